	.target	sm_103a

	.elftype	@"ET_EXEC"


//--------------------- .note.nv.tkinfo           --------------------------
	.section	.note.nv.tkinfo,"",@"SHT_NOTE"
	.sectionflags	@"SHF_NOTE_NV_TKINFO"
	.tkinfo
        /*0018*/ 	.word	0x00000002
        /*0030*/ 	.string	""
        /*0030*/ 	.string	"ptxas"
        /*0030*/ 	.string	"Cuda compilation tools, release 13.0, V13.0.88"
        /*0030*/ 	.string	"Build cuda_13.0.r13.0/compiler.36424714_0"
        /*0030*/ 	.string	"-arch sm_103a -m 64 "



//--------------------- .note.nv.cuinfo           --------------------------
	.section	.note.nv.cuinfo,"",@"SHT_NOTE"
	.sectionflags	@"SHF_NOTE_NV_CUINFO"
        /*0018*/ 	.short	0x0002
        /*001a*/ 	.short	0x0067
        /*001c*/ 	.short	0x0082
	.zero		2


//--------------------- .nv.info                  --------------------------
	.section	.nv.info,"",@"SHT_CUDA_INFO"
	.align	4


	//----- nvinfo : EIATTR_REGCOUNT
	.align		4
        /*0000*/ 	.byte	0x04, 0x2f
        /*0002*/ 	.short	(.L_29 - .L_28)
	.align		4
.L_28:
        /*0004*/ 	.word	index@(_Z23gemm_half_q_half_kernelILi1ELi2ELb1ELb0ELi32EEvPK6__halfPKjS4_S2_PS0_iiiiPKtS7_iiiiiibS2_i)
        /*0008*/ 	.word	0x00000022


	//----- nvinfo : EIATTR_FRAME_SIZE
	.align		4
.L_29:
        /*000c*/ 	.byte	0x04, 0x11
        /*000e*/ 	.short	(.L_31 - .L_30)
	.align		4
.L_30:
        /*0010*/ 	.word	index@(_Z23gemm_half_q_half_kernelILi1ELi2ELb1ELb0ELi32EEvPK6__halfPKjS4_S2_PS0_iiiiPKtS7_iiiiiibS2_i)
        /*0014*/ 	.word	0x00000000


	//----- nvinfo : EIATTR_REGCOUNT
	.align		4
.L_31:
        /*0018*/ 	.byte	0x04, 0x2f
        /*001a*/ 	.short	(.L_33 - .L_32)
	.align		4
.L_32:
        /*001c*/ 	.word	index@(_Z23gemm_half_q_half_kernelILi1ELi6ELb1ELb0ELi32EEvPK6__halfPKjS4_S2_PS0_iiiiPKtS7_iiiiiibS2_i)
        /*0020*/ 	.word	0x00000028


	//----- nvinfo : EIATTR_FRAME_SIZE
	.align		4
.L_33:
        /*0024*/ 	.byte	0x04, 0x11
        /*0026*/ 	.short	(.L_35 - .L_34)
	.align		4
.L_34:
        /*0028*/ 	.word	index@(_Z23gemm_half_q_half_kernelILi1ELi6ELb1ELb0ELi32EEvPK6__halfPKjS4_S2_PS0_iiiiPKtS7_iiiiiibS2_i)
        /*002c*/ 	.word	0x00000000


	//----- nvinfo : EIATTR_REGCOUNT
	.align		4
.L_35:
        /*0030*/ 	.byte	0x04, 0x2f
        /*0032*/ 	.short	(.L_37 - .L_36)
	.align		4
.L_36:
        /*0034*/ 	.word	index@(_Z23gemm_half_q_half_kernelILi1ELi4ELb1ELb0ELi32EEvPK6__halfPKjS4_S2_PS0_iiiiPKtS7_iiiiiibS2_i)
        /*0038*/ 	.word	0x00000028


	//----- nvinfo : EIATTR_FRAME_SIZE
	.align		4
.L_37:
        /*003c*/ 	.byte	0x04, 0x11
        /*003e*/ 	.short	(.L_39 - .L_38)
	.align		4
.L_38:
        /*0040*/ 	.word	index@(_Z23gemm_half_q_half_kernelILi1ELi4ELb1ELb0ELi32EEvPK6__halfPKjS4_S2_PS0_iiiiPKtS7_iiiiiibS2_i)
        /*0044*/ 	.word	0x00000000


	//----- nvinfo : EIATTR_REGCOUNT
	.align		4
.L_39:
        /*0048*/ 	.byte	0x04, 0x2f
        /*004a*/ 	.short	(.L_41 - .L_40)
	.align		4
.L_40:
        /*004c*/ 	.word	index@(_Z23gemm_half_q_half_kernelILi1ELi14ELb1ELb0ELi32EEvPK6__halfPKjS4_S2_PS0_iiiiPKtS7_iiiiiibS2_i)
        /*0050*/ 	.word	0x0000002e


	//----- nvinfo : EIATTR_FRAME_SIZE
	.align		4
.L_41:
        /*0054*/ 	.byte	0x04, 0x11
        /*0056*/ 	.short	(.L_43 - .L_42)
	.align		4
.L_42:
        /*0058*/ 	.word	index@(_Z23gemm_half_q_half_kernelILi1ELi14ELb1ELb0ELi32EEvPK6__halfPKjS4_S2_PS0_iiiiPKtS7_iiiiiibS2_i)
        /*005c*/ 	.word	0x00000000


	//----- nvinfo : EIATTR_REGCOUNT
	.align		4
.L_43:
        /*0060*/ 	.byte	0x04, 0x2f
        /*0062*/ 	.short	(.L_45 - .L_44)
	.align		4
.L_44:
        /*0064*/ 	.word	index@(_Z23gemm_half_q_half_kernelILi1ELi12ELb1ELb0ELi32EEvPK6__halfPKjS4_S2_PS0_iiiiPKtS7_iiiiiibS2_i)
        /*0068*/ 	.word	0x0000002a


	//----- nvinfo : EIATTR_FRAME_SIZE
	.align		4
.L_45:
        /*006c*/ 	.byte	0x04, 0x11
        /*006e*/ 	.short	(.L_47 - .L_46)
	.align		4
.L_46:
        /*0070*/ 	.word	index@(_Z23gemm_half_q_half_kernelILi1ELi12ELb1ELb0ELi32EEvPK6__halfPKjS4_S2_PS0_iiiiPKtS7_iiiiiibS2_i)
        /*0074*/ 	.word	0x00000000


	//----- nvinfo : EIATTR_REGCOUNT
	.align		4
.L_47:
        /*0078*/ 	.byte	0x04, 0x2f
        /*007a*/ 	.short	(.L_49 - .L_48)
	.align		4
.L_48:
        /*007c*/ 	.word	index@(_Z23gemm_half_q_half_kernelILi1ELi8ELb1ELb0ELi32EEvPK6__halfPKjS4_S2_PS0_iiiiPKtS7_iiiiiibS2_i)
        /*0080*/ 	.word	0x00000026


	//----- nvinfo : EIATTR_FRAME_SIZE
	.align		4
.L_49:
        /*0084*/ 	.byte	0x04, 0x11
        /*0086*/ 	.short	(.L_51 - .L_50)
	.align		4
.L_50:
        /*0088*/ 	.word	index@(_Z23gemm_half_q_half_kernelILi1ELi8ELb1ELb0ELi32EEvPK6__halfPKjS4_S2_PS0_iiiiPKtS7_iiiiiibS2_i)
        /*008c*/ 	.word	0x00000000


	//----- nvinfo : EIATTR_REGCOUNT
	.align		4
.L_51:
        /*0090*/ 	.byte	0x04, 0x2f
        /*0092*/ 	.short	(.L_53 - .L_52)
	.align		4
.L_52:
        /*0094*/ 	.word	index@(_Z23gemm_half_q_half_kernelILi1ELi24ELb1ELb0ELi32EEvPK6__halfPKjS4_S2_PS0_iiiiPKtS7_iiiiiibS2_i)
        /*0098*/ 	.word	0x00000025


	//----- nvinfo : EIATTR_FRAME_SIZE
	.align		4
.L_53:
        /*009c*/ 	.byte	0x04, 0x11
        /*009e*/ 	.short	(.L_55 - .L_54)
	.align		4
.L_54:
        /*00a0*/ 	.word	index@(_Z23gemm_half_q_half_kernelILi1ELi24ELb1ELb0ELi32EEvPK6__halfPKjS4_S2_PS0_iiiiPKtS7_iiiiiibS2_i)
        /*00a4*/ 	.word	0x00000000


	//----- nvinfo : EIATTR_REGCOUNT
	.align		4
.L_55:
        /*00a8*/ 	.byte	0x04, 0x2f
        /*00aa*/ 	.short	(.L_57 - .L_56)
	.align		4
.L_56:
        /*00ac*/ 	.word	index@(_Z23gemm_half_q_half_kernelILi1ELi16ELb1ELb0ELi32EEvPK6__halfPKjS4_S2_PS0_iiiiPKtS7_iiiiiibS2_i)
        /*00b0*/ 	.word	0x00000022


	//----- nvinfo : EIATTR_FRAME_SIZE
	.align		4
.L_57:
        /*00b4*/ 	.byte	0x04, 0x11
        /*00b6*/ 	.short	(.L_59 - .L_58)
	.align		4
.L_58:
        /*00b8*/ 	.word	index@(_Z23gemm_half_q_half_kernelILi1ELi16ELb1ELb0ELi32EEvPK6__halfPKjS4_S2_PS0_iiiiPKtS7_iiiiiibS2_i)
        /*00bc*/ 	.word	0x00000000


	//----- nvinfo : EIATTR_REGCOUNT
	.align		4
.L_59:
        /*00c0*/ 	.byte	0x04, 0x2f
        /*00c2*/ 	.short	(.L_61 - .L_60)
	.align		4
.L_60:
        /*00c4*/ 	.word	index@(_Z23gemm_half_q_half_kernelILi1ELi48ELb1ELb0ELi32EEvPK6__halfPKjS4_S2_PS0_iiiiPKtS7_iiiiiibS2_i)
        /*00c8*/ 	.word	0x0000002c


	//----- nvinfo : EIATTR_FRAME_SIZE
	.align		4
.L_61:
        /*00cc*/ 	.byte	0x04, 0x11
        /*00ce*/ 	.short	(.L_63 - .L_62)
	.align		4
.L_62:
        /*00d0*/ 	.word	index@(_Z23gemm_half_q_half_kernelILi1ELi48ELb1ELb0ELi32EEvPK6__halfPKjS4_S2_PS0_iiiiPKtS7_iiiiiibS2_i)
        /*00d4*/ 	.word	0x00000000


	//----- nvinfo : EIATTR_REGCOUNT
	.align		4
.L_63:
        /*00d8*/ 	.byte	0x04, 0x2f
        /*00da*/ 	.short	(.L_65 - .L_64)
	.align		4
.L_64:
        /*00dc*/ 	.word	index@(_Z23gemm_half_q_half_kernelILi1ELi32ELb1ELb0ELi32EEvPK6__halfPKjS4_S2_PS0_iiiiPKtS7_iiiiiibS2_i)
        /*00e0*/ 	.word	0x00000026


	//----- nvinfo : EIATTR_FRAME_SIZE
	.align		4
.L_65:
        /*00e4*/ 	.byte	0x04, 0x11
        /*00e6*/ 	.short	(.L_67 - .L_66)
	.align		4
.L_66:
        /*00e8*/ 	.word	index@(_Z23gemm_half_q_half_kernelILi1ELi32ELb1ELb0ELi32EEvPK6__halfPKjS4_S2_PS0_iiiiPKtS7_iiiiiibS2_i)
        /*00ec*/ 	.word	0x00000000


	//----- nvinfo : EIATTR_REGCOUNT
	.align		4
.L_67:
        /*00f0*/ 	.byte	0x04, 0x2f
        /*00f2*/ 	.short	(.L_69 - .L_68)
	.align		4
.L_68:
        /*00f4*/ 	.word	index@(_Z23gemm_half_q_half_kernelILi1ELi2ELb1ELb0ELi64EEvPK6__halfPKjS4_S2_PS0_iiiiPKtS7_iiiiiibS2_i)
        /*00f8*/ 	.word	0x00000020


	//----- nvinfo : EIATTR_FRAME_SIZE
	.align		4
.L_69:
        /*00fc*/ 	.byte	0x04, 0x11
        /*00fe*/ 	.short	(.L_71 - .L_70)
	.align		4
.L_70:
        /*0100*/ 	.word	index@(_Z23gemm_half_q_half_kernelILi1ELi2ELb1ELb0ELi64EEvPK6__halfPKjS4_S2_PS0_iiiiPKtS7_iiiiiibS2_i)
        /*0104*/ 	.word	0x00000010


	//----- nvinfo : EIATTR_REGCOUNT
	.align		4
.L_71:
        /*0108*/ 	.byte	0x04, 0x2f
        /*010a*/ 	.short	(.L_73 - .L_72)
	.align		4
.L_72:
        /*010c*/ 	.word	index@(_Z23gemm_half_q_half_kernelILi1ELi6ELb1ELb0ELi64EEvPK6__halfPKjS4_S2_PS0_iiiiPKtS7_iiiiiibS2_i)
        /*0110*/ 	.word	0x00000030


	//----- nvinfo : EIATTR_FRAME_SIZE
	.align		4
.L_73:
        /*0114*/ 	.byte	0x04, 0x11
        /*0116*/ 	.short	(.L_75 - .L_74)
	.align		4
.L_74:
        /*0118*/ 	.word	index@(_Z23gemm_half_q_half_kernelILi1ELi6ELb1ELb0ELi64EEvPK6__halfPKjS4_S2_PS0_iiiiPKtS7_iiiiiibS2_i)
        /*011c*/ 	.word	0x00000010


	//----- nvinfo : EIATTR_REGCOUNT
	.align		4
.L_75:
        /*0120*/ 	.byte	0x04, 0x2f
        /*0122*/ 	.short	(.L_77 - .L_76)
	.align		4
.L_76:
        /*0124*/ 	.word	index@(_Z23gemm_half_q_half_kernelILi1ELi4ELb1ELb0ELi64EEvPK6__halfPKjS4_S2_PS0_iiiiPKtS7_iiiiiibS2_i)
        /*0128*/ 	.word	0x0000002e


	//----- nvinfo : EIATTR_FRAME_SIZE
	.align		4
.L_77:
        /*012c*/ 	.byte	0x04, 0x11
        /*012e*/ 	.short	(.L_79 - .L_78)
	.align		4
.L_78:
        /*0130*/ 	.word	index@(_Z23gemm_half_q_half_kernelILi1ELi4ELb1ELb0ELi64EEvPK6__halfPKjS4_S2_PS0_iiiiPKtS7_iiiiiibS2_i)
        /*0134*/ 	.word	0x00000010


	//----- nvinfo : EIATTR_REGCOUNT
	.align		4
.L_79:
        /*0138*/ 	.byte	0x04, 0x2f
        /*013a*/ 	.short	(.L_81 - .L_80)
	.align		4
.L_80:
        /*013c*/ 	.word	index@(_Z23gemm_half_q_half_kernelILi1ELi14ELb1ELb0ELi64EEvPK6__halfPKjS4_S2_PS0_iiiiPKtS7_iiiiiibS2_i)
        /*0140*/ 	.word	0x00000035


	//----- nvinfo : EIATTR_FRAME_SIZE
	.align		4
.L_81:
        /*0144*/ 	.byte	0x04, 0x11
        /*0146*/ 	.short	(.L_83 - .L_82)
	.align		4
.L_82:
        /*0148*/ 	.word	index@(_Z23gemm_half_q_half_kernelILi1ELi14ELb1ELb0ELi64EEvPK6__halfPKjS4_S2_PS0_iiiiPKtS7_iiiiiibS2_i)
        /*014c*/ 	.word	0x00000010


	//----- nvinfo : EIATTR_REGCOUNT
	.align		4
.L_83:
        /*0150*/ 	.byte	0x04, 0x2f
        /*0152*/ 	.short	(.L_85 - .L_84)
	.align		4
.L_84:
        /*0154*/ 	.word	index@(_Z23gemm_half_q_half_kernelILi1ELi12ELb1ELb0ELi64EEvPK6__halfPKjS4_S2_PS0_iiiiPKtS7_iiiiiibS2_i)
        /*0158*/ 	.word	0x00000033


	//----- nvinfo : EIATTR_FRAME_SIZE
	.align		4
.L_85:
        /*015c*/ 	.byte	0x04, 0x11
        /*015e*/ 	.short	(.L_87 - .L_86)
	.align		4
.L_86:
        /*0160*/ 	.word	index@(_Z23gemm_half_q_half_kernelILi1ELi12ELb1ELb0ELi64EEvPK6__halfPKjS4_S2_PS0_iiiiPKtS7_iiiiiibS2_i)
        /*0164*/ 	.word	0x00000010


	//----- nvinfo : EIATTR_REGCOUNT
	.align		4
.L_87:
        /*0168*/ 	.byte	0x04, 0x2f
        /*016a*/ 	.short	(.L_89 - .L_88)
	.align		4
.L_88:
        /*016c*/ 	.word	index@(_Z23gemm_half_q_half_kernelILi1ELi8ELb1ELb0ELi64EEvPK6__halfPKjS4_S2_PS0_iiiiPKtS7_iiiiiibS2_i)
        /*0170*/ 	.word	0x00000023


	//----- nvinfo : EIATTR_FRAME_SIZE
	.align		4
.L_89:
        /*0174*/ 	.byte	0x04, 0x11
        /*0176*/ 	.short	(.L_91 - .L_90)
	.align		4
.L_90:
        /*0178*/ 	.word	index@(_Z23gemm_half_q_half_kernelILi1ELi8ELb1ELb0ELi64EEvPK6__halfPKjS4_S2_PS0_iiiiPKtS7_iiiiiibS2_i)
        /*017c*/ 	.word	0x00000010


	//----- nvinfo : EIATTR_REGCOUNT
	.align		4
.L_91:
        /*0180*/ 	.byte	0x04, 0x2f
        /*0182*/ 	.short	(.L_93 - .L_92)
	.align		4
.L_92:
        /*0184*/ 	.word	index@(_Z23gemm_half_q_half_kernelILi1ELi24ELb1ELb0ELi64EEvPK6__halfPKjS4_S2_PS0_iiiiPKtS7_iiiiiibS2_i)
        /*0188*/ 	.word	0x00000030


	//----- nvinfo : EIATTR_FRAME_SIZE
	.align		4
.L_93:
        /*018c*/ 	.byte	0x04, 0x11
        /*018e*/ 	.short	(.L_95 - .L_94)
	.align		4
.L_94:
        /*0190*/ 	.word	index@(_Z23gemm_half_q_half_kernelILi1ELi24ELb1ELb0ELi64EEvPK6__halfPKjS4_S2_PS0_iiiiPKtS7_iiiiiibS2_i)
        /*0194*/ 	.word	0x00000010


	//----- nvinfo : EIATTR_REGCOUNT
	.align		4
.L_95:
        /*0198*/ 	.byte	0x04, 0x2f
        /*019a*/ 	.short	(.L_97 - .L_96)
	.align		4
.L_96:
        /*019c*/ 	.word	index@(_Z23gemm_half_q_half_kernelILi1ELi16ELb1ELb0ELi64EEvPK6__halfPKjS4_S2_PS0_iiiiPKtS7_iiiiiibS2_i)
        /*01a0*/ 	.word	0x00000028


	//----- nvinfo : EIATTR_FRAME_SIZE
	.align		4
.L_97:
        /*01a4*/ 	.byte	0x04, 0x11
        /*01a6*/ 	.short	(.L_99 - .L_98)
	.align		4
.L_98:
        /*01a8*/ 	.word	index@(_Z23gemm_half_q_half_kernelILi1ELi16ELb1ELb0ELi64EEvPK6__halfPKjS4_S2_PS0_iiiiPKtS7_iiiiiibS2_i)
        /*01ac*/ 	.word	0x00000010


	//----- nvinfo : EIATTR_REGCOUNT
	.align		4
.L_99:
        /*01b0*/ 	.byte	0x04, 0x2f
        /*01b2*/ 	.short	(.L_101 - .L_100)
	.align		4
.L_100:
        /*01b4*/ 	.word	index@(_Z23gemm_half_q_half_kernelILi1ELi48ELb1ELb0ELi64EEvPK6__halfPKjS4_S2_PS0_iiiiPKtS7_iiiiiibS2_i)
        /*01b8*/ 	.word	0x00000036


	//----- nvinfo : EIATTR_FRAME_SIZE
	.align		4
.L_101:
        /*01bc*/ 	.byte	0x04, 0x11
        /*01be*/ 	.short	(.L_103 - .L_102)
	.align		4
.L_102:
        /*01c0*/ 	.word	index@(_Z23gemm_half_q_half_kernelILi1ELi48ELb1ELb0ELi64EEvPK6__halfPKjS4_S2_PS0_iiiiPKtS7_iiiiiibS2_i)
        /*01c4*/ 	.word	0x00000010


	//----- nvinfo : EIATTR_REGCOUNT
	.align		4
.L_103:
        /*01c8*/ 	.byte	0x04, 0x2f
        /*01ca*/ 	.short	(.L_105 - .L_104)
	.align		4
.L_104:
        /*01cc*/ 	.word	index@(_Z23gemm_half_q_half_kernelILi1ELi32ELb1ELb0ELi64EEvPK6__halfPKjS4_S2_PS0_iiiiPKtS7_iiiiiibS2_i)
        /*01d0*/ 	.word	0x00000028


	//----- nvinfo : EIATTR_FRAME_SIZE
	.align		4
.L_105:
        /*01d4*/ 	.byte	0x04, 0x11
        /*01d6*/ 	.short	(.L_107 - .L_106)
	.align		4
.L_106:
        /*01d8*/ 	.word	index@(_Z23gemm_half_q_half_kernelILi1ELi32ELb1ELb0ELi64EEvPK6__halfPKjS4_S2_PS0_iiiiPKtS7_iiiiiibS2_i)
        /*01dc*/ 	.word	0x00000010


	//----- nvinfo : EIATTR_REGCOUNT
	.align		4
.L_107:
        /*01e0*/ 	.byte	0x04, 0x2f
        /*01e2*/ 	.short	(.L_109 - .L_108)
	.align		4
.L_108:
        /*01e4*/ 	.word	index@(_Z23gemm_half_q_half_kernelILi2ELi2ELb1ELb0ELi32EEvPK6__halfPKjS4_S2_PS0_iiiiPKtS7_iiiiiibS2_i)
        /*01e8*/ 	.word	0x0000003c


	//----- nvinfo : EIATTR_FRAME_SIZE
	.align		4
.L_109:
        /*01ec*/ 	.byte	0x04, 0x11
        /*01ee*/ 	.short	(.L_111 - .L_110)
	.align		4
.L_110:
        /*01f0*/ 	.word	index@(_Z23gemm_half_q_half_kernelILi2ELi2ELb1ELb0ELi32EEvPK6__halfPKjS4_S2_PS0_iiiiPKtS7_iiiiiibS2_i)
        /*01f4*/ 	.word	0x00000000


	//----- nvinfo : EIATTR_REGCOUNT
	.align		4
.L_111:
        /*01f8*/ 	.byte	0x04, 0x2f
        /*01fa*/ 	.short	(.L_113 - .L_112)
	.align		4
.L_112:
        /*01fc*/ 	.word	index@(_Z23gemm_half_q_half_kernelILi2ELi6ELb1ELb0ELi32EEvPK6__halfPKjS4_S2_PS0_iiiiPKtS7_iiiiiibS2_i)
        /*0200*/ 	.word	0x00000060


	//----- nvinfo : EIATTR_FRAME_SIZE
	.align		4
.L_113:
        /*0204*/ 	.byte	0x04, 0x11
        /*0206*/ 	.short	(.L_115 - .L_114)
	.align		4
.L_114:
        /*0208*/ 	.word	index@(_Z23gemm_half_q_half_kernelILi2ELi6ELb1ELb0ELi32EEvPK6__halfPKjS4_S2_PS0_iiiiPKtS7_iiiiiibS2_i)
        /*020c*/ 	.word	0x00000000


	//----- nvinfo : EIATTR_REGCOUNT
	.align		4
.L_115:
        /*0210*/ 	.byte	0x04, 0x2f
        /*0212*/ 	.short	(.L_117 - .L_116)
	.align		4
.L_116:
        /*0214*/ 	.word	index@(_Z23gemm_half_q_half_kernelILi2ELi4ELb1ELb0ELi32EEvPK6__halfPKjS4_S2_PS0_iiiiPKtS7_iiiiiibS2_i)
        /*0218*/ 	.word	0x0000005e


	//----- nvinfo : EIATTR_FRAME_SIZE
	.align		4
.L_117:
        /*021c*/ 	.byte	0x04, 0x11
        /*021e*/ 	.short	(.L_119 - .L_118)
	.align		4
.L_118:
        /*0220*/ 	.word	index@(_Z23gemm_half_q_half_kernelILi2ELi4ELb1ELb0ELi32EEvPK6__halfPKjS4_S2_PS0_iiiiPKtS7_iiiiiibS2_i)
        /*0224*/ 	.word	0x00000000


	//----- nvinfo : EIATTR_REGCOUNT
	.align		4
.L_119:
        /*0228*/ 	.byte	0x04, 0x2f
        /*022a*/ 	.short	(.L_121 - .L_120)
	.align		4
.L_120:
        /*022c*/ 	.word	index@(_Z23gemm_half_q_half_kernelILi2ELi14ELb1ELb0ELi32EEvPK6__halfPKjS4_S2_PS0_iiiiPKtS7_iiiiiibS2_i)
        /*0230*/ 	.word	0x00000062


	//----- nvinfo : EIATTR_FRAME_SIZE
	.align		4
.L_121:
        /*0234*/ 	.byte	0x04, 0x11
        /*0236*/ 	.short	(.L_123 - .L_122)
	.align		4
.L_122:
        /*0238*/ 	.word	index@(_Z23gemm_half_q_half_kernelILi2ELi14ELb1ELb0ELi32EEvPK6__halfPKjS4_S2_PS0_iiiiPKtS7_iiiiiibS2_i)
        /*023c*/ 	.word	0x00000000


	//----- nvinfo : EIATTR_REGCOUNT
	.align		4
.L_123:
        /*0240*/ 	.byte	0x04, 0x2f
        /*0242*/ 	.short	(.L_125 - .L_124)
	.align		4
.L_124:
        /*0244*/ 	.word	index@(_Z23gemm_half_q_half_kernelILi2ELi12ELb1ELb0ELi32EEvPK6__halfPKjS4_S2_PS0_iiiiPKtS7_iiiiiibS2_i)
        /*0248*/ 	.word	0x0000005f


	//----- nvinfo : EIATTR_FRAME_SIZE
	.align		4
.L_125:
        /*024c*/ 	.byte	0x04, 0x11
        /*024e*/ 	.short	(.L_127 - .L_126)
	.align		4
.L_126:
        /*0250*/ 	.word	index@(_Z23gemm_half_q_half_kernelILi2ELi12ELb1ELb0ELi32EEvPK6__halfPKjS4_S2_PS0_iiiiPKtS7_iiiiiibS2_i)
        /*0254*/ 	.word	0x00000000


	//----- nvinfo : EIATTR_REGCOUNT
	.align		4
.L_127:
        /*0258*/ 	.byte	0x04, 0x2f
        /*025a*/ 	.short	(.L_129 - .L_128)
	.align		4
.L_128:
        /*025c*/ 	.word	index@(_Z23gemm_half_q_half_kernelILi2ELi8ELb1ELb0ELi32EEvPK6__halfPKjS4_S2_PS0_iiiiPKtS7_iiiiiibS2_i)
        /*0260*/ 	.word	0x0000002a


	//----- nvinfo : EIATTR_FRAME_SIZE
	.align		4
.L_129:
        /*0264*/ 	.byte	0x04, 0x11
        /*0266*/ 	.short	(.L_131 - .L_130)
	.align		4
.L_130:
        /*0268*/ 	.word	index@(_Z23gemm_half_q_half_kernelILi2ELi8ELb1ELb0ELi32EEvPK6__halfPKjS4_S2_PS0_iiiiPKtS7_iiiiiibS2_i)
        /*026c*/ 	.word	0x00000000


	//----- nvinfo : EIATTR_REGCOUNT
	.align		4
.L_131:
        /*0270*/ 	.byte	0x04, 0x2f
        /*0272*/ 	.short	(.L_133 - .L_132)
	.align		4
.L_132:
        /*0274*/ 	.word	index@(_Z23gemm_half_q_half_kernelILi2ELi24ELb1ELb0ELi32EEvPK6__halfPKjS4_S2_PS0_iiiiPKtS7_iiiiiibS2_i)
        /*0278*/ 	.word	0x00000060


	//----- nvinfo : EIATTR_FRAME_SIZE
	.align		4
.L_133:
        /*027c*/ 	.byte	0x04, 0x11
        /*027e*/ 	.short	(.L_135 - .L_134)
	.align		4
.L_134:
        /*0280*/ 	.word	index@(_Z23gemm_half_q_half_kernelILi2ELi24ELb1ELb0ELi32EEvPK6__halfPKjS4_S2_PS0_iiiiPKtS7_iiiiiibS2_i)
        /*0284*/ 	.word	0x00000000


	//----- nvinfo : EIATTR_REGCOUNT
	.align		4
.L_135:
        /*0288*/ 	.byte	0x04, 0x2f
        /*028a*/ 	.short	(.L_137 - .L_136)
	.align		4
.L_136:
        /*028c*/ 	.word	index@(_Z23gemm_half_q_half_kernelILi2ELi16ELb1ELb0ELi32EEvPK6__halfPKjS4_S2_PS0_iiiiPKtS7_iiiiiibS2_i)
        /*0290*/ 	.word	0x0000005e


	//----- nvinfo : EIATTR_FRAME_SIZE
	.align		4
.L_137:
        /*0294*/ 	.byte	0x04, 0x11
        /*0296*/ 	.short	(.L_139 - .L_138)
	.align		4
.L_138:
        /*0298*/ 	.word	index@(_Z23gemm_half_q_half_kernelILi2ELi16ELb1ELb0ELi32EEvPK6__halfPKjS4_S2_PS0_iiiiPKtS7_iiiiiibS2_i)
        /*029c*/ 	.word	0x00000000


	//----- nvinfo : EIATTR_REGCOUNT
	.align		4
.L_139:
        /*02a0*/ 	.byte	0x04, 0x2f
        /*02a2*/ 	.short	(.L_141 - .L_140)
	.align		4
.L_140:
        /*02a4*/ 	.word	index@(_Z23gemm_half_q_half_kernelILi2ELi48ELb1ELb0ELi32EEvPK6__halfPKjS4_S2_PS0_iiiiPKtS7_iiiiiibS2_i)
        /*02a8*/ 	.word	0x0000005f


	//----- nvinfo : EIATTR_FRAME_SIZE
	.align		4
.L_141:
        /*02ac*/ 	.byte	0x04, 0x11
        /*02ae*/ 	.short	(.L_143 - .L_142)
	.align		4
.L_142:
        /*02b0*/ 	.word	index@(_Z23gemm_half_q_half_kernelILi2ELi48ELb1ELb0ELi32EEvPK6__halfPKjS4_S2_PS0_iiiiPKtS7_iiiiiibS2_i)
        /*02b4*/ 	.word	0x00000000


	//----- nvinfo : EIATTR_REGCOUNT
	.align		4
.L_143:
        /*02b8*/ 	.byte	0x04, 0x2f
        /*02ba*/ 	.short	(.L_145 - .L_144)
	.align		4
.L_144:
        /*02bc*/ 	.word	index@(_Z23gemm_half_q_half_kernelILi2ELi32ELb1ELb0ELi32EEvPK6__halfPKjS4_S2_PS0_iiiiPKtS7_iiiiiibS2_i)
        /*02c0*/ 	.word	0x00000036


	//----- nvinfo : EIATTR_FRAME_SIZE
	.align		4
.L_145:
        /*02c4*/ 	.byte	0x04, 0x11
        /*02c6*/ 	.short	(.L_147 - .L_146)
	.align		4
.L_146:
        /*02c8*/ 	.word	index@(_Z23gemm_half_q_half_kernelILi2ELi32ELb1ELb0ELi32EEvPK6__halfPKjS4_S2_PS0_iiiiPKtS7_iiiiiibS2_i)
        /*02cc*/ 	.word	0x00000000


	//----- nvinfo : EIATTR_REGCOUNT
	.align		4
.L_147:
        /*02d0*/ 	.byte	0x04, 0x2f
        /*02d2*/ 	.short	(.L_149 - .L_148)
	.align		4
.L_148:
        /*02d4*/ 	.word	index@(_Z23gemm_half_q_half_kernelILi2ELi2ELb1ELb0ELi64EEvPK6__halfPKjS4_S2_PS0_iiiiPKtS7_iiiiiibS2_i)
        /*02d8*/ 	.word	0x00000039


	//----- nvinfo : EIATTR_FRAME_SIZE
	.align		4
.L_149:
        /*02dc*/ 	.byte	0x04, 0x11
        /*02de*/ 	.short	(.L_151 - .L_150)
	.align		4
.L_150:
        /*02e0*/ 	.word	index@(_Z23gemm_half_q_half_kernelILi2ELi2ELb1ELb0ELi64EEvPK6__halfPKjS4_S2_PS0_iiiiPKtS7_iiiiiibS2_i)
        /*02e4*/ 	.word	0x00000010


	//----- nvinfo : EIATTR_REGCOUNT
	.align		4
.L_151:
        /*02e8*/ 	.byte	0x04, 0x2f
        /*02ea*/ 	.short	(.L_153 - .L_152)
	.align		4
.L_152:
        /*02ec*/ 	.word	index@(_Z23gemm_half_q_half_kernelILi2ELi6ELb1ELb0ELi64EEvPK6__halfPKjS4_S2_PS0_iiiiPKtS7_iiiiiibS2_i)
        /*02f0*/ 	.word	0x00000065


	//----- nvinfo : EIATTR_FRAME_SIZE
	.align		4
.L_153:
        /*02f4*/ 	.byte	0x04, 0x11
        /*02f6*/ 	.short	(.L_155 - .L_154)
	.align		4
.L_154:
        /*02f8*/ 	.word	index@(_Z23gemm_half_q_half_kernelILi2ELi6ELb1ELb0ELi64EEvPK6__halfPKjS4_S2_PS0_iiiiPKtS7_iiiiiibS2_i)
        /*02fc*/ 	.word	0x00000010


	//----- nvinfo : EIATTR_REGCOUNT
	.align		4
.L_155:
        /*0300*/ 	.byte	0x04, 0x2f
        /*0302*/ 	.short	(.L_157 - .L_156)
	.align		4
.L_156:
        /*0304*/ 	.word	index@(_Z23gemm_half_q_half_kernelILi2ELi4ELb1ELb0ELi64EEvPK6__halfPKjS4_S2_PS0_iiiiPKtS7_iiiiiibS2_i)
        /*0308*/ 	.word	0x0000005e


	//----- nvinfo : EIATTR_FRAME_SIZE
	.align		4
.L_157:
        /*030c*/ 	.byte	0x04, 0x11
        /*030e*/ 	.short	(.L_159 - .L_158)
	.align		4
.L_158:
        /*0310*/ 	.word	index@(_Z23gemm_half_q_half_kernelILi2ELi4ELb1ELb0ELi64EEvPK6__halfPKjS4_S2_PS0_iiiiPKtS7_iiiiiibS2_i)
        /*0314*/ 	.word	0x00000010


	//----- nvinfo : EIATTR_REGCOUNT
	.align		4
.L_159:
        /*0318*/ 	.byte	0x04, 0x2f
        /*031a*/ 	.short	(.L_161 - .L_160)
	.align		4
.L_160:
        /*031c*/ 	.word	index@(_Z23gemm_half_q_half_kernelILi2ELi14ELb1ELb0ELi64EEvPK6__halfPKjS4_S2_PS0_iiiiPKtS7_iiiiiibS2_i)
        /*0320*/ 	.word	0x0000005f


	//----- nvinfo : EIATTR_FRAME_SIZE
	.align		4
.L_161:
        /*0324*/ 	.byte	0x04, 0x11
        /*0326*/ 	.short	(.L_163 - .L_162)
	.align		4
.L_162:
        /*0328*/ 	.word	index@(_Z23gemm_half_q_half_kernelILi2ELi14ELb1ELb0ELi64EEvPK6__halfPKjS4_S2_PS0_iiiiPKtS7_iiiiiibS2_i)
        /*032c*/ 	.word	0x00000010


	//----- nvinfo : EIATTR_REGCOUNT
	.align		4
.L_163:
        /*0330*/ 	.byte	0x04, 0x2f
        /*0332*/ 	.short	(.L_165 - .L_164)
	.align		4
.L_164:
        /*0334*/ 	.word	index@(_Z23gemm_half_q_half_kernelILi2ELi12ELb1ELb0ELi64EEvPK6__halfPKjS4_S2_PS0_iiiiPKtS7_iiiiiibS2_i)
        /*0338*/ 	.word	0x00000062


	//----- nvinfo : EIATTR_FRAME_SIZE
	.align		4
.L_165:
        /*033c*/ 	.byte	0x04, 0x11
        /*033e*/ 	.short	(.L_167 - .L_166)
	.align		4
.L_166:
        /*0340*/ 	.word	index@(_Z23gemm_half_q_half_kernelILi2ELi12ELb1ELb0ELi64EEvPK6__halfPKjS4_S2_PS0_iiiiPKtS7_iiiiiibS2_i)
        /*0344*/ 	.word	0x00000010


	//----- nvinfo : EIATTR_REGCOUNT
	.align		4
.L_167:
        /*0348*/ 	.byte	0x04, 0x2f
        /*034a*/ 	.short	(.L_169 - .L_168)
	.align		4
.L_168:
        /*034c*/ 	.word	index@(_Z23gemm_half_q_half_kernelILi2ELi8ELb1ELb0ELi64EEvPK6__halfPKjS4_S2_PS0_iiiiPKtS7_iiiiiibS2_i)
        /*0350*/ 	.word	0x00000028


	//----- nvinfo : EIATTR_FRAME_SIZE
	.align		4
.L_169:
        /*0354*/ 	.byte	0x04, 0x11
        /*0356*/ 	.short	(.L_171 - .L_170)
	.align		4
.L_170:
        /*0358*/ 	.word	index@(_Z23gemm_half_q_half_kernelILi2ELi8ELb1ELb0ELi64EEvPK6__halfPKjS4_S2_PS0_iiiiPKtS7_iiiiiibS2_i)
        /*035c*/ 	.word	0x00000010


	//----- nvinfo : EIATTR_REGCOUNT
	.align		4
.L_171:
        /*0360*/ 	.byte	0x04, 0x2f
        /*0362*/ 	.short	(.L_173 - .L_172)
	.align		4
.L_172:
        /*0364*/ 	.word	index@(_Z23gemm_half_q_half_kernelILi2ELi24ELb1ELb0ELi64EEvPK6__halfPKjS4_S2_PS0_iiiiPKtS7_iiiiiibS2_i)
        /*0368*/ 	.word	0x00000065


	//----- nvinfo : EIATTR_FRAME_SIZE
	.align		4
.L_173:
        /*036c*/ 	.byte	0x04, 0x11
        /*036e*/ 	.short	(.L_175 - .L_174)
	.align		4
.L_174:
        /*0370*/ 	.word	index@(_Z23gemm_half_q_half_kernelILi2ELi24ELb1ELb0ELi64EEvPK6__halfPKjS4_S2_PS0_iiiiPKtS7_iiiiiibS2_i)
        /*0374*/ 	.word	0x00000010


	//----- nvinfo : EIATTR_REGCOUNT
	.align		4
.L_175:
        /*0378*/ 	.byte	0x04, 0x2f
        /*037a*/ 	.short	(.L_177 - .L_176)
	.align		4
.L_176:
        /*037c*/ 	.word	index@(_Z23gemm_half_q_half_kernelILi2ELi16ELb1ELb0ELi64EEvPK6__halfPKjS4_S2_PS0_iiiiPKtS7_iiiiiibS2_i)
        /*0380*/ 	.word	0x0000005e


	//----- nvinfo : EIATTR_FRAME_SIZE
	.align		4
.L_177:
        /*0384*/ 	.byte	0x04, 0x11
        /*0386*/ 	.short	(.L_179 - .L_178)
	.align		4
.L_178:
        /*0388*/ 	.word	index@(_Z23gemm_half_q_half_kernelILi2ELi16ELb1ELb0ELi64EEvPK6__halfPKjS4_S2_PS0_iiiiPKtS7_iiiiiibS2_i)
        /*038c*/ 	.word	0x00000010


	//----- nvinfo : EIATTR_REGCOUNT
	.align		4
.L_179:
        /*0390*/ 	.byte	0x04, 0x2f
        /*0392*/ 	.short	(.L_181 - .L_180)
	.align		4
.L_180:
        /*0394*/ 	.word	index@(_Z23gemm_half_q_half_kernelILi2ELi48ELb1ELb0ELi64EEvPK6__halfPKjS4_S2_PS0_iiiiPKtS7_iiiiiibS2_i)
        /*0398*/ 	.word	0x0000005d


	//----- nvinfo : EIATTR_FRAME_SIZE
	.align		4
.L_181:
        /*039c*/ 	.byte	0x04, 0x11
        /*039e*/ 	.short	(.L_183 - .L_182)
	.align		4
.L_182:
        /*03a0*/ 	.word	index@(_Z23gemm_half_q_half_kernelILi2ELi48ELb1ELb0ELi64EEvPK6__halfPKjS4_S2_PS0_iiiiPKtS7_iiiiiibS2_i)
        /*03a4*/ 	.word	0x00000010


	//----- nvinfo : EIATTR_REGCOUNT
	.align		4
.L_183:
        /*03a8*/ 	.byte	0x04, 0x2f
        /*03aa*/ 	.short	(.L_185 - .L_184)
	.align		4
.L_184:
        /*03ac*/ 	.word	index@(_Z23gemm_half_q_half_kernelILi2ELi32ELb1ELb0ELi64EEvPK6__halfPKjS4_S2_PS0_iiiiPKtS7_iiiiiibS2_i)
        /*03b0*/ 	.word	0x00000036


	//----- nvinfo : EIATTR_FRAME_SIZE
	.align		4
.L_185:
        /*03b4*/ 	.byte	0x04, 0x11
        /*03b6*/ 	.short	(.L_187 - .L_186)
	.align		4
.L_186:
        /*03b8*/ 	.word	index@(_Z23gemm_half_q_half_kernelILi2ELi32ELb1ELb0ELi64EEvPK6__halfPKjS4_S2_PS0_iiiiPKtS7_iiiiiibS2_i)
        /*03bc*/ 	.word	0x00000010


	//----- nvinfo : EIATTR_REGCOUNT
	.align		4
.L_187:
        /*03c0*/ 	.byte	0x04, 0x2f
        /*03c2*/ 	.short	(.L_189 - .L_188)
	.align		4
.L_188:
        /*03c4*/ 	.word	index@(_Z23gemm_half_q_half_kernelILi3ELi2ELb1ELb0ELi32EEvPK6__halfPKjS4_S2_PS0_iiiiPKtS7_iiiiiibS2_i)
        /*03c8*/ 	.word	0x0000003e


	//----- nvinfo : EIATTR_FRAME_SIZE
	.align		4
.L_189:
        /*03cc*/ 	.byte	0x04, 0x11
        /*03ce*/ 	.short	(.L_191 - .L_190)
	.align		4
.L_190:
        /*03d0*/ 	.word	index@(_Z23gemm_half_q_half_kernelILi3ELi2ELb1ELb0ELi32EEvPK6__halfPKjS4_S2_PS0_iiiiPKtS7_iiiiiibS2_i)
        /*03d4*/ 	.word	0x00000000


	//----- nvinfo : EIATTR_REGCOUNT
	.align		4
.L_191:
        /*03d8*/ 	.byte	0x04, 0x2f
        /*03da*/ 	.short	(.L_193 - .L_192)
	.align		4
.L_192:
        /*03dc*/ 	.word	index@(_Z23gemm_half_q_half_kernelILi3ELi6ELb1ELb0ELi32EEvPK6__halfPKjS4_S2_PS0_iiiiPKtS7_iiiiiibS2_i)
        /*03e0*/ 	.word	0x00000060


	//----- nvinfo : EIATTR_FRAME_SIZE
	.align		4
.L_193:
        /*03e4*/ 	.byte	0x04, 0x11
        /*03e6*/ 	.short	(.L_195 - .L_194)
	.align		4
.L_194:
        /*03e8*/ 	.word	index@(_Z23gemm_half_q_half_kernelILi3ELi6ELb1ELb0ELi32EEvPK6__halfPKjS4_S2_PS0_iiiiPKtS7_iiiiiibS2_i)
        /*03ec*/ 	.word	0x00000000


	//----- nvinfo : EIATTR_REGCOUNT
	.align		4
.L_195:
        /*03f0*/ 	.byte	0x04, 0x2f
        /*03f2*/ 	.short	(.L_197 - .L_196)
	.align		4
.L_196:
        /*03f4*/ 	.word	index@(_Z23gemm_half_q_half_kernelILi3ELi4ELb1ELb0ELi32EEvPK6__halfPKjS4_S2_PS0_iiiiPKtS7_iiiiiibS2_i)
        /*03f8*/ 	.word	0x00000058


	//----- nvinfo : EIATTR_FRAME_SIZE
	.align		4
.L_197:
        /*03fc*/ 	.byte	0x04, 0x11
        /*03fe*/ 	.short	(.L_199 - .L_198)
	.align		4
.L_198:
        /*0400*/ 	.word	index@(_Z23gemm_half_q_half_kernelILi3ELi4ELb1ELb0ELi32EEvPK6__halfPKjS4_S2_PS0_iiiiPKtS7_iiiiiibS2_i)
        /*0404*/ 	.word	0x00000000


	//----- nvinfo : EIATTR_REGCOUNT
	.align		4
.L_199:
        /*0408*/ 	.byte	0x04, 0x2f
        /*040a*/ 	.short	(.L_201 - .L_200)
	.align		4
.L_200:
        /*040c*/ 	.word	index@(_Z23gemm_half_q_half_kernelILi3ELi14ELb1ELb0ELi32EEvPK6__halfPKjS4_S2_PS0_iiiiPKtS7_iiiiiibS2_i)
        /*0410*/ 	.word	0x00000060


	//----- nvinfo : EIATTR_FRAME_SIZE
	.align		4
.L_201:
        /*0414*/ 	.byte	0x04, 0x11
        /*0416*/ 	.short	(.L_203 - .L_202)
	.align		4
.L_202:
        /*0418*/ 	.word	index@(_Z23gemm_half_q_half_kernelILi3ELi14ELb1ELb0ELi32EEvPK6__halfPKjS4_S2_PS0_iiiiPKtS7_iiiiiibS2_i)
        /*041c*/ 	.word	0x00000000


	//----- nvinfo : EIATTR_REGCOUNT
	.align		4
.L_203:
        /*0420*/ 	.byte	0x04, 0x2f
        /*0422*/ 	.short	(.L_205 - .L_204)
	.align		4
.L_204:
        /*0424*/ 	.word	index@(_Z23gemm_half_q_half_kernelILi3ELi12ELb1ELb0ELi32EEvPK6__halfPKjS4_S2_PS0_iiiiPKtS7_iiiiiibS2_i)
        /*0428*/ 	.word	0x0000005f


	//----- nvinfo : EIATTR_FRAME_SIZE
	.align		4
.L_205:
        /*042c*/ 	.byte	0x04, 0x11
        /*042e*/ 	.short	(.L_207 - .L_206)
	.align		4
.L_206:
        /*0430*/ 	.word	index@(_Z23gemm_half_q_half_kernelILi3ELi12ELb1ELb0ELi32EEvPK6__halfPKjS4_S2_PS0_iiiiPKtS7_iiiiiibS2_i)
        /*0434*/ 	.word	0x00000000


	//----- nvinfo : EIATTR_REGCOUNT
	.align		4
.L_207:
        /*0438*/ 	.byte	0x04, 0x2f
        /*043a*/ 	.short	(.L_209 - .L_208)
	.align		4
.L_208:
        /*043c*/ 	.word	index@(_Z23gemm_half_q_half_kernelILi3ELi8ELb1ELb0ELi32EEvPK6__halfPKjS4_S2_PS0_iiiiPKtS7_iiiiiibS2_i)
        /*0440*/ 	.word	0x00000030


	//----- nvinfo : EIATTR_FRAME_SIZE
	.align		4
.L_209:
        /*0444*/ 	.byte	0x04, 0x11
        /*0446*/ 	.short	(.L_211 - .L_210)
	.align		4
.L_210:
        /*0448*/ 	.word	index@(_Z23gemm_half_q_half_kernelILi3ELi8ELb1ELb0ELi32EEvPK6__halfPKjS4_S2_PS0_iiiiPKtS7_iiiiiibS2_i)
        /*044c*/ 	.word	0x00000000


	//----- nvinfo : EIATTR_REGCOUNT
	.align		4
.L_211:
        /*0450*/ 	.byte	0x04, 0x2f
        /*0452*/ 	.short	(.L_213 - .L_212)
	.align		4
.L_212:
        /*0454*/ 	.word	index@(_Z23gemm_half_q_half_kernelILi3ELi24ELb1ELb0ELi32EEvPK6__halfPKjS4_S2_PS0_iiiiPKtS7_iiiiiibS2_i)
        /*0458*/ 	.word	0x00000060


	//----- nvinfo : EIATTR_FRAME_SIZE
	.align		4
.L_213:
        /*045c*/ 	.byte	0x04, 0x11
        /*045e*/ 	.short	(.L_215 - .L_214)
	.align		4
.L_214:
        /*0460*/ 	.word	index@(_Z23gemm_half_q_half_kernelILi3ELi24ELb1ELb0ELi32EEvPK6__halfPKjS4_S2_PS0_iiiiPKtS7_iiiiiibS2_i)
        /*0464*/ 	.word	0x00000000


	//----- nvinfo : EIATTR_REGCOUNT
	.align		4
.L_215:
        /*0468*/ 	.byte	0x04, 0x2f
        /*046a*/ 	.short	(.L_217 - .L_216)
	.align		4
.L_216:
        /*046c*/ 	.word	index@(_Z23gemm_half_q_half_kernelILi3ELi16ELb1ELb0ELi32EEvPK6__halfPKjS4_S2_PS0_iiiiPKtS7_iiiiiibS2_i)
        /*0470*/ 	.word	0x00000058


	//----- nvinfo : EIATTR_FRAME_SIZE
	.align		4
.L_217:
        /*0474*/ 	.byte	0x04, 0x11
        /*0476*/ 	.short	(.L_219 - .L_218)
	.align		4
.L_218:
        /*0478*/ 	.word	index@(_Z23gemm_half_q_half_kernelILi3ELi16ELb1ELb0ELi32EEvPK6__halfPKjS4_S2_PS0_iiiiPKtS7_iiiiiibS2_i)
        /*047c*/ 	.word	0x00000000


	//----- nvinfo : EIATTR_REGCOUNT
	.align		4
.L_219:
        /*0480*/ 	.byte	0x04, 0x2f
        /*0482*/ 	.short	(.L_221 - .L_220)
	.align		4
.L_220:
        /*0484*/ 	.word	index@(_Z23gemm_half_q_half_kernelILi3ELi48ELb1ELb0ELi32EEvPK6__halfPKjS4_S2_PS0_iiiiPKtS7_iiiiiibS2_i)
        /*0488*/ 	.word	0x0000005f


	//----- nvinfo : EIATTR_FRAME_SIZE
	.align		4
.L_221:
        /*048c*/ 	.byte	0x04, 0x11
        /*048e*/ 	.short	(.L_223 - .L_222)
	.align		4
.L_222:
        /*0490*/ 	.word	index@(_Z23gemm_half_q_half_kernelILi3ELi48ELb1ELb0ELi32EEvPK6__halfPKjS4_S2_PS0_iiiiPKtS7_iiiiiibS2_i)
        /*0494*/ 	.word	0x00000000


	//----- nvinfo : EIATTR_REGCOUNT
	.align		4
.L_223:
        /*0498*/ 	.byte	0x04, 0x2f
        /*049a*/ 	.short	(.L_225 - .L_224)
	.align		4
.L_224:
        /*049c*/ 	.word	index@(_Z23gemm_half_q_half_kernelILi3ELi32ELb1ELb0ELi32EEvPK6__halfPKjS4_S2_PS0_iiiiPKtS7_iiiiiibS2_i)
        /*04a0*/ 	.word	0x0000003d


	//----- nvinfo : EIATTR_FRAME_SIZE
	.align		4
.L_225:
        /*04a4*/ 	.byte	0x04, 0x11
        /*04a6*/ 	.short	(.L_227 - .L_226)
	.align		4
.L_226:
        /*04a8*/ 	.word	index@(_Z23gemm_half_q_half_kernelILi3ELi32ELb1ELb0ELi32EEvPK6__halfPKjS4_S2_PS0_iiiiPKtS7_iiiiiibS2_i)
        /*04ac*/ 	.word	0x00000000


	//----- nvinfo : EIATTR_REGCOUNT
	.align		4
.L_227:
        /*04b0*/ 	.byte	0x04, 0x2f
        /*04b2*/ 	.short	(.L_229 - .L_228)
	.align		4
.L_228:
        /*04b4*/ 	.word	index@(_Z23gemm_half_q_half_kernelILi3ELi2ELb1ELb0ELi64EEvPK6__halfPKjS4_S2_PS0_iiiiPKtS7_iiiiiibS2_i)
        /*04b8*/ 	.word	0x0000003b


	//----- nvinfo : EIATTR_FRAME_SIZE
	.align		4
.L_229:
        /*04bc*/ 	.byte	0x04, 0x11
        /*04be*/ 	.short	(.L_231 - .L_230)
	.align		4
.L_230:
        /*04c0*/ 	.word	index@(_Z23gemm_half_q_half_kernelILi3ELi2ELb1ELb0ELi64EEvPK6__halfPKjS4_S2_PS0_iiiiPKtS7_iiiiiibS2_i)
        /*04c4*/ 	.word	0x00000010


	//----- nvinfo : EIATTR_REGCOUNT
	.align		4
.L_231:
        /*04c8*/ 	.byte	0x04, 0x2f
        /*04ca*/ 	.short	(.L_233 - .L_232)
	.align		4
.L_232:
        /*04cc*/ 	.word	index@(_Z23gemm_half_q_half_kernelILi3ELi6ELb1ELb0ELi64EEvPK6__halfPKjS4_S2_PS0_iiiiPKtS7_iiiiiibS2_i)
        /*04d0*/ 	.word	0x00000069


	//----- nvinfo : EIATTR_FRAME_SIZE
	.align		4
.L_233:
        /*04d4*/ 	.byte	0x04, 0x11
        /*04d6*/ 	.short	(.L_235 - .L_234)
	.align		4
.L_234:
        /*04d8*/ 	.word	index@(_Z23gemm_half_q_half_kernelILi3ELi6ELb1ELb0ELi64EEvPK6__halfPKjS4_S2_PS0_iiiiPKtS7_iiiiiibS2_i)
        /*04dc*/ 	.word	0x00000010


	//----- nvinfo : EIATTR_REGCOUNT
	.align		4
.L_235:
        /*04e0*/ 	.byte	0x04, 0x2f
        /*04e2*/ 	.short	(.L_237 - .L_236)
	.align		4
.L_236:
        /*04e4*/ 	.word	index@(_Z23gemm_half_q_half_kernelILi3ELi4ELb1ELb0ELi64EEvPK6__halfPKjS4_S2_PS0_iiiiPKtS7_iiiiiibS2_i)
        /*04e8*/ 	.word	0x0000005b


	//----- nvinfo : EIATTR_FRAME_SIZE
	.align		4
.L_237:
        /*04ec*/ 	.byte	0x04, 0x11
        /*04ee*/ 	.short	(.L_239 - .L_238)
	.align		4
.L_238:
        /*04f0*/ 	.word	index@(_Z23gemm_half_q_half_kernelILi3ELi4ELb1ELb0ELi64EEvPK6__halfPKjS4_S2_PS0_iiiiPKtS7_iiiiiibS2_i)
        /*04f4*/ 	.word	0x00000010


	//----- nvinfo : EIATTR_REGCOUNT
	.align		4
.L_239:
        /*04f8*/ 	.byte	0x04, 0x2f
        /*04fa*/ 	.short	(.L_241 - .L_240)
	.align		4
.L_240:
        /*04fc*/ 	.word	index@(_Z23gemm_half_q_half_kernelILi3ELi14ELb1ELb0ELi64EEvPK6__halfPKjS4_S2_PS0_iiiiPKtS7_iiiiiibS2_i)
        /*0500*/ 	.word	0x00000069


	//----- nvinfo : EIATTR_FRAME_SIZE
	.align		4
.L_241:
        /*0504*/ 	.byte	0x04, 0x11
        /*0506*/ 	.short	(.L_243 - .L_242)
	.align		4
.L_242:
        /*0508*/ 	.word	index@(_Z23gemm_half_q_half_kernelILi3ELi14ELb1ELb0ELi64EEvPK6__halfPKjS4_S2_PS0_iiiiPKtS7_iiiiiibS2_i)
        /*050c*/ 	.word	0x00000010


	//----- nvinfo : EIATTR_REGCOUNT
	.align		4
.L_243:
        /*0510*/ 	.byte	0x04, 0x2f
        /*0512*/ 	.short	(.L_245 - .L_244)
	.align		4
.L_244:
        /*0514*/ 	.word	index@(_Z23gemm_half_q_half_kernelILi3ELi12ELb1ELb0ELi64EEvPK6__halfPKjS4_S2_PS0_iiiiPKtS7_iiiiiibS2_i)
        /*0518*/ 	.word	0x00000065


	//----- nvinfo : EIATTR_FRAME_SIZE
	.align		4
.L_245:
        /*051c*/ 	.byte	0x04, 0x11
        /*051e*/ 	.short	(.L_247 - .L_246)
	.align		4
.L_246:
        /*0520*/ 	.word	index@(_Z23gemm_half_q_half_kernelILi3ELi12ELb1ELb0ELi64EEvPK6__halfPKjS4_S2_PS0_iiiiPKtS7_iiiiiibS2_i)
        /*0524*/ 	.word	0x00000010


	//----- nvinfo : EIATTR_REGCOUNT
	.align		4
.L_247:
        /*0528*/ 	.byte	0x04, 0x2f
        /*052a*/ 	.short	(.L_249 - .L_248)
	.align		4
.L_248:
        /*052c*/ 	.word	index@(_Z23gemm_half_q_half_kernelILi3ELi8ELb1ELb0ELi64EEvPK6__halfPKjS4_S2_PS0_iiiiPKtS7_iiiiiibS2_i)
        /*0530*/ 	.word	0x00000030


	//----- nvinfo : EIATTR_FRAME_SIZE
	.align		4
.L_249:
        /*0534*/ 	.byte	0x04, 0x11
        /*0536*/ 	.short	(.L_251 - .L_250)
	.align		4
.L_250:
        /*0538*/ 	.word	index@(_Z23gemm_half_q_half_kernelILi3ELi8ELb1ELb0ELi64EEvPK6__halfPKjS4_S2_PS0_iiiiPKtS7_iiiiiibS2_i)
        /*053c*/ 	.word	0x00000010


	//----- nvinfo : EIATTR_REGCOUNT
	.align		4
.L_251:
        /*0540*/ 	.byte	0x04, 0x2f
        /*0542*/ 	.short	(.L_253 - .L_252)
	.align		4
.L_252:
        /*0544*/ 	.word	index@(_Z23gemm_half_q_half_kernelILi3ELi24ELb1ELb0ELi64EEvPK6__halfPKjS4_S2_PS0_iiiiPKtS7_iiiiiibS2_i)
        /*0548*/ 	.word	0x00000069


	//----- nvinfo : EIATTR_FRAME_SIZE
	.align		4
.L_253:
        /*054c*/ 	.byte	0x04, 0x11
        /*054e*/ 	.short	(.L_255 - .L_254)
	.align		4
.L_254:
        /*0550*/ 	.word	index@(_Z23gemm_half_q_half_kernelILi3ELi24ELb1ELb0ELi64EEvPK6__halfPKjS4_S2_PS0_iiiiPKtS7_iiiiiibS2_i)
        /*0554*/ 	.word	0x00000010


	//----- nvinfo : EIATTR_REGCOUNT
	.align		4
.L_255:
        /*0558*/ 	.byte	0x04, 0x2f
        /*055a*/ 	.short	(.L_257 - .L_256)
	.align		4
.L_256:
        /*055c*/ 	.word	index@(_Z23gemm_half_q_half_kernelILi3ELi16ELb1ELb0ELi64EEvPK6__halfPKjS4_S2_PS0_iiiiPKtS7_iiiiiibS2_i)
        /*0560*/ 	.word	0x0000005c


	//----- nvinfo : EIATTR_FRAME_SIZE
	.align		4
.L_257:
        /*0564*/ 	.byte	0x04, 0x11
        /*0566*/ 	.short	(.L_259 - .L_258)
	.align		4
.L_258:
        /*0568*/ 	.word	index@(_Z23gemm_half_q_half_kernelILi3ELi16ELb1ELb0ELi64EEvPK6__halfPKjS4_S2_PS0_iiiiPKtS7_iiiiiibS2_i)
        /*056c*/ 	.word	0x00000010


	//----- nvinfo : EIATTR_REGCOUNT
	.align		4
.L_259:
        /*0570*/ 	.byte	0x04, 0x2f
        /*0572*/ 	.short	(.L_261 - .L_260)
	.align		4
.L_260:
        /*0574*/ 	.word	index@(_Z23gemm_half_q_half_kernelILi3ELi48ELb1ELb0ELi64EEvPK6__halfPKjS4_S2_PS0_iiiiPKtS7_iiiiiibS2_i)
        /*0578*/ 	.word	0x00000065


	//----- nvinfo : EIATTR_FRAME_SIZE
	.align		4
.L_261:
        /*057c*/ 	.byte	0x04, 0x11
        /*057e*/ 	.short	(.L_263 - .L_262)
	.align		4
.L_262:
        /*0580*/ 	.word	index@(_Z23gemm_half_q_half_kernelILi3ELi48ELb1ELb0ELi64EEvPK6__halfPKjS4_S2_PS0_iiiiPKtS7_iiiiiibS2_i)
        /*0584*/ 	.word	0x00000010


	//----- nvinfo : EIATTR_REGCOUNT
	.align		4
.L_263:
        /*0588*/ 	.byte	0x04, 0x2f
        /*058a*/ 	.short	(.L_265 - .L_264)
	.align		4
.L_264:
        /*058c*/ 	.word	index@(_Z23gemm_half_q_half_kernelILi3ELi32ELb1ELb0ELi64EEvPK6__halfPKjS4_S2_PS0_iiiiPKtS7_iiiiiibS2_i)
        /*0590*/ 	.word	0x0000003b


	//----- nvinfo : EIATTR_FRAME_SIZE
	.align		4
.L_265:
        /*0594*/ 	.byte	0x04, 0x11
        /*0596*/ 	.short	(.L_267 - .L_266)
	.align		4
.L_266:
        /*0598*/ 	.word	index@(_Z23gemm_half_q_half_kernelILi3ELi32ELb1ELb0ELi64EEvPK6__halfPKjS4_S2_PS0_iiiiPKtS7_iiiiiibS2_i)
        /*059c*/ 	.word	0x00000010


	//----- nvinfo : EIATTR_REGCOUNT
	.align		4
.L_267:
        /*05a0*/ 	.byte	0x04, 0x2f
        /*05a2*/ 	.short	(.L_269 - .L_268)
	.align		4
.L_268:
        /*05a4*/ 	.word	index@(_Z23gemm_half_q_half_kernelILi4ELi2ELb1ELb0ELi32EEvPK6__halfPKjS4_S2_PS0_iiiiPKtS7_iiiiiibS2_i)
        /*05a8*/ 	.word	0x00000040


	//----- nvinfo : EIATTR_FRAME_SIZE
	.align		4
.L_269:
        /*05ac*/ 	.byte	0x04, 0x11
        /*05ae*/ 	.short	(.L_271 - .L_270)
	.align		4
.L_270:
        /*05b0*/ 	.word	index@(_Z23gemm_half_q_half_kernelILi4ELi2ELb1ELb0ELi32EEvPK6__halfPKjS4_S2_PS0_iiiiPKtS7_iiiiiibS2_i)
        /*05b4*/ 	.word	0x00000000


	//----- nvinfo : EIATTR_REGCOUNT
	.align		4
.L_271:
        /*05b8*/ 	.byte	0x04, 0x2f
        /*05ba*/ 	.short	(.L_273 - .L_272)
	.align		4
.L_272:
        /*05bc*/ 	.word	index@(_Z23gemm_half_q_half_kernelILi4ELi6ELb1ELb0ELi32EEvPK6__halfPKjS4_S2_PS0_iiiiPKtS7_iiiiiibS2_i)
        /*05c0*/ 	.word	0x00000060


	//----- nvinfo : EIATTR_FRAME_SIZE
	.align		4
.L_273:
        /*05c4*/ 	.byte	0x04, 0x11
        /*05c6*/ 	.short	(.L_275 - .L_274)
	.align		4
.L_274:
        /*05c8*/ 	.word	index@(_Z23gemm_half_q_half_kernelILi4ELi6ELb1ELb0ELi32EEvPK6__halfPKjS4_S2_PS0_iiiiPKtS7_iiiiiibS2_i)
        /*05cc*/ 	.word	0x00000000


	//----- nvinfo : EIATTR_REGCOUNT
	.align		4
.L_275:
        /*05d0*/ 	.byte	0x04, 0x2f
        /*05d2*/ 	.short	(.L_277 - .L_276)
	.align		4
.L_276:
        /*05d4*/ 	.word	index@(_Z23gemm_half_q_half_kernelILi4ELi4ELb1ELb0ELi32EEvPK6__halfPKjS4_S2_PS0_iiiiPKtS7_iiiiiibS2_i)
        /*05d8*/ 	.word	0x00000061


	//----- nvinfo : EIATTR_FRAME_SIZE
	.align		4
.L_277:
        /*05dc*/ 	.byte	0x04, 0x11
        /*05de*/ 	.short	(.L_279 - .L_278)
	.align		4
.L_278:
        /*05e0*/ 	.word	index@(_Z23gemm_half_q_half_kernelILi4ELi4ELb1ELb0ELi32EEvPK6__halfPKjS4_S2_PS0_iiiiPKtS7_iiiiiibS2_i)
        /*05e4*/ 	.word	0x00000000


	//----- nvinfo : EIATTR_REGCOUNT
	.align		4
.L_279:
        /*05e8*/ 	.byte	0x04, 0x2f
        /*05ea*/ 	.short	(.L_281 - .L_280)
	.align		4
.L_280:
        /*05ec*/ 	.word	index@(_Z23gemm_half_q_half_kernelILi4ELi14ELb1ELb0ELi32EEvPK6__halfPKjS4_S2_PS0_iiiiPKtS7_iiiiiibS2_i)
        /*05f0*/ 	.word	0x0000006a


	//----- nvinfo : EIATTR_FRAME_SIZE
	.align		4
.L_281:
        /*05f4*/ 	.byte	0x04, 0x11
        /*05f6*/ 	.short	(.L_283 - .L_282)
	.align		4
.L_282:
        /*05f8*/ 	.word	index@(_Z23gemm_half_q_half_kernelILi4ELi14ELb1ELb0ELi32EEvPK6__halfPKjS4_S2_PS0_iiiiPKtS7_iiiiiibS2_i)
        /*05fc*/ 	.word	0x00000000


	//----- nvinfo : EIATTR_REGCOUNT
	.align		4
.L_283:
        /*0600*/ 	.byte	0x04, 0x2f
        /*0602*/ 	.short	(.L_285 - .L_284)
	.align		4
.L_284:
        /*0604*/ 	.word	index@(_Z23gemm_half_q_half_kernelILi4ELi12ELb1ELb0ELi32EEvPK6__halfPKjS4_S2_PS0_iiiiPKtS7_iiiiiibS2_i)
        /*0608*/ 	.word	0x00000067


	//----- nvinfo : EIATTR_FRAME_SIZE
	.align		4
.L_285:
        /*060c*/ 	.byte	0x04, 0x11
        /*060e*/ 	.short	(.L_287 - .L_286)
	.align		4
.L_286:
        /*0610*/ 	.word	index@(_Z23gemm_half_q_half_kernelILi4ELi12ELb1ELb0ELi32EEvPK6__halfPKjS4_S2_PS0_iiiiPKtS7_iiiiiibS2_i)
        /*0614*/ 	.word	0x00000000


	//----- nvinfo : EIATTR_REGCOUNT
	.align		4
.L_287:
        /*0618*/ 	.byte	0x04, 0x2f
        /*061a*/ 	.short	(.L_289 - .L_288)
	.align		4
.L_288:
        /*061c*/ 	.word	index@(_Z23gemm_half_q_half_kernelILi4ELi8ELb1ELb0ELi32EEvPK6__halfPKjS4_S2_PS0_iiiiPKtS7_iiiiiibS2_i)
        /*0620*/ 	.word	0x00000030


	//----- nvinfo : EIATTR_FRAME_SIZE
	.align		4
.L_289:
        /*0624*/ 	.byte	0x04, 0x11
        /*0626*/ 	.short	(.L_291 - .L_290)
	.align		4
.L_290:
        /*0628*/ 	.word	index@(_Z23gemm_half_q_half_kernelILi4ELi8ELb1ELb0ELi32EEvPK6__halfPKjS4_S2_PS0_iiiiPKtS7_iiiiiibS2_i)
        /*062c*/ 	.word	0x00000000


	//----- nvinfo : EIATTR_REGCOUNT
	.align		4
.L_291:
        /*0630*/ 	.byte	0x04, 0x2f
        /*0632*/ 	.short	(.L_293 - .L_292)
	.align		4
.L_292:
        /*0634*/ 	.word	index@(_Z23gemm_half_q_half_kernelILi4ELi24ELb1ELb0ELi32EEvPK6__halfPKjS4_S2_PS0_iiiiPKtS7_iiiiiibS2_i)
        /*0638*/ 	.word	0x00000060


	//----- nvinfo : EIATTR_FRAME_SIZE
	.align		4
.L_293:
        /*063c*/ 	.byte	0x04, 0x11
        /*063e*/ 	.short	(.L_295 - .L_294)
	.align		4
.L_294:
        /*0640*/ 	.word	index@(_Z23gemm_half_q_half_kernelILi4ELi24ELb1ELb0ELi32EEvPK6__halfPKjS4_S2_PS0_iiiiPKtS7_iiiiiibS2_i)
        /*0644*/ 	.word	0x00000000


	//----- nvinfo : EIATTR_REGCOUNT
	.align		4
.L_295:
        /*0648*/ 	.byte	0x04, 0x2f
        /*064a*/ 	.short	(.L_297 - .L_296)
	.align		4
.L_296:
        /*064c*/ 	.word	index@(_Z23gemm_half_q_half_kernelILi4ELi16ELb1ELb0ELi32EEvPK6__halfPKjS4_S2_PS0_iiiiPKtS7_iiiiiibS2_i)
        /*0650*/ 	.word	0x00000061


	//----- nvinfo : EIATTR_FRAME_SIZE
	.align		4
.L_297:
        /*0654*/ 	.byte	0x04, 0x11
        /*0656*/ 	.short	(.L_299 - .L_298)
	.align		4
.L_298:
        /*0658*/ 	.word	index@(_Z23gemm_half_q_half_kernelILi4ELi16ELb1ELb0ELi32EEvPK6__halfPKjS4_S2_PS0_iiiiPKtS7_iiiiiibS2_i)
        /*065c*/ 	.word	0x00000000


	//----- nvinfo : EIATTR_REGCOUNT
	.align		4
.L_299:
        /*0660*/ 	.byte	0x04, 0x2f
        /*0662*/ 	.short	(.L_301 - .L_300)
	.align		4
.L_300:
        /*0664*/ 	.word	index@(_Z23gemm_half_q_half_kernelILi4ELi48ELb1ELb0ELi32EEvPK6__halfPKjS4_S2_PS0_iiiiPKtS7_iiiiiibS2_i)
        /*0668*/ 	.word	0x00000068


	//----- nvinfo : EIATTR_FRAME_SIZE
	.align		4
.L_301:
        /*066c*/ 	.byte	0x04, 0x11
        /*066e*/ 	.short	(.L_303 - .L_302)
	.align		4
.L_302:
        /*0670*/ 	.word	index@(_Z23gemm_half_q_half_kernelILi4ELi48ELb1ELb0ELi32EEvPK6__halfPKjS4_S2_PS0_iiiiPKtS7_iiiiiibS2_i)
        /*0674*/ 	.word	0x00000000


	//----- nvinfo : EIATTR_REGCOUNT
	.align		4
.L_303:
        /*0678*/ 	.byte	0x04, 0x2f
        /*067a*/ 	.short	(.L_305 - .L_304)
	.align		4
.L_304:
        /*067c*/ 	.word	index@(_Z23gemm_half_q_half_kernelILi4ELi32ELb1ELb0ELi32EEvPK6__halfPKjS4_S2_PS0_iiiiPKtS7_iiiiiibS2_i)
        /*0680*/ 	.word	0x00000040


	//----- nvinfo : EIATTR_FRAME_SIZE
	.align		4
.L_305:
        /*0684*/ 	.byte	0x04, 0x11
        /*0686*/ 	.short	(.L_307 - .L_306)
	.align		4
.L_306:
        /*0688*/ 	.word	index@(_Z23gemm_half_q_half_kernelILi4ELi32ELb1ELb0ELi32EEvPK6__halfPKjS4_S2_PS0_iiiiPKtS7_iiiiiibS2_i)
        /*068c*/ 	.word	0x00000000


	//----- nvinfo : EIATTR_REGCOUNT
	.align		4
.L_307:
        /*0690*/ 	.byte	0x04, 0x2f
        /*0692*/ 	.short	(.L_309 - .L_308)
	.align		4
.L_308:
        /*0694*/ 	.word	index@(_Z23gemm_half_q_half_kernelILi4ELi2ELb1ELb0ELi64EEvPK6__halfPKjS4_S2_PS0_iiiiPKtS7_iiiiiibS2_i)
        /*0698*/ 	.word	0x00000044


	//----- nvinfo : EIATTR_FRAME_SIZE
	.align		4
.L_309:
        /*069c*/ 	.byte	0x04, 0x11
        /*069e*/ 	.short	(.L_311 - .L_310)
	.align		4
.L_310:
        /*06a0*/ 	.word	index@(_Z23gemm_half_q_half_kernelILi4ELi2ELb1ELb0ELi64EEvPK6__halfPKjS4_S2_PS0_iiiiPKtS7_iiiiiibS2_i)
        /*06a4*/ 	.word	0x00000010


	//----- nvinfo : EIATTR_REGCOUNT
	.align		4
.L_311:
        /*06a8*/ 	.byte	0x04, 0x2f
        /*06aa*/ 	.short	(.L_313 - .L_312)
	.align		4
.L_312:
        /*06ac*/ 	.word	index@(_Z23gemm_half_q_half_kernelILi4ELi6ELb1ELb0ELi64EEvPK6__halfPKjS4_S2_PS0_iiiiPKtS7_iiiiiibS2_i)
        /*06b0*/ 	.word	0x0000006c


	//----- nvinfo : EIATTR_FRAME_SIZE
	.align		4
.L_313:
        /*06b4*/ 	.byte	0x04, 0x11
        /*06b6*/ 	.short	(.L_315 - .L_314)
	.align		4
.L_314:
        /*06b8*/ 	.word	index@(_Z23gemm_half_q_half_kernelILi4ELi6ELb1ELb0ELi64EEvPK6__halfPKjS4_S2_PS0_iiiiPKtS7_iiiiiibS2_i)
        /*06bc*/ 	.word	0x00000010


	//----- nvinfo : EIATTR_REGCOUNT
	.align		4
.L_315:
        /*06c0*/ 	.byte	0x04, 0x2f
        /*06c2*/ 	.short	(.L_317 - .L_316)
	.align		4
.L_316:
        /*06c4*/ 	.word	index@(_Z23gemm_half_q_half_kernelILi4ELi4ELb1ELb0ELi64EEvPK6__halfPKjS4_S2_PS0_iiiiPKtS7_iiiiiibS2_i)
        /*06c8*/ 	.word	0x00000067


	//----- nvinfo : EIATTR_FRAME_SIZE
	.align		4
.L_317:
        /*06cc*/ 	.byte	0x04, 0x11
        /*06ce*/ 	.short	(.L_319 - .L_318)
	.align		4
.L_318:
        /*06d0*/ 	.word	index@(_Z23gemm_half_q_half_kernelILi4ELi4ELb1ELb0ELi64EEvPK6__halfPKjS4_S2_PS0_iiiiPKtS7_iiiiiibS2_i)
        /*06d4*/ 	.word	0x00000010


	//----- nvinfo : EIATTR_REGCOUNT
	.align		4
.L_319:
        /*06d8*/ 	.byte	0x04, 0x2f
        /*06da*/ 	.short	(.L_321 - .L_320)
	.align		4
.L_320:
        /*06dc*/ 	.word	index@(_Z23gemm_half_q_half_kernelILi4ELi14ELb1ELb0ELi64EEvPK6__halfPKjS4_S2_PS0_iiiiPKtS7_iiiiiibS2_i)
        /*06e0*/ 	.word	0x0000006c


	//----- nvinfo : EIATTR_FRAME_SIZE
	.align		4
.L_321:
        /*06e4*/ 	.byte	0x04, 0x11
        /*06e6*/ 	.short	(.L_323 - .L_322)
	.align		4
.L_322:
        /*06e8*/ 	.word	index@(_Z23gemm_half_q_half_kernelILi4ELi14ELb1ELb0ELi64EEvPK6__halfPKjS4_S2_PS0_iiiiPKtS7_iiiiiibS2_i)
        /*06ec*/ 	.word	0x00000010


	//----- nvinfo : EIATTR_REGCOUNT
	.align		4
.L_323:
        /*06f0*/ 	.byte	0x04, 0x2f
        /*06f2*/ 	.short	(.L_325 - .L_324)
	.align		4
.L_324:
        /*06f4*/ 	.word	index@(_Z23gemm_half_q_half_kernelILi4ELi12ELb1ELb0ELi64EEvPK6__halfPKjS4_S2_PS0_iiiiPKtS7_iiiiiibS2_i)
        /*06f8*/ 	.word	0x00000069


	//----- nvinfo : EIATTR_FRAME_SIZE
	.align		4
.L_325:
        /*06fc*/ 	.byte	0x04, 0x11
        /*06fe*/ 	.short	(.L_327 - .L_326)
	.align		4
.L_326:
        /*0700*/ 	.word	index@(_Z23gemm_half_q_half_kernelILi4ELi12ELb1ELb0ELi64EEvPK6__halfPKjS4_S2_PS0_iiiiPKtS7_iiiiiibS2_i)
        /*0704*/ 	.word	0x00000010


	//----- nvinfo : EIATTR_REGCOUNT
	.align		4
.L_327:
        /*0708*/ 	.byte	0x04, 0x2f
        /*070a*/ 	.short	(.L_329 - .L_328)
	.align		4
.L_328:
        /*070c*/ 	.word	index@(_Z23gemm_half_q_half_kernelILi4ELi8ELb1ELb0ELi64EEvPK6__halfPKjS4_S2_PS0_iiiiPKtS7_iiiiiibS2_i)
        /*0710*/ 	.word	0x00000030


	//----- nvinfo : EIATTR_FRAME_SIZE
	.align		4
.L_329:
        /*0714*/ 	.byte	0x04, 0x11
        /*0716*/ 	.short	(.L_331 - .L_330)
	.align		4
.L_330:
        /*0718*/ 	.word	index@(_Z23gemm_half_q_half_kernelILi4ELi8ELb1ELb0ELi64EEvPK6__halfPKjS4_S2_PS0_iiiiPKtS7_iiiiiibS2_i)
        /*071c*/ 	.word	0x00000010


	//----- nvinfo : EIATTR_REGCOUNT
	.align		4
.L_331:
        /*0720*/ 	.byte	0x04, 0x2f
        /*0722*/ 	.short	(.L_333 - .L_332)
	.align		4
.L_332:
        /*0724*/ 	.word	index@(_Z23gemm_half_q_half_kernelILi4ELi24ELb1ELb0ELi64EEvPK6__halfPKjS4_S2_PS0_iiiiPKtS7_iiiiiibS2_i)
        /*0728*/ 	.word	0x0000006c


	//----- nvinfo : EIATTR_FRAME_SIZE
	.align		4
.L_333:
        /*072c*/ 	.byte	0x04, 0x11
        /*072e*/ 	.short	(.L_335 - .L_334)
	.align		4
.L_334:
        /*0730*/ 	.word	index@(_Z23gemm_half_q_half_kernelILi4ELi24ELb1ELb0ELi64EEvPK6__halfPKjS4_S2_PS0_iiiiPKtS7_iiiiiibS2_i)
        /*0734*/ 	.word	0x00000010


	//----- nvinfo : EIATTR_REGCOUNT
	.align		4
.L_335:
        /*0738*/ 	.byte	0x04, 0x2f
        /*073a*/ 	.short	(.L_337 - .L_336)
	.align		4
.L_336:
        /*073c*/ 	.word	index@(_Z23gemm_half_q_half_kernelILi4ELi16ELb1ELb0ELi64EEvPK6__halfPKjS4_S2_PS0_iiiiPKtS7_iiiiiibS2_i)
        /*0740*/ 	.word	0x00000068


	//----- nvinfo : EIATTR_FRAME_SIZE
	.align		4
.L_337:
        /*0744*/ 	.byte	0x04, 0x11
        /*0746*/ 	.short	(.L_339 - .L_338)
	.align		4
.L_338:
        /*0748*/ 	.word	index@(_Z23gemm_half_q_half_kernelILi4ELi16ELb1ELb0ELi64EEvPK6__halfPKjS4_S2_PS0_iiiiPKtS7_iiiiiibS2_i)
        /*074c*/ 	.word	0x00000010


	//----- nvinfo : EIATTR_REGCOUNT
	.align		4
.L_339:
        /*0750*/ 	.byte	0x04, 0x2f
        /*0752*/ 	.short	(.L_341 - .L_340)
	.align		4
.L_340:
        /*0754*/ 	.word	index@(_Z23gemm_half_q_half_kernelILi4ELi48ELb1ELb0ELi64EEvPK6__halfPKjS4_S2_PS0_iiiiPKtS7_iiiiiibS2_i)
        /*0758*/ 	.word	0x00000067


	//----- nvinfo : EIATTR_FRAME_SIZE
	.align		4
.L_341:
        /*075c*/ 	.byte	0x04, 0x11
        /*075e*/ 	.short	(.L_343 - .L_342)
	.align		4
.L_342:
        /*0760*/ 	.word	index@(_Z23gemm_half_q_half_kernelILi4ELi48ELb1ELb0ELi64EEvPK6__halfPKjS4_S2_PS0_iiiiPKtS7_iiiiiibS2_i)
        /*0764*/ 	.word	0x00000010


	//----- nvinfo : EIATTR_REGCOUNT
	.align		4
.L_343:
        /*0768*/ 	.byte	0x04, 0x2f
        /*076a*/ 	.short	(.L_345 - .L_344)
	.align		4
.L_344:
        /*076c*/ 	.word	index@(_Z23gemm_half_q_half_kernelILi4ELi32ELb1ELb0ELi64EEvPK6__halfPKjS4_S2_PS0_iiiiPKtS7_iiiiiibS2_i)
        /*0770*/ 	.word	0x00000048


	//----- nvinfo : EIATTR_FRAME_SIZE
	.align		4
.L_345:
        /*0774*/ 	.byte	0x04, 0x11
        /*0776*/ 	.short	(.L_347 - .L_346)
	.align		4
.L_346:
        /*0778*/ 	.word	index@(_Z23gemm_half_q_half_kernelILi4ELi32ELb1ELb0ELi64EEvPK6__halfPKjS4_S2_PS0_iiiiPKtS7_iiiiiibS2_i)
        /*077c*/ 	.word	0x00000010


	//----- nvinfo : EIATTR_MIN_STACK_SIZE
	.align		4
.L_347:
        /*0780*/ 	.byte	0x04, 0x12
        /*0782*/ 	.short	(.L_349 - .L_348)
	.align		4
.L_348:
        /*0784*/ 	.word	index@(_Z23gemm_half_q_half_kernelILi4ELi32ELb1ELb0ELi64EEvPK6__halfPKjS4_S2_PS0_iiiiPKtS7_iiiiiibS2_i)
        /*0788*/ 	.word	0x00000010


	//----- nvinfo : EIATTR_MIN_STACK_SIZE
	.align		4
.L_349:
        /*078c*/ 	.byte	0x04, 0x12
        /*078e*/ 	.short	(.L_351 - .L_350)
	.align		4
.L_350:
        /*0790*/ 	.word	index@(_Z23gemm_half_q_half_kernelILi4ELi48ELb1ELb0ELi64EEvPK6__halfPKjS4_S2_PS0_iiiiPKtS7_iiiiiibS2_i)
        /*0794*/ 	.word	0x00000010


	//----- nvinfo : EIATTR_MIN_STACK_SIZE
	.align		4
.L_351:
        /*0798*/ 	.byte	0x04, 0x12
        /*079a*/ 	.short	(.L_353 - .L_352)
	.align		4
.L_352:
        /*079c*/ 	.word	index@(_Z23gemm_half_q_half_kernelILi4ELi16ELb1ELb0ELi64EEvPK6__halfPKjS4_S2_PS0_iiiiPKtS7_iiiiiibS2_i)
        /*07a0*/ 	.word	0x00000010


	//----- nvinfo : EIATTR_MIN_STACK_SIZE
	.align		4
.L_353:
        /*07a4*/ 	.byte	0x04, 0x12
        /*07a6*/ 	.short	(.L_355 - .L_354)
	.align		4
.L_354:
        /*07a8*/ 	.word	index@(_Z23gemm_half_q_half_kernelILi4ELi24ELb1ELb0ELi64EEvPK6__halfPKjS4_S2_PS0_iiiiPKtS7_iiiiiibS2_i)
        /*07ac*/ 	.word	0x00000010


	//----- nvinfo : EIATTR_MIN_STACK_SIZE
	.align		4
.L_355:
        /*07b0*/ 	.byte	0x04, 0x12
        /*07b2*/ 	.short	(.L_357 - .L_356)
	.align		4
.L_356:
        /*07b4*/ 	.word	index@(_Z23gemm_half_q_half_kernelILi4ELi8ELb1ELb0ELi64EEvPK6__halfPKjS4_S2_PS0_iiiiPKtS7_iiiiiibS2_i)
        /*07b8*/ 	.word	0x00000010


	//----- nvinfo : EIATTR_MIN_STACK_SIZE
	.align		4
.L_357:
        /*07bc*/ 	.byte	0x04, 0x12
        /*07be*/ 	.short	(.L_359 - .L_358)
	.align		4
.L_358:
        /*07c0*/ 	.word	index@(_Z23gemm_half_q_half_kernelILi4ELi12ELb1ELb0ELi64EEvPK6__halfPKjS4_S2_PS0_iiiiPKtS7_iiiiiibS2_i)
        /*07c4*/ 	.word	0x00000010


	//----- nvinfo : EIATTR_MIN_STACK_SIZE
	.align		4
.L_359:
        /*07c8*/ 	.byte	0x04, 0x12
        /*07ca*/ 	.short	(.L_361 - .L_360)
	.align		4
.L_360:
        /*07cc*/ 	.word	index@(_Z23gemm_half_q_half_kernelILi4ELi14ELb1ELb0ELi64EEvPK6__halfPKjS4_S2_PS0_iiiiPKtS7_iiiiiibS2_i)
        /*07d0*/ 	.word	0x00000010


	//----- nvinfo : EIATTR_MIN_STACK_SIZE
	.align		4
.L_361:
        /*07d4*/ 	.byte	0x04, 0x12
        /*07d6*/ 	.short	(.L_363 - .L_362)
	.align		4
.L_362:
        /*07d8*/ 	.word	index@(_Z23gemm_half_q_half_kernelILi4ELi4ELb1ELb0ELi64EEvPK6__halfPKjS4_S2_PS0_iiiiPKtS7_iiiiiibS2_i)
        /*07dc*/ 	.word	0x00000010


	//----- nvinfo : EIATTR_MIN_STACK_SIZE
	.align		4
.L_363:
        /*07e0*/ 	.byte	0x04, 0x12
        /*07e2*/ 	.short	(.L_365 - .L_364)
	.align		4
.L_364:
        /*07e4*/ 	.word	index@(_Z23gemm_half_q_half_kernelILi4ELi6ELb1ELb0ELi64EEvPK6__halfPKjS4_S2_PS0_iiiiPKtS7_iiiiiibS2_i)
        /*07e8*/ 	.word	0x00000010


	//----- nvinfo : EIATTR_MIN_STACK_SIZE
	.align		4
.L_365:
        /*07ec*/ 	.byte	0x04, 0x12
        /*07ee*/ 	.short	(.L_367 - .L_366)
	.align		4
.L_366:
        /*07f0*/ 	.word	index@(_Z23gemm_half_q_half_kernelILi4ELi2ELb1ELb0ELi64EEvPK6__halfPKjS4_S2_PS0_iiiiPKtS7_iiiiiibS2_i)
        /*07f4*/ 	.word	0x00000010


	//----- nvinfo : EIATTR_MIN_STACK_SIZE
	.align		4
.L_367:
        /*07f8*/ 	.byte	0x04, 0x12
        /*07fa*/ 	.short	(.L_369 - .L_368)
	.align		4
.L_368:
        /*07fc*/ 	.word	index@(_Z23gemm_half_q_half_kernelILi4ELi32ELb1ELb0ELi32EEvPK6__halfPKjS4_S2_PS0_iiiiPKtS7_iiiiiibS2_i)
        /*0800*/ 	.word	0x00000000


	//----- nvinfo : EIATTR_MIN_STACK_SIZE
	.align		4
.L_369:
        /*0804*/ 	.byte	0x04, 0x12
        /*0806*/ 	.short	(.L_371 - .L_370)
	.align		4
.L_370:
        /*0808*/ 	.word	index@(_Z23gemm_half_q_half_kernelILi4ELi48ELb1ELb0ELi32EEvPK6__halfPKjS4_S2_PS0_iiiiPKtS7_iiiiiibS2_i)
        /*080c*/ 	.word	0x00000000


	//----- nvinfo : EIATTR_MIN_STACK_SIZE
	.align		4
.L_371:
        /*0810*/ 	.byte	0x04, 0x12
        /*0812*/ 	.short	(.L_373 - .L_372)
	.align		4
.L_372:
        /*0814*/ 	.word	index@(_Z23gemm_half_q_half_kernelILi4ELi16ELb1ELb0ELi32EEvPK6__halfPKjS4_S2_PS0_iiiiPKtS7_iiiiiibS2_i)
        /*0818*/ 	.word	0x00000000


	//----- nvinfo : EIATTR_MIN_STACK_SIZE
	.align		4
.L_373:
        /*081c*/ 	.byte	0x04, 0x12
        /*081e*/ 	.short	(.L_375 - .L_374)
	.align		4
.L_374:
        /*0820*/ 	.word	index@(_Z23gemm_half_q_half_kernelILi4ELi24ELb1ELb0ELi32EEvPK6__halfPKjS4_S2_PS0_iiiiPKtS7_iiiiiibS2_i)
        /*0824*/ 	.word	0x00000000


	//----- nvinfo : EIATTR_MIN_STACK_SIZE
	.align		4
.L_375:
        /*0828*/ 	.byte	0x04, 0x12
        /*082a*/ 	.short	(.L_377 - .L_376)
	.align		4
.L_376:
        /*082c*/ 	.word	index@(_Z23gemm_half_q_half_kernelILi4ELi8ELb1ELb0ELi32EEvPK6__halfPKjS4_S2_PS0_iiiiPKtS7_iiiiiibS2_i)
        /*0830*/ 	.word	0x00000000


	//----- nvinfo : EIATTR_MIN_STACK_SIZE
	.align		4
.L_377:
        /*0834*/ 	.byte	0x04, 0x12
        /*0836*/ 	.short	(.L_379 - .L_378)
	.align		4
.L_378:
        /*0838*/ 	.word	index@(_Z23gemm_half_q_half_kernelILi4ELi12ELb1ELb0ELi32EEvPK6__halfPKjS4_S2_PS0_iiiiPKtS7_iiiiiibS2_i)
        /*083c*/ 	.word	0x00000000


	//----- nvinfo : EIATTR_MIN_STACK_SIZE
	.align		4
.L_379:
        /*0840*/ 	.byte	0x04, 0x12
        /*0842*/ 	.short	(.L_381 - .L_380)
	.align		4
.L_380:
        /*0844*/ 	.word	index@(_Z23gemm_half_q_half_kernelILi4ELi14ELb1ELb0ELi32EEvPK6__halfPKjS4_S2_PS0_iiiiPKtS7_iiiiiibS2_i)
        /*0848*/ 	.word	0x00000000


	//----- nvinfo : EIATTR_MIN_STACK_SIZE
	.align		4
.L_381:
        /*084c*/ 	.byte	0x04, 0x12
        /*084e*/ 	.short	(.L_383 - .L_382)
	.align		4
.L_382:
        /*0850*/ 	.word	index@(_Z23gemm_half_q_half_kernelILi4ELi4ELb1ELb0ELi32EEvPK6__halfPKjS4_S2_PS0_iiiiPKtS7_iiiiiibS2_i)
        /*0854*/ 	.word	0x00000000


	//----- nvinfo : EIATTR_MIN_STACK_SIZE
	.align		4
.L_383:
        /*0858*/ 	.byte	0x04, 0x12
        /*085a*/ 	.short	(.L_385 - .L_384)
	.align		4
.L_384:
        /*085c*/ 	.word	index@(_Z23gemm_half_q_half_kernelILi4ELi6ELb1ELb0ELi32EEvPK6__halfPKjS4_S2_PS0_iiiiPKtS7_iiiiiibS2_i)
        /*0860*/ 	.word	0x00000000


	//----- nvinfo : EIATTR_MIN_STACK_SIZE
	.align		4
.L_385:
        /*0864*/ 	.byte	0x04, 0x12
        /*0866*/ 	.short	(.L_387 - .L_386)
	.align		4
.L_386:
        /*0868*/ 	.word	index@(_Z23gemm_half_q_half_kernelILi4ELi2ELb1ELb0ELi32EEvPK6__halfPKjS4_S2_PS0_iiiiPKtS7_iiiiiibS2_i)
        /*086c*/ 	.word	0x00000000


	//----- nvinfo : EIATTR_MIN_STACK_SIZE
	.align		4
.L_387:
        /*0870*/ 	.byte	0x04, 0x12
        /*0872*/ 	.short	(.L_389 - .L_388)
	.align		4
.L_388:
        /*0874*/ 	.word	index@(_Z23gemm_half_q_half_kernelILi3ELi32ELb1ELb0ELi64EEvPK6__halfPKjS4_S2_PS0_iiiiPKtS7_iiiiiibS2_i)
        /*0878*/ 	.word	0x00000010


	//----- nvinfo : EIATTR_MIN_STACK_SIZE
	.align		4
.L_389:
        /*087c*/ 	.byte	0x04, 0x12
        /*087e*/ 	.short	(.L_391 - .L_390)
	.align		4
.L_390:
        /*0880*/ 	.word	index@(_Z23gemm_half_q_half_kernelILi3ELi48ELb1ELb0ELi64EEvPK6__halfPKjS4_S2_PS0_iiiiPKtS7_iiiiiibS2_i)
        /*0884*/ 	.word	0x00000010


	//----- nvinfo : EIATTR_MIN_STACK_SIZE
	.align		4
.L_391:
        /*0888*/ 	.byte	0x04, 0x12
        /*088a*/ 	.short	(.L_393 - .L_392)
	.align		4
.L_392:
        /*088c*/ 	.word	index@(_Z23gemm_half_q_half_kernelILi3ELi16ELb1ELb0ELi64EEvPK6__halfPKjS4_S2_PS0_iiiiPKtS7_iiiiiibS2_i)
        /*0890*/ 	.word	0x00000010


	//----- nvinfo : EIATTR_MIN_STACK_SIZE
	.align		4
.L_393:
        /*0894*/ 	.byte	0x04, 0x12
        /*0896*/ 	.short	(.L_395 - .L_394)
	.align		4
.L_394:
        /*0898*/ 	.word	index@(_Z23gemm_half_q_half_kernelILi3ELi24ELb1ELb0ELi64EEvPK6__halfPKjS4_S2_PS0_iiiiPKtS7_iiiiiibS2_i)
        /*089c*/ 	.word	0x00000010


	//----- nvinfo : EIATTR_MIN_STACK_SIZE
	.align		4
.L_395:
        /*08a0*/ 	.byte	0x04, 0x12
        /*08a2*/ 	.short	(.L_397 - .L_396)
	.align		4
.L_396:
        /*08a4*/ 	.word	index@(_Z23gemm_half_q_half_kernelILi3ELi8ELb1ELb0ELi64EEvPK6__halfPKjS4_S2_PS0_iiiiPKtS7_iiiiiibS2_i)
        /*08a8*/ 	.word	0x00000010


	//----- nvinfo : EIATTR_MIN_STACK_SIZE
	.align		4
.L_397:
        /*08ac*/ 	.byte	0x04, 0x12
        /*08ae*/ 	.short	(.L_399 - .L_398)
	.align		4
.L_398:
        /*08b0*/ 	.word	index@(_Z23gemm_half_q_half_kernelILi3ELi12ELb1ELb0ELi64EEvPK6__halfPKjS4_S2_PS0_iiiiPKtS7_iiiiiibS2_i)
        /*08b4*/ 	.word	0x00000010


	//----- nvinfo : EIATTR_MIN_STACK_SIZE
	.align		4
.L_399:
        /*08b8*/ 	.byte	0x04, 0x12
        /*08ba*/ 	.short	(.L_401 - .L_400)
	.align		4
.L_400:
        /*08bc*/ 	.word	index@(_Z23gemm_half_q_half_kernelILi3ELi14ELb1ELb0ELi64EEvPK6__halfPKjS4_S2_PS0_iiiiPKtS7_iiiiiibS2_i)
        /*08c0*/ 	.word	0x00000010


	//----- nvinfo : EIATTR_MIN_STACK_SIZE
	.align		4
.L_401:
        /*08c4*/ 	.byte	0x04, 0x12
        /*08c6*/ 	.short	(.L_403 - .L_402)
	.align		4
.L_402:
        /*08c8*/ 	.word	index@(_Z23gemm_half_q_half_kernelILi3ELi4ELb1ELb0ELi64EEvPK6__halfPKjS4_S2_PS0_iiiiPKtS7_iiiiiibS2_i)
        /*08cc*/ 	.word	0x00000010


	//----- nvinfo : EIATTR_MIN_STACK_SIZE
	.align		4
.L_403:
        /*08d0*/ 	.byte	0x04, 0x12
        /*08d2*/ 	.short	(.L_405 - .L_404)
	.align		4
.L_404:
        /*08d4*/ 	.word	index@(_Z23gemm_half_q_half_kernelILi3ELi6ELb1ELb0ELi64EEvPK6__halfPKjS4_S2_PS0_iiiiPKtS7_iiiiiibS2_i)
        /*08d8*/ 	.word	0x00000010


	//----- nvinfo : EIATTR_MIN_STACK_SIZE
	.align		4
.L_405:
        /*08dc*/ 	.byte	0x04, 0x12
        /*08de*/ 	.short	(.L_407 - .L_406)
	.align		4
.L_406:
        /*08e0*/ 	.word	index@(_Z23gemm_half_q_half_kernelILi3ELi2ELb1ELb0ELi64EEvPK6__halfPKjS4_S2_PS0_iiiiPKtS7_iiiiiibS2_i)
        /*08e4*/ 	.word	0x00000010


	//----- nvinfo : EIATTR_MIN_STACK_SIZE
	.align		4
.L_407:
        /*08e8*/ 	.byte	0x04, 0x12
        /*08ea*/ 	.short	(.L_409 - .L_408)
	.align		4
.L_408:
        /*08ec*/ 	.word	index@(_Z23gemm_half_q_half_kernelILi3ELi32ELb1ELb0ELi32EEvPK6__halfPKjS4_S2_PS0_iiiiPKtS7_iiiiiibS2_i)
        /*08f0*/ 	.word	0x00000000


	//----- nvinfo : EIATTR_MIN_STACK_SIZE
	.align		4
.L_409:
        /*08f4*/ 	.byte	0x04, 0x12
        /*08f6*/ 	.short	(.L_411 - .L_410)
	.align		4
.L_410:
        /*08f8*/ 	.word	index@(_Z23gemm_half_q_half_kernelILi3ELi48ELb1ELb0ELi32EEvPK6__halfPKjS4_S2_PS0_iiiiPKtS7_iiiiiibS2_i)
        /*08fc*/ 	.word	0x00000000


	//----- nvinfo : EIATTR_MIN_STACK_SIZE
	.align		4
.L_411:
        /*0900*/ 	.byte	0x04, 0x12
        /*0902*/ 	.short	(.L_413 - .L_412)
	.align		4
.L_412:
        /*0904*/ 	.word	index@(_Z23gemm_half_q_half_kernelILi3ELi16ELb1ELb0ELi32EEvPK6__halfPKjS4_S2_PS0_iiiiPKtS7_iiiiiibS2_i)
        /*0908*/ 	.word	0x00000000


	//----- nvinfo : EIATTR_MIN_STACK_SIZE
	.align		4
.L_413:
        /*090c*/ 	.byte	0x04, 0x12
        /*090e*/ 	.short	(.L_415 - .L_414)
	.align		4
.L_414:
        /*0910*/ 	.word	index@(_Z23gemm_half_q_half_kernelILi3ELi24ELb1ELb0ELi32EEvPK6__halfPKjS4_S2_PS0_iiiiPKtS7_iiiiiibS2_i)
        /*0914*/ 	.word	0x00000000


	//----- nvinfo : EIATTR_MIN_STACK_SIZE
	.align		4
.L_415:
        /*0918*/ 	.byte	0x04, 0x12
        /*091a*/ 	.short	(.L_417 - .L_416)
	.align		4
.L_416:
        /*091c*/ 	.word	index@(_Z23gemm_half_q_half_kernelILi3ELi8ELb1ELb0ELi32EEvPK6__halfPKjS4_S2_PS0_iiiiPKtS7_iiiiiibS2_i)
        /*0920*/ 	.word	0x00000000


	//----- nvinfo : EIATTR_MIN_STACK_SIZE
	.align		4
.L_417:
        /*0924*/ 	.byte	0x04, 0x12
        /*0926*/ 	.short	(.L_419 - .L_418)
	.align		4
.L_418:
        /*0928*/ 	.word	index@(_Z23gemm_half_q_half_kernelILi3ELi12ELb1ELb0ELi32EEvPK6__halfPKjS4_S2_PS0_iiiiPKtS7_iiiiiibS2_i)
        /*092c*/ 	.word	0x00000000


	//----- nvinfo : EIATTR_MIN_STACK_SIZE
	.align		4
.L_419:
        /*0930*/ 	.byte	0x04, 0x12
        /*0932*/ 	.short	(.L_421 - .L_420)
	.align		4
.L_420:
        /*0934*/ 	.word	index@(_Z23gemm_half_q_half_kernelILi3ELi14ELb1ELb0ELi32EEvPK6__halfPKjS4_S2_PS0_iiiiPKtS7_iiiiiibS2_i)
        /*0938*/ 	.word	0x00000000


	//----- nvinfo : EIATTR_MIN_STACK_SIZE
	.align		4
.L_421:
        /*093c*/ 	.byte	0x04, 0x12
        /*093e*/ 	.short	(.L_423 - .L_422)
	.align		4
.L_422:
        /*0940*/ 	.word	index@(_Z23gemm_half_q_half_kernelILi3ELi4ELb1ELb0ELi32EEvPK6__halfPKjS4_S2_PS0_iiiiPKtS7_iiiiiibS2_i)
        /*0944*/ 	.word	0x00000000


	//----- nvinfo : EIATTR_MIN_STACK_SIZE
	.align		4
.L_423:
        /*0948*/ 	.byte	0x04, 0x12
        /*094a*/ 	.short	(.L_425 - .L_424)
	.align		4
.L_424:
        /*094c*/ 	.word	index@(_Z23gemm_half_q_half_kernelILi3ELi6ELb1ELb0ELi32EEvPK6__halfPKjS4_S2_PS0_iiiiPKtS7_iiiiiibS2_i)
        /*0950*/ 	.word	0x00000000


	//----- nvinfo : EIATTR_MIN_STACK_SIZE
	.align		4
.L_425:
        /*0954*/ 	.byte	0x04, 0x12
        /*0956*/ 	.short	(.L_427 - .L_426)
	.align		4
.L_426:
        /*0958*/ 	.word	index@(_Z23gemm_half_q_half_kernelILi3ELi2ELb1ELb0ELi32EEvPK6__halfPKjS4_S2_PS0_iiiiPKtS7_iiiiiibS2_i)
        /*095c*/ 	.word	0x00000000


	//----- nvinfo : EIATTR_MIN_STACK_SIZE
	.align		4
.L_427:
        /*0960*/ 	.byte	0x04, 0x12
        /*0962*/ 	.short	(.L_429 - .L_428)
	.align		4
.L_428:
        /*0964*/ 	.word	index@(_Z23gemm_half_q_half_kernelILi2ELi32ELb1ELb0ELi64EEvPK6__halfPKjS4_S2_PS0_iiiiPKtS7_iiiiiibS2_i)
        /*0968*/ 	.word	0x00000010


	//----- nvinfo : EIATTR_MIN_STACK_SIZE
	.align		4
.L_429:
        /*096c*/ 	.byte	0x04, 0x12
        /*096e*/ 	.short	(.L_431 - .L_430)
	.align		4
.L_430:
        /*0970*/ 	.word	index@(_Z23gemm_half_q_half_kernelILi2ELi48ELb1ELb0ELi64EEvPK6__halfPKjS4_S2_PS0_iiiiPKtS7_iiiiiibS2_i)
        /*0974*/ 	.word	0x00000010


	//----- nvinfo : EIATTR_MIN_STACK_SIZE
	.align		4
.L_431:
        /*0978*/ 	.byte	0x04, 0x12
        /*097a*/ 	.short	(.L_433 - .L_432)
	.align		4
.L_432:
        /*097c*/ 	.word	index@(_Z23gemm_half_q_half_kernelILi2ELi16ELb1ELb0ELi64EEvPK6__halfPKjS4_S2_PS0_iiiiPKtS7_iiiiiibS2_i)
        /*0980*/ 	.word	0x00000010


	//----- nvinfo : EIATTR_MIN_STACK_SIZE
	.align		4
.L_433:
        /*0984*/ 	.byte	0x04, 0x12
        /*0986*/ 	.short	(.L_435 - .L_434)
	.align		4
.L_434:
        /*0988*/ 	.word	index@(_Z23gemm_half_q_half_kernelILi2ELi24ELb1ELb0ELi64EEvPK6__halfPKjS4_S2_PS0_iiiiPKtS7_iiiiiibS2_i)
        /*098c*/ 	.word	0x00000010


	//----- nvinfo : EIATTR_MIN_STACK_SIZE
	.align		4
.L_435:
        /*0990*/ 	.byte	0x04, 0x12
        /*0992*/ 	.short	(.L_437 - .L_436)
	.align		4
.L_436:
        /*0994*/ 	.word	index@(_Z23gemm_half_q_half_kernelILi2ELi8ELb1ELb0ELi64EEvPK6__halfPKjS4_S2_PS0_iiiiPKtS7_iiiiiibS2_i)
        /*0998*/ 	.word	0x00000010


	//----- nvinfo : EIATTR_MIN_STACK_SIZE
	.align		4
.L_437:
        /*099c*/ 	.byte	0x04, 0x12
        /*099e*/ 	.short	(.L_439 - .L_438)
	.align		4
.L_438:
        /*09a0*/ 	.word	index@(_Z23gemm_half_q_half_kernelILi2ELi12ELb1ELb0ELi64EEvPK6__halfPKjS4_S2_PS0_iiiiPKtS7_iiiiiibS2_i)
        /*09a4*/ 	.word	0x00000010


	//----- nvinfo : EIATTR_MIN_STACK_SIZE
	.align		4
.L_439:
        /*09a8*/ 	.byte	0x04, 0x12
        /*09aa*/ 	.short	(.L_441 - .L_440)
	.align		4
.L_440:
        /*09ac*/ 	.word	index@(_Z23gemm_half_q_half_kernelILi2ELi14ELb1ELb0ELi64EEvPK6__halfPKjS4_S2_PS0_iiiiPKtS7_iiiiiibS2_i)
        /*09b0*/ 	.word	0x00000010


	//----- nvinfo : EIATTR_MIN_STACK_SIZE
	.align		4
.L_441:
        /*09b4*/ 	.byte	0x04, 0x12
        /*09b6*/ 	.short	(.L_443 - .L_442)
	.align		4
.L_442:
        /*09b8*/ 	.word	index@(_Z23gemm_half_q_half_kernelILi2ELi4ELb1ELb0ELi64EEvPK6__halfPKjS4_S2_PS0_iiiiPKtS7_iiiiiibS2_i)
        /*09bc*/ 	.word	0x00000010


	//----- nvinfo : EIATTR_MIN_STACK_SIZE
	.align		4
.L_443:
        /*09c0*/ 	.byte	0x04, 0x12
        /*09c2*/ 	.short	(.L_445 - .L_444)
	.align		4
.L_444:
        /*09c4*/ 	.word	index@(_Z23gemm_half_q_half_kernelILi2ELi6ELb1ELb0ELi64EEvPK6__halfPKjS4_S2_PS0_iiiiPKtS7_iiiiiibS2_i)
        /*09c8*/ 	.word	0x00000010


	//----- nvinfo : EIATTR_MIN_STACK_SIZE
	.align		4
.L_445:
        /*09cc*/ 	.byte	0x04, 0x12
        /*09ce*/ 	.short	(.L_447 - .L_446)
	.align		4
.L_446:
        /*09d0*/ 	.word	index@(_Z23gemm_half_q_half_kernelILi2ELi2ELb1ELb0ELi64EEvPK6__halfPKjS4_S2_PS0_iiiiPKtS7_iiiiiibS2_i)
        /*09d4*/ 	.word	0x00000010


	//----- nvinfo : EIATTR_MIN_STACK_SIZE
	.align		4
.L_447:
        /*09d8*/ 	.byte	0x04, 0x12
        /*09da*/ 	.short	(.L_449 - .L_448)
	.align		4
.L_448:
        /*09dc*/ 	.word	index@(_Z23gemm_half_q_half_kernelILi2ELi32ELb1ELb0ELi32EEvPK6__halfPKjS4_S2_PS0_iiiiPKtS7_iiiiiibS2_i)
        /*09e0*/ 	.word	0x00000000


	//----- nvinfo : EIATTR_MIN_STACK_SIZE
	.align		4
.L_449:
        /*09e4*/ 	.byte	0x04, 0x12
        /*09e6*/ 	.short	(.L_451 - .L_450)
	.align		4
.L_450:
        /*09e8*/ 	.word	index@(_Z23gemm_half_q_half_kernelILi2ELi48ELb1ELb0ELi32EEvPK6__halfPKjS4_S2_PS0_iiiiPKtS7_iiiiiibS2_i)
        /*09ec*/ 	.word	0x00000000


	//----- nvinfo : EIATTR_MIN_STACK_SIZE
	.align		4
.L_451:
        /*09f0*/ 	.byte	0x04, 0x12
        /*09f2*/ 	.short	(.L_453 - .L_452)
	.align		4
.L_452:
        /*09f4*/ 	.word	index@(_Z23gemm_half_q_half_kernelILi2ELi16ELb1ELb0ELi32EEvPK6__halfPKjS4_S2_PS0_iiiiPKtS7_iiiiiibS2_i)
        /*09f8*/ 	.word	0x00000000


	//----- nvinfo : EIATTR_MIN_STACK_SIZE
	.align		4
.L_453:
        /*09fc*/ 	.byte	0x04, 0x12
        /*09fe*/ 	.short	(.L_455 - .L_454)
	.align		4
.L_454:
        /*0a00*/ 	.word	index@(_Z23gemm_half_q_half_kernelILi2ELi24ELb1ELb0ELi32EEvPK6__halfPKjS4_S2_PS0_iiiiPKtS7_iiiiiibS2_i)
        /*0a04*/ 	.word	0x00000000


	//----- nvinfo : EIATTR_MIN_STACK_SIZE
	.align		4
.L_455:
        /*0a08*/ 	.byte	0x04, 0x12
        /*0a0a*/ 	.short	(.L_457 - .L_456)
	.align		4
.L_456:
        /*0a0c*/ 	.word	index@(_Z23gemm_half_q_half_kernelILi2ELi8ELb1ELb0ELi32EEvPK6__halfPKjS4_S2_PS0_iiiiPKtS7_iiiiiibS2_i)
        /*0a10*/ 	.word	0x00000000


	//----- nvinfo : EIATTR_MIN_STACK_SIZE
	.align		4
.L_457:
        /*0a14*/ 	.byte	0x04, 0x12
        /*0a16*/ 	.short	(.L_459 - .L_458)
	.align		4
.L_458:
        /*0a18*/ 	.word	index@(_Z23gemm_half_q_half_kernelILi2ELi12ELb1ELb0ELi32EEvPK6__halfPKjS4_S2_PS0_iiiiPKtS7_iiiiiibS2_i)
        /*0a1c*/ 	.word	0x00000000


	//----- nvinfo : EIATTR_MIN_STACK_SIZE
	.align		4
.L_459:
        /*0a20*/ 	.byte	0x04, 0x12
        /*0a22*/ 	.short	(.L_461 - .L_460)
	.align		4
.L_460:
        /*0a24*/ 	.word	index@(_Z23gemm_half_q_half_kernelILi2ELi14ELb1ELb0ELi32EEvPK6__halfPKjS4_S2_PS0_iiiiPKtS7_iiiiiibS2_i)
        /*0a28*/ 	.word	0x00000000


	//----- nvinfo : EIATTR_MIN_STACK_SIZE
	.align		4
.L_461:
        /*0a2c*/ 	.byte	0x04, 0x12
        /*0a2e*/ 	.short	(.L_463 - .L_462)
	.align		4
.L_462:
        /*0a30*/ 	.word	index@(_Z23gemm_half_q_half_kernelILi2ELi4ELb1ELb0ELi32EEvPK6__halfPKjS4_S2_PS0_iiiiPKtS7_iiiiiibS2_i)
        /*0a34*/ 	.word	0x00000000


	//----- nvinfo : EIATTR_MIN_STACK_SIZE
	.align		4
.L_463:
        /*0a38*/ 	.byte	0x04, 0x12
        /*0a3a*/ 	.short	(.L_465 - .L_464)
	.align		4
.L_464:
        /*0a3c*/ 	.word	index@(_Z23gemm_half_q_half_kernelILi2ELi6ELb1ELb0ELi32EEvPK6__halfPKjS4_S2_PS0_iiiiPKtS7_iiiiiibS2_i)
        /*0a40*/ 	.word	0x00000000


	//----- nvinfo : EIATTR_MIN_STACK_SIZE
	.align		4
.L_465:
        /*0a44*/ 	.byte	0x04, 0x12
        /*0a46*/ 	.short	(.L_467 - .L_466)
	.align		4
.L_466:
        /*0a48*/ 	.word	index@(_Z23gemm_half_q_half_kernelILi2ELi2ELb1ELb0ELi32EEvPK6__halfPKjS4_S2_PS0_iiiiPKtS7_iiiiiibS2_i)
        /*0a4c*/ 	.word	0x00000000


	//----- nvinfo : EIATTR_MIN_STACK_SIZE
	.align		4
.L_467:
        /*0a50*/ 	.byte	0x04, 0x12
        /*0a52*/ 	.short	(.L_469 - .L_468)
	.align		4
.L_468:
        /*0a54*/ 	.word	index@(_Z23gemm_half_q_half_kernelILi1ELi32ELb1ELb0ELi64EEvPK6__halfPKjS4_S2_PS0_iiiiPKtS7_iiiiiibS2_i)
        /*0a58*/ 	.word	0x00000010


	//----- nvinfo : EIATTR_MIN_STACK_SIZE
	.align		4
.L_469:
        /*0a5c*/ 	.byte	0x04, 0x12
        /*0a5e*/ 	.short	(.L_471 - .L_470)
	.align		4
.L_470:
        /*0a60*/ 	.word	index@(_Z23gemm_half_q_half_kernelILi1ELi48ELb1ELb0ELi64EEvPK6__halfPKjS4_S2_PS0_iiiiPKtS7_iiiiiibS2_i)
        /*0a64*/ 	.word	0x00000010


	//----- nvinfo : EIATTR_MIN_STACK_SIZE
	.align		4
.L_471:
        /*0a68*/ 	.byte	0x04, 0x12
        /*0a6a*/ 	.short	(.L_473 - .L_472)
	.align		4
.L_472:
        /*0a6c*/ 	.word	index@(_Z23gemm_half_q_half_kernelILi1ELi16ELb1ELb0ELi64EEvPK6__halfPKjS4_S2_PS0_iiiiPKtS7_iiiiiibS2_i)
        /*0a70*/ 	.word	0x00000010


	//----- nvinfo : EIATTR_MIN_STACK_SIZE
	.align		4
.L_473:
        /*0a74*/ 	.byte	0x04, 0x12
        /*0a76*/ 	.short	(.L_475 - .L_474)
	.align		4
.L_474:
        /*0a78*/ 	.word	index@(_Z23gemm_half_q_half_kernelILi1ELi24ELb1ELb0ELi64EEvPK6__halfPKjS4_S2_PS0_iiiiPKtS7_iiiiiibS2_i)
        /*0a7c*/ 	.word	0x00000010


	//----- nvinfo : EIATTR_MIN_STACK_SIZE
	.align		4
.L_475:
        /*0a80*/ 	.byte	0x04, 0x12
        /*0a82*/ 	.short	(.L_477 - .L_476)
	.align		4
.L_476:
        /*0a84*/ 	.word	index@(_Z23gemm_half_q_half_kernelILi1ELi8ELb1ELb0ELi64EEvPK6__halfPKjS4_S2_PS0_iiiiPKtS7_iiiiiibS2_i)
        /*0a88*/ 	.word	0x00000010


	//----- nvinfo : EIATTR_MIN_STACK_SIZE
	.align		4
.L_477:
        /*0a8c*/ 	.byte	0x04, 0x12
        /*0a8e*/ 	.short	(.L_479 - .L_478)
	.align		4
.L_478:
        /*0a90*/ 	.word	index@(_Z23gemm_half_q_half_kernelILi1ELi12ELb1ELb0ELi64EEvPK6__halfPKjS4_S2_PS0_iiiiPKtS7_iiiiiibS2_i)
        /*0a94*/ 	.word	0x00000010


	//----- nvinfo : EIATTR_MIN_STACK_SIZE
	.align		4
.L_479:
        /*0a98*/ 	.byte	0x04, 0x12
        /*0a9a*/ 	.short	(.L_481 - .L_480)
	.align		4
.L_480:
        /*0a9c*/ 	.word	index@(_Z23gemm_half_q_half_kernelILi1ELi14ELb1ELb0ELi64EEvPK6__halfPKjS4_S2_PS0_iiiiPKtS7_iiiiiibS2_i)
        /*0aa0*/ 	.word	0x00000010


	//----- nvinfo : EIATTR_MIN_STACK_SIZE
	.align		4
.L_481:
        /*0aa4*/ 	.byte	0x04, 0x12
        /*0aa6*/ 	.short	(.L_483 - .L_482)
	.align		4
.L_482:
        /*0aa8*/ 	.word	index@(_Z23gemm_half_q_half_kernelILi1ELi4ELb1ELb0ELi64EEvPK6__halfPKjS4_S2_PS0_iiiiPKtS7_iiiiiibS2_i)
        /*0aac*/ 	.word	0x00000010


	//----- nvinfo : EIATTR_MIN_STACK_SIZE
	.align		4
.L_483:
        /*0ab0*/ 	.byte	0x04, 0x12
        /*0ab2*/ 	.short	(.L_485 - .L_484)
	.align		4
.L_484:
        /*0ab4*/ 	.word	index@(_Z23gemm_half_q_half_kernelILi1ELi6ELb1ELb0ELi64EEvPK6__halfPKjS4_S2_PS0_iiiiPKtS7_iiiiiibS2_i)
        /*0ab8*/ 	.word	0x00000010


	//----- nvinfo : EIATTR_MIN_STACK_SIZE
	.align		4
.L_485:
        /*0abc*/ 	.byte	0x04, 0x12
        /*0abe*/ 	.short	(.L_487 - .L_486)
	.align		4
.L_486:
        /*0ac0*/ 	.word	index@(_Z23gemm_half_q_half_kernelILi1ELi2ELb1ELb0ELi64EEvPK6__halfPKjS4_S2_PS0_iiiiPKtS7_iiiiiibS2_i)
        /*0ac4*/ 	.word	0x00000010


	//----- nvinfo : EIATTR_MIN_STACK_SIZE
	.align		4
.L_487:
        /*0ac8*/ 	.byte	0x04, 0x12
        /*0aca*/ 	.short	(.L_489 - .L_488)
	.align		4
.L_488:
        /*0acc*/ 	.word	index@(_Z23gemm_half_q_half_kernelILi1ELi32ELb1ELb0ELi32EEvPK6__halfPKjS4_S2_PS0_iiiiPKtS7_iiiiiibS2_i)
        /*0ad0*/ 	.word	0x00000000


	//----- nvinfo : EIATTR_MIN_STACK_SIZE
	.align		4
.L_489:
        /*0ad4*/ 	.byte	0x04, 0x12
        /*0ad6*/ 	.short	(.L_491 - .L_490)
	.align		4
.L_490:
        /*0ad8*/ 	.word	index@(_Z23gemm_half_q_half_kernelILi1ELi48ELb1ELb0ELi32EEvPK6__halfPKjS4_S2_PS0_iiiiPKtS7_iiiiiibS2_i)
        /*0adc*/ 	.word	0x00000000


	//----- nvinfo : EIATTR_MIN_STACK_SIZE
	.align		4
.L_491:
        /*0ae0*/ 	.byte	0x04, 0x12
        /*0ae2*/ 	.short	(.L_493 - .L_492)
	.align		4
.L_492:
        /*0ae4*/ 	.word	index@(_Z23gemm_half_q_half_kernelILi1ELi16ELb1ELb0ELi32EEvPK6__halfPKjS4_S2_PS0_iiiiPKtS7_iiiiiibS2_i)
        /*0ae8*/ 	.word	0x00000000


	//----- nvinfo : EIATTR_MIN_STACK_SIZE
	.align		4
.L_493:
        /*0aec*/ 	.byte	0x04, 0x12
        /*0aee*/ 	.short	(.L_495 - .L_494)
	.align		4
.L_494:
        /*0af0*/ 	.word	index@(_Z23gemm_half_q_half_kernelILi1ELi24ELb1ELb0ELi32EEvPK6__halfPKjS4_S2_PS0_iiiiPKtS7_iiiiiibS2_i)
        /*0af4*/ 	.word	0x00000000


	//----- nvinfo : EIATTR_MIN_STACK_SIZE
	.align		4
.L_495:
        /*0af8*/ 	.byte	0x04, 0x12
        /*0afa*/ 	.short	(.L_497 - .L_496)
	.align		4
.L_496:
        /*0afc*/ 	.word	index@(_Z23gemm_half_q_half_kernelILi1ELi8ELb1ELb0ELi32EEvPK6__halfPKjS4_S2_PS0_iiiiPKtS7_iiiiiibS2_i)
        /*0b00*/ 	.word	0x00000000


	//----- nvinfo : EIATTR_MIN_STACK_SIZE
	.align		4
.L_497:
        /*0b04*/ 	.byte	0x04, 0x12
        /*0b06*/ 	.short	(.L_499 - .L_498)
	.align		4
.L_498:
        /*0b08*/ 	.word	index@(_Z23gemm_half_q_half_kernelILi1ELi12ELb1ELb0ELi32EEvPK6__halfPKjS4_S2_PS0_iiiiPKtS7_iiiiiibS2_i)
        /*0b0c*/ 	.word	0x00000000


	//----- nvinfo : EIATTR_MIN_STACK_SIZE
	.align		4
.L_499:
        /*0b10*/ 	.byte	0x04, 0x12
        /*0b12*/ 	.short	(.L_501 - .L_500)
	.align		4
.L_500:
        /*0b14*/ 	.word	index@(_Z23gemm_half_q_half_kernelILi1ELi14ELb1ELb0ELi32EEvPK6__halfPKjS4_S2_PS0_iiiiPKtS7_iiiiiibS2_i)
        /*0b18*/ 	.word	0x00000000


	//----- nvinfo : EIATTR_MIN_STACK_SIZE
	.align		4
.L_501:
        /*0b1c*/ 	.byte	0x04, 0x12
        /*0b1e*/ 	.short	(.L_503 - .L_502)
	.align		4
.L_502:
        /*0b20*/ 	.word	index@(_Z23gemm_half_q_half_kernelILi1ELi4ELb1ELb0ELi32EEvPK6__halfPKjS4_S2_PS0_iiiiPKtS7_iiiiiibS2_i)
        /*0b24*/ 	.word	0x00000000


	//----- nvinfo : EIATTR_MIN_STACK_SIZE
	.align		4
.L_503:
        /*0b28*/ 	.byte	0x04, 0x12
        /*0b2a*/ 	.short	(.L_505 - .L_504)
	.align		4
.L_504:
        /*0b2c*/ 	.word	index@(_Z23gemm_half_q_half_kernelILi1ELi6ELb1ELb0ELi32EEvPK6__halfPKjS4_S2_PS0_iiiiPKtS7_iiiiiibS2_i)
        /*0b30*/ 	.word	0x00000000


	//----- nvinfo : EIATTR_MIN_STACK_SIZE
	.align		4
.L_505:
        /*0b34*/ 	.byte	0x04, 0x12
        /*0b36*/ 	.short	(.L_507 - .L_506)
	.align		4
.L_506:
        /*0b38*/ 	.word	index@(_Z23gemm_half_q_half_kernelILi1ELi2ELb1ELb0ELi32EEvPK6__halfPKjS4_S2_PS0_iiiiPKtS7_iiiiiibS2_i)
        /*0b3c*/ 	.word	0x00000000
.L_507:


//--------------------- .nv.compat                --------------------------
	.section	.nv.compat,"",@"SHT_CUDA_COMPAT_INFO"
	.align	4
        /*0000*/ 	.byte	0x02, 0x09, 0x01, 0x00, 0x02, 0x02, 0x01, 0x00, 0x02, 0x05, 0x05, 0x00, 0x03, 0x07, 0x01, 0x01
        /*0010*/ 	.byte	0x02, 0x03, 0x00, 0x00, 0x02, 0x06, 0x01, 0x00, 0x04, 0x0b, 0x08, 0x00, 0x00, 0x00, 0x00, 0x00
        /*0020*/ 	.byte	0x00, 0x00, 0x00, 0x00


//--------------------- .nv.info._Z23gemm_half_q_half_kernelILi4ELi32ELb1ELb0ELi64EEvPK6__halfPKjS4_S2_PS0_iiiiPKtS7_iiiiiibS2_i --------------------------
	.section	.nv.info._Z23gemm_half_q_half_kernelILi4ELi32ELb1ELb0ELi64EEvPK6__halfPKjS4_S2_PS0_iiiiPKtS7_iiiiiibS2_i,"",@"SHT_CUDA_INFO"
	.sectionflags	@""
	.align	4


	//----- nvinfo : EIATTR_CUDA_API_VERSION
	.align		4
        /*0000*/ 	.byte	0x04, 0x37
        /*0002*/ 	.short	(.L_509 - .L_508)
.L_508:
        /*0004*/ 	.word	0x00000082


	//----- nvinfo : EIATTR_KPARAM_INFO
	.align		4
.L_509:
        /*0008*/ 	.byte	0x04, 0x17
        /*000a*/ 	.short	(.L_511 - .L_510)
.L_510:
        /*000c*/ 	.word	0x00000000
        /*0010*/ 	.short	0x0013
        /*0012*/ 	.short	0x0070
        /*0014*/ 	.byte	0x00, 0xf0, 0x11, 0x00


	//----- nvinfo : EIATTR_KPARAM_INFO
	.align		4
.L_511:
        /*0018*/ 	.byte	0x04, 0x17
        /*001a*/ 	.short	(.L_513 - .L_512)
.L_512:
        /*001c*/ 	.word	0x00000000
        /*0020*/ 	.short	0x0012
        /*0022*/ 	.short	0x0068
        /*0024*/ 	.byte	0x00, 0xf5, 0x21, 0x00


	//----- nvinfo : EIATTR_KPARAM_INFO
	.align		4
.L_513:
        /*0028*/ 	.byte	0x04, 0x17
        /*002a*/ 	.short	(.L_515 - .L_514)
.L_514:
        /*002c*/ 	.word	0x00000000
        /*0030*/ 	.short	0x0011
        /*0032*/ 	.short	0x0060
        /*0034*/ 	.byte	0x00, 0xf0, 0x05, 0x00


	//----- nvinfo : EIATTR_KPARAM_INFO
	.align		4
.L_515:
        /*0038*/ 	.byte	0x04, 0x17
        /*003a*/ 	.short	(.L_517 - .L_516)
.L_516:
        /*003c*/ 	.word	0x00000000
        /*0040*/ 	.short	0x0010
        /*0042*/ 	.short	0x005c
        /*0044*/ 	.byte	0x00, 0xf0, 0x11, 0x00


	//----- nvinfo : EIATTR_KPARAM_INFO
	.align		4
.L_517:
        /*0048*/ 	.byte	0x04, 0x17
        /*004a*/ 	.short	(.L_519 - .L_518)
.L_518:
        /*004c*/ 	.word	0x00000000
        /*0050*/ 	.short	0x000f
        /*0052*/ 	.short	0x0058
        /*0054*/ 	.byte	0x00, 0xf0, 0x11, 0x00


	//----- nvinfo : EIATTR_KPARAM_INFO
	.align		4
.L_519:
        /*0058*/ 	.byte	0x04, 0x17
        /*005a*/ 	.short	(.L_521 - .L_520)
.L_520:
        /*005c*/ 	.word	0x00000000
        /*0060*/ 	.short	0x000e
        /*0062*/ 	.short	0x0054
        /*0064*/ 	.byte	0x00, 0xf0, 0x11, 0x00


	//----- nvinfo : EIATTR_KPARAM_INFO
	.align		4
.L_521:
        /*0068*/ 	.byte	0x04, 0x17
        /*006a*/ 	.short	(.L_523 - .L_522)
.L_522:
        /*006c*/ 	.word	0x00000000
        /*0070*/ 	.short	0x000d
        /*0072*/ 	.short	0x0050
        /*0074*/ 	.byte	0x00, 0xf0, 0x11, 0x00


	//----- nvinfo : EIATTR_KPARAM_INFO
	.align		4
.L_523:
        /*0078*/ 	.byte	0x04, 0x17
        /*007a*/ 	.short	(.L_525 - .L_524)
.L_524:
        /*007c*/ 	.word	0x00000000
        /*0080*/ 	.short	0x000c
        /*0082*/ 	.short	0x004c
        /*0084*/ 	.byte	0x00, 0xf0, 0x11, 0x00


	//----- nvinfo : EIATTR_KPARAM_INFO
	.align		4
.L_525:
        /*0088*/ 	.byte	0x04, 0x17
        /*008a*/ 	.short	(.L_527 - .L_526)
.L_526:
        /*008c*/ 	.word	0x00000000
        /*0090*/ 	.short	0x000b
        /*0092*/ 	.short	0x0048
        /*0094*/ 	.byte	0x00, 0xf0, 0x11, 0x00


	//----- nvinfo : EIATTR_KPARAM_INFO
	.align		4
.L_527:
        /*0098*/ 	.byte	0x04, 0x17
        /*009a*/ 	.short	(.L_529 - .L_528)
.L_528:
        /*009c*/ 	.word	0x00000000
        /*00a0*/ 	.short	0x000a
        /*00a2*/ 	.short	0x0040
        /*00a4*/ 	.byte	0x00, 0xf5, 0x21, 0x00


	//----- nvinfo : EIATTR_KPARAM_INFO
	.align		4
.L_529:
        /*00a8*/ 	.byte	0x04, 0x17
        /*00aa*/ 	.short	(.L_531 - .L_530)
.L_530:
        /*00ac*/ 	.word	0x00000000
        /*00b0*/ 	.short	0x0009
        /*00b2*/ 	.short	0x0038
        /*00b4*/ 	.byte	0x00, 0xf5, 0x21, 0x00


	//----- nvinfo : EIATTR_KPARAM_INFO
	.align		4
.L_531:
        /*00b8*/ 	.byte	0x04, 0x17
        /*00ba*/ 	.short	(.L_533 - .L_532)
.L_532:
        /*00bc*/ 	.word	0x00000000
        /*00c0*/ 	.short	0x0008
        /*00c2*/ 	.short	0x0034
        /*00c4*/ 	.byte	0x00, 0xf0, 0x11, 0x00


	//----- nvinfo : EIATTR_KPARAM_INFO
	.align		4
.L_533:
        /*00c8*/ 	.byte	0x04, 0x17
        /*00ca*/ 	.short	(.L_535 - .L_534)
.L_534:
        /*00cc*/ 	.word	0x00000000
        /*00d0*/ 	.short	0x0007
        /*00d2*/ 	.short	0x0030
        /*00d4*/ 	.byte	0x00, 0xf0, 0x11, 0x00


	//----- nvinfo : EIATTR_KPARAM_INFO
	.align		4
.L_535:
        /*00d8*/ 	.byte	0x04, 0x17
        /*00da*/ 	.short	(.L_537 - .L_536)
.L_536:
        /*00dc*/ 	.word	0x00000000
        /*00e0*/ 	.short	0x0006
        /*00e2*/ 	.short	0x002c
        /*00e4*/ 	.byte	0x00, 0xf0, 0x11, 0x00


	//----- nvinfo : EIATTR_KPARAM_INFO
	.align		4
.L_537:
        /*00e8*/ 	.byte	0x04, 0x17
        /*00ea*/ 	.short	(.L_539 - .L_538)
.L_538:
        /*00ec*/ 	.word	0x00000000
        /*00f0*/ 	.short	0x0005
        /*00f2*/ 	.short	0x0028
        /*00f4*/ 	.byte	0x00, 0xf0, 0x11, 0x00


	//----- nvinfo : EIATTR_KPARAM_INFO
	.align		4
.L_539:
        /*00f8*/ 	.byte	0x04, 0x17
        /*00fa*/ 	.short	(.L_541 - .L_540)
.L_540:
        /*00fc*/ 	.word	0x00000000
        /*0100*/ 	.short	0x0004
        /*0102*/ 	.short	0x0020
        /*0104*/ 	.byte	0x00, 0xf5, 0x21, 0x00


	//----- nvinfo : EIATTR_KPARAM_INFO
	.align		4
.L_541:
        /*0108*/ 	.byte	0x04, 0x17
        /*010a*/ 	.short	(.L_543 - .L_542)
.L_542:
        /*010c*/ 	.word	0x00000000
        /*0110*/ 	.short	0x0003
        /*0112*/ 	.short	0x0018
        /*0114*/ 	.byte	0x00, 0xf5, 0x21, 0x00


	//----- nvinfo : EIATTR_KPARAM_INFO
	.align		4
.L_543:
        /*0118*/ 	.byte	0x04, 0x17
        /*011a*/ 	.short	(.L_545 - .L_544)
.L_544:
        /*011c*/ 	.word	0x00000000
        /*0120*/ 	.short	0x0002
        /*0122*/ 	.short	0x0010
        /*0124*/ 	.byte	0x00, 0xf5, 0x21, 0x00


	//----- nvinfo : EIATTR_KPARAM_INFO
	.align		4
.L_545:
        /*0128*/ 	.byte	0x04, 0x17
        /*012a*/ 	.short	(.L_547 - .L_546)
.L_546:
        /*012c*/ 	.word	0x00000000
        /*0130*/ 	.short	0x0001
        /*0132*/ 	.short	0x0008
        /*0134*/ 	.byte	0x00, 0xf5, 0x21, 0x00


	//----- nvinfo : EIATTR_KPARAM_INFO
	.align		4
.L_547:
        /*0138*/ 	.byte	0x04, 0x17
        /*013a*/ 	.short	(.L_549 - .L_548)
.L_548:
        /*013c*/ 	.word	0x00000000
        /*0140*/ 	.short	0x0000
        /*0142*/ 	.short	0x0000
        /*0144*/ 	.byte	0x00, 0xf5, 0x21, 0x00


	//----- nvinfo : EIATTR_SPARSE_MMA_MASK
	.align		4
.L_549:
        /*0148*/ 	.byte	0x03, 0x50
        /*014a*/ 	.short	0x0000


	//----- nvinfo : EIATTR_MAXREG_COUNT
	.align		4
        /*014c*/ 	.byte	0x03, 0x1b
        /*014e*/ 	.short	0x00ff


	//----- nvinfo : EIATTR_NUM_BARRIERS
	.align		4
        /*0150*/ 	.byte	0x02, 0x4c
        /*0152*/ 	.byte	0x01
	.zero		1


	//----- nvinfo : EIATTR_MERCURY_ISA_VERSION
	.align		4
        /*0154*/ 	.byte	0x03, 0x5f
        /*0156*/ 	.short	0x0101


	//----- nvinfo : EIATTR_VRC_CTA_INIT_COUNT
	.align		4
        /*0158*/ 	.byte	0x02, 0x4a
	.zero		1
	.zero		1


	//----- nvinfo : EIATTR_EXIT_INSTR_OFFSETS
	.align		4
        /*015c*/ 	.byte	0x04, 0x1c
        /*015e*/ 	.short	(.L_551 - .L_550)


	//   ....[0]....
.L_550:
        /*0160*/ 	.word	0x00000070


	//   ....[1]....
        /*0164*/ 	.word	0x00000290


	//   ....[2]....
        /*0168*/ 	.word	0x00000e60


	//   ....[3]....
        /*016c*/ 	.word	0x00004720


	//   ....[4]....
        /*0170*/ 	.word	0x00004980


	//   ....[5]....
        /*0174*/ 	.word	0x00004bc0


	//   ....[6]....
        /*0178*/ 	.word	0x00004cf0


	//   ....[7]....
        /*017c*/ 	.word	0x00004d80


	//   ....[8]....
        /*0180*/ 	.word	0x00004dc0


	//----- nvinfo : EIATTR_CRS_STACK_SIZE
	.align		4
.L_551:
        /*0184*/ 	.byte	0x04, 0x1e
        /*0186*/ 	.short	(.L_553 - .L_552)
.L_552:
        /*0188*/ 	.word	0x00000000


	//----- nvinfo : EIATTR_CBANK_PARAM_SIZE
	.align		4
.L_553:
        /*018c*/ 	.byte	0x03, 0x19
        /*018e*/ 	.short	0x0074


	//----- nvinfo : EIATTR_PARAM_CBANK
	.align		4
        /*0190*/ 	.byte	0x04, 0x0a
        /*0192*/ 	.short	(.L_555 - .L_554)
	.align		4
.L_554:
        /*0194*/ 	.word	index@(.nv.constant0._Z23gemm_half_q_half_kernelILi4ELi32ELb1ELb0ELi64EEvPK6__halfPKjS4_S2_PS0_iiiiPKtS7_iiiiiibS2_i)
        /*0198*/ 	.short	0x0380
        /*019a*/ 	.short	0x0074


	//----- nvinfo : EIATTR_SW_WAR
	.align		4
.L_555:
        /*019c*/ 	.byte	0x04, 0x36
        /*019e*/ 	.short	(.L_557 - .L_556)
.L_556:
        /*01a0*/ 	.word	0x00000008
.L_557:


//--------------------- .nv.info._Z23gemm_half_q_half_kernelILi4ELi48ELb1ELb0ELi64EEvPK6__halfPKjS4_S2_PS0_iiiiPKtS7_iiiiiibS2_i --------------------------
	.section	.nv.info._Z23gemm_half_q_half_kernelILi4ELi48ELb1ELb0ELi64EEvPK6__halfPKjS4_S2_PS0_iiiiPKtS7_iiiiiibS2_i,"",@"SHT_CUDA_INFO"
	.sectionflags	@""
	.align	4


	//----- nvinfo : EIATTR_CUDA_API_VERSION
	.align		4
        /*0000*/ 	.byte	0x04, 0x37
        /*0002*/ 	.short	(.L_559 - .L_558)
.L_558:
        /*0004*/ 	.word	0x00000082


	//----- nvinfo : EIATTR_KPARAM_INFO
	.align		4
.L_559:
        /*0008*/ 	.byte	0x04, 0x17
        /*000a*/ 	.short	(.L_561 - .L_560)
.L_560:
        /*000c*/ 	.word	0x00000000
        /*0010*/ 	.short	0x0013
        /*0012*/ 	.short	0x0070
        /*0014*/ 	.byte	0x00, 0xf0, 0x11, 0x00


	//----- nvinfo : EIATTR_KPARAM_INFO
	.align		4
.L_561:
        /*0018*/ 	.byte	0x04, 0x17
        /*001a*/ 	.short	(.L_563 - .L_562)
.L_562:
        /*001c*/ 	.word	0x00000000
        /*0020*/ 	.short	0x0012
        /*0022*/ 	.short	0x0068
        /*0024*/ 	.byte	0x00, 0xf5, 0x21, 0x00


	//----- nvinfo : EIATTR_KPARAM_INFO
	.align		4
.L_563:
        /*0028*/ 	.byte	0x04, 0x17
        /*002a*/ 	.short	(.L_565 - .L_564)
.L_564:
        /*002c*/ 	.word	0x00000000
        /*0030*/ 	.short	0x0011
        /*0032*/ 	.short	0x0060
        /*0034*/ 	.byte	0x00, 0xf0, 0x05, 0x00


	//----- nvinfo : EIATTR_KPARAM_INFO
	.align		4
.L_565:
        /*0038*/ 	.byte	0x04, 0x17
        /*003a*/ 	.short	(.L_567 - .L_566)
.L_566:
        /*003c*/ 	.word	0x00000000
        /*0040*/ 	.short	0x0010
        /*0042*/ 	.short	0x005c
        /*0044*/ 	.byte	0x00, 0xf0, 0x11, 0x00


	//----- nvinfo : EIATTR_KPARAM_INFO
	.align		4
.L_567:
        /*0048*/ 	.byte	0x04, 0x17
        /*004a*/ 	.short	(.L_569 - .L_568)
.L_568:
        /*004c*/ 	.word	0x00000000
        /*0050*/ 	.short	0x000f
        /*0052*/ 	.short	0x0058
        /*0054*/ 	.byte	0x00, 0xf0, 0x11, 0x00


	//----- nvinfo : EIATTR_KPARAM_INFO
	.align		4
.L_569:
        /*0058*/ 	.byte	0x04, 0x17
        /*005a*/ 	.short	(.L_571 - .L_570)
.L_570:
        /*005c*/ 	.word	0x00000000
        /*0060*/ 	.short	0x000e
        /*0062*/ 	.short	0x0054
        /*0064*/ 	.byte	0x00, 0xf0, 0x11, 0x00


	//----- nvinfo : EIATTR_KPARAM_INFO
	.align		4
.L_571:
        /*0068*/ 	.byte	0x04, 0x17
        /*006a*/ 	.short	(.L_573 - .L_572)
.L_572:
        /*006c*/ 	.word	0x00000000
        /*0070*/ 	.short	0x000d
        /*0072*/ 	.short	0x0050
        /*0074*/ 	.byte	0x00, 0xf0, 0x11, 0x00


	//----- nvinfo : EIATTR_KPARAM_INFO
	.align		4
.L_573:
        /*0078*/ 	.byte	0x04, 0x17
        /*007a*/ 	.short	(.L_575 - .L_574)
.L_574:
        /*007c*/ 	.word	0x00000000
        /*0080*/ 	.short	0x000c
        /*0082*/ 	.short	0x004c
        /*0084*/ 	.byte	0x00, 0xf0, 0x11, 0x00


	//----- nvinfo : EIATTR_KPARAM_INFO
	.align		4
.L_575:
        /*0088*/ 	.byte	0x04, 0x17
        /*008a*/ 	.short	(.L_577 - .L_576)
.L_576:
        /*008c*/ 	.word	0x00000000
        /*0090*/ 	.short	0x000b
        /*0092*/ 	.short	0x0048
        /*0094*/ 	.byte	0x00, 0xf0, 0x11, 0x00


	//----- nvinfo : EIATTR_KPARAM_INFO
	.align		4
.L_577:
        /*0098*/ 	.byte	0x04, 0x17
        /*009a*/ 	.short	(.L_579 - .L_578)
.L_578:
        /*009c*/ 	.word	0x00000000
        /*00a0*/ 	.short	0x000a
        /*00a2*/ 	.short	0x0040
        /*00a4*/ 	.byte	0x00, 0xf5, 0x21, 0x00


	//----- nvinfo : EIATTR_KPARAM_INFO
	.align		4
.L_579:
        /*00a8*/ 	.byte	0x04, 0x17
        /*00aa*/ 	.short	(.L_581 - .L_580)
.L_580:
        /*00ac*/ 	.word	0x00000000
        /*00b0*/ 	.short	0x0009
        /*00b2*/ 	.short	0x0038
        /*00b4*/ 	.byte	0x00, 0xf5, 0x21, 0x00


	//----- nvinfo : EIATTR_KPARAM_INFO
	.align		4
.L_581:
        /*00b8*/ 	.byte	0x04, 0x17
        /*00ba*/ 	.short	(.L_583 - .L_582)
.L_582:
        /*00bc*/ 	.word	0x00000000
        /*00c0*/ 	.short	0x0008
        /*00c2*/ 	.short	0x0034
        /*00c4*/ 	.byte	0x00, 0xf0, 0x11, 0x00


	//----- nvinfo : EIATTR_KPARAM_INFO
	.align		4
.L_583:
        /*00c8*/ 	.byte	0x04, 0x17
        /*00ca*/ 	.short	(.L_585 - .L_584)
.L_584:
        /*00cc*/ 	.word	0x00000000
        /*00d0*/ 	.short	0x0007
        /*00d2*/ 	.short	0x0030
        /*00d4*/ 	.byte	0x00, 0xf0, 0x11, 0x00


	//----- nvinfo : EIATTR_KPARAM_INFO
	.align		4
.L_585:
        /*00d8*/ 	.byte	0x04, 0x17
        /*00da*/ 	.short	(.L_587 - .L_586)
.L_586:
        /*00dc*/ 	.word	0x00000000
        /*00e0*/ 	.short	0x0006
        /*00e2*/ 	.short	0x002c
        /*00e4*/ 	.byte	0x00, 0xf0, 0x11, 0x00


	//----- nvinfo : EIATTR_KPARAM_INFO
	.align		4
.L_587:
        /*00e8*/ 	.byte	0x04, 0x17
        /*00ea*/ 	.short	(.L_589 - .L_588)
.L_588:
        /*00ec*/ 	.word	0x00000000
        /*00f0*/ 	.short	0x0005
        /*00f2*/ 	.short	0x0028
        /*00f4*/ 	.byte	0x00, 0xf0, 0x11, 0x00


	//----- nvinfo : EIATTR_KPARAM_INFO
	.align		4
.L_589:
        /*00f8*/ 	.byte	0x04, 0x17
        /*00fa*/ 	.short	(.L_591 - .L_590)
.L_590:
        /*00fc*/ 	.word	0x00000000
        /*0100*/ 	.short	0x0004
        /*0102*/ 	.short	0x0020
        /*0104*/ 	.byte	0x00, 0xf5, 0x21, 0x00


	//----- nvinfo : EIATTR_KPARAM_INFO
	.align		4
.L_591:
        /*0108*/ 	.byte	0x04, 0x17
        /*010a*/ 	.short	(.L_593 - .L_592)
.L_592:
        /*010c*/ 	.word	0x00000000
        /*0110*/ 	.short	0x0003
        /*0112*/ 	.short	0x0018
        /*0114*/ 	.byte	0x00, 0xf5, 0x21, 0x00


	//----- nvinfo : EIATTR_KPARAM_INFO
	.align		4
.L_593:
        /*0118*/ 	.byte	0x04, 0x17
        /*011a*/ 	.short	(.L_595 - .L_594)
.L_594:
        /*011c*/ 	.word	0x00000000
        /*0120*/ 	.short	0x0002
        /*0122*/ 	.short	0x0010
        /*0124*/ 	.byte	0x00, 0xf5, 0x21, 0x00


	//----- nvinfo : EIATTR_KPARAM_INFO
	.align		4
.L_595:
        /*0128*/ 	.byte	0x04, 0x17
        /*012a*/ 	.short	(.L_597 - .L_596)
.L_596:
        /*012c*/ 	.word	0x00000000
        /*0130*/ 	.short	0x0001
        /*0132*/ 	.short	0x0008
        /*0134*/ 	.byte	0x00, 0xf5, 0x21, 0x00


	//----- nvinfo : EIATTR_KPARAM_INFO
	.align		4
.L_597:
        /*0138*/ 	.byte	0x04, 0x17
        /*013a*/ 	.short	(.L_599 - .L_598)
.L_598:
        /*013c*/ 	.word	0x00000000
        /*0140*/ 	.short	0x0000
        /*0142*/ 	.short	0x0000
        /*0144*/ 	.byte	0x00, 0xf5, 0x21, 0x00


	//----- nvinfo : EIATTR_SPARSE_MMA_MASK
	.align		4
.L_599:
        /*0148*/ 	.byte	0x03, 0x50
        /*014a*/ 	.short	0x0000


	//----- nvinfo : EIATTR_MAXREG_COUNT
	.align		4
        /*014c*/ 	.byte	0x03, 0x1b
        /*014e*/ 	.short	0x00ff


	//----- nvinfo : EIATTR_NUM_BARRIERS
	.align		4
        /*0150*/ 	.byte	0x02, 0x4c
        /*0152*/ 	.byte	0x01
	.zero		1


	//----- nvinfo : EIATTR_MERCURY_ISA_VERSION
	.align		4
        /*0154*/ 	.byte	0x03, 0x5f
        /*0156*/ 	.short	0x0101


	//----- nvinfo : EIATTR_VRC_CTA_INIT_COUNT
	.align		4
        /*0158*/ 	.byte	0x02, 0x4a
	.zero		1
	.zero		1


	//----- nvinfo : EIATTR_EXIT_INSTR_OFFSETS
	.align		4
        /*015c*/ 	.byte	0x04, 0x1c
        /*015e*/ 	.short	(.L_601 - .L_600)


	//   ....[0]....
.L_600:
        /*0160*/ 	.word	0x00000070


	//   ....[1]....
        /*0164*/ 	.word	0x00000290


	//   ....[2]....
        /*0168*/ 	.word	0x00000e60


	//   ....[3]....
        /*016c*/ 	.word	0x00006dc0


	//   ....[4]....
        /*0170*/ 	.word	0x00007020


	//   ....[5]....
        /*0174*/ 	.word	0x00007280


	//   ....[6]....
        /*0178*/ 	.word	0x000073e0


	//   ....[7]....
        /*017c*/ 	.word	0x00007470


	//   ....[8]....
        /*0180*/ 	.word	0x000074b0


	//----- nvinfo : EIATTR_CRS_STACK_SIZE
	.align		4
.L_601:
        /*0184*/ 	.byte	0x04, 0x1e
        /*0186*/ 	.short	(.L_603 - .L_602)
.L_602:
        /*0188*/ 	.word	0x00000000


	//----- nvinfo : EIATTR_CBANK_PARAM_SIZE
	.align		4
.L_603:
        /*018c*/ 	.byte	0x03, 0x19
        /*018e*/ 	.short	0x0074


	//----- nvinfo : EIATTR_PARAM_CBANK
	.align		4
        /*0190*/ 	.byte	0x04, 0x0a
        /*0192*/ 	.short	(.L_605 - .L_604)
	.align		4
.L_604:
        /*0194*/ 	.word	index@(.nv.constant0._Z23gemm_half_q_half_kernelILi4ELi48ELb1ELb0ELi64EEvPK6__halfPKjS4_S2_PS0_iiiiPKtS7_iiiiiibS2_i)
        /*0198*/ 	.short	0x0380
        /*019a*/ 	.short	0x0074


	//----- nvinfo : EIATTR_SW_WAR
	.align		4
.L_605:
        /*019c*/ 	.byte	0x04, 0x36
        /*019e*/ 	.short	(.L_607 - .L_606)
.L_606:
        /*01a0*/ 	.word	0x00000008
.L_607:


//--------------------- .nv.info._Z23gemm_half_q_half_kernelILi4ELi16ELb1ELb0ELi64EEvPK6__halfPKjS4_S2_PS0_iiiiPKtS7_iiiiiibS2_i --------------------------
	.section	.nv.info._Z23gemm_half_q_half_kernelILi4ELi16ELb1ELb0ELi64EEvPK6__halfPKjS4_S2_PS0_iiiiPKtS7_iiiiiibS2_i,"",@"SHT_CUDA_INFO"
	.sectionflags	@""
	.align	4


	//----- nvinfo : EIATTR_CUDA_API_VERSION
	.align		4
        /*0000*/ 	.byte	0x04, 0x37
        /*0002*/ 	.short	(.L_609 - .L_608)
.L_608:
        /*0004*/ 	.word	0x00000082


	//----- nvinfo : EIATTR_KPARAM_INFO
	.align		4
.L_609:
        /*0008*/ 	.byte	0x04, 0x17
        /*000a*/ 	.short	(.L_611 - .L_610)
.L_610:
        /*000c*/ 	.word	0x00000000
        /*0010*/ 	.short	0x0013
        /*0012*/ 	.short	0x0070
        /*0014*/ 	.byte	0x00, 0xf0, 0x11, 0x00


	//----- nvinfo : EIATTR_KPARAM_INFO
	.align		4
.L_611:
        /*0018*/ 	.byte	0x04, 0x17
        /*001a*/ 	.short	(.L_613 - .L_612)
.L_612:
        /*001c*/ 	.word	0x00000000
        /*0020*/ 	.short	0x0012
        /*0022*/ 	.short	0x0068
        /*0024*/ 	.byte	0x00, 0xf5, 0x21, 0x00


	//----- nvinfo : EIATTR_KPARAM_INFO
	.align		4
.L_613:
        /*0028*/ 	.byte	0x04, 0x17
        /*002a*/ 	.short	(.L_615 - .L_614)
.L_614:
        /*002c*/ 	.word	0x00000000
        /*0030*/ 	.short	0x0011
        /*0032*/ 	.short	0x0060
        /*0034*/ 	.byte	0x00, 0xf0, 0x05, 0x00


	//----- nvinfo : EIATTR_KPARAM_INFO
	.align		4
.L_615:
        /*0038*/ 	.byte	0x04, 0x17
        /*003a*/ 	.short	(.L_617 - .L_616)
.L_616:
        /*003c*/ 	.word	0x00000000
        /*0040*/ 	.short	0x0010
        /*0042*/ 	.short	0x005c
        /*0044*/ 	.byte	0x00, 0xf0, 0x11, 0x00


	//----- nvinfo : EIATTR_KPARAM_INFO
	.align		4
.L_617:
        /*0048*/ 	.byte	0x04, 0x17
        /*004a*/ 	.short	(.L_619 - .L_618)
.L_618:
        /*004c*/ 	.word	0x00000000
        /*0050*/ 	.short	0x000f
        /*0052*/ 	.short	0x0058
        /*0054*/ 	.byte	0x00, 0xf0, 0x11, 0x00


	//----- nvinfo : EIATTR_KPARAM_INFO
	.align		4
.L_619:
        /*0058*/ 	.byte	0x04, 0x17
        /*005a*/ 	.short	(.L_621 - .L_620)
.L_620:
        /*005c*/ 	.word	0x00000000
        /*0060*/ 	.short	0x000e
        /*0062*/ 	.short	0x0054
        /*0064*/ 	.byte	0x00, 0xf0, 0x11, 0x00


	//----- nvinfo : EIATTR_KPARAM_INFO
	.align		4
.L_621:
        /*0068*/ 	.byte	0x04, 0x17
        /*006a*/ 	.short	(.L_623 - .L_622)
.L_622:
        /*006c*/ 	.word	0x00000000
        /*0070*/ 	.short	0x000d
        /*0072*/ 	.short	0x0050
        /*0074*/ 	.byte	0x00, 0xf0, 0x11, 0x00


	//----- nvinfo : EIATTR_KPARAM_INFO
	.align		4
.L_623:
        /*0078*/ 	.byte	0x04, 0x17
        /*007a*/ 	.short	(.L_625 - .L_624)
.L_624:
        /*007c*/ 	.word	0x00000000
        /*0080*/ 	.short	0x000c
        /*0082*/ 	.short	0x004c
        /*0084*/ 	.byte	0x00, 0xf0, 0x11, 0x00


	//----- nvinfo : EIATTR_KPARAM_INFO
	.align		4
.L_625:
        /*0088*/ 	.byte	0x04, 0x17
        /*008a*/ 	.short	(.L_627 - .L_626)
.L_626:
        /*008c*/ 	.word	0x00000000
        /*0090*/ 	.short	0x000b
        /*0092*/ 	.short	0x0048
        /*0094*/ 	.byte	0x00, 0xf0, 0x11, 0x00


	//----- nvinfo : EIATTR_KPARAM_INFO
	.align		4
.L_627:
        /*0098*/ 	.byte	0x04, 0x17
        /*009a*/ 	.short	(.L_629 - .L_628)
.L_628:
        /*009c*/ 	.word	0x00000000
        /*00a0*/ 	.short	0x000a
        /*00a2*/ 	.short	0x0040
        /*00a4*/ 	.byte	0x00, 0xf5, 0x21, 0x00


	//----- nvinfo : EIATTR_KPARAM_INFO
	.align		4
.L_629:
        /*00a8*/ 	.byte	0x04, 0x17
        /*00aa*/ 	.short	(.L_631 - .L_630)
.L_630:
        /*00ac*/ 	.word	0x00000000
        /*00b0*/ 	.short	0x0009
        /*00b2*/ 	.short	0x0038
        /*00b4*/ 	.byte	0x00, 0xf5, 0x21, 0x00


	//----- nvinfo : EIATTR_KPARAM_INFO
	.align		4
.L_631:
        /*00b8*/ 	.byte	0x04, 0x17
        /*00ba*/ 	.short	(.L_633 - .L_632)
.L_632:
        /*00bc*/ 	.word	0x00000000
        /*00c0*/ 	.short	0x0008
        /*00c2*/ 	.short	0x0034
        /*00c4*/ 	.byte	0x00, 0xf0, 0x11, 0x00


	//----- nvinfo : EIATTR_KPARAM_INFO
	.align		4
.L_633:
        /*00c8*/ 	.byte	0x04, 0x17
        /*00ca*/ 	.short	(.L_635 - .L_634)
.L_634:
        /*00cc*/ 	.word	0x00000000
        /*00d0*/ 	.short	0x0007
        /*00d2*/ 	.short	0x0030
        /*00d4*/ 	.byte	0x00, 0xf0, 0x11, 0x00


	//----- nvinfo : EIATTR_KPARAM_INFO
	.align		4
.L_635:
        /*00d8*/ 	.byte	0x04, 0x17
        /*00da*/ 	.short	(.L_637 - .L_636)
.L_636:
        /*00dc*/ 	.word	0x00000000
        /*00e0*/ 	.short	0x0006
        /*00e2*/ 	.short	0x002c
        /*00e4*/ 	.byte	0x00, 0xf0, 0x11, 0x00


	//----- nvinfo : EIATTR_KPARAM_INFO
	.align		4
.L_637:
        /*00e8*/ 	.byte	0x04, 0x17
        /*00ea*/ 	.short	(.L_639 - .L_638)
.L_638:
        /*00ec*/ 	.word	0x00000000
        /*00f0*/ 	.short	0x0005
        /*00f2*/ 	.short	0x0028
        /*00f4*/ 	.byte	0x00, 0xf0, 0x11, 0x00


	//----- nvinfo : EIATTR_KPARAM_INFO
	.align		4
.L_639:
        /*00f8*/ 	.byte	0x04, 0x17
        /*00fa*/ 	.short	(.L_641 - .L_640)
.L_640:
        /*00fc*/ 	.word	0x00000000
        /*0100*/ 	.short	0x0004
        /*0102*/ 	.short	0x0020
        /*0104*/ 	.byte	0x00, 0xf5, 0x21, 0x00


	//----- nvinfo : EIATTR_KPARAM_INFO
	.align		4
.L_641:
        /*0108*/ 	.byte	0x04, 0x17
        /*010a*/ 	.short	(.L_643 - .L_642)
.L_642:
        /*010c*/ 	.word	0x00000000
        /*0110*/ 	.short	0x0003
        /*0112*/ 	.short	0x0018
        /*0114*/ 	.byte	0x00, 0xf5, 0x21, 0x00


	//----- nvinfo : EIATTR_KPARAM_INFO
	.align		4
.L_643:
        /*0118*/ 	.byte	0x04, 0x17
        /*011a*/ 	.short	(.L_645 - .L_644)
.L_644:
        /*011c*/ 	.word	0x00000000
        /*0120*/ 	.short	0x0002
        /*0122*/ 	.short	0x0010
        /*0124*/ 	.byte	0x00, 0xf5, 0x21, 0x00


	//----- nvinfo : EIATTR_KPARAM_INFO
	.align		4
.L_645:
        /*0128*/ 	.byte	0x04, 0x17
        /*012a*/ 	.short	(.L_647 - .L_646)
.L_646:
        /*012c*/ 	.word	0x00000000
        /*0130*/ 	.short	0x0001
        /*0132*/ 	.short	0x0008
        /*0134*/ 	.byte	0x00, 0xf5, 0x21, 0x00


	//----- nvinfo : EIATTR_KPARAM_INFO
	.align		4
.L_647:
        /*0138*/ 	.byte	0x04, 0x17
        /*013a*/ 	.short	(.L_649 - .L_648)
.L_648:
        /*013c*/ 	.word	0x00000000
        /*0140*/ 	.short	0x0000
        /*0142*/ 	.short	0x0000
        /*0144*/ 	.byte	0x00, 0xf5, 0x21, 0x00


	//----- nvinfo : EIATTR_SPARSE_MMA_MASK
	.align		4
.L_649:
        /*0148*/ 	.byte	0x03, 0x50
        /*014a*/ 	.short	0x0000


	//----- nvinfo : EIATTR_MAXREG_COUNT
	.align		4
        /*014c*/ 	.byte	0x03, 0x1b
        /*014e*/ 	.short	0x00ff


	//----- nvinfo : EIATTR_NUM_BARRIERS
	.align		4
        /*0150*/ 	.byte	0x02, 0x4c
        /*0152*/ 	.byte	0x01
	.zero		1


	//----- nvinfo : EIATTR_MERCURY_ISA_VERSION
	.align		4
        /*0154*/ 	.byte	0x03, 0x5f
        /*0156*/ 	.short	0x0101


	//----- nvinfo : EIATTR_VRC_CTA_INIT_COUNT
	.align		4
        /*0158*/ 	.byte	0x02, 0x4a
	.zero		1
	.zero		1


	//----- nvinfo : EIATTR_EXIT_INSTR_OFFSETS
	.align		4
        /*015c*/ 	.byte	0x04, 0x1c
        /*015e*/ 	.short	(.L_651 - .L_650)


	//   ....[0]....
.L_650:
        /*0160*/ 	.word	0x00000070


	//   ....[1]....
        /*0164*/ 	.word	0x00000290


	//   ....[2]....
        /*0168*/ 	.word	0x00000e60


	//   ....[3]....
        /*016c*/ 	.word	0x00004390


	//   ....[4]....
        /*0170*/ 	.word	0x000045f0


	//   ....[5]....
        /*0174*/ 	.word	0x00004850


	//   ....[6]....
        /*0178*/ 	.word	0x000049b0


	//   ....[7]....
        /*017c*/ 	.word	0x00004a40


	//   ....[8]....
        /*0180*/ 	.word	0x00004a80


	//----- nvinfo : EIATTR_CRS_STACK_SIZE
	.align		4
.L_651:
        /*0184*/ 	.byte	0x04, 0x1e
        /*0186*/ 	.short	(.L_653 - .L_652)
.L_652:
        /*0188*/ 	.word	0x00000000


	//----- nvinfo : EIATTR_CBANK_PARAM_SIZE
	.align		4
.L_653:
        /*018c*/ 	.byte	0x03, 0x19
        /*018e*/ 	.short	0x0074


	//----- nvinfo : EIATTR_PARAM_CBANK
	.align		4
        /*0190*/ 	.byte	0x04, 0x0a
        /*0192*/ 	.short	(.L_655 - .L_654)
	.align		4
.L_654:
        /*0194*/ 	.word	index@(.nv.constant0._Z23gemm_half_q_half_kernelILi4ELi16ELb1ELb0ELi64EEvPK6__halfPKjS4_S2_PS0_iiiiPKtS7_iiiiiibS2_i)
        /*0198*/ 	.short	0x0380
        /*019a*/ 	.short	0x0074


	//----- nvinfo : EIATTR_SW_WAR
	.align		4
.L_655:
        /*019c*/ 	.byte	0x04, 0x36
        /*019e*/ 	.short	(.L_657 - .L_656)
.L_656:
        /*01a0*/ 	.word	0x00000008
.L_657:


//--------------------- .nv.info._Z23gemm_half_q_half_kernelILi4ELi24ELb1ELb0ELi64EEvPK6__halfPKjS4_S2_PS0_iiiiPKtS7_iiiiiibS2_i --------------------------
	.section	.nv.info._Z23gemm_half_q_half_kernelILi4ELi24ELb1ELb0ELi64EEvPK6__halfPKjS4_S2_PS0_iiiiPKtS7_iiiiiibS2_i,"",@"SHT_CUDA_INFO"
	.sectionflags	@""
	.align	4


	//----- nvinfo : EIATTR_CUDA_API_VERSION
	.align		4
        /*0000*/ 	.byte	0x04, 0x37
        /*0002*/ 	.short	(.L_659 - .L_658)
.L_658:
        /*0004*/ 	.word	0x00000082


	//----- nvinfo : EIATTR_KPARAM_INFO
	.align		4
.L_659:
        /*0008*/ 	.byte	0x04, 0x17
        /*000a*/ 	.short	(.L_661 - .L_660)
.L_660:
        /*000c*/ 	.word	0x00000000
        /*0010*/ 	.short	0x0013
        /*0012*/ 	.short	0x0070
        /*0014*/ 	.byte	0x00, 0xf0, 0x11, 0x00


	//----- nvinfo : EIATTR_KPARAM_INFO
	.align		4
.L_661:
        /*0018*/ 	.byte	0x04, 0x17
        /*001a*/ 	.short	(.L_663 - .L_662)
.L_662:
        /*001c*/ 	.word	0x00000000
        /*0020*/ 	.short	0x0012
        /*0022*/ 	.short	0x0068
        /*0024*/ 	.byte	0x00, 0xf5, 0x21, 0x00


	//----- nvinfo : EIATTR_KPARAM_INFO
	.align		4
.L_663:
        /*0028*/ 	.byte	0x04, 0x17
        /*002a*/ 	.short	(.L_665 - .L_664)
.L_664:
        /*002c*/ 	.word	0x00000000
        /*0030*/ 	.short	0x0011
        /*0032*/ 	.short	0x0060
        /*0034*/ 	.byte	0x00, 0xf0, 0x05, 0x00


	//----- nvinfo : EIATTR_KPARAM_INFO
	.align		4
.L_665:
        /*0038*/ 	.byte	0x04, 0x17
        /*003a*/ 	.short	(.L_667 - .L_666)
.L_666:
        /*003c*/ 	.word	0x00000000
        /*0040*/ 	.short	0x0010
        /*0042*/ 	.short	0x005c
        /*0044*/ 	.byte	0x00, 0xf0, 0x11, 0x00


	//----- nvinfo : EIATTR_KPARAM_INFO
	.align		4
.L_667:
        /*0048*/ 	.byte	0x04, 0x17
        /*004a*/ 	.short	(.L_669 - .L_668)
.L_668:
        /*004c*/ 	.word	0x00000000
        /*0050*/ 	.short	0x000f
        /*0052*/ 	.short	0x0058
        /*0054*/ 	.byte	0x00, 0xf0, 0x11, 0x00


	//----- nvinfo : EIATTR_KPARAM_INFO
	.align		4
.L_669:
        /*0058*/ 	.byte	0x04, 0x17
        /*005a*/ 	.short	(.L_671 - .L_670)
.L_670:
        /*005c*/ 	.word	0x00000000
        /*0060*/ 	.short	0x000e
        /*0062*/ 	.short	0x0054
        /*0064*/ 	.byte	0x00, 0xf0, 0x11, 0x00


	//----- nvinfo : EIATTR_KPARAM_INFO
	.align		4
.L_671:
        /*0068*/ 	.byte	0x04, 0x17
        /*006a*/ 	.short	(.L_673 - .L_672)
.L_672:
        /*006c*/ 	.word	0x00000000
        /*0070*/ 	.short	0x000d
        /*0072*/ 	.short	0x0050
        /*0074*/ 	.byte	0x00, 0xf0, 0x11, 0x00


	//----- nvinfo : EIATTR_KPARAM_INFO
	.align		4
.L_673:
        /*0078*/ 	.byte	0x04, 0x17
        /*007a*/ 	.short	(.L_675 - .L_674)
.L_674:
        /*007c*/ 	.word	0x00000000
        /*0080*/ 	.short	0x000c
        /*0082*/ 	.short	0x004c
        /*0084*/ 	.byte	0x00, 0xf0, 0x11, 0x00


	//----- nvinfo : EIATTR_KPARAM_INFO
	.align		4
.L_675:
        /*0088*/ 	.byte	0x04, 0x17
        /*008a*/ 	.short	(.L_677 - .L_676)
.L_676:
        /*008c*/ 	.word	0x00000000
        /*0090*/ 	.short	0x000b
        /*0092*/ 	.short	0x0048
        /*0094*/ 	.byte	0x00, 0xf0, 0x11, 0x00


	//----- nvinfo : EIATTR_KPARAM_INFO
	.align		4
.L_677:
        /*0098*/ 	.byte	0x04, 0x17
        /*009a*/ 	.short	(.L_679 - .L_678)
.L_678:
        /*009c*/ 	.word	0x00000000
        /*00a0*/ 	.short	0x000a
        /*00a2*/ 	.short	0x0040
        /*00a4*/ 	.byte	0x00, 0xf5, 0x21, 0x00


	//----- nvinfo : EIATTR_KPARAM_INFO
	.align		4
.L_679:
        /*00a8*/ 	.byte	0x04, 0x17
        /*00aa*/ 	.short	(.L_681 - .L_680)
.L_680:
        /*00ac*/ 	.word	0x00000000
        /*00b0*/ 	.short	0x0009
        /*00b2*/ 	.short	0x0038
        /*00b4*/ 	.byte	0x00, 0xf5, 0x21, 0x00


	//----- nvinfo : EIATTR_KPARAM_INFO
	.align		4
.L_681:
        /*00b8*/ 	.byte	0x04, 0x17
        /*00ba*/ 	.short	(.L_683 - .L_682)
.L_682:
        /*00bc*/ 	.word	0x00000000
        /*00c0*/ 	.short	0x0008
        /*00c2*/ 	.short	0x0034
        /*00c4*/ 	.byte	0x00, 0xf0, 0x11, 0x00


	//----- nvinfo : EIATTR_KPARAM_INFO
	.align		4
.L_683:
        /*00c8*/ 	.byte	0x04, 0x17
        /*00ca*/ 	.short	(.L_685 - .L_684)
.L_684:
        /*00cc*/ 	.word	0x00000000
        /*00d0*/ 	.short	0x0007
        /*00d2*/ 	.short	0x0030
        /*00d4*/ 	.byte	0x00, 0xf0, 0x11, 0x00


	//----- nvinfo : EIATTR_KPARAM_INFO
	.align		4
.L_685:
        /*00d8*/ 	.byte	0x04, 0x17
        /*00da*/ 	.short	(.L_687 - .L_686)
.L_686:
        /*00dc*/ 	.word	0x00000000
        /*00e0*/ 	.short	0x0006
        /*00e2*/ 	.short	0x002c
        /*00e4*/ 	.byte	0x00, 0xf0, 0x11, 0x00


	//----- nvinfo : EIATTR_KPARAM_INFO
	.align		4
.L_687:
        /*00e8*/ 	.byte	0x04, 0x17
        /*00ea*/ 	.short	(.L_689 - .L_688)
.L_688:
        /*00ec*/ 	.word	0x00000000
        /*00f0*/ 	.short	0x0005
        /*00f2*/ 	.short	0x0028
        /*00f4*/ 	.byte	0x00, 0xf0, 0x11, 0x00


	//----- nvinfo : EIATTR_KPARAM_INFO
	.align		4
.L_689:
        /*00f8*/ 	.byte	0x04, 0x17
        /*00fa*/ 	.short	(.L_691 - .L_690)
.L_690:
        /*00fc*/ 	.word	0x00000000
        /*0100*/ 	.short	0x0004
        /*0102*/ 	.short	0x0020
        /*0104*/ 	.byte	0x00, 0xf5, 0x21, 0x00


	//----- nvinfo : EIATTR_KPARAM_INFO
	.align		4
.L_691:
        /*0108*/ 	.byte	0x04, 0x17
        /*010a*/ 	.short	(.L_693 - .L_692)
.L_692:
        /*010c*/ 	.word	0x00000000
        /*0110*/ 	.short	0x0003
        /*0112*/ 	.short	0x0018
        /*0114*/ 	.byte	0x00, 0xf5, 0x21, 0x00


	//----- nvinfo : EIATTR_KPARAM_INFO
	.align		4
.L_693:
        /*0118*/ 	.byte	0x04, 0x17
        /*011a*/ 	.short	(.L_695 - .L_694)
.L_694:
        /*011c*/ 	.word	0x00000000
        /*0120*/ 	.short	0x0002
        /*0122*/ 	.short	0x0010
        /*0124*/ 	.byte	0x00, 0xf5, 0x21, 0x00


	//----- nvinfo : EIATTR_KPARAM_INFO
	.align		4
.L_695:
        /*0128*/ 	.byte	0x04, 0x17
        /*012a*/ 	.short	(.L_697 - .L_696)
.L_696:
        /*012c*/ 	.word	0x00000000
        /*0130*/ 	.short	0x0001
        /*0132*/ 	.short	0x0008
        /*0134*/ 	.byte	0x00, 0xf5, 0x21, 0x00


	//----- nvinfo : EIATTR_KPARAM_INFO
	.align		4
.L_697:
        /*0138*/ 	.byte	0x04, 0x17
        /*013a*/ 	.short	(.L_699 - .L_698)
.L_698:
        /*013c*/ 	.word	0x00000000
        /*0140*/ 	.short	0x0000
        /*0142*/ 	.short	0x0000
        /*0144*/ 	.byte	0x00, 0xf5, 0x21, 0x00


	//----- nvinfo : EIATTR_SPARSE_MMA_MASK
	.align		4
.L_699:
        /*0148*/ 	.byte	0x03, 0x50
        /*014a*/ 	.short	0x0000


	//----- nvinfo : EIATTR_MAXREG_COUNT
	.align		4
        /*014c*/ 	.byte	0x03, 0x1b
        /*014e*/ 	.short	0x00ff


	//----- nvinfo : EIATTR_NUM_BARRIERS
	.align		4
        /*0150*/ 	.byte	0x02, 0x4c
        /*0152*/ 	.byte	0x01
	.zero		1


	//----- nvinfo : EIATTR_MERCURY_ISA_VERSION
	.align		4
        /*0154*/ 	.byte	0x03, 0x5f
        /*0156*/ 	.short	0x0101


	//----- nvinfo : EIATTR_VRC_CTA_INIT_COUNT
	.align		4
        /*0158*/ 	.byte	0x02, 0x4a
	.zero		1
	.zero		1


	//----- nvinfo : EIATTR_EXIT_INSTR_OFFSETS
	.align		4
        /*015c*/ 	.byte	0x04, 0x1c
        /*015e*/ 	.short	(.L_701 - .L_700)


	//   ....[0]....
.L_700:
        /*0160*/ 	.word	0x00000070


	//   ....[1]....
        /*0164*/ 	.word	0x00000290


	//   ....[2]....
        /*0168*/ 	.word	0x00000e60


	//   ....[3]....
        /*016c*/ 	.word	0x0000af60


	//   ....[4]....
        /*0170*/ 	.word	0x0000b1c0


	//   ....[5]....
        /*0174*/ 	.word	0x0000b420


	//   ....[6]....
        /*0178*/ 	.word	0x0000b580


	//   ....[7]....
        /*017c*/ 	.word	0x0000b610


	//   ....[8]....
        /*0180*/ 	.word	0x0000b650


	//----- nvinfo : EIATTR_CRS_STACK_SIZE
	.align		4
.L_701:
        /*0184*/ 	.byte	0x04, 0x1e
        /*0186*/ 	.short	(.L_703 - .L_702)
.L_702:
        /*0188*/ 	.word	0x00000000


	//----- nvinfo : EIATTR_CBANK_PARAM_SIZE
	.align		4
.L_703:
        /*018c*/ 	.byte	0x03, 0x19
        /*018e*/ 	.short	0x0074


	//----- nvinfo : EIATTR_PARAM_CBANK
	.align		4
        /*0190*/ 	.byte	0x04, 0x0a
        /*0192*/ 	.short	(.L_705 - .L_704)
	.align		4
.L_704:
        /*0194*/ 	.word	index@(.nv.constant0._Z23gemm_half_q_half_kernelILi4ELi24ELb1ELb0ELi64EEvPK6__halfPKjS4_S2_PS0_iiiiPKtS7_iiiiiibS2_i)
        /*0198*/ 	.short	0x0380
        /*019a*/ 	.short	0x0074


	//----- nvinfo : EIATTR_SW_WAR
	.align		4
.L_705:
        /*019c*/ 	.byte	0x04, 0x36
        /*019e*/ 	.short	(.L_707 - .L_706)
.L_706:
        /*01a0*/ 	.word	0x00000008
.L_707:


//--------------------- .nv.info._Z23gemm_half_q_half_kernelILi4ELi8ELb1ELb0ELi64EEvPK6__halfPKjS4_S2_PS0_iiiiPKtS7_iiiiiibS2_i --------------------------
	.section	.nv.info._Z23gemm_half_q_half_kernelILi4ELi8ELb1ELb0ELi64EEvPK6__halfPKjS4_S2_PS0_iiiiPKtS7_iiiiiibS2_i,"",@"SHT_CUDA_INFO"
	.sectionflags	@""
	.align	4


	//----- nvinfo : EIATTR_CUDA_API_VERSION
	.align		4
        /*0000*/ 	.byte	0x04, 0x37
        /*0002*/ 	.short	(.L_709 - .L_708)
.L_708:
        /*0004*/ 	.word	0x00000082


	//----- nvinfo : EIATTR_KPARAM_INFO
	.align		4
.L_709:
        /*0008*/ 	.byte	0x04, 0x17
        /*000a*/ 	.short	(.L_711 - .L_710)
.L_710:
        /*000c*/ 	.word	0x00000000
        /*0010*/ 	.short	0x0013
        /*0012*/ 	.short	0x0070
        /*0014*/ 	.byte	0x00, 0xf0, 0x11, 0x00


	//----- nvinfo : EIATTR_KPARAM_INFO
	.align		4
.L_711:
        /*0018*/ 	.byte	0x04, 0x17
        /*001a*/ 	.short	(.L_713 - .L_712)
.L_712:
        /*001c*/ 	.word	0x00000000
        /*0020*/ 	.short	0x0012
        /*0022*/ 	.short	0x0068
        /*0024*/ 	.byte	0x00, 0xf5, 0x21, 0x00


	//----- nvinfo : EIATTR_KPARAM_INFO
	.align		4
.L_713:
        /*0028*/ 	.byte	0x04, 0x17
        /*002a*/ 	.short	(.L_715 - .L_714)
.L_714:
        /*002c*/ 	.word	0x00000000
        /*0030*/ 	.short	0x0011
        /*0032*/ 	.short	0x0060
        /*0034*/ 	.byte	0x00, 0xf0, 0x05, 0x00


	//----- nvinfo : EIATTR_KPARAM_INFO
	.align		4
.L_715:
        /*0038*/ 	.byte	0x04, 0x17
        /*003a*/ 	.short	(.L_717 - .L_716)
.L_716:
        /*003c*/ 	.word	0x00000000
        /*0040*/ 	.short	0x0010
        /*0042*/ 	.short	0x005c
        /*0044*/ 	.byte	0x00, 0xf0, 0x11, 0x00


	//----- nvinfo : EIATTR_KPARAM_INFO
	.align		4
.L_717:
        /*0048*/ 	.byte	0x04, 0x17
        /*004a*/ 	.short	(.L_719 - .L_718)
.L_718:
        /*004c*/ 	.word	0x00000000
        /*0050*/ 	.short	0x000f
        /*0052*/ 	.short	0x0058
        /*0054*/ 	.byte	0x00, 0xf0, 0x11, 0x00


	//----- nvinfo : EIATTR_KPARAM_INFO
	.align		4
.L_719:
        /*0058*/ 	.byte	0x04, 0x17
        /*005a*/ 	.short	(.L_721 - .L_720)
.L_720:
        /*005c*/ 	.word	0x00000000
        /*0060*/ 	.short	0x000e
        /*0062*/ 	.short	0x0054
        /*0064*/ 	.byte	0x00, 0xf0, 0x11, 0x00


	//----- nvinfo : EIATTR_KPARAM_INFO
	.align		4
.L_721:
        /*0068*/ 	.byte	0x04, 0x17
        /*006a*/ 	.short	(.L_723 - .L_722)
.L_722:
        /*006c*/ 	.word	0x00000000
        /*0070*/ 	.short	0x000d
        /*0072*/ 	.short	0x0050
        /*0074*/ 	.byte	0x00, 0xf0, 0x11, 0x00


	//----- nvinfo : EIATTR_KPARAM_INFO
	.align		4
.L_723:
        /*0078*/ 	.byte	0x04, 0x17
        /*007a*/ 	.short	(.L_725 - .L_724)
.L_724:
        /*007c*/ 	.word	0x00000000
        /*0080*/ 	.short	0x000c
        /*0082*/ 	.short	0x004c
        /*0084*/ 	.byte	0x00, 0xf0, 0x11, 0x00


	//----- nvinfo : EIATTR_KPARAM_INFO
	.align		4
.L_725:
        /*0088*/ 	.byte	0x04, 0x17
        /*008a*/ 	.short	(.L_727 - .L_726)
.L_726:
        /*008c*/ 	.word	0x00000000
        /*0090*/ 	.short	0x000b
        /*0092*/ 	.short	0x0048
        /*0094*/ 	.byte	0x00, 0xf0, 0x11, 0x00


	//----- nvinfo : EIATTR_KPARAM_INFO
	.align		4
.L_727:
        /*0098*/ 	.byte	0x04, 0x17
        /*009a*/ 	.short	(.L_729 - .L_728)
.L_728:
        /*009c*/ 	.word	0x00000000
        /*00a0*/ 	.short	0x000a
        /*00a2*/ 	.short	0x0040
        /*00a4*/ 	.byte	0x00, 0xf5, 0x21, 0x00


	//----- nvinfo : EIATTR_KPARAM_INFO
	.align		4
.L_729:
        /*00a8*/ 	.byte	0x04, 0x17
        /*00aa*/ 	.short	(.L_731 - .L_730)
.L_730:
        /*00ac*/ 	.word	0x00000000
        /*00b0*/ 	.short	0x0009
        /*00b2*/ 	.short	0x0038
        /*00b4*/ 	.byte	0x00, 0xf5, 0x21, 0x00


	//----- nvinfo : EIATTR_KPARAM_INFO
	.align		4
.L_731:
        /*00b8*/ 	.byte	0x04, 0x17
        /*00ba*/ 	.short	(.L_733 - .L_732)
.L_732:
        /*00bc*/ 	.word	0x00000000
        /*00c0*/ 	.short	0x0008
        /*00c2*/ 	.short	0x0034
        /*00c4*/ 	.byte	0x00, 0xf0, 0x11, 0x00


	//----- nvinfo : EIATTR_KPARAM_INFO
	.align		4
.L_733:
        /*00c8*/ 	.byte	0x04, 0x17
        /*00ca*/ 	.short	(.L_735 - .L_734)
.L_734:
        /*00cc*/ 	.word	0x00000000
        /*00d0*/ 	.short	0x0007
        /*00d2*/ 	.short	0x0030
        /*00d4*/ 	.byte	0x00, 0xf0, 0x11, 0x00


	//----- nvinfo : EIATTR_KPARAM_INFO
	.align		4
.L_735:
        /*00d8*/ 	.byte	0x04, 0x17
        /*00da*/ 	.short	(.L_737 - .L_736)
.L_736:
        /*00dc*/ 	.word	0x00000000
        /*00e0*/ 	.short	0x0006
        /*00e2*/ 	.short	0x002c
        /*00e4*/ 	.byte	0x00, 0xf0, 0x11, 0x00


	//----- nvinfo : EIATTR_KPARAM_INFO
	.align		4
.L_737:
        /*00e8*/ 	.byte	0x04, 0x17
        /*00ea*/ 	.short	(.L_739 - .L_738)
.L_738:
        /*00ec*/ 	.word	0x00000000
        /*00f0*/ 	.short	0x0005
        /*00f2*/ 	.short	0x0028
        /*00f4*/ 	.byte	0x00, 0xf0, 0x11, 0x00


	//----- nvinfo : EIATTR_KPARAM_INFO
	.align		4
.L_739:
        /*00f8*/ 	.byte	0x04, 0x17
        /*00fa*/ 	.short	(.L_741 - .L_740)
.L_740:
        /*00fc*/ 	.word	0x00000000
        /*0100*/ 	.short	0x0004
        /*0102*/ 	.short	0x0020
        /*0104*/ 	.byte	0x00, 0xf5, 0x21, 0x00


	//----- nvinfo : EIATTR_KPARAM_INFO
	.align		4
.L_741:
        /*0108*/ 	.byte	0x04, 0x17
        /*010a*/ 	.short	(.L_743 - .L_742)
.L_742:
        /*010c*/ 	.word	0x00000000
        /*0110*/ 	.short	0x0003
        /*0112*/ 	.short	0x0018
        /*0114*/ 	.byte	0x00, 0xf5, 0x21, 0x00


	//----- nvinfo : EIATTR_KPARAM_INFO
	.align		4
.L_743:
        /*0118*/ 	.byte	0x04, 0x17
        /*011a*/ 	.short	(.L_745 - .L_744)
.L_744:
        /*011c*/ 	.word	0x00000000
        /*0120*/ 	.short	0x0002
        /*0122*/ 	.short	0x0010
        /*0124*/ 	.byte	0x00, 0xf5, 0x21, 0x00


	//----- nvinfo : EIATTR_KPARAM_INFO
	.align		4
.L_745:
        /*0128*/ 	.byte	0x04, 0x17
        /*012a*/ 	.short	(.L_747 - .L_746)
.L_746:
        /*012c*/ 	.word	0x00000000
        /*0130*/ 	.short	0x0001
        /*0132*/ 	.short	0x0008
        /*0134*/ 	.byte	0x00, 0xf5, 0x21, 0x00


	//----- nvinfo : EIATTR_KPARAM_INFO
	.align		4
.L_747:
        /*0138*/ 	.byte	0x04, 0x17
        /*013a*/ 	.short	(.L_749 - .L_748)
.L_748:
        /*013c*/ 	.word	0x00000000
        /*0140*/ 	.short	0x0000
        /*0142*/ 	.short	0x0000
        /*0144*/ 	.byte	0x00, 0xf5, 0x21, 0x00


	//----- nvinfo : EIATTR_SPARSE_MMA_MASK
	.align		4
.L_749:
        /*0148*/ 	.byte	0x03, 0x50
        /*014a*/ 	.short	0x0000


	//----- nvinfo : EIATTR_MAXREG_COUNT
	.align		4
        /*014c*/ 	.byte	0x03, 0x1b
        /*014e*/ 	.short	0x00ff


	//----- nvinfo : EIATTR_NUM_BARRIERS
	.align		4
        /*0150*/ 	.byte	0x02, 0x4c
        /*0152*/ 	.byte	0x01
	.zero		1


	//----- nvinfo : EIATTR_MERCURY_ISA_VERSION
	.align		4
        /*0154*/ 	.byte	0x03, 0x5f
        /*0156*/ 	.short	0x0101


	//----- nvinfo : EIATTR_VRC_CTA_INIT_COUNT
	.align		4
        /*0158*/ 	.byte	0x02, 0x4a
	.zero		1
	.zero		1


	//----- nvinfo : EIATTR_EXIT_INSTR_OFFSETS
	.align		4
        /*015c*/ 	.byte	0x04, 0x1c
        /*015e*/ 	.short	(.L_751 - .L_750)


	//   ....[0]....
.L_750:
        /*0160*/ 	.word	0x00000080


	//   ....[1]....
        /*0164*/ 	.word	0x000002f0


	//   ....[2]....
        /*0168*/ 	.word	0x00000ea0


	//   ....[3]....
        /*016c*/ 	.word	0x00008bd0


	//   ....[4]....
        /*0170*/ 	.word	0x00008e20


	//   ....[5]....
        /*0174*/ 	.word	0x00009070


	//   ....[6]....
        /*0178*/ 	.word	0x000091b0


	//   ....[7]....
        /*017c*/ 	.word	0x00009240


	//   ....[8]....
        /*0180*/ 	.word	0x00009280


	//----- nvinfo : EIATTR_CRS_STACK_SIZE
	.align		4
.L_751:
        /*0184*/ 	.byte	0x04, 0x1e
        /*0186*/ 	.short	(.L_753 - .L_752)
.L_752:
        /*0188*/ 	.word	0x00000000


	//----- nvinfo : EIATTR_CBANK_PARAM_SIZE
	.align		4
.L_753:
        /*018c*/ 	.byte	0x03, 0x19
        /*018e*/ 	.short	0x0074


	//----- nvinfo : EIATTR_PARAM_CBANK
	.align		4
        /*0190*/ 	.byte	0x04, 0x0a
        /*0192*/ 	.short	(.L_755 - .L_754)
	.align		4
.L_754:
        /*0194*/ 	.word	index@(.nv.constant0._Z23gemm_half_q_half_kernelILi4ELi8ELb1ELb0ELi64EEvPK6__halfPKjS4_S2_PS0_iiiiPKtS7_iiiiiibS2_i)
        /*0198*/ 	.short	0x0380
        /*019a*/ 	.short	0x0074


	//----- nvinfo : EIATTR_SW_WAR
	.align		4
.L_755:
        /*019c*/ 	.byte	0x04, 0x36
        /*019e*/ 	.short	(.L_757 - .L_756)
.L_756:
        /*01a0*/ 	.word	0x00000008
.L_757:


//--------------------- .nv.info._Z23gemm_half_q_half_kernelILi4ELi12ELb1ELb0ELi64EEvPK6__halfPKjS4_S2_PS0_iiiiPKtS7_iiiiiibS2_i --------------------------
	.section	.nv.info._Z23gemm_half_q_half_kernelILi4ELi12ELb1ELb0ELi64EEvPK6__halfPKjS4_S2_PS0_iiiiPKtS7_iiiiiibS2_i,"",@"SHT_CUDA_INFO"
	.sectionflags	@""
	.align	4


	//----- nvinfo : EIATTR_CUDA_API_VERSION
	.align		4
        /*0000*/ 	.byte	0x04, 0x37
        /*0002*/ 	.short	(.L_759 - .L_758)
.L_758:
        /*0004*/ 	.word	0x00000082


	//----- nvinfo : EIATTR_KPARAM_INFO
	.align		4
.L_759:
        /*0008*/ 	.byte	0x04, 0x17
        /*000a*/ 	.short	(.L_761 - .L_760)
.L_760:
        /*000c*/ 	.word	0x00000000
        /*0010*/ 	.short	0x0013
        /*0012*/ 	.short	0x0070
        /*0014*/ 	.byte	0x00, 0xf0, 0x11, 0x00


	//----- nvinfo : EIATTR_KPARAM_INFO
	.align		4
.L_761:
        /*0018*/ 	.byte	0x04, 0x17
        /*001a*/ 	.short	(.L_763 - .L_762)
.L_762:
        /*001c*/ 	.word	0x00000000
        /*0020*/ 	.short	0x0012
        /*0022*/ 	.short	0x0068
        /*0024*/ 	.byte	0x00, 0xf5, 0x21, 0x00


	//----- nvinfo : EIATTR_KPARAM_INFO
	.align		4
.L_763:
        /*0028*/ 	.byte	0x04, 0x17
        /*002a*/ 	.short	(.L_765 - .L_764)
.L_764:
        /*002c*/ 	.word	0x00000000
        /*0030*/ 	.short	0x0011
        /*0032*/ 	.short	0x0060
        /*0034*/ 	.byte	0x00, 0xf0, 0x05, 0x00


	//----- nvinfo : EIATTR_KPARAM_INFO
	.align		4
.L_765:
        /*0038*/ 	.byte	0x04, 0x17
        /*003a*/ 	.short	(.L_767 - .L_766)
.L_766:
        /*003c*/ 	.word	0x00000000
        /*0040*/ 	.short	0x0010
        /*0042*/ 	.short	0x005c
        /*0044*/ 	.byte	0x00, 0xf0, 0x11, 0x00


	//----- nvinfo : EIATTR_KPARAM_INFO
	.align		4
.L_767:
        /*0048*/ 	.byte	0x04, 0x17
        /*004a*/ 	.short	(.L_769 - .L_768)
.L_768:
        /*004c*/ 	.word	0x00000000
        /*0050*/ 	.short	0x000f
        /*0052*/ 	.short	0x0058
        /*0054*/ 	.byte	0x00, 0xf0, 0x11, 0x00


	//----- nvinfo : EIATTR_KPARAM_INFO
	.align		4
.L_769:
        /*0058*/ 	.byte	0x04, 0x17
        /*005a*/ 	.short	(.L_771 - .L_770)
.L_770:
        /*005c*/ 	.word	0x00000000
        /*0060*/ 	.short	0x000e
        /*0062*/ 	.short	0x0054
        /*0064*/ 	.byte	0x00, 0xf0, 0x11, 0x00


	//----- nvinfo : EIATTR_KPARAM_INFO
	.align		4
.L_771:
        /*0068*/ 	.byte	0x04, 0x17
        /*006a*/ 	.short	(.L_773 - .L_772)
.L_772:
        /*006c*/ 	.word	0x00000000
        /*0070*/ 	.short	0x000d
        /*0072*/ 	.short	0x0050
        /*0074*/ 	.byte	0x00, 0xf0, 0x11, 0x00


	//----- nvinfo : EIATTR_KPARAM_INFO
	.align		4
.L_773:
        /*0078*/ 	.byte	0x04, 0x17
        /*007a*/ 	.short	(.L_775 - .L_774)
.L_774:
        /*007c*/ 	.word	0x00000000
        /*0080*/ 	.short	0x000c
        /*0082*/ 	.short	0x004c
        /*0084*/ 	.byte	0x00, 0xf0, 0x11, 0x00


	//----- nvinfo : EIATTR_KPARAM_INFO
	.align		4
.L_775:
        /*0088*/ 	.byte	0x04, 0x17
        /*008a*/ 	.short	(.L_777 - .L_776)
.L_776:
        /*008c*/ 	.word	0x00000000
        /*0090*/ 	.short	0x000b
        /*0092*/ 	.short	0x0048
        /*0094*/ 	.byte	0x00, 0xf0, 0x11, 0x00


	//----- nvinfo : EIATTR_KPARAM_INFO
	.align		4
.L_777:
        /*0098*/ 	.byte	0x04, 0x17
        /*009a*/ 	.short	(.L_779 - .L_778)
.L_778:
        /*009c*/ 	.word	0x00000000
        /*00a0*/ 	.short	0x000a
        /*00a2*/ 	.short	0x0040
        /*00a4*/ 	.byte	0x00, 0xf5, 0x21, 0x00


	//----- nvinfo : EIATTR_KPARAM_INFO
	.align		4
.L_779:
        /*00a8*/ 	.byte	0x04, 0x17
        /*00aa*/ 	.short	(.L_781 - .L_780)
.L_780:
        /*00ac*/ 	.word	0x00000000
        /*00b0*/ 	.short	0x0009
        /*00b2*/ 	.short	0x0038
        /*00b4*/ 	.byte	0x00, 0xf5, 0x21, 0x00


	//----- nvinfo : EIATTR_KPARAM_INFO
	.align		4
.L_781:
        /*00b8*/ 	.byte	0x04, 0x17
        /*00ba*/ 	.short	(.L_783 - .L_782)
.L_782:
        /*00bc*/ 	.word	0x00000000
        /*00c0*/ 	.short	0x0008
        /*00c2*/ 	.short	0x0034
        /*00c4*/ 	.byte	0x00, 0xf0, 0x11, 0x00


	//----- nvinfo : EIATTR_KPARAM_INFO
	.align		4
.L_783:
        /*00c8*/ 	.byte	0x04, 0x17
        /*00ca*/ 	.short	(.L_785 - .L_784)
.L_784:
        /*00cc*/ 	.word	0x00000000
        /*00d0*/ 	.short	0x0007
        /*00d2*/ 	.short	0x0030
        /*00d4*/ 	.byte	0x00, 0xf0, 0x11, 0x00


	//----- nvinfo : EIATTR_KPARAM_INFO
	.align		4
.L_785:
        /*00d8*/ 	.byte	0x04, 0x17
        /*00da*/ 	.short	(.L_787 - .L_786)
.L_786:
        /*00dc*/ 	.word	0x00000000
        /*00e0*/ 	.short	0x0006
        /*00e2*/ 	.short	0x002c
        /*00e4*/ 	.byte	0x00, 0xf0, 0x11, 0x00


	//----- nvinfo : EIATTR_KPARAM_INFO
	.align		4
.L_787:
        /*00e8*/ 	.byte	0x04, 0x17
        /*00ea*/ 	.short	(.L_789 - .L_788)
.L_788:
        /*00ec*/ 	.word	0x00000000
        /*00f0*/ 	.short	0x0005
        /*00f2*/ 	.short	0x0028
        /*00f4*/ 	.byte	0x00, 0xf0, 0x11, 0x00


	//----- nvinfo : EIATTR_KPARAM_INFO
	.align		4
.L_789:
        /*00f8*/ 	.byte	0x04, 0x17
        /*00fa*/ 	.short	(.L_791 - .L_790)
.L_790:
        /*00fc*/ 	.word	0x00000000
        /*0100*/ 	.short	0x0004
        /*0102*/ 	.short	0x0020
        /*0104*/ 	.byte	0x00, 0xf5, 0x21, 0x00


	//----- nvinfo : EIATTR_KPARAM_INFO
	.align		4
.L_791:
        /*0108*/ 	.byte	0x04, 0x17
        /*010a*/ 	.short	(.L_793 - .L_792)
.L_792:
        /*010c*/ 	.word	0x00000000
        /*0110*/ 	.short	0x0003
        /*0112*/ 	.short	0x0018
        /*0114*/ 	.byte	0x00, 0xf5, 0x21, 0x00


	//----- nvinfo : EIATTR_KPARAM_INFO
	.align		4
.L_793:
        /*0118*/ 	.byte	0x04, 0x17
        /*011a*/ 	.short	(.L_795 - .L_794)
.L_794:
        /*011c*/ 	.word	0x00000000
        /*0120*/ 	.short	0x0002
        /*0122*/ 	.short	0x0010
        /*0124*/ 	.byte	0x00, 0xf5, 0x21, 0x00


	//----- nvinfo : EIATTR_KPARAM_INFO
	.align		4
.L_795:
        /*0128*/ 	.byte	0x04, 0x17
        /*012a*/ 	.short	(.L_797 - .L_796)
.L_796:
        /*012c*/ 	.word	0x00000000
        /*0130*/ 	.short	0x0001
        /*0132*/ 	.short	0x0008
        /*0134*/ 	.byte	0x00, 0xf5, 0x21, 0x00


	//----- nvinfo : EIATTR_KPARAM_INFO
	.align		4
.L_797:
        /*0138*/ 	.byte	0x04, 0x17
        /*013a*/ 	.short	(.L_799 - .L_798)
.L_798:
        /*013c*/ 	.word	0x00000000
        /*0140*/ 	.short	0x0000
        /*0142*/ 	.short	0x0000
        /*0144*/ 	.byte	0x00, 0xf5, 0x21, 0x00


	//----- nvinfo : EIATTR_SPARSE_MMA_MASK
	.align		4
.L_799:
        /*0148*/ 	.byte	0x03, 0x50
        /*014a*/ 	.short	0x0000


	//----- nvinfo : EIATTR_MAXREG_COUNT
	.align		4
        /*014c*/ 	.byte	0x03, 0x1b
        /*014e*/ 	.short	0x00ff


	//----- nvinfo : EIATTR_NUM_BARRIERS
	.align		4
        /*0150*/ 	.byte	0x02, 0x4c
        /*0152*/ 	.byte	0x01
	.zero		1


	//----- nvinfo : EIATTR_MERCURY_ISA_VERSION
	.align		4
        /*0154*/ 	.byte	0x03, 0x5f
        /*0156*/ 	.short	0x0101


	//----- nvinfo : EIATTR_VRC_CTA_INIT_COUNT
	.align		4
        /*0158*/ 	.byte	0x02, 0x4a
	.zero		1
	.zero		1


	//----- nvinfo : EIATTR_EXIT_INSTR_OFFSETS
	.align		4
        /*015c*/ 	.byte	0x04, 0x1c
        /*015e*/ 	.short	(.L_801 - .L_800)


	//   ....[0]....
.L_800:
        /*0160*/ 	.word	0x00000070


	//   ....[1]....
        /*0164*/ 	.word	0x00000290


	//   ....[2]....
        /*0168*/ 	.word	0x00000e60


	//   ....[3]....
        /*016c*/ 	.word	0x0000adb0


	//   ....[4]....
        /*0170*/ 	.word	0x0000b010


	//   ....[5]....
        /*0174*/ 	.word	0x0000b270


	//   ....[6]....
        /*0178*/ 	.word	0x0000b3d0


	//   ....[7]....
        /*017c*/ 	.word	0x0000b460


	//   ....[8]....
        /*0180*/ 	.word	0x0000b4a0


	//----- nvinfo : EIATTR_CRS_STACK_SIZE
	.align		4
.L_801:
        /*0184*/ 	.byte	0x04, 0x1e
        /*0186*/ 	.short	(.L_803 - .L_802)
.L_802:
        /*0188*/ 	.word	0x00000000


	//----- nvinfo : EIATTR_CBANK_PARAM_SIZE
	.align		4
.L_803:
        /*018c*/ 	.byte	0x03, 0x19
        /*018e*/ 	.short	0x0074


	//----- nvinfo : EIATTR_PARAM_CBANK
	.align		4
        /*0190*/ 	.byte	0x04, 0x0a
        /*0192*/ 	.short	(.L_805 - .L_804)
	.align		4
.L_804:
        /*0194*/ 	.word	index@(.nv.constant0._Z23gemm_half_q_half_kernelILi4ELi12ELb1ELb0ELi64EEvPK6__halfPKjS4_S2_PS0_iiiiPKtS7_iiiiiibS2_i)
        /*0198*/ 	.short	0x0380
        /*019a*/ 	.short	0x0074


	//----- nvinfo : EIATTR_SW_WAR
	.align		4
.L_805:
        /*019c*/ 	.byte	0x04, 0x36
        /*019e*/ 	.short	(.L_807 - .L_806)
.L_806:
        /*01a0*/ 	.word	0x00000008
.L_807:


//--------------------- .nv.info._Z23gemm_half_q_half_kernelILi4ELi14ELb1ELb0ELi64EEvPK6__halfPKjS4_S2_PS0_iiiiPKtS7_iiiiiibS2_i --------------------------
	.section	.nv.info._Z23gemm_half_q_half_kernelILi4ELi14ELb1ELb0ELi64EEvPK6__halfPKjS4_S2_PS0_iiiiPKtS7_iiiiiibS2_i,"",@"SHT_CUDA_INFO"
	.sectionflags	@""
	.align	4


	//----- nvinfo : EIATTR_CUDA_API_VERSION
	.align		4
        /*0000*/ 	.byte	0x04, 0x37
        /*0002*/ 	.short	(.L_809 - .L_808)
.L_808:
        /*0004*/ 	.word	0x00000082


	//----- nvinfo : EIATTR_KPARAM_INFO
	.align		4
.L_809:
        /*0008*/ 	.byte	0x04, 0x17
        /*000a*/ 	.short	(.L_811 - .L_810)
.L_810:
        /*000c*/ 	.word	0x00000000
        /*0010*/ 	.short	0x0013
        /*0012*/ 	.short	0x0070
        /*0014*/ 	.byte	0x00, 0xf0, 0x11, 0x00


	//----- nvinfo : EIATTR_KPARAM_INFO
	.align		4
.L_811:
        /*0018*/ 	.byte	0x04, 0x17
        /*001a*/ 	.short	(.L_813 - .L_812)
.L_812:
        /*001c*/ 	.word	0x00000000
        /*0020*/ 	.short	0x0012
        /*0022*/ 	.short	0x0068
        /*0024*/ 	.byte	0x00, 0xf5, 0x21, 0x00


	//----- nvinfo : EIATTR_KPARAM_INFO
	.align		4
.L_813:
        /*0028*/ 	.byte	0x04, 0x17
        /*002a*/ 	.short	(.L_815 - .L_814)
.L_814:
        /*002c*/ 	.word	0x00000000
        /*0030*/ 	.short	0x0011
        /*0032*/ 	.short	0x0060
        /*0034*/ 	.byte	0x00, 0xf0, 0x05, 0x00


	//----- nvinfo : EIATTR_KPARAM_INFO
	.align		4
.L_815:
        /*0038*/ 	.byte	0x04, 0x17
        /*003a*/ 	.short	(.L_817 - .L_816)
.L_816:
        /*003c*/ 	.word	0x00000000
        /*0040*/ 	.short	0x0010
        /*0042*/ 	.short	0x005c
        /*0044*/ 	.byte	0x00, 0xf0, 0x11, 0x00


	//----- nvinfo : EIATTR_KPARAM_INFO
	.align		4
.L_817:
        /*0048*/ 	.byte	0x04, 0x17
        /*004a*/ 	.short	(.L_819 - .L_818)
.L_818:
        /*004c*/ 	.word	0x00000000
        /*0050*/ 	.short	0x000f
        /*0052*/ 	.short	0x0058
        /*0054*/ 	.byte	0x00, 0xf0, 0x11, 0x00


	//----- nvinfo : EIATTR_KPARAM_INFO
	.align		4
.L_819:
        /*0058*/ 	.byte	0x04, 0x17
        /*005a*/ 	.short	(.L_821 - .L_820)
.L_820:
        /*005c*/ 	.word	0x00000000
        /*0060*/ 	.short	0x000e
        /*0062*/ 	.short	0x0054
        /*0064*/ 	.byte	0x00, 0xf0, 0x11, 0x00


	//----- nvinfo : EIATTR_KPARAM_INFO
	.align		4
.L_821:
        /*0068*/ 	.byte	0x04, 0x17
        /*006a*/ 	.short	(.L_823 - .L_822)
.L_822:
        /*006c*/ 	.word	0x00000000
        /*0070*/ 	.short	0x000d
        /*0072*/ 	.short	0x0050
        /*0074*/ 	.byte	0x00, 0xf0, 0x11, 0x00


	//----- nvinfo : EIATTR_KPARAM_INFO
	.align		4
.L_823:
        /*0078*/ 	.byte	0x04, 0x17
        /*007a*/ 	.short	(.L_825 - .L_824)
.L_824:
        /*007c*/ 	.word	0x00000000
        /*0080*/ 	.short	0x000c
        /*0082*/ 	.short	0x004c
        /*0084*/ 	.byte	0x00, 0xf0, 0x11, 0x00


	//----- nvinfo : EIATTR_KPARAM_INFO
	.align		4
.L_825:
        /*0088*/ 	.byte	0x04, 0x17
        /*008a*/ 	.short	(.L_827 - .L_826)
.L_826:
        /*008c*/ 	.word	0x00000000
        /*0090*/ 	.short	0x000b
        /*0092*/ 	.short	0x0048
        /*0094*/ 	.byte	0x00, 0xf0, 0x11, 0x00


	//----- nvinfo : EIATTR_KPARAM_INFO
	.align		4
.L_827:
        /*0098*/ 	.byte	0x04, 0x17
        /*009a*/ 	.short	(.L_829 - .L_828)
.L_828:
        /*009c*/ 	.word	0x00000000
        /*00a0*/ 	.short	0x000a
        /*00a2*/ 	.short	0x0040
        /*00a4*/ 	.byte	0x00, 0xf5, 0x21, 0x00


	//----- nvinfo : EIATTR_KPARAM_INFO
	.align		4
.L_829:
        /*00a8*/ 	.byte	0x04, 0x17
        /*00aa*/ 	.short	(.L_831 - .L_830)
.L_830:
        /*00ac*/ 	.word	0x00000000
        /*00b0*/ 	.short	0x0009
        /*00b2*/ 	.short	0x0038
        /*00b4*/ 	.byte	0x00, 0xf5, 0x21, 0x00


	//----- nvinfo : EIATTR_KPARAM_INFO
	.align		4
.L_831:
        /*00b8*/ 	.byte	0x04, 0x17
        /*00ba*/ 	.short	(.L_833 - .L_832)
.L_832:
        /*00bc*/ 	.word	0x00000000
        /*00c0*/ 	.short	0x0008
        /*00c2*/ 	.short	0x0034
        /*00c4*/ 	.byte	0x00, 0xf0, 0x11, 0x00


	//----- nvinfo : EIATTR_KPARAM_INFO
	.align		4
.L_833:
        /*00c8*/ 	.byte	0x04, 0x17
        /*00ca*/ 	.short	(.L_835 - .L_834)
.L_834:
        /*00cc*/ 	.word	0x00000000
        /*00d0*/ 	.short	0x0007
        /*00d2*/ 	.short	0x0030
        /*00d4*/ 	.byte	0x00, 0xf0, 0x11, 0x00


	//----- nvinfo : EIATTR_KPARAM_INFO
	.align		4
.L_835:
        /*00d8*/ 	.byte	0x04, 0x17
        /*00da*/ 	.short	(.L_837 - .L_836)
.L_836:
        /*00dc*/ 	.word	0x00000000
        /*00e0*/ 	.short	0x0006
        /*00e2*/ 	.short	0x002c
        /*00e4*/ 	.byte	0x00, 0xf0, 0x11, 0x00


	//----- nvinfo : EIATTR_KPARAM_INFO
	.align		4
.L_837:
        /*00e8*/ 	.byte	0x04, 0x17
        /*00ea*/ 	.short	(.L_839 - .L_838)
.L_838:
        /*00ec*/ 	.word	0x00000000
        /*00f0*/ 	.short	0x0005
        /*00f2*/ 	.short	0x0028
        /*00f4*/ 	.byte	0x00, 0xf0, 0x11, 0x00


	//----- nvinfo : EIATTR_KPARAM_INFO
	.align		4
.L_839:
        /*00f8*/ 	.byte	0x04, 0x17
        /*00fa*/ 	.short	(.L_841 - .L_840)
.L_840:
        /*00fc*/ 	.word	0x00000000
        /*0100*/ 	.short	0x0004
        /*0102*/ 	.short	0x0020
        /*0104*/ 	.byte	0x00, 0xf5, 0x21, 0x00


	//----- nvinfo : EIATTR_KPARAM_INFO
	.align		4
.L_841:
        /*0108*/ 	.byte	0x04, 0x17
        /*010a*/ 	.short	(.L_843 - .L_842)
.L_842:
        /*010c*/ 	.word	0x00000000
        /*0110*/ 	.short	0x0003
        /*0112*/ 	.short	0x0018
        /*0114*/ 	.byte	0x00, 0xf5, 0x21, 0x00


	//----- nvinfo : EIATTR_KPARAM_INFO
	.align		4
.L_843:
        /*0118*/ 	.byte	0x04, 0x17
        /*011a*/ 	.short	(.L_845 - .L_844)
.L_844:
        /*011c*/ 	.word	0x00000000
        /*0120*/ 	.short	0x0002
        /*0122*/ 	.short	0x0010
        /*0124*/ 	.byte	0x00, 0xf5, 0x21, 0x00


	//----- nvinfo : EIATTR_KPARAM_INFO
	.align		4
.L_845:
        /*0128*/ 	.byte	0x04, 0x17
        /*012a*/ 	.short	(.L_847 - .L_846)
.L_846:
        /*012c*/ 	.word	0x00000000
        /*0130*/ 	.short	0x0001
        /*0132*/ 	.short	0x0008
        /*0134*/ 	.byte	0x00, 0xf5, 0x21, 0x00


	//----- nvinfo : EIATTR_KPARAM_INFO
	.align		4
.L_847:
        /*0138*/ 	.byte	0x04, 0x17
        /*013a*/ 	.short	(.L_849 - .L_848)
.L_848:
        /*013c*/ 	.word	0x00000000
        /*0140*/ 	.short	0x0000
        /*0142*/ 	.short	0x0000
        /*0144*/ 	.byte	0x00, 0xf5, 0x21, 0x00


	//----- nvinfo : EIATTR_SPARSE_MMA_MASK
	.align		4
.L_849:
        /*0148*/ 	.byte	0x03, 0x50
        /*014a*/ 	.short	0x0000


	//----- nvinfo : EIATTR_MAXREG_COUNT
	.align		4
        /*014c*/ 	.byte	0x03, 0x1b
        /*014e*/ 	.short	0x00ff


	//----- nvinfo : EIATTR_NUM_BARRIERS
	.align		4
        /*0150*/ 	.byte	0x02, 0x4c
        /*0152*/ 	.byte	0x01
	.zero		1


	//----- nvinfo : EIATTR_MERCURY_ISA_VERSION
	.align		4
        /*0154*/ 	.byte	0x03, 0x5f
        /*0156*/ 	.short	0x0101


	//----- nvinfo : EIATTR_VRC_CTA_INIT_COUNT
	.align		4
        /*0158*/ 	.byte	0x02, 0x4a
	.zero		1
	.zero		1


	//----- nvinfo : EIATTR_EXIT_INSTR_OFFSETS
	.align		4
        /*015c*/ 	.byte	0x04, 0x1c
        /*015e*/ 	.short	(.L_851 - .L_850)


	//   ....[0]....
.L_850:
        /*0160*/ 	.word	0x00000070


	//   ....[1]....
        /*0164*/ 	.word	0x00000290


	//   ....[2]....
        /*0168*/ 	.word	0x00000e60


	//   ....[3]....
        /*016c*/ 	.word	0x0000c180


	//   ....[4]....
        /*0170*/ 	.word	0x0000c3e0


	//   ....[5]....
        /*0174*/ 	.word	0x0000c640


	//   ....[6]....
        /*0178*/ 	.word	0x0000c7a0


	//   ....[7]....
        /*017c*/ 	.word	0x0000c830


	//   ....[8]....
        /*0180*/ 	.word	0x0000c870


	//----- nvinfo : EIATTR_CRS_STACK_SIZE
	.align		4
.L_851:
        /*0184*/ 	.byte	0x04, 0x1e
        /*0186*/ 	.short	(.L_853 - .L_852)
.L_852:
        /*0188*/ 	.word	0x00000000


	//----- nvinfo : EIATTR_CBANK_PARAM_SIZE
	.align		4
.L_853:
        /*018c*/ 	.byte	0x03, 0x19
        /*018e*/ 	.short	0x0074


	//----- nvinfo : EIATTR_PARAM_CBANK
	.align		4
        /*0190*/ 	.byte	0x04, 0x0a
        /*0192*/ 	.short	(.L_855 - .L_854)
	.align		4
.L_854:
        /*0194*/ 	.word	index@(.nv.constant0._Z23gemm_half_q_half_kernelILi4ELi14ELb1ELb0ELi64EEvPK6__halfPKjS4_S2_PS0_iiiiPKtS7_iiiiiibS2_i)
        /*0198*/ 	.short	0x0380
        /*019a*/ 	.short	0x0074


	//----- nvinfo : EIATTR_SW_WAR
	.align		4
.L_855:
        /*019c*/ 	.byte	0x04, 0x36
        /*019e*/ 	.short	(.L_857 - .L_856)
.L_856:
        /*01a0*/ 	.word	0x00000008
.L_857:


//--------------------- .nv.info._Z23gemm_half_q_half_kernelILi4ELi4ELb1ELb0ELi64EEvPK6__halfPKjS4_S2_PS0_iiiiPKtS7_iiiiiibS2_i --------------------------
	.section	.nv.info._Z23gemm_half_q_half_kernelILi4ELi4ELb1ELb0ELi64EEvPK6__halfPKjS4_S2_PS0_iiiiPKtS7_iiiiiibS2_i,"",@"SHT_CUDA_INFO"
	.sectionflags	@""
	.align	4


	//----- nvinfo : EIATTR_CUDA_API_VERSION
	.align		4
        /*0000*/ 	.byte	0x04, 0x37
        /*0002*/ 	.short	(.L_859 - .L_858)
.L_858:
        /*0004*/ 	.word	0x00000082


	//----- nvinfo : EIATTR_KPARAM_INFO
	.align		4
.L_859:
        /*0008*/ 	.byte	0x04, 0x17
        /*000a*/ 	.short	(.L_861 - .L_860)
.L_860:
        /*000c*/ 	.word	0x00000000
        /*0010*/ 	.short	0x0013
        /*0012*/ 	.short	0x0070
        /*0014*/ 	.byte	0x00, 0xf0, 0x11, 0x00


	//----- nvinfo : EIATTR_KPARAM_INFO
	.align		4
.L_861:
        /*0018*/ 	.byte	0x04, 0x17
        /*001a*/ 	.short	(.L_863 - .L_862)
.L_862:
        /*001c*/ 	.word	0x00000000
        /*0020*/ 	.short	0x0012
        /*0022*/ 	.short	0x0068
        /*0024*/ 	.byte	0x00, 0xf5, 0x21, 0x00


	//----- nvinfo : EIATTR_KPARAM_INFO
	.align		4
.L_863:
        /*0028*/ 	.byte	0x04, 0x17
        /*002a*/ 	.short	(.L_865 - .L_864)
.L_864:
        /*002c*/ 	.word	0x00000000
        /*0030*/ 	.short	0x0011
        /*0032*/ 	.short	0x0060
        /*0034*/ 	.byte	0x00, 0xf0, 0x05, 0x00


	//----- nvinfo : EIATTR_KPARAM_INFO
	.align		4
.L_865:
        /*0038*/ 	.byte	0x04, 0x17
        /*003a*/ 	.short	(.L_867 - .L_866)
.L_866:
        /*003c*/ 	.word	0x00000000
        /*0040*/ 	.short	0x0010
        /*0042*/ 	.short	0x005c
        /*0044*/ 	.byte	0x00, 0xf0, 0x11, 0x00


	//----- nvinfo : EIATTR_KPARAM_INFO
	.align		4
.L_867:
        /*0048*/ 	.byte	0x04, 0x17
        /*004a*/ 	.short	(.L_869 - .L_868)
.L_868:
        /*004c*/ 	.word	0x00000000
        /*0050*/ 	.short	0x000f
        /*0052*/ 	.short	0x0058
        /*0054*/ 	.byte	0x00, 0xf0, 0x11, 0x00


	//----- nvinfo : EIATTR_KPARAM_INFO
	.align		4
.L_869:
        /*0058*/ 	.byte	0x04, 0x17
        /*005a*/ 	.short	(.L_871 - .L_870)
.L_870:
        /*005c*/ 	.word	0x00000000
        /*0060*/ 	.short	0x000e
        /*0062*/ 	.short	0x0054
        /*0064*/ 	.byte	0x00, 0xf0, 0x11, 0x00


	//----- nvinfo : EIATTR_KPARAM_INFO
	.align		4
.L_871:
        /*0068*/ 	.byte	0x04, 0x17
        /*006a*/ 	.short	(.L_873 - .L_872)
.L_872:
        /*006c*/ 	.word	0x00000000
        /*0070*/ 	.short	0x000d
        /*0072*/ 	.short	0x0050
        /*0074*/ 	.byte	0x00, 0xf0, 0x11, 0x00


	//----- nvinfo : EIATTR_KPARAM_INFO
	.align		4
.L_873:
        /*0078*/ 	.byte	0x04, 0x17
        /*007a*/ 	.short	(.L_875 - .L_874)
.L_874:
        /*007c*/ 	.word	0x00000000
        /*0080*/ 	.short	0x000c
        /*0082*/ 	.short	0x004c
        /*0084*/ 	.byte	0x00, 0xf0, 0x11, 0x00


	//----- nvinfo : EIATTR_KPARAM_INFO
	.align		4
.L_875:
        /*0088*/ 	.byte	0x04, 0x17
        /*008a*/ 	.short	(.L_877 - .L_876)
.L_876:
        /*008c*/ 	.word	0x00000000
        /*0090*/ 	.short	0x000b
        /*0092*/ 	.short	0x0048
        /*0094*/ 	.byte	0x00, 0xf0, 0x11, 0x00


	//----- nvinfo : EIATTR_KPARAM_INFO
	.align		4
.L_877:
        /*0098*/ 	.byte	0x04, 0x17
        /*009a*/ 	.short	(.L_879 - .L_878)
.L_878:
        /*009c*/ 	.word	0x00000000
        /*00a0*/ 	.short	0x000a
        /*00a2*/ 	.short	0x0040
        /*00a4*/ 	.byte	0x00, 0xf5, 0x21, 0x00


	//----- nvinfo : EIATTR_KPARAM_INFO
	.align		4
.L_879:
        /*00a8*/ 	.byte	0x04, 0x17
        /*00aa*/ 	.short	(.L_881 - .L_880)
.L_880:
        /*00ac*/ 	.word	0x00000000
        /*00b0*/ 	.short	0x0009
        /*00b2*/ 	.short	0x0038
        /*00b4*/ 	.byte	0x00, 0xf5, 0x21, 0x00


	//----- nvinfo : EIATTR_KPARAM_INFO
	.align		4
.L_881:
        /*00b8*/ 	.byte	0x04, 0x17
        /*00ba*/ 	.short	(.L_883 - .L_882)
.L_882:
        /*00bc*/ 	.word	0x00000000
        /*00c0*/ 	.short	0x0008
        /*00c2*/ 	.short	0x0034
        /*00c4*/ 	.byte	0x00, 0xf0, 0x11, 0x00


	//----- nvinfo : EIATTR_KPARAM_INFO
	.align		4
.L_883:
        /*00c8*/ 	.byte	0x04, 0x17
        /*00ca*/ 	.short	(.L_885 - .L_884)
.L_884:
        /*00cc*/ 	.word	0x00000000
        /*00d0*/ 	.short	0x0007
        /*00d2*/ 	.short	0x0030
        /*00d4*/ 	.byte	0x00, 0xf0, 0x11, 0x00


	//----- nvinfo : EIATTR_KPARAM_INFO
	.align		4
.L_885:
        /*00d8*/ 	.byte	0x04, 0x17
        /*00da*/ 	.short	(.L_887 - .L_886)
.L_886:
        /*00dc*/ 	.word	0x00000000
        /*00e0*/ 	.short	0x0006
        /*00e2*/ 	.short	0x002c
        /*00e4*/ 	.byte	0x00, 0xf0, 0x11, 0x00


	//----- nvinfo : EIATTR_KPARAM_INFO
	.align		4
.L_887:
        /*00e8*/ 	.byte	0x04, 0x17
        /*00ea*/ 	.short	(.L_889 - .L_888)
.L_888:
        /*00ec*/ 	.word	0x00000000
        /*00f0*/ 	.short	0x0005
        /*00f2*/ 	.short	0x0028
        /*00f4*/ 	.byte	0x00, 0xf0, 0x11, 0x00


	//----- nvinfo : EIATTR_KPARAM_INFO
	.align		4
.L_889:
        /*00f8*/ 	.byte	0x04, 0x17
        /*00fa*/ 	.short	(.L_891 - .L_890)
.L_890:
        /*00fc*/ 	.word	0x00000000
        /*0100*/ 	.short	0x0004
        /*0102*/ 	.short	0x0020
        /*0104*/ 	.byte	0x00, 0xf5, 0x21, 0x00


	//----- nvinfo : EIATTR_KPARAM_INFO
	.align		4
.L_891:
        /*0108*/ 	.byte	0x04, 0x17
        /*010a*/ 	.short	(.L_893 - .L_892)
.L_892:
        /*010c*/ 	.word	0x00000000
        /*0110*/ 	.short	0x0003
        /*0112*/ 	.short	0x0018
        /*0114*/ 	.byte	0x00, 0xf5, 0x21, 0x00


	//----- nvinfo : EIATTR_KPARAM_INFO
	.align		4
.L_893:
        /*0118*/ 	.byte	0x04, 0x17
        /*011a*/ 	.short	(.L_895 - .L_894)
.L_894:
        /*011c*/ 	.word	0x00000000
        /*0120*/ 	.short	0x0002
        /*0122*/ 	.short	0x0010
        /*0124*/ 	.byte	0x00, 0xf5, 0x21, 0x00


	//----- nvinfo : EIATTR_KPARAM_INFO
	.align		4
.L_895:
        /*0128*/ 	.byte	0x04, 0x17
        /*012a*/ 	.short	(.L_897 - .L_896)
.L_896:
        /*012c*/ 	.word	0x00000000
        /*0130*/ 	.short	0x0001
        /*0132*/ 	.short	0x0008
        /*0134*/ 	.byte	0x00, 0xf5, 0x21, 0x00


	//----- nvinfo : EIATTR_KPARAM_INFO
	.align		4
.L_897:
        /*0138*/ 	.byte	0x04, 0x17
        /*013a*/ 	.short	(.L_899 - .L_898)
.L_898:
        /*013c*/ 	.word	0x00000000
        /*0140*/ 	.short	0x0000
        /*0142*/ 	.short	0x0000
        /*0144*/ 	.byte	0x00, 0xf5, 0x21, 0x00


	//----- nvinfo : EIATTR_SPARSE_MMA_MASK
	.align		4
.L_899:
        /*0148*/ 	.byte	0x03, 0x50
        /*014a*/ 	.short	0x0000


	//----- nvinfo : EIATTR_MAXREG_COUNT
	.align		4
        /*014c*/ 	.byte	0x03, 0x1b
        /*014e*/ 	.short	0x00ff


	//----- nvinfo : EIATTR_NUM_BARRIERS
	.align		4
        /*0150*/ 	.byte	0x02, 0x4c
        /*0152*/ 	.byte	0x01
	.zero		1


	//----- nvinfo : EIATTR_MERCURY_ISA_VERSION
	.align		4
        /*0154*/ 	.byte	0x03, 0x5f
        /*0156*/ 	.short	0x0101


	//----- nvinfo : EIATTR_VRC_CTA_INIT_COUNT
	.align		4
        /*0158*/ 	.byte	0x02, 0x4a
	.zero		1
	.zero		1


	//----- nvinfo : EIATTR_EXIT_INSTR_OFFSETS
	.align		4
        /*015c*/ 	.byte	0x04, 0x1c
        /*015e*/ 	.short	(.L_901 - .L_900)


	//   ....[0]....
.L_900:
        /*0160*/ 	.word	0x00000070


	//   ....[1]....
        /*0164*/ 	.word	0x00000290


	//   ....[2]....
        /*0168*/ 	.word	0x00000e60


	//   ....[3]....
        /*016c*/ 	.word	0x00004140


	//   ....[4]....
        /*0170*/ 	.word	0x000043a0


	//   ....[5]....
        /*0174*/ 	.word	0x00004600


	//   ....[6]....
        /*0178*/ 	.word	0x00004760


	//   ....[7]....
        /*017c*/ 	.word	0x000047f0


	//   ....[8]....
        /*0180*/ 	.word	0x00004830


	//----- nvinfo : EIATTR_CRS_STACK_SIZE
	.align		4
.L_901:
        /*0184*/ 	.byte	0x04, 0x1e
        /*0186*/ 	.short	(.L_903 - .L_902)
.L_902:
        /*0188*/ 	.word	0x00000000


	//----- nvinfo : EIATTR_CBANK_PARAM_SIZE
	.align		4
.L_903:
        /*018c*/ 	.byte	0x03, 0x19
        /*018e*/ 	.short	0x0074


	//----- nvinfo : EIATTR_PARAM_CBANK
	.align		4
        /*0190*/ 	.byte	0x04, 0x0a
        /*0192*/ 	.short	(.L_905 - .L_904)
	.align		4
.L_904:
        /*0194*/ 	.word	index@(.nv.constant0._Z23gemm_half_q_half_kernelILi4ELi4ELb1ELb0ELi64EEvPK6__halfPKjS4_S2_PS0_iiiiPKtS7_iiiiiibS2_i)
        /*0198*/ 	.short	0x0380
        /*019a*/ 	.short	0x0074


	//----- nvinfo : EIATTR_SW_WAR
	.align		4
.L_905:
        /*019c*/ 	.byte	0x04, 0x36
        /*019e*/ 	.short	(.L_907 - .L_906)
.L_906:
        /*01a0*/ 	.word	0x00000008
.L_907:


//--------------------- .nv.info._Z23gemm_half_q_half_kernelILi4ELi6ELb1ELb0ELi64EEvPK6__halfPKjS4_S2_PS0_iiiiPKtS7_iiiiiibS2_i --------------------------
	.section	.nv.info._Z23gemm_half_q_half_kernelILi4ELi6ELb1ELb0ELi64EEvPK6__halfPKjS4_S2_PS0_iiiiPKtS7_iiiiiibS2_i,"",@"SHT_CUDA_INFO"
	.sectionflags	@""
	.align	4


	//----- nvinfo : EIATTR_CUDA_API_VERSION
	.align		4
        /*0000*/ 	.byte	0x04, 0x37
        /*0002*/ 	.short	(.L_909 - .L_908)
.L_908:
        /*0004*/ 	.word	0x00000082


	//----- nvinfo : EIATTR_KPARAM_INFO
	.align		4
.L_909:
        /*0008*/ 	.byte	0x04, 0x17
        /*000a*/ 	.short	(.L_911 - .L_910)
.L_910:
        /*000c*/ 	.word	0x00000000
        /*0010*/ 	.short	0x0013
        /*0012*/ 	.short	0x0070
        /*0014*/ 	.byte	0x00, 0xf0, 0x11, 0x00


	//----- nvinfo : EIATTR_KPARAM_INFO
	.align		4
.L_911:
        /*0018*/ 	.byte	0x04, 0x17
        /*001a*/ 	.short	(.L_913 - .L_912)
.L_912:
        /*001c*/ 	.word	0x00000000
        /*0020*/ 	.short	0x0012
        /*0022*/ 	.short	0x0068
        /*0024*/ 	.byte	0x00, 0xf5, 0x21, 0x00


	//----- nvinfo : EIATTR_KPARAM_INFO
	.align		4
.L_913:
        /*0028*/ 	.byte	0x04, 0x17
        /*002a*/ 	.short	(.L_915 - .L_914)
.L_914:
        /*002c*/ 	.word	0x00000000
        /*0030*/ 	.short	0x0011
        /*0032*/ 	.short	0x0060
        /*0034*/ 	.byte	0x00, 0xf0, 0x05, 0x00


	//----- nvinfo : EIATTR_KPARAM_INFO
	.align		4
.L_915:
        /*0038*/ 	.byte	0x04, 0x17
        /*003a*/ 	.short	(.L_917 - .L_916)
.L_916:
        /*003c*/ 	.word	0x00000000
        /*0040*/ 	.short	0x0010
        /*0042*/ 	.short	0x005c
        /*0044*/ 	.byte	0x00, 0xf0, 0x11, 0x00


	//----- nvinfo : EIATTR_KPARAM_INFO
	.align		4
.L_917:
        /*0048*/ 	.byte	0x04, 0x17
        /*004a*/ 	.short	(.L_919 - .L_918)
.L_918:
        /*004c*/ 	.word	0x00000000
        /*0050*/ 	.short	0x000f
        /*0052*/ 	.short	0x0058
        /*0054*/ 	.byte	0x00, 0xf0, 0x11, 0x00


	//----- nvinfo : EIATTR_KPARAM_INFO
	.align		4
.L_919:
        /*0058*/ 	.byte	0x04, 0x17
        /*005a*/ 	.short	(.L_921 - .L_920)
.L_920:
        /*005c*/ 	.word	0x00000000
        /*0060*/ 	.short	0x000e
        /*0062*/ 	.short	0x0054
        /*0064*/ 	.byte	0x00, 0xf0, 0x11, 0x00


	//----- nvinfo : EIATTR_KPARAM_INFO
	.align		4
.L_921:
        /*0068*/ 	.byte	0x04, 0x17
        /*006a*/ 	.short	(.L_923 - .L_922)
.L_922:
        /*006c*/ 	.word	0x00000000
        /*0070*/ 	.short	0x000d
        /*0072*/ 	.short	0x0050
        /*0074*/ 	.byte	0x00, 0xf0, 0x11, 0x00


	//----- nvinfo : EIATTR_KPARAM_INFO
	.align		4
.L_923:
        /*0078*/ 	.byte	0x04, 0x17
        /*007a*/ 	.short	(.L_925 - .L_924)
.L_924:
        /*007c*/ 	.word	0x00000000
        /*0080*/ 	.short	0x000c
        /*0082*/ 	.short	0x004c
        /*0084*/ 	.byte	0x00, 0xf0, 0x11, 0x00


	//----- nvinfo : EIATTR_KPARAM_INFO
	.align		4
.L_925:
        /*0088*/ 	.byte	0x04, 0x17
        /*008a*/ 	.short	(.L_927 - .L_926)
.L_926:
        /*008c*/ 	.word	0x00000000
        /*0090*/ 	.short	0x000b
        /*0092*/ 	.short	0x0048
        /*0094*/ 	.byte	0x00, 0xf0, 0x11, 0x00


	//----- nvinfo : EIATTR_KPARAM_INFO
	.align		4
.L_927:
        /*0098*/ 	.byte	0x04, 0x17
        /*009a*/ 	.short	(.L_929 - .L_928)
.L_928:
        /*009c*/ 	.word	0x00000000
        /*00a0*/ 	.short	0x000a
        /*00a2*/ 	.short	0x0040
        /*00a4*/ 	.byte	0x00, 0xf5, 0x21, 0x00


	//----- nvinfo : EIATTR_KPARAM_INFO
	.align		4
.L_929:
        /*00a8*/ 	.byte	0x04, 0x17
        /*00aa*/ 	.short	(.L_931 - .L_930)
.L_930:
        /*00ac*/ 	.word	0x00000000
        /*00b0*/ 	.short	0x0009
        /*00b2*/ 	.short	0x0038
        /*00b4*/ 	.byte	0x00, 0xf5, 0x21, 0x00


	//----- nvinfo : EIATTR_KPARAM_INFO
	.align		4
.L_931:
        /*00b8*/ 	.byte	0x04, 0x17
        /*00ba*/ 	.short	(.L_933 - .L_932)
.L_932:
        /*00bc*/ 	.word	0x00000000
        /*00c0*/ 	.short	0x0008
        /*00c2*/ 	.short	0x0034
        /*00c4*/ 	.byte	0x00, 0xf0, 0x11, 0x00


	//----- nvinfo : EIATTR_KPARAM_INFO
	.align		4
.L_933:
        /*00c8*/ 	.byte	0x04, 0x17
        /*00ca*/ 	.short	(.L_935 - .L_934)
.L_934:
        /*00cc*/ 	.word	0x00000000
        /*00d0*/ 	.short	0x0007
        /*00d2*/ 	.short	0x0030
        /*00d4*/ 	.byte	0x00, 0xf0, 0x11, 0x00


	//----- nvinfo : EIATTR_KPARAM_INFO
	.align		4
.L_935:
        /*00d8*/ 	.byte	0x04, 0x17
        /*00da*/ 	.short	(.L_937 - .L_936)
.L_936:
        /*00dc*/ 	.word	0x00000000
        /*00e0*/ 	.short	0x0006
        /*00e2*/ 	.short	0x002c
        /*00e4*/ 	.byte	0x00, 0xf0, 0x11, 0x00


	//----- nvinfo : EIATTR_KPARAM_INFO
	.align		4
.L_937:
        /*00e8*/ 	.byte	0x04, 0x17
        /*00ea*/ 	.short	(.L_939 - .L_938)
.L_938:
        /*00ec*/ 	.word	0x00000000
        /*00f0*/ 	.short	0x0005
        /*00f2*/ 	.short	0x0028
        /*00f4*/ 	.byte	0x00, 0xf0, 0x11, 0x00


	//----- nvinfo : EIATTR_KPARAM_INFO
	.align		4
.L_939:
        /*00f8*/ 	.byte	0x04, 0x17
        /*00fa*/ 	.short	(.L_941 - .L_940)
.L_940:
        /*00fc*/ 	.word	0x00000000
        /*0100*/ 	.short	0x0004
        /*0102*/ 	.short	0x0020
        /*0104*/ 	.byte	0x00, 0xf5, 0x21, 0x00


	//----- nvinfo : EIATTR_KPARAM_INFO
	.align		4
.L_941:
        /*0108*/ 	.byte	0x04, 0x17
        /*010a*/ 	.short	(.L_943 - .L_942)
.L_942:
        /*010c*/ 	.word	0x00000000
        /*0110*/ 	.short	0x0003
        /*0112*/ 	.short	0x0018
        /*0114*/ 	.byte	0x00, 0xf5, 0x21, 0x00


	//----- nvinfo : EIATTR_KPARAM_INFO
	.align		4
.L_943:
        /*0118*/ 	.byte	0x04, 0x17
        /*011a*/ 	.short	(.L_945 - .L_944)
.L_944:
        /*011c*/ 	.word	0x00000000
        /*0120*/ 	.short	0x0002
        /*0122*/ 	.short	0x0010
        /*0124*/ 	.byte	0x00, 0xf5, 0x21, 0x00


	//----- nvinfo : EIATTR_KPARAM_INFO
	.align		4
.L_945:
        /*0128*/ 	.byte	0x04, 0x17
        /*012a*/ 	.short	(.L_947 - .L_946)
.L_946:
        /*012c*/ 	.word	0x00000000
        /*0130*/ 	.short	0x0001
        /*0132*/ 	.short	0x0008
        /*0134*/ 	.byte	0x00, 0xf5, 0x21, 0x00


	//----- nvinfo : EIATTR_KPARAM_INFO
	.align		4
.L_947:
        /*0138*/ 	.byte	0x04, 0x17
        /*013a*/ 	.short	(.L_949 - .L_948)
.L_948:
        /*013c*/ 	.word	0x00000000
        /*0140*/ 	.short	0x0000
        /*0142*/ 	.short	0x0000
        /*0144*/ 	.byte	0x00, 0xf5, 0x21, 0x00


	//----- nvinfo : EIATTR_SPARSE_MMA_MASK
	.align		4
.L_949:
        /*0148*/ 	.byte	0x03, 0x50
        /*014a*/ 	.short	0x0000


	//----- nvinfo : EIATTR_MAXREG_COUNT
	.align		4
        /*014c*/ 	.byte	0x03, 0x1b
        /*014e*/ 	.short	0x00ff


	//----- nvinfo : EIATTR_NUM_BARRIERS
	.align		4
        /*0150*/ 	.byte	0x02, 0x4c
        /*0152*/ 	.byte	0x01
	.zero		1


	//----- nvinfo : EIATTR_MERCURY_ISA_VERSION
	.align		4
        /*0154*/ 	.byte	0x03, 0x5f
        /*0156*/ 	.short	0x0101


	//----- nvinfo : EIATTR_VRC_CTA_INIT_COUNT
	.align		4
        /*0158*/ 	.byte	0x02, 0x4a
	.zero		1
	.zero		1


	//----- nvinfo : EIATTR_EXIT_INSTR_OFFSETS
	.align		4
        /*015c*/ 	.byte	0x04, 0x1c
        /*015e*/ 	.short	(.L_951 - .L_950)


	//   ....[0]....
.L_950:
        /*0160*/ 	.word	0x00000070


	//   ....[1]....
        /*0164*/ 	.word	0x00000290


	//   ....[2]....
        /*0168*/ 	.word	0x00000e60


	//   ....[3]....
        /*016c*/ 	.word	0x00005530


	//   ....[4]....
        /*0170*/ 	.word	0x00005790


	//   ....[5]....
        /*0174*/ 	.word	0x000059f0


	//   ....[6]....
        /*0178*/ 	.word	0x00005b50


	//   ....[7]....
        /*017c*/ 	.word	0x00005be0


	//   ....[8]....
        /*0180*/ 	.word	0x00005c20


	//----- nvinfo : EIATTR_CRS_STACK_SIZE
	.align		4
.L_951:
        /*0184*/ 	.byte	0x04, 0x1e
        /*0186*/ 	.short	(.L_953 - .L_952)
.L_952:
        /*0188*/ 	.word	0x00000000


	//----- nvinfo : EIATTR_CBANK_PARAM_SIZE
	.align		4
.L_953:
        /*018c*/ 	.byte	0x03, 0x19
        /*018e*/ 	.short	0x0074


	//----- nvinfo : EIATTR_PARAM_CBANK
	.align		4
        /*0190*/ 	.byte	0x04, 0x0a
        /*0192*/ 	.short	(.L_955 - .L_954)
	.align		4
.L_954:
        /*0194*/ 	.word	index@(.nv.constant0._Z23gemm_half_q_half_kernelILi4ELi6ELb1ELb0ELi64EEvPK6__halfPKjS4_S2_PS0_iiiiPKtS7_iiiiiibS2_i)
        /*0198*/ 	.short	0x0380
        /*019a*/ 	.short	0x0074


	//----- nvinfo : EIATTR_SW_WAR
	.align		4
.L_955:
        /*019c*/ 	.byte	0x04, 0x36
        /*019e*/ 	.short	(.L_957 - .L_956)
.L_956:
        /*01a0*/ 	.word	0x00000008
.L_957:


//--------------------- .nv.info._Z23gemm_half_q_half_kernelILi4ELi2ELb1ELb0ELi64EEvPK6__halfPKjS4_S2_PS0_iiiiPKtS7_iiiiiibS2_i --------------------------
	.section	.nv.info._Z23gemm_half_q_half_kernelILi4ELi2ELb1ELb0ELi64EEvPK6__halfPKjS4_S2_PS0_iiiiPKtS7_iiiiiibS2_i,"",@"SHT_CUDA_INFO"
	.sectionflags	@""
	.align	4


	//----- nvinfo : EIATTR_CUDA_API_VERSION
	.align		4
        /*0000*/ 	.byte	0x04, 0x37
        /*0002*/ 	.short	(.L_959 - .L_958)
.L_958:
        /*0004*/ 	.word	0x00000082


	//----- nvinfo : EIATTR_KPARAM_INFO
	.align		4
.L_959:
        /*0008*/ 	.byte	0x04, 0x17
        /*000a*/ 	.short	(.L_961 - .L_960)
.L_960:
        /*000c*/ 	.word	0x00000000
        /*0010*/ 	.short	0x0013
        /*0012*/ 	.short	0x0070
        /*0014*/ 	.byte	0x00, 0xf0, 0x11, 0x00


	//----- nvinfo : EIATTR_KPARAM_INFO
	.align		4
.L_961:
        /*0018*/ 	.byte	0x04, 0x17
        /*001a*/ 	.short	(.L_963 - .L_962)
.L_962:
        /*001c*/ 	.word	0x00000000
        /*0020*/ 	.short	0x0012
        /*0022*/ 	.short	0x0068
        /*0024*/ 	.byte	0x00, 0xf5, 0x21, 0x00


	//----- nvinfo : EIATTR_KPARAM_INFO
	.align		4
.L_963:
        /*0028*/ 	.byte	0x04, 0x17
        /*002a*/ 	.short	(.L_965 - .L_964)
.L_964:
        /*002c*/ 	.word	0x00000000
        /*0030*/ 	.short	0x0011
        /*0032*/ 	.short	0x0060
        /*0034*/ 	.byte	0x00, 0xf0, 0x05, 0x00


	//----- nvinfo : EIATTR_KPARAM_INFO
	.align		4
.L_965:
        /*0038*/ 	.byte	0x04, 0x17
        /*003a*/ 	.short	(.L_967 - .L_966)
.L_966:
        /*003c*/ 	.word	0x00000000
        /*0040*/ 	.short	0x0010
        /*0042*/ 	.short	0x005c
        /*0044*/ 	.byte	0x00, 0xf0, 0x11, 0x00


	//----- nvinfo : EIATTR_KPARAM_INFO
	.align		4
.L_967:
        /*0048*/ 	.byte	0x04, 0x17
        /*004a*/ 	.short	(.L_969 - .L_968)
.L_968:
        /*004c*/ 	.word	0x00000000
        /*0050*/ 	.short	0x000f
        /*0052*/ 	.short	0x0058
        /*0054*/ 	.byte	0x00, 0xf0, 0x11, 0x00


	//----- nvinfo : EIATTR_KPARAM_INFO
	.align		4
.L_969:
        /*0058*/ 	.byte	0x04, 0x17
        /*005a*/ 	.short	(.L_971 - .L_970)
.L_970:
        /*005c*/ 	.word	0x00000000
        /*0060*/ 	.short	0x000e
        /*0062*/ 	.short	0x0054
        /*0064*/ 	.byte	0x00, 0xf0, 0x11, 0x00


	//----- nvinfo : EIATTR_KPARAM_INFO
	.align		4
.L_971:
        /*0068*/ 	.byte	0x04, 0x17
        /*006a*/ 	.short	(.L_973 - .L_972)
.L_972:
        /*006c*/ 	.word	0x00000000
        /*0070*/ 	.short	0x000d
        /*0072*/ 	.short	0x0050
        /*0074*/ 	.byte	0x00, 0xf0, 0x11, 0x00


	//----- nvinfo : EIATTR_KPARAM_INFO
	.align		4
.L_973:
        /*0078*/ 	.byte	0x04, 0x17
        /*007a*/ 	.short	(.L_975 - .L_974)
.L_974:
        /*007c*/ 	.word	0x00000000
        /*0080*/ 	.short	0x000c
        /*0082*/ 	.short	0x004c
        /*0084*/ 	.byte	0x00, 0xf0, 0x11, 0x00


	//----- nvinfo : EIATTR_KPARAM_INFO
	.align		4
.L_975:
        /*0088*/ 	.byte	0x04, 0x17
        /*008a*/ 	.short	(.L_977 - .L_976)
.L_976:
        /*008c*/ 	.word	0x00000000
        /*0090*/ 	.short	0x000b
        /*0092*/ 	.short	0x0048
        /*0094*/ 	.byte	0x00, 0xf0, 0x11, 0x00


	//----- nvinfo : EIATTR_KPARAM_INFO
	.align		4
.L_977:
        /*0098*/ 	.byte	0x04, 0x17
        /*009a*/ 	.short	(.L_979 - .L_978)
.L_978:
        /*009c*/ 	.word	0x00000000
        /*00a0*/ 	.short	0x000a
        /*00a2*/ 	.short	0x0040
        /*00a4*/ 	.byte	0x00, 0xf5, 0x21, 0x00


	//----- nvinfo : EIATTR_KPARAM_INFO
	.align		4
.L_979:
        /*00a8*/ 	.byte	0x04, 0x17
        /*00aa*/ 	.short	(.L_981 - .L_980)
.L_980:
        /*00ac*/ 	.word	0x00000000
        /*00b0*/ 	.short	0x0009
        /*00b2*/ 	.short	0x0038
        /*00b4*/ 	.byte	0x00, 0xf5, 0x21, 0x00


	//----- nvinfo : EIATTR_KPARAM_INFO
	.align		4
.L_981:
        /*00b8*/ 	.byte	0x04, 0x17
        /*00ba*/ 	.short	(.L_983 - .L_982)
.L_982:
        /*00bc*/ 	.word	0x00000000
        /*00c0*/ 	.short	0x0008
        /*00c2*/ 	.short	0x0034
        /*00c4*/ 	.byte	0x00, 0xf0, 0x11, 0x00


	//----- nvinfo : EIATTR_KPARAM_INFO
	.align		4
.L_983:
        /*00c8*/ 	.byte	0x04, 0x17
        /*00ca*/ 	.short	(.L_985 - .L_984)
.L_984:
        /*00cc*/ 	.word	0x00000000
        /*00d0*/ 	.short	0x0007
        /*00d2*/ 	.short	0x0030
        /*00d4*/ 	.byte	0x00, 0xf0, 0x11, 0x00


	//----- nvinfo : EIATTR_KPARAM_INFO
	.align		4
.L_985:
        /*00d8*/ 	.byte	0x04, 0x17
        /*00da*/ 	.short	(.L_987 - .L_986)
.L_986:
        /*00dc*/ 	.word	0x00000000
        /*00e0*/ 	.short	0x0006
        /*00e2*/ 	.short	0x002c
        /*00e4*/ 	.byte	0x00, 0xf0, 0x11, 0x00


	//----- nvinfo : EIATTR_KPARAM_INFO
	.align		4
.L_987:
        /*00e8*/ 	.byte	0x04, 0x17
        /*00ea*/ 	.short	(.L_989 - .L_988)
.L_988:
        /*00ec*/ 	.word	0x00000000
        /*00f0*/ 	.short	0x0005
        /*00f2*/ 	.short	0x0028
        /*00f4*/ 	.byte	0x00, 0xf0, 0x11, 0x00


	//----- nvinfo : EIATTR_KPARAM_INFO
	.align		4
.L_989:
        /*00f8*/ 	.byte	0x04, 0x17
        /*00fa*/ 	.short	(.L_991 - .L_990)
.L_990:
        /*00fc*/ 	.word	0x00000000
        /*0100*/ 	.short	0x0004
        /*0102*/ 	.short	0x0020
        /*0104*/ 	.byte	0x00, 0xf5, 0x21, 0x00


	//----- nvinfo : EIATTR_KPARAM_INFO
	.align		4
.L_991:
        /*0108*/ 	.byte	0x04, 0x17
        /*010a*/ 	.short	(.L_993 - .L_992)
.L_992:
        /*010c*/ 	.word	0x00000000
        /*0110*/ 	.short	0x0003
        /*0112*/ 	.short	0x0018
        /*0114*/ 	.byte	0x00, 0xf5, 0x21, 0x00


	//----- nvinfo : EIATTR_KPARAM_INFO
	.align		4
.L_993:
        /*0118*/ 	.byte	0x04, 0x17
        /*011a*/ 	.short	(.L_995 - .L_994)
.L_994:
        /*011c*/ 	.word	0x00000000
        /*0120*/ 	.short	0x0002
        /*0122*/ 	.short	0x0010
        /*0124*/ 	.byte	0x00, 0xf5, 0x21, 0x00


	//----- nvinfo : EIATTR_KPARAM_INFO
	.align		4
.L_995:
        /*0128*/ 	.byte	0x04, 0x17
        /*012a*/ 	.short	(.L_997 - .L_996)
.L_996:
        /*012c*/ 	.word	0x00000000
        /*0130*/ 	.short	0x0001
        /*0132*/ 	.short	0x0008
        /*0134*/ 	.byte	0x00, 0xf5, 0x21, 0x00


	//----- nvinfo : EIATTR_KPARAM_INFO
	.align		4
.L_997:
        /*0138*/ 	.byte	0x04, 0x17
        /*013a*/ 	.short	(.L_999 - .L_998)
.L_998:
        /*013c*/ 	.word	0x00000000
        /*0140*/ 	.short	0x0000
        /*0142*/ 	.short	0x0000
        /*0144*/ 	.byte	0x00, 0xf5, 0x21, 0x00


	//----- nvinfo : EIATTR_SPARSE_MMA_MASK
	.align		4
.L_999:
        /*0148*/ 	.byte	0x03, 0x50
        /*014a*/ 	.short	0x0000


	//----- nvinfo : EIATTR_MAXREG_COUNT
	.align		4
        /*014c*/ 	.byte	0x03, 0x1b
        /*014e*/ 	.short	0x00ff


	//----- nvinfo : EIATTR_NUM_BARRIERS
	.align		4
        /*0150*/ 	.byte	0x02, 0x4c
        /*0152*/ 	.byte	0x01
	.zero		1


	//----- nvinfo : EIATTR_MERCURY_ISA_VERSION
	.align		4
        /*0154*/ 	.byte	0x03, 0x5f
        /*0156*/ 	.short	0x0101


	//----- nvinfo : EIATTR_VRC_CTA_INIT_COUNT
	.align		4
        /*0158*/ 	.byte	0x02, 0x4a
	.zero		1
	.zero		1


	//----- nvinfo : EIATTR_EXIT_INSTR_OFFSETS
	.align		4
        /*015c*/ 	.byte	0x04, 0x1c
        /*015e*/ 	.short	(.L_1001 - .L_1000)


	//   ....[0]....
.L_1000:
        /*0160*/ 	.word	0x00000070


	//   ....[1]....
        /*0164*/ 	.word	0x00000290


	//   ....[2]....
        /*0168*/ 	.word	0x00000e60


	//   ....[3]....
        /*016c*/ 	.word	0x00003150


	//   ....[4]....
        /*0170*/ 	.word	0x00003390


	//   ....[5]....
        /*0174*/ 	.word	0x000035d0


	//   ....[6]....
        /*0178*/ 	.word	0x00003700


	//   ....[7]....
        /*017c*/ 	.word	0x00003790


	//   ....[8]....
        /*0180*/ 	.word	0x000037d0


	//----- nvinfo : EIATTR_CRS_STACK_SIZE
	.align		4
.L_1001:
        /*0184*/ 	.byte	0x04, 0x1e
        /*0186*/ 	.short	(.L_1003 - .L_1002)
.L_1002:
        /*0188*/ 	.word	0x00000000


	//----- nvinfo : EIATTR_CBANK_PARAM_SIZE
	.align		4
.L_1003:
        /*018c*/ 	.byte	0x03, 0x19
        /*018e*/ 	.short	0x0074


	//----- nvinfo : EIATTR_PARAM_CBANK
	.align		4
        /*0190*/ 	.byte	0x04, 0x0a
        /*0192*/ 	.short	(.L_1005 - .L_1004)
	.align		4
.L_1004:
        /*0194*/ 	.word	index@(.nv.constant0._Z23gemm_half_q_half_kernelILi4ELi2ELb1ELb0ELi64EEvPK6__halfPKjS4_S2_PS0_iiiiPKtS7_iiiiiibS2_i)
        /*0198*/ 	.short	0x0380
        /*019a*/ 	.short	0x0074


	//----- nvinfo : EIATTR_SW_WAR
	.align		4
.L_1005:
        /*019c*/ 	.byte	0x04, 0x36
        /*019e*/ 	.short	(.L_1007 - .L_1006)
.L_1006:
        /*01a0*/ 	.word	0x00000008
.L_1007:


//--------------------- .nv.info._Z23gemm_half_q_half_kernelILi4ELi32ELb1ELb0ELi32EEvPK6__halfPKjS4_S2_PS0_iiiiPKtS7_iiiiiibS2_i --------------------------
	.section	.nv.info._Z23gemm_half_q_half_kernelILi4ELi32ELb1ELb0ELi32EEvPK6__halfPKjS4_S2_PS0_iiiiPKtS7_iiiiiibS2_i,"",@"SHT_CUDA_INFO"
	.sectionflags	@""
	.align	4


	//----- nvinfo : EIATTR_CUDA_API_VERSION
	.align		4
        /*0000*/ 	.byte	0x04, 0x37
        /*0002*/ 	.short	(.L_1009 - .L_1008)
.L_1008:
        /*0004*/ 	.word	0x00000082


	//----- nvinfo : EIATTR_KPARAM_INFO
	.align		4
.L_1009:
        /*0008*/ 	.byte	0x04, 0x17
        /*000a*/ 	.short	(.L_1011 - .L_1010)
.L_1010:
        /*000c*/ 	.word	0x00000000
        /*0010*/ 	.short	0x0013
        /*0012*/ 	.short	0x0070
        /*0014*/ 	.byte	0x00, 0xf0, 0x11, 0x00


	//----- nvinfo : EIATTR_KPARAM_INFO
	.align		4
.L_1011:
        /*0018*/ 	.byte	0x04, 0x17
        /*001a*/ 	.short	(.L_1013 - .L_1012)
.L_1012:
        /*001c*/ 	.word	0x00000000
        /*0020*/ 	.short	0x0012
        /*0022*/ 	.short	0x0068
        /*0024*/ 	.byte	0x00, 0xf5, 0x21, 0x00


	//----- nvinfo : EIATTR_KPARAM_INFO
	.align		4
.L_1013:
        /*0028*/ 	.byte	0x04, 0x17
        /*002a*/ 	.short	(.L_1015 - .L_1014)
.L_1014:
        /*002c*/ 	.word	0x00000000
        /*0030*/ 	.short	0x0011
        /*0032*/ 	.short	0x0060
        /*0034*/ 	.byte	0x00, 0xf0, 0x05, 0x00


	//----- nvinfo : EIATTR_KPARAM_INFO
	.align		4
.L_1015:
        /*0038*/ 	.byte	0x04, 0x17
        /*003a*/ 	.short	(.L_1017 - .L_1016)
.L_1016:
        /*003c*/ 	.word	0x00000000
        /*0040*/ 	.short	0x0010
        /*0042*/ 	.short	0x005c
        /*0044*/ 	.byte	0x00, 0xf0, 0x11, 0x00


	//----- nvinfo : EIATTR_KPARAM_INFO
	.align		4
.L_1017:
        /*0048*/ 	.byte	0x04, 0x17
        /*004a*/ 	.short	(.L_1019 - .L_1018)
.L_1018:
        /*004c*/ 	.word	0x00000000
        /*0050*/ 	.short	0x000f
        /*0052*/ 	.short	0x0058
        /*0054*/ 	.byte	0x00, 0xf0, 0x11, 0x00


	//----- nvinfo : EIATTR_KPARAM_INFO
	.align		4
.L_1019:
        /*0058*/ 	.byte	0x04, 0x17
        /*005a*/ 	.short	(.L_1021 - .L_1020)
.L_1020:
        /*005c*/ 	.word	0x00000000
        /*0060*/ 	.short	0x000e
        /*0062*/ 	.short	0x0054
        /*0064*/ 	.byte	0x00, 0xf0, 0x11, 0x00


	//----- nvinfo : EIATTR_KPARAM_INFO
	.align		4
.L_1021:
        /*0068*/ 	.byte	0x04, 0x17
        /*006a*/ 	.short	(.L_1023 - .L_1022)
.L_1022:
        /*006c*/ 	.word	0x00000000
        /*0070*/ 	.short	0x000d
        /*0072*/ 	.short	0x0050
        /*0074*/ 	.byte	0x00, 0xf0, 0x11, 0x00


	//----- nvinfo : EIATTR_KPARAM_INFO
	.align		4
.L_1023:
        /*0078*/ 	.byte	0x04, 0x17
        /*007a*/ 	.short	(.L_1025 - .L_1024)
.L_1024:
        /*007c*/ 	.word	0x00000000
        /*0080*/ 	.short	0x000c
        /*0082*/ 	.short	0x004c
        /*0084*/ 	.byte	0x00, 0xf0, 0x11, 0x00


	//----- nvinfo : EIATTR_KPARAM_INFO
	.align		4
.L_1025:
        /*0088*/ 	.byte	0x04, 0x17
        /*008a*/ 	.short	(.L_1027 - .L_1026)
.L_1026:
        /*008c*/ 	.word	0x00000000
        /*0090*/ 	.short	0x000b
        /*0092*/ 	.short	0x0048
        /*0094*/ 	.byte	0x00, 0xf0, 0x11, 0x00


	//----- nvinfo : EIATTR_KPARAM_INFO
	.align		4
.L_1027:
        /*0098*/ 	.byte	0x04, 0x17
        /*009a*/ 	.short	(.L_1029 - .L_1028)
.L_1028:
        /*009c*/ 	.word	0x00000000
        /*00a0*/ 	.short	0x000a
        /*00a2*/ 	.short	0x0040
        /*00a4*/ 	.byte	0x00, 0xf5, 0x21, 0x00


	//----- nvinfo : EIATTR_KPARAM_INFO
	.align		4
.L_1029:
        /*00a8*/ 	.byte	0x04, 0x17
        /*00aa*/ 	.short	(.L_1031 - .L_1030)
.L_1030:
        /*00ac*/ 	.word	0x00000000
        /*00b0*/ 	.short	0x0009
        /*00b2*/ 	.short	0x0038
        /*00b4*/ 	.byte	0x00, 0xf5, 0x21, 0x00


	//----- nvinfo : EIATTR_KPARAM_INFO
	.align		4
.L_1031:
        /*00b8*/ 	.byte	0x04, 0x17
        /*00ba*/ 	.short	(.L_1033 - .L_1032)
.L_1032:
        /*00bc*/ 	.word	0x00000000
        /*00c0*/ 	.short	0x0008
        /*00c2*/ 	.short	0x0034
        /*00c4*/ 	.byte	0x00, 0xf0, 0x11, 0x00


	//----- nvinfo : EIATTR_KPARAM_INFO
	.align		4
.L_1033:
        /*00c8*/ 	.byte	0x04, 0x17
        /*00ca*/ 	.short	(.L_1035 - .L_1034)
.L_1034:
        /*00cc*/ 	.word	0x00000000
        /*00d0*/ 	.short	0x0007
        /*00d2*/ 	.short	0x0030
        /*00d4*/ 	.byte	0x00, 0xf0, 0x11, 0x00


	//----- nvinfo : EIATTR_KPARAM_INFO
	.align		4
.L_1035:
        /*00d8*/ 	.byte	0x04, 0x17
        /*00da*/ 	.short	(.L_1037 - .L_1036)
.L_1036:
        /*00dc*/ 	.word	0x00000000
        /*00e0*/ 	.short	0x0006
        /*00e2*/ 	.short	0x002c
        /*00e4*/ 	.byte	0x00, 0xf0, 0x11, 0x00


	//----- nvinfo : EIATTR_KPARAM_INFO
	.align		4
.L_1037:
        /*00e8*/ 	.byte	0x04, 0x17
        /*00ea*/ 	.short	(.L_1039 - .L_1038)
.L_1038:
        /*00ec*/ 	.word	0x00000000
        /*00f0*/ 	.short	0x0005
        /*00f2*/ 	.short	0x0028
        /*00f4*/ 	.byte	0x00, 0xf0, 0x11, 0x00


	//----- nvinfo : EIATTR_KPARAM_INFO
	.align		4
.L_1039:
        /*00f8*/ 	.byte	0x04, 0x17
        /*00fa*/ 	.short	(.L_1041 - .L_1040)
.L_1040:
        /*00fc*/ 	.word	0x00000000
        /*0100*/ 	.short	0x0004
        /*0102*/ 	.short	0x0020
        /*0104*/ 	.byte	0x00, 0xf5, 0x21, 0x00


	//----- nvinfo : EIATTR_KPARAM_INFO
	.align		4
.L_1041:
        /*0108*/ 	.byte	0x04, 0x17
        /*010a*/ 	.short	(.L_1043 - .L_1042)
.L_1042:
        /*010c*/ 	.word	0x00000000
        /*0110*/ 	.short	0x0003
        /*0112*/ 	.short	0x0018
        /*0114*/ 	.byte	0x00, 0xf5, 0x21, 0x00


	//----- nvinfo : EIATTR_KPARAM_INFO
	.align		4
.L_1043:
        /*0118*/ 	.byte	0x04, 0x17
        /*011a*/ 	.short	(.L_1045 - .L_1044)
.L_1044:
        /*011c*/ 	.word	0x00000000
        /*0120*/ 	.short	0x0002
        /*0122*/ 	.short	0x0010
        /*0124*/ 	.byte	0x00, 0xf5, 0x21, 0x00


	//----- nvinfo : EIATTR_KPARAM_INFO
	.align		4
.L_1045:
        /*0128*/ 	.byte	0x04, 0x17
        /*012a*/ 	.short	(.L_1047 - .L_1046)
.L_1046:
        /*012c*/ 	.word	0x00000000
        /*0130*/ 	.short	0x0001
        /*0132*/ 	.short	0x0008
        /*0134*/ 	.byte	0x00, 0xf5, 0x21, 0x00


	//----- nvinfo : EIATTR_KPARAM_INFO
	.align		4
.L_1047:
        /*0138*/ 	.byte	0x04, 0x17
        /*013a*/ 	.short	(.L_1049 - .L_1048)
.L_1048:
        /*013c*/ 	.word	0x00000000
        /*0140*/ 	.short	0x0000
        /*0142*/ 	.short	0x0000
        /*0144*/ 	.byte	0x00, 0xf5, 0x21, 0x00


	//----- nvinfo : EIATTR_SPARSE_MMA_MASK
	.align		4
.L_1049:
        /*0148*/ 	.byte	0x03, 0x50
        /*014a*/ 	.short	0x0000


	//----- nvinfo : EIATTR_MAXREG_COUNT
	.align		4
        /*014c*/ 	.byte	0x03, 0x1b
        /*014e*/ 	.short	0x00ff


	//----- nvinfo : EIATTR_NUM_BARRIERS
	.align		4
        /*0150*/ 	.byte	0x02, 0x4c
        /*0152*/ 	.byte	0x01
	.zero		1


	//----- nvinfo : EIATTR_MERCURY_ISA_VERSION
	.align		4
        /*0154*/ 	.byte	0x03, 0x5f
        /*0156*/ 	.short	0x0101


	//----- nvinfo : EIATTR_VRC_CTA_INIT_COUNT
	.align		4
        /*0158*/ 	.byte	0x02, 0x4a
	.zero		1
	.zero		1


	//----- nvinfo : EIATTR_EXIT_INSTR_OFFSETS
	.align		4
        /*015c*/ 	.byte	0x04, 0x1c
        /*015e*/ 	.short	(.L_1051 - .L_1050)


	//   ....[0]....
.L_1050:
        /*0160*/ 	.word	0x00000050


	//   ....[1]....
        /*0164*/ 	.word	0x00000270


	//   ....[2]....
        /*0168*/ 	.word	0x00000e30


	//   ....[3]....
        /*016c*/ 	.word	0x00004830


	//   ....[4]....
        /*0170*/ 	.word	0x00004a70


	//   ....[5]....
        /*0174*/ 	.word	0x00004cb0


	//   ....[6]....
        /*0178*/ 	.word	0x00004de0


	//   ....[7]....
        /*017c*/ 	.word	0x00004e60


	//   ....[8]....
        /*0180*/ 	.word	0x00004ea0


	//----- nvinfo : EIATTR_CRS_STACK_SIZE
	.align		4
.L_1051:
        /*0184*/ 	.byte	0x04, 0x1e
        /*0186*/ 	.short	(.L_1053 - .L_1052)
.L_1052:
        /*0188*/ 	.word	0x00000000


	//----- nvinfo : EIATTR_CBANK_PARAM_SIZE
	.align		4
.L_1053:
        /*018c*/ 	.byte	0x03, 0x19
        /*018e*/ 	.short	0x0074


	//----- nvinfo : EIATTR_PARAM_CBANK
	.align		4
        /*0190*/ 	.byte	0x04, 0x0a
        /*0192*/ 	.short	(.L_1055 - .L_1054)
	.align		4
.L_1054:
        /*0194*/ 	.word	index@(.nv.constant0._Z23gemm_half_q_half_kernelILi4ELi32ELb1ELb0ELi32EEvPK6__halfPKjS4_S2_PS0_iiiiPKtS7_iiiiiibS2_i)
        /*0198*/ 	.short	0x0380
        /*019a*/ 	.short	0x0074


	//----- nvinfo : EIATTR_SW_WAR
	.align		4
.L_1055:
        /*019c*/ 	.byte	0x04, 0x36
        /*019e*/ 	.short	(.L_1057 - .L_1056)
.L_1056:
        /*01a0*/ 	.word	0x00000008
.L_1057:


//--------------------- .nv.info._Z23gemm_half_q_half_kernelILi4ELi48ELb1ELb0ELi32EEvPK6__halfPKjS4_S2_PS0_iiiiPKtS7_iiiiiibS2_i --------------------------
	.section	.nv.info._Z23gemm_half_q_half_kernelILi4ELi48ELb1ELb0ELi32EEvPK6__halfPKjS4_S2_PS0_iiiiPKtS7_iiiiiibS2_i,"",@"SHT_CUDA_INFO"
	.sectionflags	@""
	.align	4


	//----- nvinfo : EIATTR_CUDA_API_VERSION
	.align		4
        /*0000*/ 	.byte	0x04, 0x37
        /*0002*/ 	.short	(.L_1059 - .L_1058)
.L_1058:
        /*0004*/ 	.word	0x00000082


	//----- nvinfo : EIATTR_KPARAM_INFO
	.align		4
.L_1059:
        /*0008*/ 	.byte	0x04, 0x17
        /*000a*/ 	.short	(.L_1061 - .L_1060)
.L_1060:
        /*000c*/ 	.word	0x00000000
        /*0010*/ 	.short	0x0013
        /*0012*/ 	.short	0x0070
        /*0014*/ 	.byte	0x00, 0xf0, 0x11, 0x00


	//----- nvinfo : EIATTR_KPARAM_INFO
	.align		4
.L_1061:
        /*0018*/ 	.byte	0x04, 0x17
        /*001a*/ 	.short	(.L_1063 - .L_1062)
.L_1062:
        /*001c*/ 	.word	0x00000000
        /*0020*/ 	.short	0x0012
        /*0022*/ 	.short	0x0068
        /*0024*/ 	.byte	0x00, 0xf5, 0x21, 0x00


	//----- nvinfo : EIATTR_KPARAM_INFO
	.align		4
.L_1063:
        /*0028*/ 	.byte	0x04, 0x17
        /*002a*/ 	.short	(.L_1065 - .L_1064)
.L_1064:
        /*002c*/ 	.word	0x00000000
        /*0030*/ 	.short	0x0011
        /*0032*/ 	.short	0x0060
        /*0034*/ 	.byte	0x00, 0xf0, 0x05, 0x00


	//----- nvinfo : EIATTR_KPARAM_INFO
	.align		4
.L_1065:
        /*0038*/ 	.byte	0x04, 0x17
        /*003a*/ 	.short	(.L_1067 - .L_1066)
.L_1066:
        /*003c*/ 	.word	0x00000000
        /*0040*/ 	.short	0x0010
        /*0042*/ 	.short	0x005c
        /*0044*/ 	.byte	0x00, 0xf0, 0x11, 0x00


	//----- nvinfo : EIATTR_KPARAM_INFO
	.align		4
.L_1067:
        /*0048*/ 	.byte	0x04, 0x17
        /*004a*/ 	.short	(.L_1069 - .L_1068)
.L_1068:
        /*004c*/ 	.word	0x00000000
        /*0050*/ 	.short	0x000f
        /*0052*/ 	.short	0x0058
        /*0054*/ 	.byte	0x00, 0xf0, 0x11, 0x00


	//----- nvinfo : EIATTR_KPARAM_INFO
	.align		4
.L_1069:
        /*0058*/ 	.byte	0x04, 0x17
        /*005a*/ 	.short	(.L_1071 - .L_1070)
.L_1070:
        /*005c*/ 	.word	0x00000000
        /*0060*/ 	.short	0x000e
        /*0062*/ 	.short	0x0054
        /*0064*/ 	.byte	0x00, 0xf0, 0x11, 0x00


	//----- nvinfo : EIATTR_KPARAM_INFO
	.align		4
.L_1071:
        /*0068*/ 	.byte	0x04, 0x17
        /*006a*/ 	.short	(.L_1073 - .L_1072)
.L_1072:
        /*006c*/ 	.word	0x00000000
        /*0070*/ 	.short	0x000d
        /*0072*/ 	.short	0x0050
        /*0074*/ 	.byte	0x00, 0xf0, 0x11, 0x00


	//----- nvinfo : EIATTR_KPARAM_INFO
	.align		4
.L_1073:
        /*0078*/ 	.byte	0x04, 0x17
        /*007a*/ 	.short	(.L_1075 - .L_1074)
.L_1074:
        /*007c*/ 	.word	0x00000000
        /*0080*/ 	.short	0x000c
        /*0082*/ 	.short	0x004c
        /*0084*/ 	.byte	0x00, 0xf0, 0x11, 0x00


	//----- nvinfo : EIATTR_KPARAM_INFO
	.align		4
.L_1075:
        /*0088*/ 	.byte	0x04, 0x17
        /*008a*/ 	.short	(.L_1077 - .L_1076)
.L_1076:
        /*008c*/ 	.word	0x00000000
        /*0090*/ 	.short	0x000b
        /*0092*/ 	.short	0x0048
        /*0094*/ 	.byte	0x00, 0xf0, 0x11, 0x00


	//----- nvinfo : EIATTR_KPARAM_INFO
	.align		4
.L_1077:
        /*0098*/ 	.byte	0x04, 0x17
        /*009a*/ 	.short	(.L_1079 - .L_1078)
.L_1078:
        /*009c*/ 	.word	0x00000000
        /*00a0*/ 	.short	0x000a
        /*00a2*/ 	.short	0x0040
        /*00a4*/ 	.byte	0x00, 0xf5, 0x21, 0x00


	//----- nvinfo : EIATTR_KPARAM_INFO
	.align		4
.L_1079:
        /*00a8*/ 	.byte	0x04, 0x17
        /*00aa*/ 	.short	(.L_1081 - .L_1080)
.L_1080:
        /*00ac*/ 	.word	0x00000000
        /*00b0*/ 	.short	0x0009
        /*00b2*/ 	.short	0x0038
        /*00b4*/ 	.byte	0x00, 0xf5, 0x21, 0x00


	//----- nvinfo : EIATTR_KPARAM_INFO
	.align		4
.L_1081:
        /*00b8*/ 	.byte	0x04, 0x17
        /*00ba*/ 	.short	(.L_1083 - .L_1082)
.L_1082:
        /*00bc*/ 	.word	0x00000000
        /*00c0*/ 	.short	0x0008
        /*00c2*/ 	.short	0x0034
        /*00c4*/ 	.byte	0x00, 0xf0, 0x11, 0x00


	//----- nvinfo : EIATTR_KPARAM_INFO
	.align		4
.L_1083:
        /*00c8*/ 	.byte	0x04, 0x17
        /*00ca*/ 	.short	(.L_1085 - .L_1084)
.L_1084:
        /*00cc*/ 	.word	0x00000000
        /*00d0*/ 	.short	0x0007
        /*00d2*/ 	.short	0x0030
        /*00d4*/ 	.byte	0x00, 0xf0, 0x11, 0x00


	//----- nvinfo : EIATTR_KPARAM_INFO
	.align		4
.L_1085:
        /*00d8*/ 	.byte	0x04, 0x17
        /*00da*/ 	.short	(.L_1087 - .L_1086)
.L_1086:
        /*00dc*/ 	.word	0x00000000
        /*00e0*/ 	.short	0x0006
        /*00e2*/ 	.short	0x002c
        /*00e4*/ 	.byte	0x00, 0xf0, 0x11, 0x00


	//----- nvinfo : EIATTR_KPARAM_INFO
	.align		4
.L_1087:
        /*00e8*/ 	.byte	0x04, 0x17
        /*00ea*/ 	.short	(.L_1089 - .L_1088)
.L_1088:
        /*00ec*/ 	.word	0x00000000
        /*00f0*/ 	.short	0x0005
        /*00f2*/ 	.short	0x0028
        /*00f4*/ 	.byte	0x00, 0xf0, 0x11, 0x00


	//----- nvinfo : EIATTR_KPARAM_INFO
	.align		4
.L_1089:
        /*00f8*/ 	.byte	0x04, 0x17
        /*00fa*/ 	.short	(.L_1091 - .L_1090)
.L_1090:
        /*00fc*/ 	.word	0x00000000
        /*0100*/ 	.short	0x0004
        /*0102*/ 	.short	0x0020
        /*0104*/ 	.byte	0x00, 0xf5, 0x21, 0x00


	//----- nvinfo : EIATTR_KPARAM_INFO
	.align		4
.L_1091:
        /*0108*/ 	.byte	0x04, 0x17
        /*010a*/ 	.short	(.L_1093 - .L_1092)
.L_1092:
        /*010c*/ 	.word	0x00000000
        /*0110*/ 	.short	0x0003
        /*0112*/ 	.short	0x0018
        /*0114*/ 	.byte	0x00, 0xf5, 0x21, 0x00


	//----- nvinfo : EIATTR_KPARAM_INFO
	.align		4
.L_1093:
        /*0118*/ 	.byte	0x04, 0x17
        /*011a*/ 	.short	(.L_1095 - .L_1094)
.L_1094:
        /*011c*/ 	.word	0x00000000
        /*0120*/ 	.short	0x0002
        /*0122*/ 	.short	0x0010
        /*0124*/ 	.byte	0x00, 0xf5, 0x21, 0x00


	//----- nvinfo : EIATTR_KPARAM_INFO
	.align		4
.L_1095:
        /*0128*/ 	.byte	0x04, 0x17
        /*012a*/ 	.short	(.L_1097 - .L_1096)
.L_1096:
        /*012c*/ 	.word	0x00000000
        /*0130*/ 	.short	0x0001
        /*0132*/ 	.short	0x0008
        /*0134*/ 	.byte	0x00, 0xf5, 0x21, 0x00


	//----- nvinfo : EIATTR_KPARAM_INFO
	.align		4
.L_1097:
        /*0138*/ 	.byte	0x04, 0x17
        /*013a*/ 	.short	(.L_1099 - .L_1098)
.L_1098:
        /*013c*/ 	.word	0x00000000
        /*0140*/ 	.short	0x0000
        /*0142*/ 	.short	0x0000
        /*0144*/ 	.byte	0x00, 0xf5, 0x21, 0x00


	//----- nvinfo : EIATTR_SPARSE_MMA_MASK
	.align		4
.L_1099:
        /*0148*/ 	.byte	0x03, 0x50
        /*014a*/ 	.short	0x0000


	//----- nvinfo : EIATTR_MAXREG_COUNT
	.align		4
        /*014c*/ 	.byte	0x03, 0x1b
        /*014e*/ 	.short	0x00ff


	//----- nvinfo : EIATTR_NUM_BARRIERS
	.align		4
        /*0150*/ 	.byte	0x02, 0x4c
        /*0152*/ 	.byte	0x01
	.zero		1


	//----- nvinfo : EIATTR_MERCURY_ISA_VERSION
	.align		4
        /*0154*/ 	.byte	0x03, 0x5f
        /*0156*/ 	.short	0x0101


	//----- nvinfo : EIATTR_VRC_CTA_INIT_COUNT
	.align		4
        /*0158*/ 	.byte	0x02, 0x4a
	.zero		1
	.zero		1


	//----- nvinfo : EIATTR_EXIT_INSTR_OFFSETS
	.align		4
        /*015c*/ 	.byte	0x04, 0x1c
        /*015e*/ 	.short	(.L_1101 - .L_1100)


	//   ....[0]....
.L_1100:
        /*0160*/ 	.word	0x00000060


	//   ....[1]....
        /*0164*/ 	.word	0x00000290


	//   ....[2]....
        /*0168*/ 	.word	0x00000e60


	//   ....[3]....
        /*016c*/ 	.word	0x00006cb0


	//   ....[4]....
        /*0170*/ 	.word	0x00006ee0


	//   ....[5]....
        /*0174*/ 	.word	0x00007110


	//   ....[6]....
        /*0178*/ 	.word	0x00007240


	//   ....[7]....
        /*017c*/ 	.word	0x000072d0


	//   ....[8]....
        /*0180*/ 	.word	0x00007310


	//----- nvinfo : EIATTR_CRS_STACK_SIZE
	.align		4
.L_1101:
        /*0184*/ 	.byte	0x04, 0x1e
        /*0186*/ 	.short	(.L_1103 - .L_1102)
.L_1102:
        /*0188*/ 	.word	0x00000000


	//----- nvinfo : EIATTR_CBANK_PARAM_SIZE
	.align		4
.L_1103:
        /*018c*/ 	.byte	0x03, 0x19
        /*018e*/ 	.short	0x0074


	//----- nvinfo : EIATTR_PARAM_CBANK
	.align		4
        /*0190*/ 	.byte	0x04, 0x0a
        /*0192*/ 	.short	(.L_1105 - .L_1104)
	.align		4
.L_1104:
        /*0194*/ 	.word	index@(.nv.constant0._Z23gemm_half_q_half_kernelILi4ELi48ELb1ELb0ELi32EEvPK6__halfPKjS4_S2_PS0_iiiiPKtS7_iiiiiibS2_i)
        /*0198*/ 	.short	0x0380
        /*019a*/ 	.short	0x0074


	//----- nvinfo : EIATTR_SW_WAR
	.align		4
.L_1105:
        /*019c*/ 	.byte	0x04, 0x36
        /*019e*/ 	.short	(.L_1107 - .L_1106)
.L_1106:
        /*01a0*/ 	.word	0x00000008
.L_1107:


//--------------------- .nv.info._Z23gemm_half_q_half_kernelILi4ELi16ELb1ELb0ELi32EEvPK6__halfPKjS4_S2_PS0_iiiiPKtS7_iiiiiibS2_i --------------------------
	.section	.nv.info._Z23gemm_half_q_half_kernelILi4ELi16ELb1ELb0ELi32EEvPK6__halfPKjS4_S2_PS0_iiiiPKtS7_iiiiiibS2_i,"",@"SHT_CUDA_INFO"
	.sectionflags	@""
	.align	4


	//----- nvinfo : EIATTR_CUDA_API_VERSION
	.align		4
        /*0000*/ 	.byte	0x04, 0x37
        /*0002*/ 	.short	(.L_1109 - .L_1108)
.L_1108:
        /*0004*/ 	.word	0x00000082


	//----- nvinfo : EIATTR_KPARAM_INFO
	.align		4
.L_1109:
        /*0008*/ 	.byte	0x04, 0x17
        /*000a*/ 	.short	(.L_1111 - .L_1110)
.L_1110:
        /*000c*/ 	.word	0x00000000
        /*0010*/ 	.short	0x0013
        /*0012*/ 	.short	0x0070
        /*0014*/ 	.byte	0x00, 0xf0, 0x11, 0x00


	//----- nvinfo : EIATTR_KPARAM_INFO
	.align		4
.L_1111:
        /*0018*/ 	.byte	0x04, 0x17
        /*001a*/ 	.short	(.L_1113 - .L_1112)
.L_1112:
        /*001c*/ 	.word	0x00000000
        /*0020*/ 	.short	0x0012
        /*0022*/ 	.short	0x0068
        /*0024*/ 	.byte	0x00, 0xf5, 0x21, 0x00


	//----- nvinfo : EIATTR_KPARAM_INFO
	.align		4
.L_1113:
        /*0028*/ 	.byte	0x04, 0x17
        /*002a*/ 	.short	(.L_1115 - .L_1114)
.L_1114:
        /*002c*/ 	.word	0x00000000
        /*0030*/ 	.short	0x0011
        /*0032*/ 	.short	0x0060
        /*0034*/ 	.byte	0x00, 0xf0, 0x05, 0x00


	//----- nvinfo : EIATTR_KPARAM_INFO
	.align		4
.L_1115:
        /*0038*/ 	.byte	0x04, 0x17
        /*003a*/ 	.short	(.L_1117 - .L_1116)
.L_1116:
        /*003c*/ 	.word	0x00000000
        /*0040*/ 	.short	0x0010
        /*0042*/ 	.short	0x005c
        /*0044*/ 	.byte	0x00, 0xf0, 0x11, 0x00


	//----- nvinfo : EIATTR_KPARAM_INFO
	.align		4
.L_1117:
        /*0048*/ 	.byte	0x04, 0x17
        /*004a*/ 	.short	(.L_1119 - .L_1118)
.L_1118:
        /*004c*/ 	.word	0x00000000
        /*0050*/ 	.short	0x000f
        /*0052*/ 	.short	0x0058
        /*0054*/ 	.byte	0x00, 0xf0, 0x11, 0x00


	//----- nvinfo : EIATTR_KPARAM_INFO
	.align		4
.L_1119:
        /*0058*/ 	.byte	0x04, 0x17
        /*005a*/ 	.short	(.L_1121 - .L_1120)
.L_1120:
        /*005c*/ 	.word	0x00000000
        /*0060*/ 	.short	0x000e
        /*0062*/ 	.short	0x0054
        /*0064*/ 	.byte	0x00, 0xf0, 0x11, 0x00


	//----- nvinfo : EIATTR_KPARAM_INFO
	.align		4
.L_1121:
        /*0068*/ 	.byte	0x04, 0x17
        /*006a*/ 	.short	(.L_1123 - .L_1122)
.L_1122:
        /*006c*/ 	.word	0x00000000
        /*0070*/ 	.short	0x000d
        /*0072*/ 	.short	0x0050
        /*0074*/ 	.byte	0x00, 0xf0, 0x11, 0x00


	//----- nvinfo : EIATTR_KPARAM_INFO
	.align		4
.L_1123:
        /*0078*/ 	.byte	0x04, 0x17
        /*007a*/ 	.short	(.L_1125 - .L_1124)
.L_1124:
        /*007c*/ 	.word	0x00000000
        /*0080*/ 	.short	0x000c
        /*0082*/ 	.short	0x004c
        /*0084*/ 	.byte	0x00, 0xf0, 0x11, 0x00


	//----- nvinfo : EIATTR_KPARAM_INFO
	.align		4
.L_1125:
        /*0088*/ 	.byte	0x04, 0x17
        /*008a*/ 	.short	(.L_1127 - .L_1126)
.L_1126:
        /*008c*/ 	.word	0x00000000
        /*0090*/ 	.short	0x000b
        /*0092*/ 	.short	0x0048
        /*0094*/ 	.byte	0x00, 0xf0, 0x11, 0x00


	//----- nvinfo : EIATTR_KPARAM_INFO
	.align		4
.L_1127:
        /*0098*/ 	.byte	0x04, 0x17
        /*009a*/ 	.short	(.L_1129 - .L_1128)
.L_1128:
        /*009c*/ 	.word	0x00000000
        /*00a0*/ 	.short	0x000a
        /*00a2*/ 	.short	0x0040
        /*00a4*/ 	.byte	0x00, 0xf5, 0x21, 0x00


	//----- nvinfo : EIATTR_KPARAM_INFO
	.align		4
.L_1129:
        /*00a8*/ 	.byte	0x04, 0x17
        /*00aa*/ 	.short	(.L_1131 - .L_1130)
.L_1130:
        /*00ac*/ 	.word	0x00000000
        /*00b0*/ 	.short	0x0009
        /*00b2*/ 	.short	0x0038
        /*00b4*/ 	.byte	0x00, 0xf5, 0x21, 0x00


	//----- nvinfo : EIATTR_KPARAM_INFO
	.align		4
.L_1131:
        /*00b8*/ 	.byte	0x04, 0x17
        /*00ba*/ 	.short	(.L_1133 - .L_1132)
.L_1132:
        /*00bc*/ 	.word	0x00000000
        /*00c0*/ 	.short	0x0008
        /*00c2*/ 	.short	0x0034
        /*00c4*/ 	.byte	0x00, 0xf0, 0x11, 0x00


	//----- nvinfo : EIATTR_KPARAM_INFO
	.align		4
.L_1133:
        /*00c8*/ 	.byte	0x04, 0x17
        /*00ca*/ 	.short	(.L_1135 - .L_1134)
.L_1134:
        /*00cc*/ 	.word	0x00000000
        /*00d0*/ 	.short	0x0007
        /*00d2*/ 	.short	0x0030
        /*00d4*/ 	.byte	0x00, 0xf0, 0x11, 0x00


	//----- nvinfo : EIATTR_KPARAM_INFO
	.align		4
.L_1135:
        /*00d8*/ 	.byte	0x04, 0x17
        /*00da*/ 	.short	(.L_1137 - .L_1136)
.L_1136:
        /*00dc*/ 	.word	0x00000000
        /*00e0*/ 	.short	0x0006
        /*00e2*/ 	.short	0x002c
        /*00e4*/ 	.byte	0x00, 0xf0, 0x11, 0x00


	//----- nvinfo : EIATTR_KPARAM_INFO
	.align		4
.L_1137:
        /*00e8*/ 	.byte	0x04, 0x17
        /*00ea*/ 	.short	(.L_1139 - .L_1138)
.L_1138:
        /*00ec*/ 	.word	0x00000000
        /*00f0*/ 	.short	0x0005
        /*00f2*/ 	.short	0x0028
        /*00f4*/ 	.byte	0x00, 0xf0, 0x11, 0x00


	//----- nvinfo : EIATTR_KPARAM_INFO
	.align		4
.L_1139:
        /*00f8*/ 	.byte	0x04, 0x17
        /*00fa*/ 	.short	(.L_1141 - .L_1140)
.L_1140:
        /*00fc*/ 	.word	0x00000000
        /*0100*/ 	.short	0x0004
        /*0102*/ 	.short	0x0020
        /*0104*/ 	.byte	0x00, 0xf5, 0x21, 0x00


	//----- nvinfo : EIATTR_KPARAM_INFO
	.align		4
.L_1141:
        /*0108*/ 	.byte	0x04, 0x17
        /*010a*/ 	.short	(.L_1143 - .L_1142)
.L_1142:
        /*010c*/ 	.word	0x00000000
        /*0110*/ 	.short	0x0003
        /*0112*/ 	.short	0x0018
        /*0114*/ 	.byte	0x00, 0xf5, 0x21, 0x00


	//----- nvinfo : EIATTR_KPARAM_INFO
	.align		4
.L_1143:
        /*0118*/ 	.byte	0x04, 0x17
        /*011a*/ 	.short	(.L_1145 - .L_1144)
.L_1144:
        /*011c*/ 	.word	0x00000000
        /*0120*/ 	.short	0x0002
        /*0122*/ 	.short	0x0010
        /*0124*/ 	.byte	0x00, 0xf5, 0x21, 0x00


	//----- nvinfo : EIATTR_KPARAM_INFO
	.align		4
.L_1145:
        /*0128*/ 	.byte	0x04, 0x17
        /*012a*/ 	.short	(.L_1147 - .L_1146)
.L_1146:
        /*012c*/ 	.word	0x00000000
        /*0130*/ 	.short	0x0001
        /*0132*/ 	.short	0x0008
        /*0134*/ 	.byte	0x00, 0xf5, 0x21, 0x00


	//----- nvinfo : EIATTR_KPARAM_INFO
	.align		4
.L_1147:
        /*0138*/ 	.byte	0x04, 0x17
        /*013a*/ 	.short	(.L_1149 - .L_1148)
.L_1148:
        /*013c*/ 	.word	0x00000000
        /*0140*/ 	.short	0x0000
        /*0142*/ 	.short	0x0000
        /*0144*/ 	.byte	0x00, 0xf5, 0x21, 0x00


	//----- nvinfo : EIATTR_SPARSE_MMA_MASK
	.align		4
.L_1149:
        /*0148*/ 	.byte	0x03, 0x50
        /*014a*/ 	.short	0x0000


	//----- nvinfo : EIATTR_MAXREG_COUNT
	.align		4
        /*014c*/ 	.byte	0x03, 0x1b
        /*014e*/ 	.short	0x00ff


	//----- nvinfo : EIATTR_NUM_BARRIERS
	.align		4
        /*0150*/ 	.byte	0x02, 0x4c
        /*0152*/ 	.byte	0x01
	.zero		1


	//----- nvinfo : EIATTR_MERCURY_ISA_VERSION
	.align		4
        /*0154*/ 	.byte	0x03, 0x5f
        /*0156*/ 	.short	0x0101


	//----- nvinfo : EIATTR_VRC_CTA_INIT_COUNT
	.align		4
        /*0158*/ 	.byte	0x02, 0x4a
	.zero		1
	.zero		1


	//----- nvinfo : EIATTR_EXIT_INSTR_OFFSETS
	.align		4
        /*015c*/ 	.byte	0x04, 0x1c
        /*015e*/ 	.short	(.L_1151 - .L_1150)


	//   ....[0]....
.L_1150:
        /*0160*/ 	.word	0x00000050


	//   ....[1]....
        /*0164*/ 	.word	0x00000270


	//   ....[2]....
        /*0168*/ 	.word	0x00000e30


	//   ....[3]....
        /*016c*/ 	.word	0x000042d0


	//   ....[4]....
        /*0170*/ 	.word	0x00004500


	//   ....[5]....
        /*0174*/ 	.word	0x00004730


	//   ....[6]....
        /*0178*/ 	.word	0x00004860


	//   ....[7]....
        /*017c*/ 	.word	0x000048e0


	//   ....[8]....
        /*0180*/ 	.word	0x00004920


	//----- nvinfo : EIATTR_CRS_STACK_SIZE
	.align		4
.L_1151:
        /*0184*/ 	.byte	0x04, 0x1e
        /*0186*/ 	.short	(.L_1153 - .L_1152)
.L_1152:
        /*0188*/ 	.word	0x00000000


	//----- nvinfo : EIATTR_CBANK_PARAM_SIZE
	.align		4
.L_1153:
        /*018c*/ 	.byte	0x03, 0x19
        /*018e*/ 	.short	0x0074


	//----- nvinfo : EIATTR_PARAM_CBANK
	.align		4
        /*0190*/ 	.byte	0x04, 0x0a
        /*0192*/ 	.short	(.L_1155 - .L_1154)
	.align		4
.L_1154:
        /*0194*/ 	.word	index@(.nv.constant0._Z23gemm_half_q_half_kernelILi4ELi16ELb1ELb0ELi32EEvPK6__halfPKjS4_S2_PS0_iiiiPKtS7_iiiiiibS2_i)
        /*0198*/ 	.short	0x0380
        /*019a*/ 	.short	0x0074


	//----- nvinfo : EIATTR_SW_WAR
	.align		4
.L_1155:
        /*019c*/ 	.byte	0x04, 0x36
        /*019e*/ 	.short	(.L_1157 - .L_1156)
.L_1156:
        /*01a0*/ 	.word	0x00000008
.L_1157:


//--------------------- .nv.info._Z23gemm_half_q_half_kernelILi4ELi24ELb1ELb0ELi32EEvPK6__halfPKjS4_S2_PS0_iiiiPKtS7_iiiiiibS2_i --------------------------
	.section	.nv.info._Z23gemm_half_q_half_kernelILi4ELi24ELb1ELb0ELi32EEvPK6__halfPKjS4_S2_PS0_iiiiPKtS7_iiiiiibS2_i,"",@"SHT_CUDA_INFO"
	.sectionflags	@""
	.align	4


	//----- nvinfo : EIATTR_CUDA_API_VERSION
	.align		4
        /*0000*/ 	.byte	0x04, 0x37
        /*0002*/ 	.short	(.L_1159 - .L_1158)
.L_1158:
        /*0004*/ 	.word	0x00000082


	//----- nvinfo : EIATTR_KPARAM_INFO
	.align		4
.L_1159:
        /*0008*/ 	.byte	0x04, 0x17
        /*000a*/ 	.short	(.L_1161 - .L_1160)
.L_1160:
        /*000c*/ 	.word	0x00000000
        /*0010*/ 	.short	0x0013
        /*0012*/ 	.short	0x0070
        /*0014*/ 	.byte	0x00, 0xf0, 0x11, 0x00


	//----- nvinfo : EIATTR_KPARAM_INFO
	.align		4
.L_1161:
        /*0018*/ 	.byte	0x04, 0x17
        /*001a*/ 	.short	(.L_1163 - .L_1162)
.L_1162:
        /*001c*/ 	.word	0x00000000
        /*0020*/ 	.short	0x0012
        /*0022*/ 	.short	0x0068
        /*0024*/ 	.byte	0x00, 0xf5, 0x21, 0x00


	//----- nvinfo : EIATTR_KPARAM_INFO
	.align		4
.L_1163:
        /*0028*/ 	.byte	0x04, 0x17
        /*002a*/ 	.short	(.L_1165 - .L_1164)
.L_1164:
        /*002c*/ 	.word	0x00000000
        /*0030*/ 	.short	0x0011
        /*0032*/ 	.short	0x0060
        /*0034*/ 	.byte	0x00, 0xf0, 0x05, 0x00


	//----- nvinfo : EIATTR_KPARAM_INFO
	.align		4
.L_1165:
        /*0038*/ 	.byte	0x04, 0x17
        /*003a*/ 	.short	(.L_1167 - .L_1166)
.L_1166:
        /*003c*/ 	.word	0x00000000
        /*0040*/ 	.short	0x0010
        /*0042*/ 	.short	0x005c
        /*0044*/ 	.byte	0x00, 0xf0, 0x11, 0x00


	//----- nvinfo : EIATTR_KPARAM_INFO
	.align		4
.L_1167:
        /*0048*/ 	.byte	0x04, 0x17
        /*004a*/ 	.short	(.L_1169 - .L_1168)
.L_1168:
        /*004c*/ 	.word	0x00000000
        /*0050*/ 	.short	0x000f
        /*0052*/ 	.short	0x0058
        /*0054*/ 	.byte	0x00, 0xf0, 0x11, 0x00


	//----- nvinfo : EIATTR_KPARAM_INFO
	.align		4
.L_1169:
        /*0058*/ 	.byte	0x04, 0x17
        /*005a*/ 	.short	(.L_1171 - .L_1170)
.L_1170:
        /*005c*/ 	.word	0x00000000
        /*0060*/ 	.short	0x000e
        /*0062*/ 	.short	0x0054
        /*0064*/ 	.byte	0x00, 0xf0, 0x11, 0x00


	//----- nvinfo : EIATTR_KPARAM_INFO
	.align		4
.L_1171:
        /*0068*/ 	.byte	0x04, 0x17
        /*006a*/ 	.short	(.L_1173 - .L_1172)
.L_1172:
        /*006c*/ 	.word	0x00000000
        /*0070*/ 	.short	0x000d
        /*0072*/ 	.short	0x0050
        /*0074*/ 	.byte	0x00, 0xf0, 0x11, 0x00


	//----- nvinfo : EIATTR_KPARAM_INFO
	.align		4
.L_1173:
        /*0078*/ 	.byte	0x04, 0x17
        /*007a*/ 	.short	(.L_1175 - .L_1174)
.L_1174:
        /*007c*/ 	.word	0x00000000
        /*0080*/ 	.short	0x000c
        /*0082*/ 	.short	0x004c
        /*0084*/ 	.byte	0x00, 0xf0, 0x11, 0x00


	//----- nvinfo : EIATTR_KPARAM_INFO
	.align		4
.L_1175:
        /*0088*/ 	.byte	0x04, 0x17
        /*008a*/ 	.short	(.L_1177 - .L_1176)
.L_1176:
        /*008c*/ 	.word	0x00000000
        /*0090*/ 	.short	0x000b
        /*0092*/ 	.short	0x0048
        /*0094*/ 	.byte	0x00, 0xf0, 0x11, 0x00


	//----- nvinfo : EIATTR_KPARAM_INFO
	.align		4
.L_1177:
        /*0098*/ 	.byte	0x04, 0x17
        /*009a*/ 	.short	(.L_1179 - .L_1178)
.L_1178:
        /*009c*/ 	.word	0x00000000
        /*00a0*/ 	.short	0x000a
        /*00a2*/ 	.short	0x0040
        /*00a4*/ 	.byte	0x00, 0xf5, 0x21, 0x00


	//----- nvinfo : EIATTR_KPARAM_INFO
	.align		4
.L_1179:
        /*00a8*/ 	.byte	0x04, 0x17
        /*00aa*/ 	.short	(.L_1181 - .L_1180)
.L_1180:
        /*00ac*/ 	.word	0x00000000
        /*00b0*/ 	.short	0x0009
        /*00b2*/ 	.short	0x0038
        /*00b4*/ 	.byte	0x00, 0xf5, 0x21, 0x00


	//----- nvinfo : EIATTR_KPARAM_INFO
	.align		4
.L_1181:
        /*00b8*/ 	.byte	0x04, 0x17
        /*00ba*/ 	.short	(.L_1183 - .L_1182)
.L_1182:
        /*00bc*/ 	.word	0x00000000
        /*00c0*/ 	.short	0x0008
        /*00c2*/ 	.short	0x0034
        /*00c4*/ 	.byte	0x00, 0xf0, 0x11, 0x00


	//----- nvinfo : EIATTR_KPARAM_INFO
	.align		4
.L_1183:
        /*00c8*/ 	.byte	0x04, 0x17
        /*00ca*/ 	.short	(.L_1185 - .L_1184)
.L_1184:
        /*00cc*/ 	.word	0x00000000
        /*00d0*/ 	.short	0x0007
        /*00d2*/ 	.short	0x0030
        /*00d4*/ 	.byte	0x00, 0xf0, 0x11, 0x00


	//----- nvinfo : EIATTR_KPARAM_INFO
	.align		4
.L_1185:
        /*00d8*/ 	.byte	0x04, 0x17
        /*00da*/ 	.short	(.L_1187 - .L_1186)
.L_1186:
        /*00dc*/ 	.word	0x00000000
        /*00e0*/ 	.short	0x0006
        /*00e2*/ 	.short	0x002c
        /*00e4*/ 	.byte	0x00, 0xf0, 0x11, 0x00


	//----- nvinfo : EIATTR_KPARAM_INFO
	.align		4
.L_1187:
        /*00e8*/ 	.byte	0x04, 0x17
        /*00ea*/ 	.short	(.L_1189 - .L_1188)
.L_1188:
        /*00ec*/ 	.word	0x00000000
        /*00f0*/ 	.short	0x0005
        /*00f2*/ 	.short	0x0028
        /*00f4*/ 	.byte	0x00, 0xf0, 0x11, 0x00


	//----- nvinfo : EIATTR_KPARAM_INFO
	.align		4
.L_1189:
        /*00f8*/ 	.byte	0x04, 0x17
        /*00fa*/ 	.short	(.L_1191 - .L_1190)
.L_1190:
        /*00fc*/ 	.word	0x00000000
        /*0100*/ 	.short	0x0004
        /*0102*/ 	.short	0x0020
        /*0104*/ 	.byte	0x00, 0xf5, 0x21, 0x00


	//----- nvinfo : EIATTR_KPARAM_INFO
	.align		4
.L_1191:
        /*0108*/ 	.byte	0x04, 0x17
        /*010a*/ 	.short	(.L_1193 - .L_1192)
.L_1192:
        /*010c*/ 	.word	0x00000000
        /*0110*/ 	.short	0x0003
        /*0112*/ 	.short	0x0018
        /*0114*/ 	.byte	0x00, 0xf5, 0x21, 0x00


	//----- nvinfo : EIATTR_KPARAM_INFO
	.align		4
.L_1193:
        /*0118*/ 	.byte	0x04, 0x17
        /*011a*/ 	.short	(.L_1195 - .L_1194)
.L_1194:
        /*011c*/ 	.word	0x00000000
        /*0120*/ 	.short	0x0002
        /*0122*/ 	.short	0x0010
        /*0124*/ 	.byte	0x00, 0xf5, 0x21, 0x00


	//----- nvinfo : EIATTR_KPARAM_INFO
	.align		4
.L_1195:
        /*0128*/ 	.byte	0x04, 0x17
        /*012a*/ 	.short	(.L_1197 - .L_1196)
.L_1196:
        /*012c*/ 	.word	0x00000000
        /*0130*/ 	.short	0x0001
        /*0132*/ 	.short	0x0008
        /*0134*/ 	.byte	0x00, 0xf5, 0x21, 0x00


	//----- nvinfo : EIATTR_KPARAM_INFO
	.align		4
.L_1197:
        /*0138*/ 	.byte	0x04, 0x17
        /*013a*/ 	.short	(.L_1199 - .L_1198)
.L_1198:
        /*013c*/ 	.word	0x00000000
        /*0140*/ 	.short	0x0000
        /*0142*/ 	.short	0x0000
        /*0144*/ 	.byte	0x00, 0xf5, 0x21, 0x00


	//----- nvinfo : EIATTR_SPARSE_MMA_MASK
	.align		4
.L_1199:
        /*0148*/ 	.byte	0x03, 0x50
        /*014a*/ 	.short	0x0000


	//----- nvinfo : EIATTR_MAXREG_COUNT
	.align		4
        /*014c*/ 	.byte	0x03, 0x1b
        /*014e*/ 	.short	0x00ff


	//----- nvinfo : EIATTR_NUM_BARRIERS
	.align		4
        /*0150*/ 	.byte	0x02, 0x4c
        /*0152*/ 	.byte	0x01
	.zero		1


	//----- nvinfo : EIATTR_MERCURY_ISA_VERSION
	.align		4
        /*0154*/ 	.byte	0x03, 0x5f
        /*0156*/ 	.short	0x0101


	//----- nvinfo : EIATTR_VRC_CTA_INIT_COUNT
	.align		4
        /*0158*/ 	.byte	0x02, 0x4a
	.zero		1
	.zero		1


	//----- nvinfo : EIATTR_EXIT_INSTR_OFFSETS
	.align		4
        /*015c*/ 	.byte	0x04, 0x1c
        /*015e*/ 	.short	(.L_1201 - .L_1200)


	//   ....[0]....
.L_1200:
        /*0160*/ 	.word	0x00000060


	//   ....[1]....
        /*0164*/ 	.word	0x000002e0


	//   ....[2]....
        /*0168*/ 	.word	0x00000e90


	//   ....[3]....
        /*016c*/ 	.word	0x0000af10


	//   ....[4]....
        /*0170*/ 	.word	0x0000b160


	//   ....[5]....
        /*0174*/ 	.word	0x0000b3b0


	//   ....[6]....
        /*0178*/ 	.word	0x0000b4f0


	//   ....[7]....
        /*017c*/ 	.word	0x0000b580


	//   ....[8]....
        /*0180*/ 	.word	0x0000b5c0


	//----- nvinfo : EIATTR_CRS_STACK_SIZE
	.align		4
.L_1201:
        /*0184*/ 	.byte	0x04, 0x1e
        /*0186*/ 	.short	(.L_1203 - .L_1202)
.L_1202:
        /*0188*/ 	.word	0x00000000


	//----- nvinfo : EIATTR_CBANK_PARAM_SIZE
	.align		4
.L_1203:
        /*018c*/ 	.byte	0x03, 0x19
        /*018e*/ 	.short	0x0074


	//----- nvinfo : EIATTR_PARAM_CBANK
	.align		4
        /*0190*/ 	.byte	0x04, 0x0a
        /*0192*/ 	.short	(.L_1205 - .L_1204)
	.align		4
.L_1204:
        /*0194*/ 	.word	index@(.nv.constant0._Z23gemm_half_q_half_kernelILi4ELi24ELb1ELb0ELi32EEvPK6__halfPKjS4_S2_PS0_iiiiPKtS7_iiiiiibS2_i)
        /*0198*/ 	.short	0x0380
        /*019a*/ 	.short	0x0074


	//----- nvinfo : EIATTR_SW_WAR
	.align		4
.L_1205:
        /*019c*/ 	.byte	0x04, 0x36
        /*019e*/ 	.short	(.L_1207 - .L_1206)
.L_1206:
        /*01a0*/ 	.word	0x00000008
.L_1207:


//--------------------- .nv.info._Z23gemm_half_q_half_kernelILi4ELi8ELb1ELb0ELi32EEvPK6__halfPKjS4_S2_PS0_iiiiPKtS7_iiiiiibS2_i --------------------------
	.section	.nv.info._Z23gemm_half_q_half_kernelILi4ELi8ELb1ELb0ELi32EEvPK6__halfPKjS4_S2_PS0_iiiiPKtS7_iiiiiibS2_i,"",@"SHT_CUDA_INFO"
	.sectionflags	@""
	.align	4


	//----- nvinfo : EIATTR_CUDA_API_VERSION
	.align		4
        /*0000*/ 	.byte	0x04, 0x37
        /*0002*/ 	.short	(.L_1209 - .L_1208)
.L_1208:
        /*0004*/ 	.word	0x00000082


	//----- nvinfo : EIATTR_KPARAM_INFO
	.align		4
.L_1209:
        /*0008*/ 	.byte	0x04, 0x17
        /*000a*/ 	.short	(.L_1211 - .L_1210)
.L_1210:
        /*000c*/ 	.word	0x00000000
        /*0010*/ 	.short	0x0013
        /*0012*/ 	.short	0x0070
        /*0014*/ 	.byte	0x00, 0xf0, 0x11, 0x00


	//----- nvinfo : EIATTR_KPARAM_INFO
	.align		4
.L_1211:
        /*0018*/ 	.byte	0x04, 0x17
        /*001a*/ 	.short	(.L_1213 - .L_1212)
.L_1212:
        /*001c*/ 	.word	0x00000000
        /*0020*/ 	.short	0x0012
        /*0022*/ 	.short	0x0068
        /*0024*/ 	.byte	0x00, 0xf5, 0x21, 0x00


	//----- nvinfo : EIATTR_KPARAM_INFO
	.align		4
.L_1213:
        /*0028*/ 	.byte	0x04, 0x17
        /*002a*/ 	.short	(.L_1215 - .L_1214)
.L_1214:
        /*002c*/ 	.word	0x00000000
        /*0030*/ 	.short	0x0011
        /*0032*/ 	.short	0x0060
        /*0034*/ 	.byte	0x00, 0xf0, 0x05, 0x00


	//----- nvinfo : EIATTR_KPARAM_INFO
	.align		4
.L_1215:
        /*0038*/ 	.byte	0x04, 0x17
        /*003a*/ 	.short	(.L_1217 - .L_1216)
.L_1216:
        /*003c*/ 	.word	0x00000000
        /*0040*/ 	.short	0x0010
        /*0042*/ 	.short	0x005c
        /*0044*/ 	.byte	0x00, 0xf0, 0x11, 0x00


	//----- nvinfo : EIATTR_KPARAM_INFO
	.align		4
.L_1217:
        /*0048*/ 	.byte	0x04, 0x17
        /*004a*/ 	.short	(.L_1219 - .L_1218)
.L_1218:
        /*004c*/ 	.word	0x00000000
        /*0050*/ 	.short	0x000f
        /*0052*/ 	.short	0x0058
        /*0054*/ 	.byte	0x00, 0xf0, 0x11, 0x00


	//----- nvinfo : EIATTR_KPARAM_INFO
	.align		4
.L_1219:
        /*0058*/ 	.byte	0x04, 0x17
        /*005a*/ 	.short	(.L_1221 - .L_1220)
.L_1220:
        /*005c*/ 	.word	0x00000000
        /*0060*/ 	.short	0x000e
        /*0062*/ 	.short	0x0054
        /*0064*/ 	.byte	0x00, 0xf0, 0x11, 0x00


	//----- nvinfo : EIATTR_KPARAM_INFO
	.align		4
.L_1221:
        /*0068*/ 	.byte	0x04, 0x17
        /*006a*/ 	.short	(.L_1223 - .L_1222)
.L_1222:
        /*006c*/ 	.word	0x00000000
        /*0070*/ 	.short	0x000d
        /*0072*/ 	.short	0x0050
        /*0074*/ 	.byte	0x00, 0xf0, 0x11, 0x00


	//----- nvinfo : EIATTR_KPARAM_INFO
	.align		4
.L_1223:
        /*0078*/ 	.byte	0x04, 0x17
        /*007a*/ 	.short	(.L_1225 - .L_1224)
.L_1224:
        /*007c*/ 	.word	0x00000000
        /*0080*/ 	.short	0x000c
        /*0082*/ 	.short	0x004c
        /*0084*/ 	.byte	0x00, 0xf0, 0x11, 0x00


	//----- nvinfo : EIATTR_KPARAM_INFO
	.align		4
.L_1225:
        /*0088*/ 	.byte	0x04, 0x17
        /*008a*/ 	.short	(.L_1227 - .L_1226)
.L_1226:
        /*008c*/ 	.word	0x00000000
        /*0090*/ 	.short	0x000b
        /*0092*/ 	.short	0x0048
        /*0094*/ 	.byte	0x00, 0xf0, 0x11, 0x00


	//----- nvinfo : EIATTR_KPARAM_INFO
	.align		4
.L_1227:
        /*0098*/ 	.byte	0x04, 0x17
        /*009a*/ 	.short	(.L_1229 - .L_1228)
.L_1228:
        /*009c*/ 	.word	0x00000000
        /*00a0*/ 	.short	0x000a
        /*00a2*/ 	.short	0x0040
        /*00a4*/ 	.byte	0x00, 0xf5, 0x21, 0x00


	//----- nvinfo : EIATTR_KPARAM_INFO
	.align		4
.L_1229:
        /*00a8*/ 	.byte	0x04, 0x17
        /*00aa*/ 	.short	(.L_1231 - .L_1230)
.L_1230:
        /*00ac*/ 	.word	0x00000000
        /*00b0*/ 	.short	0x0009
        /*00b2*/ 	.short	0x0038
        /*00b4*/ 	.byte	0x00, 0xf5, 0x21, 0x00


	//----- nvinfo : EIATTR_KPARAM_INFO
	.align		4
.L_1231:
        /*00b8*/ 	.byte	0x04, 0x17
        /*00ba*/ 	.short	(.L_1233 - .L_1232)
.L_1232:
        /*00bc*/ 	.word	0x00000000
        /*00c0*/ 	.short	0x0008
        /*00c2*/ 	.short	0x0034
        /*00c4*/ 	.byte	0x00, 0xf0, 0x11, 0x00


	//----- nvinfo : EIATTR_KPARAM_INFO
	.align		4
.L_1233:
        /*00c8*/ 	.byte	0x04, 0x17
        /*00ca*/ 	.short	(.L_1235 - .L_1234)
.L_1234:
        /*00cc*/ 	.word	0x00000000
        /*00d0*/ 	.short	0x0007
        /*00d2*/ 	.short	0x0030
        /*00d4*/ 	.byte	0x00, 0xf0, 0x11, 0x00


	//----- nvinfo : EIATTR_KPARAM_INFO
	.align		4
.L_1235:
        /*00d8*/ 	.byte	0x04, 0x17
        /*00da*/ 	.short	(.L_1237 - .L_1236)
.L_1236:
        /*00dc*/ 	.word	0x00000000
        /*00e0*/ 	.short	0x0006
        /*00e2*/ 	.short	0x002c
        /*00e4*/ 	.byte	0x00, 0xf0, 0x11, 0x00


	//----- nvinfo : EIATTR_KPARAM_INFO
	.align		4
.L_1237:
        /*00e8*/ 	.byte	0x04, 0x17
        /*00ea*/ 	.short	(.L_1239 - .L_1238)
.L_1238:
        /*00ec*/ 	.word	0x00000000
        /*00f0*/ 	.short	0x0005
        /*00f2*/ 	.short	0x0028
        /*00f4*/ 	.byte	0x00, 0xf0, 0x11, 0x00


	//----- nvinfo : EIATTR_KPARAM_INFO
	.align		4
.L_1239:
        /*00f8*/ 	.byte	0x04, 0x17
        /*00fa*/ 	.short	(.L_1241 - .L_1240)
.L_1240:
        /*00fc*/ 	.word	0x00000000
        /*0100*/ 	.short	0x0004
        /*0102*/ 	.short	0x0020
        /*0104*/ 	.byte	0x00, 0xf5, 0x21, 0x00


	//----- nvinfo : EIATTR_KPARAM_INFO
	.align		4
.L_1241:
        /*0108*/ 	.byte	0x04, 0x17
        /*010a*/ 	.short	(.L_1243 - .L_1242)
.L_1242:
        /*010c*/ 	.word	0x00000000
        /*0110*/ 	.short	0x0003
        /*0112*/ 	.short	0x0018
        /*0114*/ 	.byte	0x00, 0xf5, 0x21, 0x00


	//----- nvinfo : EIATTR_KPARAM_INFO
	.align		4
.L_1243:
        /*0118*/ 	.byte	0x04, 0x17
        /*011a*/ 	.short	(.L_1245 - .L_1244)
.L_1244:
        /*011c*/ 	.word	0x00000000
        /*0120*/ 	.short	0x0002
        /*0122*/ 	.short	0x0010
        /*0124*/ 	.byte	0x00, 0xf5, 0x21, 0x00


	//----- nvinfo : EIATTR_KPARAM_INFO
	.align		4
.L_1245:
        /*0128*/ 	.byte	0x04, 0x17
        /*012a*/ 	.short	(.L_1247 - .L_1246)
.L_1246:
        /*012c*/ 	.word	0x00000000
        /*0130*/ 	.short	0x0001
        /*0132*/ 	.short	0x0008
        /*0134*/ 	.byte	0x00, 0xf5, 0x21, 0x00


	//----- nvinfo : EIATTR_KPARAM_INFO
	.align		4
.L_1247:
        /*0138*/ 	.byte	0x04, 0x17
        /*013a*/ 	.short	(.L_1249 - .L_1248)
.L_1248:
        /*013c*/ 	.word	0x00000000
        /*0140*/ 	.short	0x0000
        /*0142*/ 	.short	0x0000
        /*0144*/ 	.byte	0x00, 0xf5, 0x21, 0x00


	//----- nvinfo : EIATTR_SPARSE_MMA_MASK
	.align		4
.L_1249:
        /*0148*/ 	.byte	0x03, 0x50
        /*014a*/ 	.short	0x0000


	//----- nvinfo : EIATTR_MAXREG_COUNT
	.align		4
        /*014c*/ 	.byte	0x03, 0x1b
        /*014e*/ 	.short	0x00ff


	//----- nvinfo : EIATTR_NUM_BARRIERS
	.align		4
        /*0150*/ 	.byte	0x02, 0x4c
        /*0152*/ 	.byte	0x01
	.zero		1


	//----- nvinfo : EIATTR_MERCURY_ISA_VERSION
	.align		4
        /*0154*/ 	.byte	0x03, 0x5f
        /*0156*/ 	.short	0x0101


	//----- nvinfo : EIATTR_VRC_CTA_INIT_COUNT
	.align		4
        /*0158*/ 	.byte	0x02, 0x4a
	.zero		1
	.zero		1


	//----- nvinfo : EIATTR_EXIT_INSTR_OFFSETS
	.align		4
        /*015c*/ 	.byte	0x04, 0x1c
        /*015e*/ 	.short	(.L_1251 - .L_1250)


	//   ....[0]....
.L_1250:
        /*0160*/ 	.word	0x00000060


	//   ....[1]....
        /*0164*/ 	.word	0x000002b0


	//   ....[2]....
        /*0168*/ 	.word	0x00000e60


	//   ....[3]....
        /*016c*/ 	.word	0x00008c70


	//   ....[4]....
        /*0170*/ 	.word	0x00008ec0


	//   ....[5]....
        /*0174*/ 	.word	0x00009110


	//   ....[6]....
        /*0178*/ 	.word	0x00009250


	//   ....[7]....
        /*017c*/ 	.word	0x000092d0


	//   ....[8]....
        /*0180*/ 	.word	0x00009310


	//----- nvinfo : EIATTR_CRS_STACK_SIZE
	.align		4
.L_1251:
        /*0184*/ 	.byte	0x04, 0x1e
        /*0186*/ 	.short	(.L_1253 - .L_1252)
.L_1252:
        /*0188*/ 	.word	0x00000000


	//----- nvinfo : EIATTR_CBANK_PARAM_SIZE
	.align		4
.L_1253:
        /*018c*/ 	.byte	0x03, 0x19
        /*018e*/ 	.short	0x0074


	//----- nvinfo : EIATTR_PARAM_CBANK
	.align		4
        /*0190*/ 	.byte	0x04, 0x0a
        /*0192*/ 	.short	(.L_1255 - .L_1254)
	.align		4
.L_1254:
        /*0194*/ 	.word	index@(.nv.constant0._Z23gemm_half_q_half_kernelILi4ELi8ELb1ELb0ELi32EEvPK6__halfPKjS4_S2_PS0_iiiiPKtS7_iiiiiibS2_i)
        /*0198*/ 	.short	0x0380
        /*019a*/ 	.short	0x0074


	//----- nvinfo : EIATTR_SW_WAR
	.align		4
.L_1255:
        /*019c*/ 	.byte	0x04, 0x36
        /*019e*/ 	.short	(.L_1257 - .L_1256)
.L_1256:
        /*01a0*/ 	.word	0x00000008
.L_1257:


//--------------------- .nv.info._Z23gemm_half_q_half_kernelILi4ELi12ELb1ELb0ELi32EEvPK6__halfPKjS4_S2_PS0_iiiiPKtS7_iiiiiibS2_i --------------------------
	.section	.nv.info._Z23gemm_half_q_half_kernelILi4ELi12ELb1ELb0ELi32EEvPK6__halfPKjS4_S2_PS0_iiiiPKtS7_iiiiiibS2_i,"",@"SHT_CUDA_INFO"
	.sectionflags	@""
	.align	4


	//----- nvinfo : EIATTR_CUDA_API_VERSION
	.align		4
        /*0000*/ 	.byte	0x04, 0x37
        /*0002*/ 	.short	(.L_1259 - .L_1258)
.L_1258:
        /*0004*/ 	.word	0x00000082


	//----- nvinfo : EIATTR_KPARAM_INFO
	.align		4
.L_1259:
        /*0008*/ 	.byte	0x04, 0x17
        /*000a*/ 	.short	(.L_1261 - .L_1260)
.L_1260:
        /*000c*/ 	.word	0x00000000
        /*0010*/ 	.short	0x0013
        /*0012*/ 	.short	0x0070
        /*0014*/ 	.byte	0x00, 0xf0, 0x11, 0x00


	//----- nvinfo : EIATTR_KPARAM_INFO
	.align		4
.L_1261:
        /*0018*/ 	.byte	0x04, 0x17
        /*001a*/ 	.short	(.L_1263 - .L_1262)
.L_1262:
        /*001c*/ 	.word	0x00000000
        /*0020*/ 	.short	0x0012
        /*0022*/ 	.short	0x0068
        /*0024*/ 	.byte	0x00, 0xf5, 0x21, 0x00


	//----- nvinfo : EIATTR_KPARAM_INFO
	.align		4
.L_1263:
        /*0028*/ 	.byte	0x04, 0x17
        /*002a*/ 	.short	(.L_1265 - .L_1264)
.L_1264:
        /*002c*/ 	.word	0x00000000
        /*0030*/ 	.short	0x0011
        /*0032*/ 	.short	0x0060
        /*0034*/ 	.byte	0x00, 0xf0, 0x05, 0x00


	//----- nvinfo : EIATTR_KPARAM_INFO
	.align		4
.L_1265:
        /*0038*/ 	.byte	0x04, 0x17
        /*003a*/ 	.short	(.L_1267 - .L_1266)
.L_1266:
        /*003c*/ 	.word	0x00000000
        /*0040*/ 	.short	0x0010
        /*0042*/ 	.short	0x005c
        /*0044*/ 	.byte	0x00, 0xf0, 0x11, 0x00


	//----- nvinfo : EIATTR_KPARAM_INFO
	.align		4
.L_1267:
        /*0048*/ 	.byte	0x04, 0x17
        /*004a*/ 	.short	(.L_1269 - .L_1268)
.L_1268:
        /*004c*/ 	.word	0x00000000
        /*0050*/ 	.short	0x000f
        /*0052*/ 	.short	0x0058
        /*0054*/ 	.byte	0x00, 0xf0, 0x11, 0x00


	//----- nvinfo : EIATTR_KPARAM_INFO
	.align		4
.L_1269:
        /*0058*/ 	.byte	0x04, 0x17
        /*005a*/ 	.short	(.L_1271 - .L_1270)
.L_1270:
        /*005c*/ 	.word	0x00000000
        /*0060*/ 	.short	0x000e
        /*0062*/ 	.short	0x0054
        /*0064*/ 	.byte	0x00, 0xf0, 0x11, 0x00


	//----- nvinfo : EIATTR_KPARAM_INFO
	.align		4
.L_1271:
        /*0068*/ 	.byte	0x04, 0x17
        /*006a*/ 	.short	(.L_1273 - .L_1272)
.L_1272:
        /*006c*/ 	.word	0x00000000
        /*0070*/ 	.short	0x000d
        /*0072*/ 	.short	0x0050
        /*0074*/ 	.byte	0x00, 0xf0, 0x11, 0x00


	//----- nvinfo : EIATTR_KPARAM_INFO
	.align		4
.L_1273:
        /*0078*/ 	.byte	0x04, 0x17
        /*007a*/ 	.short	(.L_1275 - .L_1274)
.L_1274:
        /*007c*/ 	.word	0x00000000
        /*0080*/ 	.short	0x000c
        /*0082*/ 	.short	0x004c
        /*0084*/ 	.byte	0x00, 0xf0, 0x11, 0x00


	//----- nvinfo : EIATTR_KPARAM_INFO
	.align		4
.L_1275:
        /*0088*/ 	.byte	0x04, 0x17
        /*008a*/ 	.short	(.L_1277 - .L_1276)
.L_1276:
        /*008c*/ 	.word	0x00000000
        /*0090*/ 	.short	0x000b
        /*0092*/ 	.short	0x0048
        /*0094*/ 	.byte	0x00, 0xf0, 0x11, 0x00


	//----- nvinfo : EIATTR_KPARAM_INFO
	.align		4
.L_1277:
        /*0098*/ 	.byte	0x04, 0x17
        /*009a*/ 	.short	(.L_1279 - .L_1278)
.L_1278:
        /*009c*/ 	.word	0x00000000
        /*00a0*/ 	.short	0x000a
        /*00a2*/ 	.short	0x0040
        /*00a4*/ 	.byte	0x00, 0xf5, 0x21, 0x00


	//----- nvinfo : EIATTR_KPARAM_INFO
	.align		4
.L_1279:
        /*00a8*/ 	.byte	0x04, 0x17
        /*00aa*/ 	.short	(.L_1281 - .L_1280)
.L_1280:
        /*00ac*/ 	.word	0x00000000
        /*00b0*/ 	.short	0x0009
        /*00b2*/ 	.short	0x0038
        /*00b4*/ 	.byte	0x00, 0xf5, 0x21, 0x00


	//----- nvinfo : EIATTR_KPARAM_INFO
	.align		4
.L_1281:
        /*00b8*/ 	.byte	0x04, 0x17
        /*00ba*/ 	.short	(.L_1283 - .L_1282)
.L_1282:
        /*00bc*/ 	.word	0x00000000
        /*00c0*/ 	.short	0x0008
        /*00c2*/ 	.short	0x0034
        /*00c4*/ 	.byte	0x00, 0xf0, 0x11, 0x00


	//----- nvinfo : EIATTR_KPARAM_INFO
	.align		4
.L_1283:
        /*00c8*/ 	.byte	0x04, 0x17
        /*00ca*/ 	.short	(.L_1285 - .L_1284)
.L_1284:
        /*00cc*/ 	.word	0x00000000
        /*00d0*/ 	.short	0x0007
        /*00d2*/ 	.short	0x0030
        /*00d4*/ 	.byte	0x00, 0xf0, 0x11, 0x00


	//----- nvinfo : EIATTR_KPARAM_INFO
	.align		4
.L_1285:
        /*00d8*/ 	.byte	0x04, 0x17
        /*00da*/ 	.short	(.L_1287 - .L_1286)
.L_1286:
        /*00dc*/ 	.word	0x00000000
        /*00e0*/ 	.short	0x0006
        /*00e2*/ 	.short	0x002c
        /*00e4*/ 	.byte	0x00, 0xf0, 0x11, 0x00


	//----- nvinfo : EIATTR_KPARAM_INFO
	.align		4
.L_1287:
        /*00e8*/ 	.byte	0x04, 0x17
        /*00ea*/ 	.short	(.L_1289 - .L_1288)
.L_1288:
        /*00ec*/ 	.word	0x00000000
        /*00f0*/ 	.short	0x0005
        /*00f2*/ 	.short	0x0028
        /*00f4*/ 	.byte	0x00, 0xf0, 0x11, 0x00


	//----- nvinfo : EIATTR_KPARAM_INFO
	.align		4
.L_1289:
        /*00f8*/ 	.byte	0x04, 0x17
        /*00fa*/ 	.short	(.L_1291 - .L_1290)
.L_1290:
        /*00fc*/ 	.word	0x00000000
        /*0100*/ 	.short	0x0004
        /*0102*/ 	.short	0x0020
        /*0104*/ 	.byte	0x00, 0xf5, 0x21, 0x00


	//----- nvinfo : EIATTR_KPARAM_INFO
	.align		4
.L_1291:
        /*0108*/ 	.byte	0x04, 0x17
        /*010a*/ 	.short	(.L_1293 - .L_1292)
.L_1292:
        /*010c*/ 	.word	0x00000000
        /*0110*/ 	.short	0x0003
        /*0112*/ 	.short	0x0018
        /*0114*/ 	.byte	0x00, 0xf5, 0x21, 0x00


	//----- nvinfo : EIATTR_KPARAM_INFO
	.align		4
.L_1293:
        /*0118*/ 	.byte	0x04, 0x17
        /*011a*/ 	.short	(.L_1295 - .L_1294)
.L_1294:
        /*011c*/ 	.word	0x00000000
        /*0120*/ 	.short	0x0002
        /*0122*/ 	.short	0x0010
        /*0124*/ 	.byte	0x00, 0xf5, 0x21, 0x00


	//----- nvinfo : EIATTR_KPARAM_INFO
	.align		4
.L_1295:
        /*0128*/ 	.byte	0x04, 0x17
        /*012a*/ 	.short	(.L_1297 - .L_1296)
.L_1296:
        /*012c*/ 	.word	0x00000000
        /*0130*/ 	.short	0x0001
        /*0132*/ 	.short	0x0008
        /*0134*/ 	.byte	0x00, 0xf5, 0x21, 0x00


	//----- nvinfo : EIATTR_KPARAM_INFO
	.align		4
.L_1297:
        /*0138*/ 	.byte	0x04, 0x17
        /*013a*/ 	.short	(.L_1299 - .L_1298)
.L_1298:
        /*013c*/ 	.word	0x00000000
        /*0140*/ 	.short	0x0000
        /*0142*/ 	.short	0x0000
        /*0144*/ 	.byte	0x00, 0xf5, 0x21, 0x00


	//----- nvinfo : EIATTR_SPARSE_MMA_MASK
	.align		4
.L_1299:
        /*0148*/ 	.byte	0x03, 0x50
        /*014a*/ 	.short	0x0000


	//----- nvinfo : EIATTR_MAXREG_COUNT
	.align		4
        /*014c*/ 	.byte	0x03, 0x1b
        /*014e*/ 	.short	0x00ff


	//----- nvinfo : EIATTR_NUM_BARRIERS
	.align		4
        /*0150*/ 	.byte	0x02, 0x4c
        /*0152*/ 	.byte	0x01
	.zero		1


	//----- nvinfo : EIATTR_MERCURY_ISA_VERSION
	.align		4
        /*0154*/ 	.byte	0x03, 0x5f
        /*0156*/ 	.short	0x0101


	//----- nvinfo : EIATTR_VRC_CTA_INIT_COUNT
	.align		4
        /*0158*/ 	.byte	0x02, 0x4a
	.zero		1
	.zero		1


	//----- nvinfo : EIATTR_EXIT_INSTR_OFFSETS
	.align		4
        /*015c*/ 	.byte	0x04, 0x1c
        /*015e*/ 	.short	(.L_1301 - .L_1300)


	//   ....[0]....
.L_1300:
        /*0160*/ 	.word	0x00000060


	//   ....[1]....
        /*0164*/ 	.word	0x00000290


	//   ....[2]....
        /*0168*/ 	.word	0x00000e60


	//   ....[3]....
        /*016c*/ 	.word	0x0000acc0


	//   ....[4]....
        /*0170*/ 	.word	0x0000aef0


	//   ....[5]....
        /*0174*/ 	.word	0x0000b120


	//   ....[6]....
        /*0178*/ 	.word	0x0000b250


	//   ....[7]....
        /*017c*/ 	.word	0x0000b2e0


	//   ....[8]....
        /*0180*/ 	.word	0x0000b320


	//----- nvinfo : EIATTR_CRS_STACK_SIZE
	.align		4
.L_1301:
        /*0184*/ 	.byte	0x04, 0x1e
        /*0186*/ 	.short	(.L_1303 - .L_1302)
.L_1302:
        /*0188*/ 	.word	0x00000000


	//----- nvinfo : EIATTR_CBANK_PARAM_SIZE
	.align		4
.L_1303:
        /*018c*/ 	.byte	0x03, 0x19
        /*018e*/ 	.short	0x0074


	//----- nvinfo : EIATTR_PARAM_CBANK
	.align		4
        /*0190*/ 	.byte	0x04, 0x0a
        /*0192*/ 	.short	(.L_1305 - .L_1304)
	.align		4
.L_1304:
        /*0194*/ 	.word	index@(.nv.constant0._Z23gemm_half_q_half_kernelILi4ELi12ELb1ELb0ELi32EEvPK6__halfPKjS4_S2_PS0_iiiiPKtS7_iiiiiibS2_i)
        /*0198*/ 	.short	0x0380
        /*019a*/ 	.short	0x0074


	//----- nvinfo : EIATTR_SW_WAR
	.align		4
.L_1305:
        /*019c*/ 	.byte	0x04, 0x36
        /*019e*/ 	.short	(.L_1307 - .L_1306)
.L_1306:
        /*01a0*/ 	.word	0x00000008
.L_1307:


//--------------------- .nv.info._Z23gemm_half_q_half_kernelILi4ELi14ELb1ELb0ELi32EEvPK6__halfPKjS4_S2_PS0_iiiiPKtS7_iiiiiibS2_i --------------------------
	.section	.nv.info._Z23gemm_half_q_half_kernelILi4ELi14ELb1ELb0ELi32EEvPK6__halfPKjS4_S2_PS0_iiiiPKtS7_iiiiiibS2_i,"",@"SHT_CUDA_INFO"
	.sectionflags	@""
	.align	4


	//----- nvinfo : EIATTR_CUDA_API_VERSION
	.align		4
        /*0000*/ 	.byte	0x04, 0x37
        /*0002*/ 	.short	(.L_1309 - .L_1308)
.L_1308:
        /*0004*/ 	.word	0x00000082


	//----- nvinfo : EIATTR_KPARAM_INFO
	.align		4
.L_1309:
        /*0008*/ 	.byte	0x04, 0x17
        /*000a*/ 	.short	(.L_1311 - .L_1310)
.L_1310:
        /*000c*/ 	.word	0x00000000
        /*0010*/ 	.short	0x0013
        /*0012*/ 	.short	0x0070
        /*0014*/ 	.byte	0x00, 0xf0, 0x11, 0x00


	//----- nvinfo : EIATTR_KPARAM_INFO
	.align		4
.L_1311:
        /*0018*/ 	.byte	0x04, 0x17
        /*001a*/ 	.short	(.L_1313 - .L_1312)
.L_1312:
        /*001c*/ 	.word	0x00000000
        /*0020*/ 	.short	0x0012
        /*0022*/ 	.short	0x0068
        /*0024*/ 	.byte	0x00, 0xf5, 0x21, 0x00


	//----- nvinfo : EIATTR_KPARAM_INFO
	.align		4
.L_1313:
        /*0028*/ 	.byte	0x04, 0x17
        /*002a*/ 	.short	(.L_1315 - .L_1314)
.L_1314:
        /*002c*/ 	.word	0x00000000
        /*0030*/ 	.short	0x0011
        /*0032*/ 	.short	0x0060
        /*0034*/ 	.byte	0x00, 0xf0, 0x05, 0x00


	//----- nvinfo : EIATTR_KPARAM_INFO
	.align		4
.L_1315:
        /*0038*/ 	.byte	0x04, 0x17
        /*003a*/ 	.short	(.L_1317 - .L_1316)
.L_1316:
        /*003c*/ 	.word	0x00000000
        /*0040*/ 	.short	0x0010
        /*0042*/ 	.short	0x005c
        /*0044*/ 	.byte	0x00, 0xf0, 0x11, 0x00


	//----- nvinfo : EIATTR_KPARAM_INFO
	.align		4
.L_1317:
        /*0048*/ 	.byte	0x04, 0x17
        /*004a*/ 	.short	(.L_1319 - .L_1318)
.L_1318:
        /*004c*/ 	.word	0x00000000
        /*0050*/ 	.short	0x000f
        /*0052*/ 	.short	0x0058
        /*0054*/ 	.byte	0x00, 0xf0, 0x11, 0x00


	//----- nvinfo : EIATTR_KPARAM_INFO
	.align		4
.L_1319:
        /*0058*/ 	.byte	0x04, 0x17
        /*005a*/ 	.short	(.L_1321 - .L_1320)
.L_1320:
        /*005c*/ 	.word	0x00000000
        /*0060*/ 	.short	0x000e
        /*0062*/ 	.short	0x0054
        /*0064*/ 	.byte	0x00, 0xf0, 0x11, 0x00


	//----- nvinfo : EIATTR_KPARAM_INFO
	.align		4
.L_1321:
        /*0068*/ 	.byte	0x04, 0x17
        /*006a*/ 	.short	(.L_1323 - .L_1322)
.L_1322:
        /*006c*/ 	.word	0x00000000
        /*0070*/ 	.short	0x000d
        /*0072*/ 	.short	0x0050
        /*0074*/ 	.byte	0x00, 0xf0, 0x11, 0x00


	//----- nvinfo : EIATTR_KPARAM_INFO
	.align		4
.L_1323:
        /*0078*/ 	.byte	0x04, 0x17
        /*007a*/ 	.short	(.L_1325 - .L_1324)
.L_1324:
        /*007c*/ 	.word	0x00000000
        /*0080*/ 	.short	0x000c
        /*0082*/ 	.short	0x004c
        /*0084*/ 	.byte	0x00, 0xf0, 0x11, 0x00


	//----- nvinfo : EIATTR_KPARAM_INFO
	.align		4
.L_1325:
        /*0088*/ 	.byte	0x04, 0x17
        /*008a*/ 	.short	(.L_1327 - .L_1326)
.L_1326:
        /*008c*/ 	.word	0x00000000
        /*0090*/ 	.short	0x000b
        /*0092*/ 	.short	0x0048
        /*0094*/ 	.byte	0x00, 0xf0, 0x11, 0x00


	//----- nvinfo : EIATTR_KPARAM_INFO
	.align		4
.L_1327:
        /*0098*/ 	.byte	0x04, 0x17
        /*009a*/ 	.short	(.L_1329 - .L_1328)
.L_1328:
        /*009c*/ 	.word	0x00000000
        /*00a0*/ 	.short	0x000a
        /*00a2*/ 	.short	0x0040
        /*00a4*/ 	.byte	0x00, 0xf5, 0x21, 0x00


	//----- nvinfo : EIATTR_KPARAM_INFO
	.align		4
.L_1329:
        /*00a8*/ 	.byte	0x04, 0x17
        /*00aa*/ 	.short	(.L_1331 - .L_1330)
.L_1330:
        /*00ac*/ 	.word	0x00000000
        /*00b0*/ 	.short	0x0009
        /*00b2*/ 	.short	0x0038
        /*00b4*/ 	.byte	0x00, 0xf5, 0x21, 0x00


	//----- nvinfo : EIATTR_KPARAM_INFO
	.align		4
.L_1331:
        /*00b8*/ 	.byte	0x04, 0x17
        /*00ba*/ 	.short	(.L_1333 - .L_1332)
.L_1332:
        /*00bc*/ 	.word	0x00000000
        /*00c0*/ 	.short	0x0008
        /*00c2*/ 	.short	0x0034
        /*00c4*/ 	.byte	0x00, 0xf0, 0x11, 0x00


	//----- nvinfo : EIATTR_KPARAM_INFO
	.align		4
.L_1333:
        /*00c8*/ 	.byte	0x04, 0x17
        /*00ca*/ 	.short	(.L_1335 - .L_1334)
.L_1334:
        /*00cc*/ 	.word	0x00000000
        /*00d0*/ 	.short	0x0007
        /*00d2*/ 	.short	0x0030
        /*00d4*/ 	.byte	0x00, 0xf0, 0x11, 0x00


	//----- nvinfo : EIATTR_KPARAM_INFO
	.align		4
.L_1335:
        /*00d8*/ 	.byte	0x04, 0x17
        /*00da*/ 	.short	(.L_1337 - .L_1336)
.L_1336:
        /*00dc*/ 	.word	0x00000000
        /*00e0*/ 	.short	0x0006
        /*00e2*/ 	.short	0x002c
        /*00e4*/ 	.byte	0x00, 0xf0, 0x11, 0x00


	//----- nvinfo : EIATTR_KPARAM_INFO
	.align		4
.L_1337:
        /*00e8*/ 	.byte	0x04, 0x17
        /*00ea*/ 	.short	(.L_1339 - .L_1338)
.L_1338:
        /*00ec*/ 	.word	0x00000000
        /*00f0*/ 	.short	0x0005
        /*00f2*/ 	.short	0x0028
        /*00f4*/ 	.byte	0x00, 0xf0, 0x11, 0x00


	//----- nvinfo : EIATTR_KPARAM_INFO
	.align		4
.L_1339:
        /*00f8*/ 	.byte	0x04, 0x17
        /*00fa*/ 	.short	(.L_1341 - .L_1340)
.L_1340:
        /*00fc*/ 	.word	0x00000000
        /*0100*/ 	.short	0x0004
        /*0102*/ 	.short	0x0020
        /*0104*/ 	.byte	0x00, 0xf5, 0x21, 0x00


	//----- nvinfo : EIATTR_KPARAM_INFO
	.align		4
.L_1341:
        /*0108*/ 	.byte	0x04, 0x17
        /*010a*/ 	.short	(.L_1343 - .L_1342)
.L_1342:
        /*010c*/ 	.word	0x00000000
        /*0110*/ 	.short	0x0003
        /*0112*/ 	.short	0x0018
        /*0114*/ 	.byte	0x00, 0xf5, 0x21, 0x00


	//----- nvinfo : EIATTR_KPARAM_INFO
	.align		4
.L_1343:
        /*0118*/ 	.byte	0x04, 0x17
        /*011a*/ 	.short	(.L_1345 - .L_1344)
.L_1344:
        /*011c*/ 	.word	0x00000000
        /*0120*/ 	.short	0x0002
        /*0122*/ 	.short	0x0010
        /*0124*/ 	.byte	0x00, 0xf5, 0x21, 0x00


	//----- nvinfo : EIATTR_KPARAM_INFO
	.align		4
.L_1345:
        /*0128*/ 	.byte	0x04, 0x17
        /*012a*/ 	.short	(.L_1347 - .L_1346)
.L_1346:
        /*012c*/ 	.word	0x00000000
        /*0130*/ 	.short	0x0001
        /*0132*/ 	.short	0x0008
        /*0134*/ 	.byte	0x00, 0xf5, 0x21, 0x00


	//----- nvinfo : EIATTR_KPARAM_INFO
	.align		4
.L_1347:
        /*0138*/ 	.byte	0x04, 0x17
        /*013a*/ 	.short	(.L_1349 - .L_1348)
.L_1348:
        /*013c*/ 	.word	0x00000000
        /*0140*/ 	.short	0x0000
        /*0142*/ 	.short	0x0000
        /*0144*/ 	.byte	0x00, 0xf5, 0x21, 0x00


	//----- nvinfo : EIATTR_SPARSE_MMA_MASK
	.align		4
.L_1349:
        /*0148*/ 	.byte	0x03, 0x50
        /*014a*/ 	.short	0x0000


	//----- nvinfo : EIATTR_MAXREG_COUNT
	.align		4
        /*014c*/ 	.byte	0x03, 0x1b
        /*014e*/ 	.short	0x00ff


	//----- nvinfo : EIATTR_NUM_BARRIERS
	.align		4
        /*0150*/ 	.byte	0x02, 0x4c
        /*0152*/ 	.byte	0x01
	.zero		1


	//----- nvinfo : EIATTR_MERCURY_ISA_VERSION
	.align		4
        /*0154*/ 	.byte	0x03, 0x5f
        /*0156*/ 	.short	0x0101


	//----- nvinfo : EIATTR_VRC_CTA_INIT_COUNT
	.align		4
        /*0158*/ 	.byte	0x02, 0x4a
	.zero		1
	.zero		1


	//----- nvinfo : EIATTR_EXIT_INSTR_OFFSETS
	.align		4
        /*015c*/ 	.byte	0x04, 0x1c
        /*015e*/ 	.short	(.L_1351 - .L_1350)


	//   ....[0]....
.L_1350:
        /*0160*/ 	.word	0x00000060


	//   ....[1]....
        /*0164*/ 	.word	0x00000290


	//   ....[2]....
        /*0168*/ 	.word	0x00000e60


	//   ....[3]....
        /*016c*/ 	.word	0x0000bf70


	//   ....[4]....
        /*0170*/ 	.word	0x0000c1a0


	//   ....[5]....
        /*0174*/ 	.word	0x0000c3d0


	//   ....[6]....
        /*0178*/ 	.word	0x0000c500


	//   ....[7]....
        /*017c*/ 	.word	0x0000c590


	//   ....[8]....
        /*0180*/ 	.word	0x0000c5d0


	//----- nvinfo : EIATTR_CRS_STACK_SIZE
	.align		4
.L_1351:
        /*0184*/ 	.byte	0x04, 0x1e
        /*0186*/ 	.short	(.L_1353 - .L_1352)
.L_1352:
        /*0188*/ 	.word	0x00000000


	//----- nvinfo : EIATTR_CBANK_PARAM_SIZE
	.align		4
.L_1353:
        /*018c*/ 	.byte	0x03, 0x19
        /*018e*/ 	.short	0x0074


	//----- nvinfo : EIATTR_PARAM_CBANK
	.align		4
        /*0190*/ 	.byte	0x04, 0x0a
        /*0192*/ 	.short	(.L_1355 - .L_1354)
	.align		4
.L_1354:
        /*0194*/ 	.word	index@(.nv.constant0._Z23gemm_half_q_half_kernelILi4ELi14ELb1ELb0ELi32EEvPK6__halfPKjS4_S2_PS0_iiiiPKtS7_iiiiiibS2_i)
        /*0198*/ 	.short	0x0380
        /*019a*/ 	.short	0x0074


	//----- nvinfo : EIATTR_SW_WAR
	.align		4
.L_1355:
        /*019c*/ 	.byte	0x04, 0x36
        /*019e*/ 	.short	(.L_1357 - .L_1356)
.L_1356:
        /*01a0*/ 	.word	0x00000008
.L_1357:


//--------------------- .nv.info._Z23gemm_half_q_half_kernelILi4ELi4ELb1ELb0ELi32EEvPK6__halfPKjS4_S2_PS0_iiiiPKtS7_iiiiiibS2_i --------------------------
	.section	.nv.info._Z23gemm_half_q_half_kernelILi4ELi4ELb1ELb0ELi32EEvPK6__halfPKjS4_S2_PS0_iiiiPKtS7_iiiiiibS2_i,"",@"SHT_CUDA_INFO"
	.sectionflags	@""
	.align	4


	//----- nvinfo : EIATTR_CUDA_API_VERSION
	.align		4
        /*0000*/ 	.byte	0x04, 0x37
        /*0002*/ 	.short	(.L_1359 - .L_1358)
.L_1358:
        /*0004*/ 	.word	0x00000082


	//----- nvinfo : EIATTR_KPARAM_INFO
	.align		4
.L_1359:
        /*0008*/ 	.byte	0x04, 0x17
        /*000a*/ 	.short	(.L_1361 - .L_1360)
.L_1360:
        /*000c*/ 	.word	0x00000000
        /*0010*/ 	.short	0x0013
        /*0012*/ 	.short	0x0070
        /*0014*/ 	.byte	0x00, 0xf0, 0x11, 0x00


	//----- nvinfo : EIATTR_KPARAM_INFO
	.align		4
.L_1361:
        /*0018*/ 	.byte	0x04, 0x17
        /*001a*/ 	.short	(.L_1363 - .L_1362)
.L_1362:
        /*001c*/ 	.word	0x00000000
        /*0020*/ 	.short	0x0012
        /*0022*/ 	.short	0x0068
        /*0024*/ 	.byte	0x00, 0xf5, 0x21, 0x00


	//----- nvinfo : EIATTR_KPARAM_INFO
	.align		4
.L_1363:
        /*0028*/ 	.byte	0x04, 0x17
        /*002a*/ 	.short	(.L_1365 - .L_1364)
.L_1364:
        /*002c*/ 	.word	0x00000000
        /*0030*/ 	.short	0x0011
        /*0032*/ 	.short	0x0060
        /*0034*/ 	.byte	0x00, 0xf0, 0x05, 0x00


	//----- nvinfo : EIATTR_KPARAM_INFO
	.align		4
.L_1365:
        /*0038*/ 	.byte	0x04, 0x17
        /*003a*/ 	.short	(.L_1367 - .L_1366)
.L_1366:
        /*003c*/ 	.word	0x00000000
        /*0040*/ 	.short	0x0010
        /*0042*/ 	.short	0x005c
        /*0044*/ 	.byte	0x00, 0xf0, 0x11, 0x00


	//----- nvinfo : EIATTR_KPARAM_INFO
	.align		4
.L_1367:
        /*0048*/ 	.byte	0x04, 0x17
        /*004a*/ 	.short	(.L_1369 - .L_1368)
.L_1368:
        /*004c*/ 	.word	0x00000000
        /*0050*/ 	.short	0x000f
        /*0052*/ 	.short	0x0058
        /*0054*/ 	.byte	0x00, 0xf0, 0x11, 0x00


	//----- nvinfo : EIATTR_KPARAM_INFO
	.align		4
.L_1369:
        /*0058*/ 	.byte	0x04, 0x17
        /*005a*/ 	.short	(.L_1371 - .L_1370)
.L_1370:
        /*005c*/ 	.word	0x00000000
        /*0060*/ 	.short	0x000e
        /*0062*/ 	.short	0x0054
        /*0064*/ 	.byte	0x00, 0xf0, 0x11, 0x00


	//----- nvinfo : EIATTR_KPARAM_INFO
	.align		4
.L_1371:
        /*0068*/ 	.byte	0x04, 0x17
        /*006a*/ 	.short	(.L_1373 - .L_1372)
.L_1372:
        /*006c*/ 	.word	0x00000000
        /*0070*/ 	.short	0x000d
        /*0072*/ 	.short	0x0050
        /*0074*/ 	.byte	0x00, 0xf0, 0x11, 0x00


	//----- nvinfo : EIATTR_KPARAM_INFO
	.align		4
.L_1373:
        /*0078*/ 	.byte	0x04, 0x17
        /*007a*/ 	.short	(.L_1375 - .L_1374)
.L_1374:
        /*007c*/ 	.word	0x00000000
        /*0080*/ 	.short	0x000c
        /*0082*/ 	.short	0x004c
        /*0084*/ 	.byte	0x00, 0xf0, 0x11, 0x00


	//----- nvinfo : EIATTR_KPARAM_INFO
	.align		4
.L_1375:
        /*0088*/ 	.byte	0x04, 0x17
        /*008a*/ 	.short	(.L_1377 - .L_1376)
.L_1376:
        /*008c*/ 	.word	0x00000000
        /*0090*/ 	.short	0x000b
        /*0092*/ 	.short	0x0048
        /*0094*/ 	.byte	0x00, 0xf0, 0x11, 0x00


	//----- nvinfo : EIATTR_KPARAM_INFO
	.align		4
.L_1377:
        /*0098*/ 	.byte	0x04, 0x17
        /*009a*/ 	.short	(.L_1379 - .L_1378)
.L_1378:
        /*009c*/ 	.word	0x00000000
        /*00a0*/ 	.short	0x000a
        /*00a2*/ 	.short	0x0040
        /*00a4*/ 	.byte	0x00, 0xf5, 0x21, 0x00


	//----- nvinfo : EIATTR_KPARAM_INFO
	.align		4
.L_1379:
        /*00a8*/ 	.byte	0x04, 0x17
        /*00aa*/ 	.short	(.L_1381 - .L_1380)
.L_1380:
        /*00ac*/ 	.word	0x00000000
        /*00b0*/ 	.short	0x0009
        /*00b2*/ 	.short	0x0038
        /*00b4*/ 	.byte	0x00, 0xf5, 0x21, 0x00


	//----- nvinfo : EIATTR_KPARAM_INFO
	.align		4
.L_1381:
        /*00b8*/ 	.byte	0x04, 0x17
        /*00ba*/ 	.short	(.L_1383 - .L_1382)
.L_1382:
        /*00bc*/ 	.word	0x00000000
        /*00c0*/ 	.short	0x0008
        /*00c2*/ 	.short	0x0034
        /*00c4*/ 	.byte	0x00, 0xf0, 0x11, 0x00


	//----- nvinfo : EIATTR_KPARAM_INFO
	.align		4
.L_1383:
        /*00c8*/ 	.byte	0x04, 0x17
        /*00ca*/ 	.short	(.L_1385 - .L_1384)
.L_1384:
        /*00cc*/ 	.word	0x00000000
        /*00d0*/ 	.short	0x0007
        /*00d2*/ 	.short	0x0030
        /*00d4*/ 	.byte	0x00, 0xf0, 0x11, 0x00


	//----- nvinfo : EIATTR_KPARAM_INFO
	.align		4
.L_1385:
        /*00d8*/ 	.byte	0x04, 0x17
        /*00da*/ 	.short	(.L_1387 - .L_1386)
.L_1386:
        /*00dc*/ 	.word	0x00000000
        /*00e0*/ 	.short	0x0006
        /*00e2*/ 	.short	0x002c
        /*00e4*/ 	.byte	0x00, 0xf0, 0x11, 0x00


	//----- nvinfo : EIATTR_KPARAM_INFO
	.align		4
.L_1387:
        /*00e8*/ 	.byte	0x04, 0x17
        /*00ea*/ 	.short	(.L_1389 - .L_1388)
.L_1388:
        /*00ec*/ 	.word	0x00000000
        /*00f0*/ 	.short	0x0005
        /*00f2*/ 	.short	0x0028
        /*00f4*/ 	.byte	0x00, 0xf0, 0x11, 0x00


	//----- nvinfo : EIATTR_KPARAM_INFO
	.align		4
.L_1389:
        /*00f8*/ 	.byte	0x04, 0x17
        /*00fa*/ 	.short	(.L_1391 - .L_1390)
.L_1390:
        /*00fc*/ 	.word	0x00000000
        /*0100*/ 	.short	0x0004
        /*0102*/ 	.short	0x0020
        /*0104*/ 	.byte	0x00, 0xf5, 0x21, 0x00


	//----- nvinfo : EIATTR_KPARAM_INFO
	.align		4
.L_1391:
        /*0108*/ 	.byte	0x04, 0x17
        /*010a*/ 	.short	(.L_1393 - .L_1392)
.L_1392:
        /*010c*/ 	.word	0x00000000
        /*0110*/ 	.short	0x0003
        /*0112*/ 	.short	0x0018
        /*0114*/ 	.byte	0x00, 0xf5, 0x21, 0x00


	//----- nvinfo : EIATTR_KPARAM_INFO
	.align		4
.L_1393:
        /*0118*/ 	.byte	0x04, 0x17
        /*011a*/ 	.short	(.L_1395 - .L_1394)
.L_1394:
        /*011c*/ 	.word	0x00000000
        /*0120*/ 	.short	0x0002
        /*0122*/ 	.short	0x0010
        /*0124*/ 	.byte	0x00, 0xf5, 0x21, 0x00


	//----- nvinfo : EIATTR_KPARAM_INFO
	.align		4
.L_1395:
        /*0128*/ 	.byte	0x04, 0x17
        /*012a*/ 	.short	(.L_1397 - .L_1396)
.L_1396:
        /*012c*/ 	.word	0x00000000
        /*0130*/ 	.short	0x0001
        /*0132*/ 	.short	0x0008
        /*0134*/ 	.byte	0x00, 0xf5, 0x21, 0x00


	//----- nvinfo : EIATTR_KPARAM_INFO
	.align		4
.L_1397:
        /*0138*/ 	.byte	0x04, 0x17
        /*013a*/ 	.short	(.L_1399 - .L_1398)
.L_1398:
        /*013c*/ 	.word	0x00000000
        /*0140*/ 	.short	0x0000
        /*0142*/ 	.short	0x0000
        /*0144*/ 	.byte	0x00, 0xf5, 0x21, 0x00


	//----- nvinfo : EIATTR_SPARSE_MMA_MASK
	.align		4
.L_1399:
        /*0148*/ 	.byte	0x03, 0x50
        /*014a*/ 	.short	0x0000


	//----- nvinfo : EIATTR_MAXREG_COUNT
	.align		4
        /*014c*/ 	.byte	0x03, 0x1b
        /*014e*/ 	.short	0x00ff


	//----- nvinfo : EIATTR_NUM_BARRIERS
	.align		4
        /*0150*/ 	.byte	0x02, 0x4c
        /*0152*/ 	.byte	0x01
	.zero		1


	//----- nvinfo : EIATTR_MERCURY_ISA_VERSION
	.align		4
        /*0154*/ 	.byte	0x03, 0x5f
        /*0156*/ 	.short	0x0101


	//----- nvinfo : EIATTR_VRC_CTA_INIT_COUNT
	.align		4
        /*0158*/ 	.byte	0x02, 0x4a
	.zero		1
	.zero		1


	//----- nvinfo : EIATTR_EXIT_INSTR_OFFSETS
	.align		4
        /*015c*/ 	.byte	0x04, 0x1c
        /*015e*/ 	.short	(.L_1401 - .L_1400)


	//   ....[0]....
.L_1400:
        /*0160*/ 	.word	0x00000050


	//   ....[1]....
        /*0164*/ 	.word	0x00000270


	//   ....[2]....
        /*0168*/ 	.word	0x00000e30


	//   ....[3]....
        /*016c*/ 	.word	0x00004120


	//   ....[4]....
        /*0170*/ 	.word	0x00004350


	//   ....[5]....
        /*0174*/ 	.word	0x00004580


	//   ....[6]....
        /*0178*/ 	.word	0x000046b0


	//   ....[7]....
        /*017c*/ 	.word	0x00004730


	//   ....[8]....
        /*0180*/ 	.word	0x00004770


	//----- nvinfo : EIATTR_CRS_STACK_SIZE
	.align		4
.L_1401:
        /*0184*/ 	.byte	0x04, 0x1e
        /*0186*/ 	.short	(.L_1403 - .L_1402)
.L_1402:
        /*0188*/ 	.word	0x00000000


	//----- nvinfo : EIATTR_CBANK_PARAM_SIZE
	.align		4
.L_1403:
        /*018c*/ 	.byte	0x03, 0x19
        /*018e*/ 	.short	0x0074


	//----- nvinfo : EIATTR_PARAM_CBANK
	.align		4
        /*0190*/ 	.byte	0x04, 0x0a
        /*0192*/ 	.short	(.L_1405 - .L_1404)
	.align		4
.L_1404:
        /*0194*/ 	.word	index@(.nv.constant0._Z23gemm_half_q_half_kernelILi4ELi4ELb1ELb0ELi32EEvPK6__halfPKjS4_S2_PS0_iiiiPKtS7_iiiiiibS2_i)
        /*0198*/ 	.short	0x0380
        /*019a*/ 	.short	0x0074


	//----- nvinfo : EIATTR_SW_WAR
	.align		4
.L_1405:
        /*019c*/ 	.byte	0x04, 0x36
        /*019e*/ 	.short	(.L_1407 - .L_1406)
.L_1406:
        /*01a0*/ 	.word	0x00000008
.L_1407:


//--------------------- .nv.info._Z23gemm_half_q_half_kernelILi4ELi6ELb1ELb0ELi32EEvPK6__halfPKjS4_S2_PS0_iiiiPKtS7_iiiiiibS2_i --------------------------
	.section	.nv.info._Z23gemm_half_q_half_kernelILi4ELi6ELb1ELb0ELi32EEvPK6__halfPKjS4_S2_PS0_iiiiPKtS7_iiiiiibS2_i,"",@"SHT_CUDA_INFO"
	.sectionflags	@""
	.align	4


	//----- nvinfo : EIATTR_CUDA_API_VERSION
	.align		4
        /*0000*/ 	.byte	0x04, 0x37
        /*0002*/ 	.short	(.L_1409 - .L_1408)
.L_1408:
        /*0004*/ 	.word	0x00000082


	//----- nvinfo : EIATTR_KPARAM_INFO
	.align		4
.L_1409:
        /*0008*/ 	.byte	0x04, 0x17
        /*000a*/ 	.short	(.L_1411 - .L_1410)
.L_1410:
        /*000c*/ 	.word	0x00000000
        /*0010*/ 	.short	0x0013
        /*0012*/ 	.short	0x0070
        /*0014*/ 	.byte	0x00, 0xf0, 0x11, 0x00


	//----- nvinfo : EIATTR_KPARAM_INFO
	.align		4
.L_1411:
        /*0018*/ 	.byte	0x04, 0x17
        /*001a*/ 	.short	(.L_1413 - .L_1412)
.L_1412:
        /*001c*/ 	.word	0x00000000
        /*0020*/ 	.short	0x0012
        /*0022*/ 	.short	0x0068
        /*0024*/ 	.byte	0x00, 0xf5, 0x21, 0x00


	//----- nvinfo : EIATTR_KPARAM_INFO
	.align		4
.L_1413:
        /*0028*/ 	.byte	0x04, 0x17
        /*002a*/ 	.short	(.L_1415 - .L_1414)
.L_1414:
        /*002c*/ 	.word	0x00000000
        /*0030*/ 	.short	0x0011
        /*0032*/ 	.short	0x0060
        /*0034*/ 	.byte	0x00, 0xf0, 0x05, 0x00


	//----- nvinfo : EIATTR_KPARAM_INFO
	.align		4
.L_1415:
        /*0038*/ 	.byte	0x04, 0x17
        /*003a*/ 	.short	(.L_1417 - .L_1416)
.L_1416:
        /*003c*/ 	.word	0x00000000
        /*0040*/ 	.short	0x0010
        /*0042*/ 	.short	0x005c
        /*0044*/ 	.byte	0x00, 0xf0, 0x11, 0x00


	//----- nvinfo : EIATTR_KPARAM_INFO
	.align		4
.L_1417:
        /*0048*/ 	.byte	0x04, 0x17
        /*004a*/ 	.short	(.L_1419 - .L_1418)
.L_1418:
        /*004c*/ 	.word	0x00000000
        /*0050*/ 	.short	0x000f
        /*0052*/ 	.short	0x0058
        /*0054*/ 	.byte	0x00, 0xf0, 0x11, 0x00


	//----- nvinfo : EIATTR_KPARAM_INFO
	.align		4
.L_1419:
        /*0058*/ 	.byte	0x04, 0x17
        /*005a*/ 	.short	(.L_1421 - .L_1420)
.L_1420:
        /*005c*/ 	.word	0x00000000
        /*0060*/ 	.short	0x000e
        /*0062*/ 	.short	0x0054
        /*0064*/ 	.byte	0x00, 0xf0, 0x11, 0x00


	//----- nvinfo : EIATTR_KPARAM_INFO
	.align		4
.L_1421:
        /*0068*/ 	.byte	0x04, 0x17
        /*006a*/ 	.short	(.L_1423 - .L_1422)
.L_1422:
        /*006c*/ 	.word	0x00000000
        /*0070*/ 	.short	0x000d
        /*0072*/ 	.short	0x0050
        /*0074*/ 	.byte	0x00, 0xf0, 0x11, 0x00


	//----- nvinfo : EIATTR_KPARAM_INFO
	.align		4
.L_1423:
        /*0078*/ 	.byte	0x04, 0x17
        /*007a*/ 	.short	(.L_1425 - .L_1424)
.L_1424:
        /*007c*/ 	.word	0x00000000
        /*0080*/ 	.short	0x000c
        /*0082*/ 	.short	0x004c
        /*0084*/ 	.byte	0x00, 0xf0, 0x11, 0x00


	//----- nvinfo : EIATTR_KPARAM_INFO
	.align		4
.L_1425:
        /*0088*/ 	.byte	0x04, 0x17
        /*008a*/ 	.short	(.L_1427 - .L_1426)
.L_1426:
        /*008c*/ 	.word	0x00000000
        /*0090*/ 	.short	0x000b
        /*0092*/ 	.short	0x0048
        /*0094*/ 	.byte	0x00, 0xf0, 0x11, 0x00


	//----- nvinfo : EIATTR_KPARAM_INFO
	.align		4
.L_1427:
        /*0098*/ 	.byte	0x04, 0x17
        /*009a*/ 	.short	(.L_1429 - .L_1428)
.L_1428:
        /*009c*/ 	.word	0x00000000
        /*00a0*/ 	.short	0x000a
        /*00a2*/ 	.short	0x0040
        /*00a4*/ 	.byte	0x00, 0xf5, 0x21, 0x00


	//----- nvinfo : EIATTR_KPARAM_INFO
	.align		4
.L_1429:
        /*00a8*/ 	.byte	0x04, 0x17
        /*00aa*/ 	.short	(.L_1431 - .L_1430)
.L_1430:
        /*00ac*/ 	.word	0x00000000
        /*00b0*/ 	.short	0x0009
        /*00b2*/ 	.short	0x0038
        /*00b4*/ 	.byte	0x00, 0xf5, 0x21, 0x00


	//----- nvinfo : EIATTR_KPARAM_INFO
	.align		4
.L_1431:
        /*00b8*/ 	.byte	0x04, 0x17
        /*00ba*/ 	.short	(.L_1433 - .L_1432)
.L_1432:
        /*00bc*/ 	.word	0x00000000
        /*00c0*/ 	.short	0x0008
        /*00c2*/ 	.short	0x0034
        /*00c4*/ 	.byte	0x00, 0xf0, 0x11, 0x00


	//----- nvinfo : EIATTR_KPARAM_INFO
	.align		4
.L_1433:
        /*00c8*/ 	.byte	0x04, 0x17
        /*00ca*/ 	.short	(.L_1435 - .L_1434)
.L_1434:
        /*00cc*/ 	.word	0x00000000
        /*00d0*/ 	.short	0x0007
        /*00d2*/ 	.short	0x0030
        /*00d4*/ 	.byte	0x00, 0xf0, 0x11, 0x00


	//----- nvinfo : EIATTR_KPARAM_INFO
	.align		4
.L_1435:
        /*00d8*/ 	.byte	0x04, 0x17
        /*00da*/ 	.short	(.L_1437 - .L_1436)
.L_1436:
        /*00dc*/ 	.word	0x00000000
        /*00e0*/ 	.short	0x0006
        /*00e2*/ 	.short	0x002c
        /*00e4*/ 	.byte	0x00, 0xf0, 0x11, 0x00


	//----- nvinfo : EIATTR_KPARAM_INFO
	.align		4
.L_1437:
        /*00e8*/ 	.byte	0x04, 0x17
        /*00ea*/ 	.short	(.L_1439 - .L_1438)
.L_1438:
        /*00ec*/ 	.word	0x00000000
        /*00f0*/ 	.short	0x0005
        /*00f2*/ 	.short	0x0028
        /*00f4*/ 	.byte	0x00, 0xf0, 0x11, 0x00


	//----- nvinfo : EIATTR_KPARAM_INFO
	.align		4
.L_1439:
        /*00f8*/ 	.byte	0x04, 0x17
        /*00fa*/ 	.short	(.L_1441 - .L_1440)
.L_1440:
        /*00fc*/ 	.word	0x00000000
        /*0100*/ 	.short	0x0004
        /*0102*/ 	.short	0x0020
        /*0104*/ 	.byte	0x00, 0xf5, 0x21, 0x00


	//----- nvinfo : EIATTR_KPARAM_INFO
	.align		4
.L_1441:
        /*0108*/ 	.byte	0x04, 0x17
        /*010a*/ 	.short	(.L_1443 - .L_1442)
.L_1442:
        /*010c*/ 	.word	0x00000000
        /*0110*/ 	.short	0x0003
        /*0112*/ 	.short	0x0018
        /*0114*/ 	.byte	0x00, 0xf5, 0x21, 0x00


	//----- nvinfo : EIATTR_KPARAM_INFO
	.align		4
.L_1443:
        /*0118*/ 	.byte	0x04, 0x17
        /*011a*/ 	.short	(.L_1445 - .L_1444)
.L_1444:
        /*011c*/ 	.word	0x00000000
        /*0120*/ 	.short	0x0002
        /*0122*/ 	.short	0x0010
        /*0124*/ 	.byte	0x00, 0xf5, 0x21, 0x00


	//----- nvinfo : EIATTR_KPARAM_INFO
	.align		4
.L_1445:
        /*0128*/ 	.byte	0x04, 0x17
        /*012a*/ 	.short	(.L_1447 - .L_1446)
.L_1446:
        /*012c*/ 	.word	0x00000000
        /*0130*/ 	.short	0x0001
        /*0132*/ 	.short	0x0008
        /*0134*/ 	.byte	0x00, 0xf5, 0x21, 0x00


	//----- nvinfo : EIATTR_KPARAM_INFO
	.align		4
.L_1447:
        /*0138*/ 	.byte	0x04, 0x17
        /*013a*/ 	.short	(.L_1449 - .L_1448)
.L_1448:
        /*013c*/ 	.word	0x00000000
        /*0140*/ 	.short	0x0000
        /*0142*/ 	.short	0x0000
        /*0144*/ 	.byte	0x00, 0xf5, 0x21, 0x00


	//----- nvinfo : EIATTR_SPARSE_MMA_MASK
	.align		4
.L_1449:
        /*0148*/ 	.byte	0x03, 0x50
        /*014a*/ 	.short	0x0000


	//----- nvinfo : EIATTR_MAXREG_COUNT
	.align		4
        /*014c*/ 	.byte	0x03, 0x1b
        /*014e*/ 	.short	0x00ff


	//----- nvinfo : EIATTR_NUM_BARRIERS
	.align		4
        /*0150*/ 	.byte	0x02, 0x4c
        /*0152*/ 	.byte	0x01
	.zero		1


	//----- nvinfo : EIATTR_MERCURY_ISA_VERSION
	.align		4
        /*0154*/ 	.byte	0x03, 0x5f
        /*0156*/ 	.short	0x0101


	//----- nvinfo : EIATTR_VRC_CTA_INIT_COUNT
	.align		4
        /*0158*/ 	.byte	0x02, 0x4a
	.zero		1
	.zero		1


	//----- nvinfo : EIATTR_EXIT_INSTR_OFFSETS
	.align		4
        /*015c*/ 	.byte	0x04, 0x1c
        /*015e*/ 	.short	(.L_1451 - .L_1450)


	//   ....[0]....
.L_1450:
        /*0160*/ 	.word	0x00000060


	//   ....[1]....
        /*0164*/ 	.word	0x000002e0


	//   ....[2]....
        /*0168*/ 	.word	0x00000e80


	//   ....[3]....
        /*016c*/ 	.word	0x00005570


	//   ....[4]....
        /*0170*/ 	.word	0x000057c0


	//   ....[5]....
        /*0174*/ 	.word	0x00005a10


	//   ....[6]....
        /*0178*/ 	.word	0x00005b50


	//   ....[7]....
        /*017c*/ 	.word	0x00005be0


	//   ....[8]....
        /*0180*/ 	.word	0x00005c20


	//----- nvinfo : EIATTR_CRS_STACK_SIZE
	.align		4
.L_1451:
        /*0184*/ 	.byte	0x04, 0x1e
        /*0186*/ 	.short	(.L_1453 - .L_1452)
.L_1452:
        /*0188*/ 	.word	0x00000000


	//----- nvinfo : EIATTR_CBANK_PARAM_SIZE
	.align		4
.L_1453:
        /*018c*/ 	.byte	0x03, 0x19
        /*018e*/ 	.short	0x0074


	//----- nvinfo : EIATTR_PARAM_CBANK
	.align		4
        /*0190*/ 	.byte	0x04, 0x0a
        /*0192*/ 	.short	(.L_1455 - .L_1454)
	.align		4
.L_1454:
        /*0194*/ 	.word	index@(.nv.constant0._Z23gemm_half_q_half_kernelILi4ELi6ELb1ELb0ELi32EEvPK6__halfPKjS4_S2_PS0_iiiiPKtS7_iiiiiibS2_i)
        /*0198*/ 	.short	0x0380
        /*019a*/ 	.short	0x0074


	//----- nvinfo : EIATTR_SW_WAR
	.align		4
.L_1455:
        /*019c*/ 	.byte	0x04, 0x36
        /*019e*/ 	.short	(.L_1457 - .L_1456)
.L_1456:
        /*01a0*/ 	.word	0x00000008
.L_1457:


//--------------------- .nv.info._Z23gemm_half_q_half_kernelILi4ELi2ELb1ELb0ELi32EEvPK6__halfPKjS4_S2_PS0_iiiiPKtS7_iiiiiibS2_i --------------------------
	.section	.nv.info._Z23gemm_half_q_half_kernelILi4ELi2ELb1ELb0ELi32EEvPK6__halfPKjS4_S2_PS0_iiiiPKtS7_iiiiiibS2_i,"",@"SHT_CUDA_INFO"
	.sectionflags	@""
	.align	4


	//----- nvinfo : EIATTR_CUDA_API_VERSION
	.align		4
        /*0000*/ 	.byte	0x04, 0x37
        /*0002*/ 	.short	(.L_1459 - .L_1458)
.L_1458:
        /*0004*/ 	.word	0x00000082


	//----- nvinfo : EIATTR_KPARAM_INFO
	.align		4
.L_1459:
        /*0008*/ 	.byte	0x04, 0x17
        /*000a*/ 	.short	(.L_1461 - .L_1460)
.L_1460:
        /*000c*/ 	.word	0x00000000
        /*0010*/ 	.short	0x0013
        /*0012*/ 	.short	0x0070
        /*0014*/ 	.byte	0x00, 0xf0, 0x11, 0x00


	//----- nvinfo : EIATTR_KPARAM_INFO
	.align		4
.L_1461:
        /*0018*/ 	.byte	0x04, 0x17
        /*001a*/ 	.short	(.L_1463 - .L_1462)
.L_1462:
        /*001c*/ 	.word	0x00000000
        /*0020*/ 	.short	0x0012
        /*0022*/ 	.short	0x0068
        /*0024*/ 	.byte	0x00, 0xf5, 0x21, 0x00


	//----- nvinfo : EIATTR_KPARAM_INFO
	.align		4
.L_1463:
        /*0028*/ 	.byte	0x04, 0x17
        /*002a*/ 	.short	(.L_1465 - .L_1464)
.L_1464:
        /*002c*/ 	.word	0x00000000
        /*0030*/ 	.short	0x0011
        /*0032*/ 	.short	0x0060
        /*0034*/ 	.byte	0x00, 0xf0, 0x05, 0x00


	//----- nvinfo : EIATTR_KPARAM_INFO
	.align		4
.L_1465:
        /*0038*/ 	.byte	0x04, 0x17
        /*003a*/ 	.short	(.L_1467 - .L_1466)
.L_1466:
        /*003c*/ 	.word	0x00000000
        /*0040*/ 	.short	0x0010
        /*0042*/ 	.short	0x005c
        /*0044*/ 	.byte	0x00, 0xf0, 0x11, 0x00


	//----- nvinfo : EIATTR_KPARAM_INFO
	.align		4
.L_1467:
        /*0048*/ 	.byte	0x04, 0x17
        /*004a*/ 	.short	(.L_1469 - .L_1468)
.L_1468:
        /*004c*/ 	.word	0x00000000
        /*0050*/ 	.short	0x000f
        /*0052*/ 	.short	0x0058
        /*0054*/ 	.byte	0x00, 0xf0, 0x11, 0x00


	//----- nvinfo : EIATTR_KPARAM_INFO
	.align		4
.L_1469:
        /*0058*/ 	.byte	0x04, 0x17
        /*005a*/ 	.short	(.L_1471 - .L_1470)
.L_1470:
        /*005c*/ 	.word	0x00000000
        /*0060*/ 	.short	0x000e
        /*0062*/ 	.short	0x0054
        /*0064*/ 	.byte	0x00, 0xf0, 0x11, 0x00


	//----- nvinfo : EIATTR_KPARAM_INFO
	.align		4
.L_1471:
        /*0068*/ 	.byte	0x04, 0x17
        /*006a*/ 	.short	(.L_1473 - .L_1472)
.L_1472:
        /*006c*/ 	.word	0x00000000
        /*0070*/ 	.short	0x000d
        /*0072*/ 	.short	0x0050
        /*0074*/ 	.byte	0x00, 0xf0, 0x11, 0x00


	//----- nvinfo : EIATTR_KPARAM_INFO
	.align		4
.L_1473:
        /*0078*/ 	.byte	0x04, 0x17
        /*007a*/ 	.short	(.L_1475 - .L_1474)
.L_1474:
        /*007c*/ 	.word	0x00000000
        /*0080*/ 	.short	0x000c
        /*0082*/ 	.short	0x004c
        /*0084*/ 	.byte	0x00, 0xf0, 0x11, 0x00


	//----- nvinfo : EIATTR_KPARAM_INFO
	.align		4
.L_1475:
        /*0088*/ 	.byte	0x04, 0x17
        /*008a*/ 	.short	(.L_1477 - .L_1476)
.L_1476:
        /*008c*/ 	.word	0x00000000
        /*0090*/ 	.short	0x000b
        /*0092*/ 	.short	0x0048
        /*0094*/ 	.byte	0x00, 0xf0, 0x11, 0x00


	//----- nvinfo : EIATTR_KPARAM_INFO
	.align		4
.L_1477:
        /*0098*/ 	.byte	0x04, 0x17
        /*009a*/ 	.short	(.L_1479 - .L_1478)
.L_1478:
        /*009c*/ 	.word	0x00000000
        /*00a0*/ 	.short	0x000a
        /*00a2*/ 	.short	0x0040
        /*00a4*/ 	.byte	0x00, 0xf5, 0x21, 0x00


	//----- nvinfo : EIATTR_KPARAM_INFO
	.align		4
.L_1479:
        /*00a8*/ 	.byte	0x04, 0x17
        /*00aa*/ 	.short	(.L_1481 - .L_1480)
.L_1480:
        /*00ac*/ 	.word	0x00000000
        /*00b0*/ 	.short	0x0009
        /*00b2*/ 	.short	0x0038
        /*00b4*/ 	.byte	0x00, 0xf5, 0x21, 0x00


	//----- nvinfo : EIATTR_KPARAM_INFO
	.align		4
.L_1481:
        /*00b8*/ 	.byte	0x04, 0x17
        /*00ba*/ 	.short	(.L_1483 - .L_1482)
.L_1482:
        /*00bc*/ 	.word	0x00000000
        /*00c0*/ 	.short	0x0008
        /*00c2*/ 	.short	0x0034
        /*00c4*/ 	.byte	0x00, 0xf0, 0x11, 0x00


	//----- nvinfo : EIATTR_KPARAM_INFO
	.align		4
.L_1483:
        /*00c8*/ 	.byte	0x04, 0x17
        /*00ca*/ 	.short	(.L_1485 - .L_1484)
.L_1484:
        /*00cc*/ 	.word	0x00000000
        /*00d0*/ 	.short	0x0007
        /*00d2*/ 	.short	0x0030
        /*00d4*/ 	.byte	0x00, 0xf0, 0x11, 0x00


	//----- nvinfo : EIATTR_KPARAM_INFO
	.align		4
.L_1485:
        /*00d8*/ 	.byte	0x04, 0x17
        /*00da*/ 	.short	(.L_1487 - .L_1486)
.L_1486:
        /*00dc*/ 	.word	0x00000000
        /*00e0*/ 	.short	0x0006
        /*00e2*/ 	.short	0x002c
        /*00e4*/ 	.byte	0x00, 0xf0, 0x11, 0x00


	//----- nvinfo : EIATTR_KPARAM_INFO
	.align		4
.L_1487:
        /*00e8*/ 	.byte	0x04, 0x17
        /*00ea*/ 	.short	(.L_1489 - .L_1488)
.L_1488:
        /*00ec*/ 	.word	0x00000000
        /*00f0*/ 	.short	0x0005
        /*00f2*/ 	.short	0x0028
        /*00f4*/ 	.byte	0x00, 0xf0, 0x11, 0x00


	//----- nvinfo : EIATTR_KPARAM_INFO
	.align		4
.L_1489:
        /*00f8*/ 	.byte	0x04, 0x17
        /*00fa*/ 	.short	(.L_1491 - .L_1490)
.L_1490:
        /*00fc*/ 	.word	0x00000000
        /*0100*/ 	.short	0x0004
        /*0102*/ 	.short	0x0020
        /*0104*/ 	.byte	0x00, 0xf5, 0x21, 0x00


	//----- nvinfo : EIATTR_KPARAM_INFO
	.align		4
.L_1491:
        /*0108*/ 	.byte	0x04, 0x17
        /*010a*/ 	.short	(.L_1493 - .L_1492)
.L_1492:
        /*010c*/ 	.word	0x00000000
        /*0110*/ 	.short	0x0003
        /*0112*/ 	.short	0x0018
        /*0114*/ 	.byte	0x00, 0xf5, 0x21, 0x00


	//----- nvinfo : EIATTR_KPARAM_INFO
	.align		4
.L_1493:
        /*0118*/ 	.byte	0x04, 0x17
        /*011a*/ 	.short	(.L_1495 - .L_1494)
.L_1494:
        /*011c*/ 	.word	0x00000000
        /*0120*/ 	.short	0x0002
        /*0122*/ 	.short	0x0010
        /*0124*/ 	.byte	0x00, 0xf5, 0x21, 0x00


	//----- nvinfo : EIATTR_KPARAM_INFO
	.align		4
.L_1495:
        /*0128*/ 	.byte	0x04, 0x17
        /*012a*/ 	.short	(.L_1497 - .L_1496)
.L_1496:
        /*012c*/ 	.word	0x00000000
        /*0130*/ 	.short	0x0001
        /*0132*/ 	.short	0x0008
        /*0134*/ 	.byte	0x00, 0xf5, 0x21, 0x00


	//----- nvinfo : EIATTR_KPARAM_INFO
	.align		4
.L_1497:
        /*0138*/ 	.byte	0x04, 0x17
        /*013a*/ 	.short	(.L_1499 - .L_1498)
.L_1498:
        /*013c*/ 	.word	0x00000000
        /*0140*/ 	.short	0x0000
        /*0142*/ 	.short	0x0000
        /*0144*/ 	.byte	0x00, 0xf5, 0x21, 0x00


	//----- nvinfo : EIATTR_SPARSE_MMA_MASK
	.align		4
.L_1499:
        /*0148*/ 	.byte	0x03, 0x50
        /*014a*/ 	.short	0x0000


	//----- nvinfo : EIATTR_MAXREG_COUNT
	.align		4
        /*014c*/ 	.byte	0x03, 0x1b
        /*014e*/ 	.short	0x00ff


	//----- nvinfo : EIATTR_NUM_BARRIERS
	.align		4
        /*0150*/ 	.byte	0x02, 0x4c
        /*0152*/ 	.byte	0x01
	.zero		1


	//----- nvinfo : EIATTR_MERCURY_ISA_VERSION
	.align		4
        /*0154*/ 	.byte	0x03, 0x5f
        /*0156*/ 	.short	0x0101


	//----- nvinfo : EIATTR_VRC_CTA_INIT_COUNT
	.align		4
        /*0158*/ 	.byte	0x02, 0x4a
	.zero		1
	.zero		1


	//----- nvinfo : EIATTR_EXIT_INSTR_OFFSETS
	.align		4
        /*015c*/ 	.byte	0x04, 0x1c
        /*015e*/ 	.short	(.L_1501 - .L_1500)


	//   ....[0]....
.L_1500:
        /*0160*/ 	.word	0x00000060


	//   ....[1]....
        /*0164*/ 	.word	0x00000280


	//   ....[2]....
        /*0168*/ 	.word	0x00000e50


	//   ....[3]....
        /*016c*/ 	.word	0x00003000


	//   ....[4]....
        /*0170*/ 	.word	0x00003230


	//   ....[5]....
        /*0174*/ 	.word	0x00003460


	//   ....[6]....
        /*0178*/ 	.word	0x00003590


	//   ....[7]....
        /*017c*/ 	.word	0x00003620


	//   ....[8]....
        /*0180*/ 	.word	0x00003660


	//----- nvinfo : EIATTR_CRS_STACK_SIZE
	.align		4
.L_1501:
        /*0184*/ 	.byte	0x04, 0x1e
        /*0186*/ 	.short	(.L_1503 - .L_1502)
.L_1502:
        /*0188*/ 	.word	0x00000000


	//----- nvinfo : EIATTR_CBANK_PARAM_SIZE
	.align		4
.L_1503:
        /*018c*/ 	.byte	0x03, 0x19
        /*018e*/ 	.short	0x0074


	//----- nvinfo : EIATTR_PARAM_CBANK
	.align		4
        /*0190*/ 	.byte	0x04, 0x0a
        /*0192*/ 	.short	(.L_1505 - .L_1504)
	.align		4
.L_1504:
        /*0194*/ 	.word	index@(.nv.constant0._Z23gemm_half_q_half_kernelILi4ELi2ELb1ELb0ELi32EEvPK6__halfPKjS4_S2_PS0_iiiiPKtS7_iiiiiibS2_i)
        /*0198*/ 	.short	0x0380
        /*019a*/ 	.short	0x0074


	//----- nvinfo : EIATTR_SW_WAR
	.align		4
.L_1505:
        /*019c*/ 	.byte	0x04, 0x36
        /*019e*/ 	.short	(.L_1507 - .L_1506)
.L_1506:
        /*01a0*/ 	.word	0x00000008
.L_1507:


//--------------------- .nv.info._Z23gemm_half_q_half_kernelILi3ELi32ELb1ELb0ELi64EEvPK6__halfPKjS4_S2_PS0_iiiiPKtS7_iiiiiibS2_i --------------------------
	.section	.nv.info._Z23gemm_half_q_half_kernelILi3ELi32ELb1ELb0ELi64EEvPK6__halfPKjS4_S2_PS0_iiiiPKtS7_iiiiiibS2_i,"",@"SHT_CUDA_INFO"
	.sectionflags	@""
	.align	4


	//----- nvinfo : EIATTR_CUDA_API_VERSION
	.align		4
        /*0000*/ 	.byte	0x04, 0x37
        /*0002*/ 	.short	(.L_1509 - .L_1508)
.L_1508:
        /*0004*/ 	.word	0x00000082


	//----- nvinfo : EIATTR_KPARAM_INFO
	.align		4
.L_1509:
        /*0008*/ 	.byte	0x04, 0x17
        /*000a*/ 	.short	(.L_1511 - .L_1510)
.L_1510:
        /*000c*/ 	.word	0x00000000
        /*0010*/ 	.short	0x0013
        /*0012*/ 	.short	0x0070
        /*0014*/ 	.byte	0x00, 0xf0, 0x11, 0x00


	//----- nvinfo : EIATTR_KPARAM_INFO
	.align		4
.L_1511:
        /*0018*/ 	.byte	0x04, 0x17
        /*001a*/ 	.short	(.L_1513 - .L_1512)
.L_1512:
        /*001c*/ 	.word	0x00000000
        /*0020*/ 	.short	0x0012
        /*0022*/ 	.short	0x0068
        /*0024*/ 	.byte	0x00, 0xf5, 0x21, 0x00


	//----- nvinfo : EIATTR_KPARAM_INFO
	.align		4
.L_1513:
        /*0028*/ 	.byte	0x04, 0x17
        /*002a*/ 	.short	(.L_1515 - .L_1514)
.L_1514:
        /*002c*/ 	.word	0x00000000
        /*0030*/ 	.short	0x0011
        /*0032*/ 	.short	0x0060
        /*0034*/ 	.byte	0x00, 0xf0, 0x05, 0x00


	//----- nvinfo : EIATTR_KPARAM_INFO
	.align		4
.L_1515:
        /*0038*/ 	.byte	0x04, 0x17
        /*003a*/ 	.short	(.L_1517 - .L_1516)
.L_1516:
        /*003c*/ 	.word	0x00000000
        /*0040*/ 	.short	0x0010
        /*0042*/ 	.short	0x005c
        /*0044*/ 	.byte	0x00, 0xf0, 0x11, 0x00


	//----- nvinfo : EIATTR_KPARAM_INFO
	.align		4
.L_1517:
        /*0048*/ 	.byte	0x04, 0x17
        /*004a*/ 	.short	(.L_1519 - .L_1518)
.L_1518:
        /*004c*/ 	.word	0x00000000
        /*0050*/ 	.short	0x000f
        /*0052*/ 	.short	0x0058
        /*0054*/ 	.byte	0x00, 0xf0, 0x11, 0x00


	//----- nvinfo : EIATTR_KPARAM_INFO
	.align		4
.L_1519:
        /*0058*/ 	.byte	0x04, 0x17
        /*005a*/ 	.short	(.L_1521 - .L_1520)
.L_1520:
        /*005c*/ 	.word	0x00000000
        /*0060*/ 	.short	0x000e
        /*0062*/ 	.short	0x0054
        /*0064*/ 	.byte	0x00, 0xf0, 0x11, 0x00


	//----- nvinfo : EIATTR_KPARAM_INFO
	.align		4
.L_1521:
        /*0068*/ 	.byte	0x04, 0x17
        /*006a*/ 	.short	(.L_1523 - .L_1522)
.L_1522:
        /*006c*/ 	.word	0x00000000
        /*0070*/ 	.short	0x000d
        /*0072*/ 	.short	0x0050
        /*0074*/ 	.byte	0x00, 0xf0, 0x11, 0x00


	//----- nvinfo : EIATTR_KPARAM_INFO
	.align		4
.L_1523:
        /*0078*/ 	.byte	0x04, 0x17
        /*007a*/ 	.short	(.L_1525 - .L_1524)
.L_1524:
        /*007c*/ 	.word	0x00000000
        /*0080*/ 	.short	0x000c
        /*0082*/ 	.short	0x004c
        /*0084*/ 	.byte	0x00, 0xf0, 0x11, 0x00


	//----- nvinfo : EIATTR_KPARAM_INFO
	.align		4
.L_1525:
        /*0088*/ 	.byte	0x04, 0x17
        /*008a*/ 	.short	(.L_1527 - .L_1526)
.L_1526:
        /*008c*/ 	.word	0x00000000
        /*0090*/ 	.short	0x000b
        /*0092*/ 	.short	0x0048
        /*0094*/ 	.byte	0x00, 0xf0, 0x11, 0x00


	//----- nvinfo : EIATTR_KPARAM_INFO
	.align		4
.L_1527:
        /*0098*/ 	.byte	0x04, 0x17
        /*009a*/ 	.short	(.L_1529 - .L_1528)
.L_1528:
        /*009c*/ 	.word	0x00000000
        /*00a0*/ 	.short	0x000a
        /*00a2*/ 	.short	0x0040
        /*00a4*/ 	.byte	0x00, 0xf5, 0x21, 0x00


	//----- nvinfo : EIATTR_KPARAM_INFO
	.align		4
.L_1529:
        /*00a8*/ 	.byte	0x04, 0x17
        /*00aa*/ 	.short	(.L_1531 - .L_1530)
.L_1530:
        /*00ac*/ 	.word	0x00000000
        /*00b0*/ 	.short	0x0009
        /*00b2*/ 	.short	0x0038
        /*00b4*/ 	.byte	0x00, 0xf5, 0x21, 0x00


	//----- nvinfo : EIATTR_KPARAM_INFO
	.align		4
.L_1531:
        /*00b8*/ 	.byte	0x04, 0x17
        /*00ba*/ 	.short	(.L_1533 - .L_1532)
.L_1532:
        /*00bc*/ 	.word	0x00000000
        /*00c0*/ 	.short	0x0008
        /*00c2*/ 	.short	0x0034
        /*00c4*/ 	.byte	0x00, 0xf0, 0x11, 0x00


	//----- nvinfo : EIATTR_KPARAM_INFO
	.align		4
.L_1533:
        /*00c8*/ 	.byte	0x04, 0x17
        /*00ca*/ 	.short	(.L_1535 - .L_1534)
.L_1534:
        /*00cc*/ 	.word	0x00000000
        /*00d0*/ 	.short	0x0007
        /*00d2*/ 	.short	0x0030
        /*00d4*/ 	.byte	0x00, 0xf0, 0x11, 0x00


	//----- nvinfo : EIATTR_KPARAM_INFO
	.align		4
.L_1535:
        /*00d8*/ 	.byte	0x04, 0x17
        /*00da*/ 	.short	(.L_1537 - .L_1536)
.L_1536:
        /*00dc*/ 	.word	0x00000000
        /*00e0*/ 	.short	0x0006
        /*00e2*/ 	.short	0x002c
        /*00e4*/ 	.byte	0x00, 0xf0, 0x11, 0x00


	//----- nvinfo : EIATTR_KPARAM_INFO
	.align		4
.L_1537:
        /*00e8*/ 	.byte	0x04, 0x17
        /*00ea*/ 	.short	(.L_1539 - .L_1538)
.L_1538:
        /*00ec*/ 	.word	0x00000000
        /*00f0*/ 	.short	0x0005
        /*00f2*/ 	.short	0x0028
        /*00f4*/ 	.byte	0x00, 0xf0, 0x11, 0x00


	//----- nvinfo : EIATTR_KPARAM_INFO
	.align		4
.L_1539:
        /*00f8*/ 	.byte	0x04, 0x17
        /*00fa*/ 	.short	(.L_1541 - .L_1540)
.L_1540:
        /*00fc*/ 	.word	0x00000000
        /*0100*/ 	.short	0x0004
        /*0102*/ 	.short	0x0020
        /*0104*/ 	.byte	0x00, 0xf5, 0x21, 0x00


	//----- nvinfo : EIATTR_KPARAM_INFO
	.align		4
.L_1541:
        /*0108*/ 	.byte	0x04, 0x17
        /*010a*/ 	.short	(.L_1543 - .L_1542)
.L_1542:
        /*010c*/ 	.word	0x00000000
        /*0110*/ 	.short	0x0003
        /*0112*/ 	.short	0x0018
        /*0114*/ 	.byte	0x00, 0xf5, 0x21, 0x00


	//----- nvinfo : EIATTR_KPARAM_INFO
	.align		4
.L_1543:
        /*0118*/ 	.byte	0x04, 0x17
        /*011a*/ 	.short	(.L_1545 - .L_1544)
.L_1544:
        /*011c*/ 	.word	0x00000000
        /*0120*/ 	.short	0x0002
        /*0122*/ 	.short	0x0010
        /*0124*/ 	.byte	0x00, 0xf5, 0x21, 0x00


	//----- nvinfo : EIATTR_KPARAM_INFO
	.align		4
.L_1545:
        /*0128*/ 	.byte	0x04, 0x17
        /*012a*/ 	.short	(.L_1547 - .L_1546)
.L_1546:
        /*012c*/ 	.word	0x00000000
        /*0130*/ 	.short	0x0001
        /*0132*/ 	.short	0x0008
        /*0134*/ 	.byte	0x00, 0xf5, 0x21, 0x00


	//----- nvinfo : EIATTR_KPARAM_INFO
	.align		4
.L_1547:
        /*0138*/ 	.byte	0x04, 0x17
        /*013a*/ 	.short	(.L_1549 - .L_1548)
.L_1548:
        /*013c*/ 	.word	0x00000000
        /*0140*/ 	.short	0x0000
        /*0142*/ 	.short	0x0000
        /*0144*/ 	.byte	0x00, 0xf5, 0x21, 0x00


	//----- nvinfo : EIATTR_SPARSE_MMA_MASK
	.align		4
.L_1549:
        /*0148*/ 	.byte	0x03, 0x50
        /*014a*/ 	.short	0x0000


	//----- nvinfo : EIATTR_MAXREG_COUNT
	.align		4
        /*014c*/ 	.byte	0x03, 0x1b
        /*014e*/ 	.short	0x00ff


	//----- nvinfo : EIATTR_NUM_BARRIERS
	.align		4
        /*0150*/ 	.byte	0x02, 0x4c
        /*0152*/ 	.byte	0x01
	.zero		1


	//----- nvinfo : EIATTR_MERCURY_ISA_VERSION
	.align		4
        /*0154*/ 	.byte	0x03, 0x5f
        /*0156*/ 	.short	0x0101


	//----- nvinfo : EIATTR_VRC_CTA_INIT_COUNT
	.align		4
        /*0158*/ 	.byte	0x02, 0x4a
	.zero		1
	.zero		1


	//----- nvinfo : EIATTR_EXIT_INSTR_OFFSETS
	.align		4
        /*015c*/ 	.byte	0x04, 0x1c
        /*015e*/ 	.short	(.L_1551 - .L_1550)


	//   ....[0]....
.L_1550:
        /*0160*/ 	.word	0x00000080


	//   ....[1]....
        /*0164*/ 	.word	0x00000290


	//   ....[2]....
        /*0168*/ 	.word	0x00000e40


	//   ....[3]....
        /*016c*/ 	.word	0x00004340


	//   ....[4]....
        /*0170*/ 	.word	0x000045c0


	//   ....[5]....
        /*0174*/ 	.word	0x00004710


	//   ....[6]....
        /*0178*/ 	.word	0x000047a0


	//   ....[7]....
        /*017c*/ 	.word	0x000047e0


	//----- nvinfo : EIATTR_CRS_STACK_SIZE
	.align		4
.L_1551:
        /*0180*/ 	.byte	0x04, 0x1e
        /*0182*/ 	.short	(.L_1553 - .L_1552)
.L_1552:
        /*0184*/ 	.word	0x00000000


	//----- nvinfo : EIATTR_CBANK_PARAM_SIZE
	.align		4
.L_1553:
        /*0188*/ 	.byte	0x03, 0x19
        /*018a*/ 	.short	0x0074


	//----- nvinfo : EIATTR_PARAM_CBANK
	.align		4
        /*018c*/ 	.byte	0x04, 0x0a
        /*018e*/ 	.short	(.L_1555 - .L_1554)
	.align		4
.L_1554:
        /*0190*/ 	.word	index@(.nv.constant0._Z23gemm_half_q_half_kernelILi3ELi32ELb1ELb0ELi64EEvPK6__halfPKjS4_S2_PS0_iiiiPKtS7_iiiiiibS2_i)
        /*0194*/ 	.short	0x0380
        /*0196*/ 	.short	0x0074


	//----- nvinfo : EIATTR_SW_WAR
	.align		4
.L_1555:
        /*0198*/ 	.byte	0x04, 0x36
        /*019a*/ 	.short	(.L_1557 - .L_1556)
.L_1556:
        /*019c*/ 	.word	0x00000008
.L_1557:


//--------------------- .nv.info._Z23gemm_half_q_half_kernelILi3ELi48ELb1ELb0ELi64EEvPK6__halfPKjS4_S2_PS0_iiiiPKtS7_iiiiiibS2_i --------------------------
	.section	.nv.info._Z23gemm_half_q_half_kernelILi3ELi48ELb1ELb0ELi64EEvPK6__halfPKjS4_S2_PS0_iiiiPKtS7_iiiiiibS2_i,"",@"SHT_CUDA_INFO"
	.sectionflags	@""
	.align	4


	//----- nvinfo : EIATTR_CUDA_API_VERSION
	.align		4
        /*0000*/ 	.byte	0x04, 0x37
        /*0002*/ 	.short	(.L_1559 - .L_1558)
.L_1558:
        /*0004*/ 	.word	0x00000082


	//----- nvinfo : EIATTR_KPARAM_INFO
	.align		4
.L_1559:
        /*0008*/ 	.byte	0x04, 0x17
        /*000a*/ 	.short	(.L_1561 - .L_1560)
.L_1560:
        /*000c*/ 	.word	0x00000000
        /*0010*/ 	.short	0x0013
        /*0012*/ 	.short	0x0070
        /*0014*/ 	.byte	0x00, 0xf0, 0x11, 0x00


	//----- nvinfo : EIATTR_KPARAM_INFO
	.align		4
.L_1561:
        /*0018*/ 	.byte	0x04, 0x17
        /*001a*/ 	.short	(.L_1563 - .L_1562)
.L_1562:
        /*001c*/ 	.word	0x00000000
        /*0020*/ 	.short	0x0012
        /*0022*/ 	.short	0x0068
        /*0024*/ 	.byte	0x00, 0xf5, 0x21, 0x00


	//----- nvinfo : EIATTR_KPARAM_INFO
	.align		4
.L_1563:
        /*0028*/ 	.byte	0x04, 0x17
        /*002a*/ 	.short	(.L_1565 - .L_1564)
.L_1564:
        /*002c*/ 	.word	0x00000000
        /*0030*/ 	.short	0x0011
        /*0032*/ 	.short	0x0060
        /*0034*/ 	.byte	0x00, 0xf0, 0x05, 0x00


	//----- nvinfo : EIATTR_KPARAM_INFO
	.align		4
.L_1565:
        /*0038*/ 	.byte	0x04, 0x17
        /*003a*/ 	.short	(.L_1567 - .L_1566)
.L_1566:
        /*003c*/ 	.word	0x00000000
        /*0040*/ 	.short	0x0010
        /*0042*/ 	.short	0x005c
        /*0044*/ 	.byte	0x00, 0xf0, 0x11, 0x00


	//----- nvinfo : EIATTR_KPARAM_INFO
	.align		4
.L_1567:
        /*0048*/ 	.byte	0x04, 0x17
        /*004a*/ 	.short	(.L_1569 - .L_1568)
.L_1568:
        /*004c*/ 	.word	0x00000000
        /*0050*/ 	.short	0x000f
        /*0052*/ 	.short	0x0058
        /*0054*/ 	.byte	0x00, 0xf0, 0x11, 0x00


	//----- nvinfo : EIATTR_KPARAM_INFO
	.align		4
.L_1569:
        /*0058*/ 	.byte	0x04, 0x17
        /*005a*/ 	.short	(.L_1571 - .L_1570)
.L_1570:
        /*005c*/ 	.word	0x00000000
        /*0060*/ 	.short	0x000e
        /*0062*/ 	.short	0x0054
        /*0064*/ 	.byte	0x00, 0xf0, 0x11, 0x00


	//----- nvinfo : EIATTR_KPARAM_INFO
	.align		4
.L_1571:
        /*0068*/ 	.byte	0x04, 0x17
        /*006a*/ 	.short	(.L_1573 - .L_1572)
.L_1572:
        /*006c*/ 	.word	0x00000000
        /*0070*/ 	.short	0x000d
        /*0072*/ 	.short	0x0050
        /*0074*/ 	.byte	0x00, 0xf0, 0x11, 0x00


	//----- nvinfo : EIATTR_KPARAM_INFO
	.align		4
.L_1573:
        /*0078*/ 	.byte	0x04, 0x17
        /*007a*/ 	.short	(.L_1575 - .L_1574)
.L_1574:
        /*007c*/ 	.word	0x00000000
        /*0080*/ 	.short	0x000c
        /*0082*/ 	.short	0x004c
        /*0084*/ 	.byte	0x00, 0xf0, 0x11, 0x00


	//----- nvinfo : EIATTR_KPARAM_INFO
	.align		4
.L_1575:
        /*0088*/ 	.byte	0x04, 0x17
        /*008a*/ 	.short	(.L_1577 - .L_1576)
.L_1576:
        /*008c*/ 	.word	0x00000000
        /*0090*/ 	.short	0x000b
        /*0092*/ 	.short	0x0048
        /*0094*/ 	.byte	0x00, 0xf0, 0x11, 0x00


	//----- nvinfo : EIATTR_KPARAM_INFO
	.align		4
.L_1577:
        /*0098*/ 	.byte	0x04, 0x17
        /*009a*/ 	.short	(.L_1579 - .L_1578)
.L_1578:
        /*009c*/ 	.word	0x00000000
        /*00a0*/ 	.short	0x000a
        /*00a2*/ 	.short	0x0040
        /*00a4*/ 	.byte	0x00, 0xf5, 0x21, 0x00


	//----- nvinfo : EIATTR_KPARAM_INFO
	.align		4
.L_1579:
        /*00a8*/ 	.byte	0x04, 0x17
        /*00aa*/ 	.short	(.L_1581 - .L_1580)
.L_1580:
        /*00ac*/ 	.word	0x00000000
        /*00b0*/ 	.short	0x0009
        /*00b2*/ 	.short	0x0038
        /*00b4*/ 	.byte	0x00, 0xf5, 0x21, 0x00


	//----- nvinfo : EIATTR_KPARAM_INFO
	.align		4
.L_1581:
        /*00b8*/ 	.byte	0x04, 0x17
        /*00ba*/ 	.short	(.L_1583 - .L_1582)
.L_1582:
        /*00bc*/ 	.word	0x00000000
        /*00c0*/ 	.short	0x0008
        /*00c2*/ 	.short	0x0034
        /*00c4*/ 	.byte	0x00, 0xf0, 0x11, 0x00


	//----- nvinfo : EIATTR_KPARAM_INFO
	.align		4
.L_1583:
        /*00c8*/ 	.byte	0x04, 0x17
        /*00ca*/ 	.short	(.L_1585 - .L_1584)
.L_1584:
        /*00cc*/ 	.word	0x00000000
        /*00d0*/ 	.short	0x0007
        /*00d2*/ 	.short	0x0030
        /*00d4*/ 	.byte	0x00, 0xf0, 0x11, 0x00


	//----- nvinfo : EIATTR_KPARAM_INFO
	.align		4
.L_1585:
        /*00d8*/ 	.byte	0x04, 0x17
        /*00da*/ 	.short	(.L_1587 - .L_1586)
.L_1586:
        /*00dc*/ 	.word	0x00000000
        /*00e0*/ 	.short	0x0006
        /*00e2*/ 	.short	0x002c
        /*00e4*/ 	.byte	0x00, 0xf0, 0x11, 0x00


	//----- nvinfo : EIATTR_KPARAM_INFO
	.align		4
.L_1587:
        /*00e8*/ 	.byte	0x04, 0x17
        /*00ea*/ 	.short	(.L_1589 - .L_1588)
.L_1588:
        /*00ec*/ 	.word	0x00000000
        /*00f0*/ 	.short	0x0005
        /*00f2*/ 	.short	0x0028
        /*00f4*/ 	.byte	0x00, 0xf0, 0x11, 0x00


	//----- nvinfo : EIATTR_KPARAM_INFO
	.align		4
.L_1589:
        /*00f8*/ 	.byte	0x04, 0x17
        /*00fa*/ 	.short	(.L_1591 - .L_1590)
.L_1590:
        /*00fc*/ 	.word	0x00000000
        /*0100*/ 	.short	0x0004
        /*0102*/ 	.short	0x0020
        /*0104*/ 	.byte	0x00, 0xf5, 0x21, 0x00


	//----- nvinfo : EIATTR_KPARAM_INFO
	.align		4
.L_1591:
        /*0108*/ 	.byte	0x04, 0x17
        /*010a*/ 	.short	(.L_1593 - .L_1592)
.L_1592:
        /*010c*/ 	.word	0x00000000
        /*0110*/ 	.short	0x0003
        /*0112*/ 	.short	0x0018
        /*0114*/ 	.byte	0x00, 0xf5, 0x21, 0x00


	//----- nvinfo : EIATTR_KPARAM_INFO
	.align		4
.L_1593:
        /*0118*/ 	.byte	0x04, 0x17
        /*011a*/ 	.short	(.L_1595 - .L_1594)
.L_1594:
        /*011c*/ 	.word	0x00000000
        /*0120*/ 	.short	0x0002
        /*0122*/ 	.short	0x0010
        /*0124*/ 	.byte	0x00, 0xf5, 0x21, 0x00


	//----- nvinfo : EIATTR_KPARAM_INFO
	.align		4
.L_1595:
        /*0128*/ 	.byte	0x04, 0x17
        /*012a*/ 	.short	(.L_1597 - .L_1596)
.L_1596:
        /*012c*/ 	.word	0x00000000
        /*0130*/ 	.short	0x0001
        /*0132*/ 	.short	0x0008
        /*0134*/ 	.byte	0x00, 0xf5, 0x21, 0x00


	//----- nvinfo : EIATTR_KPARAM_INFO
	.align		4
.L_1597:
        /*0138*/ 	.byte	0x04, 0x17
        /*013a*/ 	.short	(.L_1599 - .L_1598)
.L_1598:
        /*013c*/ 	.word	0x00000000
        /*0140*/ 	.short	0x0000
        /*0142*/ 	.short	0x0000
        /*0144*/ 	.byte	0x00, 0xf5, 0x21, 0x00


	//----- nvinfo : EIATTR_SPARSE_MMA_MASK
	.align		4
.L_1599:
        /*0148*/ 	.byte	0x03, 0x50
        /*014a*/ 	.short	0x0000


	//----- nvinfo : EIATTR_MAXREG_COUNT
	.align		4
        /*014c*/ 	.byte	0x03, 0x1b
        /*014e*/ 	.short	0x00ff


	//----- nvinfo : EIATTR_NUM_BARRIERS
	.align		4
        /*0150*/ 	.byte	0x02, 0x4c
        /*0152*/ 	.byte	0x01
	.zero		1


	//----- nvinfo : EIATTR_MERCURY_ISA_VERSION
	.align		4
        /*0154*/ 	.byte	0x03, 0x5f
        /*0156*/ 	.short	0x0101


	//----- nvinfo : EIATTR_VRC_CTA_INIT_COUNT
	.align		4
        /*0158*/ 	.byte	0x02, 0x4a
	.zero		1
	.zero		1


	//----- nvinfo : EIATTR_EXIT_INSTR_OFFSETS
	.align		4
        /*015c*/ 	.byte	0x04, 0x1c
        /*015e*/ 	.short	(.L_1601 - .L_1600)


	//   ....[0]....
.L_1600:
        /*0160*/ 	.word	0x00000070


	//   ....[1]....
        /*0164*/ 	.word	0x00000230


	//   ....[2]....
        /*0168*/ 	.word	0x00000df0


	//   ....[3]....
        /*016c*/ 	.word	0x00006310


	//   ....[4]....
        /*0170*/ 	.word	0x00006540


	//   ....[5]....
        /*0174*/ 	.word	0x00006670


	//   ....[6]....
        /*0178*/ 	.word	0x00006700


	//   ....[7]....
        /*017c*/ 	.word	0x00006740


	//----- nvinfo : EIATTR_CRS_STACK_SIZE
	.align		4
.L_1601:
        /*0180*/ 	.byte	0x04, 0x1e
        /*0182*/ 	.short	(.L_1603 - .L_1602)
.L_1602:
        /*0184*/ 	.word	0x00000000


	//----- nvinfo : EIATTR_CBANK_PARAM_SIZE
	.align		4
.L_1603:
        /*0188*/ 	.byte	0x03, 0x19
        /*018a*/ 	.short	0x0074


	//----- nvinfo : EIATTR_PARAM_CBANK
	.align		4
        /*018c*/ 	.byte	0x04, 0x0a
        /*018e*/ 	.short	(.L_1605 - .L_1604)
	.align		4
.L_1604:
        /*0190*/ 	.word	index@(.nv.constant0._Z23gemm_half_q_half_kernelILi3ELi48ELb1ELb0ELi64EEvPK6__halfPKjS4_S2_PS0_iiiiPKtS7_iiiiiibS2_i)
        /*0194*/ 	.short	0x0380
        /*0196*/ 	.short	0x0074


	//----- nvinfo : EIATTR_SW_WAR
	.align		4
.L_1605:
        /*0198*/ 	.byte	0x04, 0x36
        /*019a*/ 	.short	(.L_1607 - .L_1606)
.L_1606:
        /*019c*/ 	.word	0x00000008
.L_1607:


//--------------------- .nv.info._Z23gemm_half_q_half_kernelILi3ELi16ELb1ELb0ELi64EEvPK6__halfPKjS4_S2_PS0_iiiiPKtS7_iiiiiibS2_i --------------------------
	.section	.nv.info._Z23gemm_half_q_half_kernelILi3ELi16ELb1ELb0ELi64EEvPK6__halfPKjS4_S2_PS0_iiiiPKtS7_iiiiiibS2_i,"",@"SHT_CUDA_INFO"
	.sectionflags	@""
	.align	4


	//----- nvinfo : EIATTR_CUDA_API_VERSION
	.align		4
        /*0000*/ 	.byte	0x04, 0x37
        /*0002*/ 	.short	(.L_1609 - .L_1608)
.L_1608:
        /*0004*/ 	.word	0x00000082


	//----- nvinfo : EIATTR_KPARAM_INFO
	.align		4
.L_1609:
        /*0008*/ 	.byte	0x04, 0x17
        /*000a*/ 	.short	(.L_1611 - .L_1610)
.L_1610:
        /*000c*/ 	.word	0x00000000
        /*0010*/ 	.short	0x0013
        /*0012*/ 	.short	0x0070
        /*0014*/ 	.byte	0x00, 0xf0, 0x11, 0x00


	//----- nvinfo : EIATTR_KPARAM_INFO
	.align		4
.L_1611:
        /*0018*/ 	.byte	0x04, 0x17
        /*001a*/ 	.short	(.L_1613 - .L_1612)
.L_1612:
        /*001c*/ 	.word	0x00000000
        /*0020*/ 	.short	0x0012
        /*0022*/ 	.short	0x0068
        /*0024*/ 	.byte	0x00, 0xf5, 0x21, 0x00


	//----- nvinfo : EIATTR_KPARAM_INFO
	.align		4
.L_1613:
        /*0028*/ 	.byte	0x04, 0x17
        /*002a*/ 	.short	(.L_1615 - .L_1614)
.L_1614:
        /*002c*/ 	.word	0x00000000
        /*0030*/ 	.short	0x0011
        /*0032*/ 	.short	0x0060
        /*0034*/ 	.byte	0x00, 0xf0, 0x05, 0x00


	//----- nvinfo : EIATTR_KPARAM_INFO
	.align		4
.L_1615:
        /*0038*/ 	.byte	0x04, 0x17
        /*003a*/ 	.short	(.L_1617 - .L_1616)
.L_1616:
        /*003c*/ 	.word	0x00000000
        /*0040*/ 	.short	0x0010
        /*0042*/ 	.short	0x005c
        /*0044*/ 	.byte	0x00, 0xf0, 0x11, 0x00


	//----- nvinfo : EIATTR_KPARAM_INFO
	.align		4
.L_1617:
        /*0048*/ 	.byte	0x04, 0x17
        /*004a*/ 	.short	(.L_1619 - .L_1618)
.L_1618:
        /*004c*/ 	.word	0x00000000
        /*0050*/ 	.short	0x000f
        /*0052*/ 	.short	0x0058
        /*0054*/ 	.byte	0x00, 0xf0, 0x11, 0x00


	//----- nvinfo : EIATTR_KPARAM_INFO
	.align		4
.L_1619:
        /*0058*/ 	.byte	0x04, 0x17
        /*005a*/ 	.short	(.L_1621 - .L_1620)
.L_1620:
        /*005c*/ 	.word	0x00000000
        /*0060*/ 	.short	0x000e
        /*0062*/ 	.short	0x0054
        /*0064*/ 	.byte	0x00, 0xf0, 0x11, 0x00


	//----- nvinfo : EIATTR_KPARAM_INFO
	.align		4
.L_1621:
        /*0068*/ 	.byte	0x04, 0x17
        /*006a*/ 	.short	(.L_1623 - .L_1622)
.L_1622:
        /*006c*/ 	.word	0x00000000
        /*0070*/ 	.short	0x000d
        /*0072*/ 	.short	0x0050
        /*0074*/ 	.byte	0x00, 0xf0, 0x11, 0x00


	//----- nvinfo : EIATTR_KPARAM_INFO
	.align		4
.L_1623:
        /*0078*/ 	.byte	0x04, 0x17
        /*007a*/ 	.short	(.L_1625 - .L_1624)
.L_1624:
        /*007c*/ 	.word	0x00000000
        /*0080*/ 	.short	0x000c
        /*0082*/ 	.short	0x004c
        /*0084*/ 	.byte	0x00, 0xf0, 0x11, 0x00


	//----- nvinfo : EIATTR_KPARAM_INFO
	.align		4
.L_1625:
        /*0088*/ 	.byte	0x04, 0x17
        /*008a*/ 	.short	(.L_1627 - .L_1626)
.L_1626:
        /*008c*/ 	.word	0x00000000
        /*0090*/ 	.short	0x000b
        /*0092*/ 	.short	0x0048
        /*0094*/ 	.byte	0x00, 0xf0, 0x11, 0x00


	//----- nvinfo : EIATTR_KPARAM_INFO
	.align		4
.L_1627:
        /*0098*/ 	.byte	0x04, 0x17
        /*009a*/ 	.short	(.L_1629 - .L_1628)
.L_1628:
        /*009c*/ 	.word	0x00000000
        /*00a0*/ 	.short	0x000a
        /*00a2*/ 	.short	0x0040
        /*00a4*/ 	.byte	0x00, 0xf5, 0x21, 0x00


	//----- nvinfo : EIATTR_KPARAM_INFO
	.align		4
.L_1629:
        /*00a8*/ 	.byte	0x04, 0x17
        /*00aa*/ 	.short	(.L_1631 - .L_1630)
.L_1630:
        /*00ac*/ 	.word	0x00000000
        /*00b0*/ 	.short	0x0009
        /*00b2*/ 	.short	0x0038
        /*00b4*/ 	.byte	0x00, 0xf5, 0x21, 0x00


	//----- nvinfo : EIATTR_KPARAM_INFO
	.align		4
.L_1631:
        /*00b8*/ 	.byte	0x04, 0x17
        /*00ba*/ 	.short	(.L_1633 - .L_1632)
.L_1632:
        /*00bc*/ 	.word	0x00000000
        /*00c0*/ 	.short	0x0008
        /*00c2*/ 	.short	0x0034
        /*00c4*/ 	.byte	0x00, 0xf0, 0x11, 0x00


	//----- nvinfo : EIATTR_KPARAM_INFO
	.align		4
.L_1633:
        /*00c8*/ 	.byte	0x04, 0x17
        /*00ca*/ 	.short	(.L_1635 - .L_1634)
.L_1634:
        /*00cc*/ 	.word	0x00000000
        /*00d0*/ 	.short	0x0007
        /*00d2*/ 	.short	0x0030
        /*00d4*/ 	.byte	0x00, 0xf0, 0x11, 0x00


	//----- nvinfo : EIATTR_KPARAM_INFO
	.align		4
.L_1635:
        /*00d8*/ 	.byte	0x04, 0x17
        /*00da*/ 	.short	(.L_1637 - .L_1636)
.L_1636:
        /*00dc*/ 	.word	0x00000000
        /*00e0*/ 	.short	0x0006
        /*00e2*/ 	.short	0x002c
        /*00e4*/ 	.byte	0x00, 0xf0, 0x11, 0x00


	//----- nvinfo : EIATTR_KPARAM_INFO
	.align		4
.L_1637:
        /*00e8*/ 	.byte	0x04, 0x17
        /*00ea*/ 	.short	(.L_1639 - .L_1638)
.L_1638:
        /*00ec*/ 	.word	0x00000000
        /*00f0*/ 	.short	0x0005
        /*00f2*/ 	.short	0x0028
        /*00f4*/ 	.byte	0x00, 0xf0, 0x11, 0x00


	//----- nvinfo : EIATTR_KPARAM_INFO
	.align		4
.L_1639:
        /*00f8*/ 	.byte	0x04, 0x17
        /*00fa*/ 	.short	(.L_1641 - .L_1640)
.L_1640:
        /*00fc*/ 	.word	0x00000000
        /*0100*/ 	.short	0x0004
        /*0102*/ 	.short	0x0020
        /*0104*/ 	.byte	0x00, 0xf5, 0x21, 0x00


	//----- nvinfo : EIATTR_KPARAM_INFO
	.align		4
.L_1641:
        /*0108*/ 	.byte	0x04, 0x17
        /*010a*/ 	.short	(.L_1643 - .L_1642)
.L_1642:
        /*010c*/ 	.word	0x00000000
        /*0110*/ 	.short	0x0003
        /*0112*/ 	.short	0x0018
        /*0114*/ 	.byte	0x00, 0xf5, 0x21, 0x00


	//----- nvinfo : EIATTR_KPARAM_INFO
	.align		4
.L_1643:
        /*0118*/ 	.byte	0x04, 0x17
        /*011a*/ 	.short	(.L_1645 - .L_1644)
.L_1644:
        /*011c*/ 	.word	0x00000000
        /*0120*/ 	.short	0x0002
        /*0122*/ 	.short	0x0010
        /*0124*/ 	.byte	0x00, 0xf5, 0x21, 0x00


	//----- nvinfo : EIATTR_KPARAM_INFO
	.align		4
.L_1645:
        /*0128*/ 	.byte	0x04, 0x17
        /*012a*/ 	.short	(.L_1647 - .L_1646)
.L_1646:
        /*012c*/ 	.word	0x00000000
        /*0130*/ 	.short	0x0001
        /*0132*/ 	.short	0x0008
        /*0134*/ 	.byte	0x00, 0xf5, 0x21, 0x00


	//----- nvinfo : EIATTR_KPARAM_INFO
	.align		4
.L_1647:
        /*0138*/ 	.byte	0x04, 0x17
        /*013a*/ 	.short	(.L_1649 - .L_1648)
.L_1648:
        /*013c*/ 	.word	0x00000000
        /*0140*/ 	.short	0x0000
        /*0142*/ 	.short	0x0000
        /*0144*/ 	.byte	0x00, 0xf5, 0x21, 0x00


	//----- nvinfo : EIATTR_SPARSE_MMA_MASK
	.align		4
.L_1649:
        /*0148*/ 	.byte	0x03, 0x50
        /*014a*/ 	.short	0x0000


	//----- nvinfo : EIATTR_MAXREG_COUNT
	.align		4
        /*014c*/ 	.byte	0x03, 0x1b
        /*014e*/ 	.short	0x00ff


	//----- nvinfo : EIATTR_NUM_BARRIERS
	.align		4
        /*0150*/ 	.byte	0x02, 0x4c
        /*0152*/ 	.byte	0x01
	.zero		1


	//----- nvinfo : EIATTR_MERCURY_ISA_VERSION
	.align		4
        /*0154*/ 	.byte	0x03, 0x5f
        /*0156*/ 	.short	0x0101


	//----- nvinfo : EIATTR_VRC_CTA_INIT_COUNT
	.align		4
        /*0158*/ 	.byte	0x02, 0x4a
	.zero		1
	.zero		1


	//----- nvinfo : EIATTR_EXIT_INSTR_OFFSETS
	.align		4
        /*015c*/ 	.byte	0x04, 0x1c
        /*015e*/ 	.short	(.L_1651 - .L_1650)


	//   ....[0]....
.L_1650:
        /*0160*/ 	.word	0x00000080


	//   ....[1]....
        /*0164*/ 	.word	0x00000290


	//   ....[2]....
        /*0168*/ 	.word	0x00000e40


	//   ....[3]....
        /*016c*/ 	.word	0x00004000


	//   ....[4]....
        /*0170*/ 	.word	0x00004280


	//   ....[5]....
        /*0174*/ 	.word	0x000043f0


	//   ....[6]....
        /*0178*/ 	.word	0x00004480


	//   ....[7]....
        /*017c*/ 	.word	0x000044c0


	//----- nvinfo : EIATTR_CRS_STACK_SIZE
	.align		4
.L_1651:
        /*0180*/ 	.byte	0x04, 0x1e
        /*0182*/ 	.short	(.L_1653 - .L_1652)
.L_1652:
        /*0184*/ 	.word	0x00000000


	//----- nvinfo : EIATTR_CBANK_PARAM_SIZE
	.align		4
.L_1653:
        /*0188*/ 	.byte	0x03, 0x19
        /*018a*/ 	.short	0x0074


	//----- nvinfo : EIATTR_PARAM_CBANK
	.align		4
        /*018c*/ 	.byte	0x04, 0x0a
        /*018e*/ 	.short	(.L_1655 - .L_1654)
	.align		4
.L_1654:
        /*0190*/ 	.word	index@(.nv.constant0._Z23gemm_half_q_half_kernelILi3ELi16ELb1ELb0ELi64EEvPK6__halfPKjS4_S2_PS0_iiiiPKtS7_iiiiiibS2_i)
        /*0194*/ 	.short	0x0380
        /*0196*/ 	.short	0x0074


	//----- nvinfo : EIATTR_SW_WAR
	.align		4
.L_1655:
        /*0198*/ 	.byte	0x04, 0x36
        /*019a*/ 	.short	(.L_1657 - .L_1656)
.L_1656:
        /*019c*/ 	.word	0x00000008
.L_1657:


//--------------------- .nv.info._Z23gemm_half_q_half_kernelILi3ELi24ELb1ELb0ELi64EEvPK6__halfPKjS4_S2_PS0_iiiiPKtS7_iiiiiibS2_i --------------------------
	.section	.nv.info._Z23gemm_half_q_half_kernelILi3ELi24ELb1ELb0ELi64EEvPK6__halfPKjS4_S2_PS0_iiiiPKtS7_iiiiiibS2_i,"",@"SHT_CUDA_INFO"
	.sectionflags	@""
	.align	4


	//----- nvinfo : EIATTR_CUDA_API_VERSION
	.align		4
        /*0000*/ 	.byte	0x04, 0x37
        /*0002*/ 	.short	(.L_1659 - .L_1658)
.L_1658:
        /*0004*/ 	.word	0x00000082


	//----- nvinfo : EIATTR_KPARAM_INFO
	.align		4
.L_1659:
        /*0008*/ 	.byte	0x04, 0x17
        /*000a*/ 	.short	(.L_1661 - .L_1660)
.L_1660:
        /*000c*/ 	.word	0x00000000
        /*0010*/ 	.short	0x0013
        /*0012*/ 	.short	0x0070
        /*0014*/ 	.byte	0x00, 0xf0, 0x11, 0x00


	//----- nvinfo : EIATTR_KPARAM_INFO
	.align		4
.L_1661:
        /*0018*/ 	.byte	0x04, 0x17
        /*001a*/ 	.short	(.L_1663 - .L_1662)
.L_1662:
        /*001c*/ 	.word	0x00000000
        /*0020*/ 	.short	0x0012
        /*0022*/ 	.short	0x0068
        /*0024*/ 	.byte	0x00, 0xf5, 0x21, 0x00


	//----- nvinfo : EIATTR_KPARAM_INFO
	.align		4
.L_1663:
        /*0028*/ 	.byte	0x04, 0x17
        /*002a*/ 	.short	(.L_1665 - .L_1664)
.L_1664:
        /*002c*/ 	.word	0x00000000
        /*0030*/ 	.short	0x0011
        /*0032*/ 	.short	0x0060
        /*0034*/ 	.byte	0x00, 0xf0, 0x05, 0x00


	//----- nvinfo : EIATTR_KPARAM_INFO
	.align		4
.L_1665:
        /*0038*/ 	.byte	0x04, 0x17
        /*003a*/ 	.short	(.L_1667 - .L_1666)
.L_1666:
        /*003c*/ 	.word	0x00000000
        /*0040*/ 	.short	0x0010
        /*0042*/ 	.short	0x005c
        /*0044*/ 	.byte	0x00, 0xf0, 0x11, 0x00


	//----- nvinfo : EIATTR_KPARAM_INFO
	.align		4
.L_1667:
        /*0048*/ 	.byte	0x04, 0x17
        /*004a*/ 	.short	(.L_1669 - .L_1668)
.L_1668:
        /*004c*/ 	.word	0x00000000
        /*0050*/ 	.short	0x000f
        /*0052*/ 	.short	0x0058
        /*0054*/ 	.byte	0x00, 0xf0, 0x11, 0x00


	//----- nvinfo : EIATTR_KPARAM_INFO
	.align		4
.L_1669:
        /*0058*/ 	.byte	0x04, 0x17
        /*005a*/ 	.short	(.L_1671 - .L_1670)
.L_1670:
        /*005c*/ 	.word	0x00000000
        /*0060*/ 	.short	0x000e
        /*0062*/ 	.short	0x0054
        /*0064*/ 	.byte	0x00, 0xf0, 0x11, 0x00


	//----- nvinfo : EIATTR_KPARAM_INFO
	.align		4
.L_1671:
        /*0068*/ 	.byte	0x04, 0x17
        /*006a*/ 	.short	(.L_1673 - .L_1672)
.L_1672:
        /*006c*/ 	.word	0x00000000
        /*0070*/ 	.short	0x000d
        /*0072*/ 	.short	0x0050
        /*0074*/ 	.byte	0x00, 0xf0, 0x11, 0x00


	//----- nvinfo : EIATTR_KPARAM_INFO
	.align		4
.L_1673:
        /*0078*/ 	.byte	0x04, 0x17
        /*007a*/ 	.short	(.L_1675 - .L_1674)
.L_1674:
        /*007c*/ 	.word	0x00000000
        /*0080*/ 	.short	0x000c
        /*0082*/ 	.short	0x004c
        /*0084*/ 	.byte	0x00, 0xf0, 0x11, 0x00


	//----- nvinfo : EIATTR_KPARAM_INFO
	.align		4
.L_1675:
        /*0088*/ 	.byte	0x04, 0x17
        /*008a*/ 	.short	(.L_1677 - .L_1676)
.L_1676:
        /*008c*/ 	.word	0x00000000
        /*0090*/ 	.short	0x000b
        /*0092*/ 	.short	0x0048
        /*0094*/ 	.byte	0x00, 0xf0, 0x11, 0x00


	//----- nvinfo : EIATTR_KPARAM_INFO
	.align		4
.L_1677:
        /*0098*/ 	.byte	0x04, 0x17
        /*009a*/ 	.short	(.L_1679 - .L_1678)
.L_1678:
        /*009c*/ 	.word	0x00000000
        /*00a0*/ 	.short	0x000a
        /*00a2*/ 	.short	0x0040
        /*00a4*/ 	.byte	0x00, 0xf5, 0x21, 0x00


	//----- nvinfo : EIATTR_KPARAM_INFO
	.align		4
.L_1679:
        /*00a8*/ 	.byte	0x04, 0x17
        /*00aa*/ 	.short	(.L_1681 - .L_1680)
.L_1680:
        /*00ac*/ 	.word	0x00000000
        /*00b0*/ 	.short	0x0009
        /*00b2*/ 	.short	0x0038
        /*00b4*/ 	.byte	0x00, 0xf5, 0x21, 0x00


	//----- nvinfo : EIATTR_KPARAM_INFO
	.align		4
.L_1681:
        /*00b8*/ 	.byte	0x04, 0x17
        /*00ba*/ 	.short	(.L_1683 - .L_1682)
.L_1682:
        /*00bc*/ 	.word	0x00000000
        /*00c0*/ 	.short	0x0008
        /*00c2*/ 	.short	0x0034
        /*00c4*/ 	.byte	0x00, 0xf0, 0x11, 0x00


	//----- nvinfo : EIATTR_KPARAM_INFO
	.align		4
.L_1683:
        /*00c8*/ 	.byte	0x04, 0x17
        /*00ca*/ 	.short	(.L_1685 - .L_1684)
.L_1684:
        /*00cc*/ 	.word	0x00000000
        /*00d0*/ 	.short	0x0007
        /*00d2*/ 	.short	0x0030
        /*00d4*/ 	.byte	0x00, 0xf0, 0x11, 0x00


	//----- nvinfo : EIATTR_KPARAM_INFO
	.align		4
.L_1685:
        /*00d8*/ 	.byte	0x04, 0x17
        /*00da*/ 	.short	(.L_1687 - .L_1686)
.L_1686:
        /*00dc*/ 	.word	0x00000000
        /*00e0*/ 	.short	0x0006
        /*00e2*/ 	.short	0x002c
        /*00e4*/ 	.byte	0x00, 0xf0, 0x11, 0x00


	//----- nvinfo : EIATTR_KPARAM_INFO
	.align		4
.L_1687:
        /*00e8*/ 	.byte	0x04, 0x17
        /*00ea*/ 	.short	(.L_1689 - .L_1688)
.L_1688:
        /*00ec*/ 	.word	0x00000000
        /*00f0*/ 	.short	0x0005
        /*00f2*/ 	.short	0x0028
        /*00f4*/ 	.byte	0x00, 0xf0, 0x11, 0x00


	//----- nvinfo : EIATTR_KPARAM_INFO
	.align		4
.L_1689:
        /*00f8*/ 	.byte	0x04, 0x17
        /*00fa*/ 	.short	(.L_1691 - .L_1690)
.L_1690:
        /*00fc*/ 	.word	0x00000000
        /*0100*/ 	.short	0x0004
        /*0102*/ 	.short	0x0020
        /*0104*/ 	.byte	0x00, 0xf5, 0x21, 0x00


	//----- nvinfo : EIATTR_KPARAM_INFO
	.align		4
.L_1691:
        /*0108*/ 	.byte	0x04, 0x17
        /*010a*/ 	.short	(.L_1693 - .L_1692)
.L_1692:
        /*010c*/ 	.word	0x00000000
        /*0110*/ 	.short	0x0003
        /*0112*/ 	.short	0x0018
        /*0114*/ 	.byte	0x00, 0xf5, 0x21, 0x00


	//----- nvinfo : EIATTR_KPARAM_INFO
	.align		4
.L_1693:
        /*0118*/ 	.byte	0x04, 0x17
        /*011a*/ 	.short	(.L_1695 - .L_1694)
.L_1694:
        /*011c*/ 	.word	0x00000000
        /*0120*/ 	.short	0x0002
        /*0122*/ 	.short	0x0010
        /*0124*/ 	.byte	0x00, 0xf5, 0x21, 0x00


	//----- nvinfo : EIATTR_KPARAM_INFO
	.align		4
.L_1695:
        /*0128*/ 	.byte	0x04, 0x17
        /*012a*/ 	.short	(.L_1697 - .L_1696)
.L_1696:
        /*012c*/ 	.word	0x00000000
        /*0130*/ 	.short	0x0001
        /*0132*/ 	.short	0x0008
        /*0134*/ 	.byte	0x00, 0xf5, 0x21, 0x00


	//----- nvinfo : EIATTR_KPARAM_INFO
	.align		4
.L_1697:
        /*0138*/ 	.byte	0x04, 0x17
        /*013a*/ 	.short	(.L_1699 - .L_1698)
.L_1698:
        /*013c*/ 	.word	0x00000000
        /*0140*/ 	.short	0x0000
        /*0142*/ 	.short	0x0000
        /*0144*/ 	.byte	0x00, 0xf5, 0x21, 0x00


	//----- nvinfo : EIATTR_SPARSE_MMA_MASK
	.align		4
.L_1699:
        /*0148*/ 	.byte	0x03, 0x50
        /*014a*/ 	.short	0x0000


	//----- nvinfo : EIATTR_MAXREG_COUNT
	.align		4
        /*014c*/ 	.byte	0x03, 0x1b
        /*014e*/ 	.short	0x00ff


	//----- nvinfo : EIATTR_NUM_BARRIERS
	.align		4
        /*0150*/ 	.byte	0x02, 0x4c
        /*0152*/ 	.byte	0x01
	.zero		1


	//----- nvinfo : EIATTR_MERCURY_ISA_VERSION
	.align		4
        /*0154*/ 	.byte	0x03, 0x5f
        /*0156*/ 	.short	0x0101


	//----- nvinfo : EIATTR_VRC_CTA_INIT_COUNT
	.align		4
        /*0158*/ 	.byte	0x02, 0x4a
	.zero		1
	.zero		1


	//----- nvinfo : EIATTR_EXIT_INSTR_OFFSETS
	.align		4
        /*015c*/ 	.byte	0x04, 0x1c
        /*015e*/ 	.short	(.L_1701 - .L_1700)


	//   ....[0]....
.L_1700:
        /*0160*/ 	.word	0x00000070


	//   ....[1]....
        /*0164*/ 	.word	0x00000230


	//   ....[2]....
        /*0168*/ 	.word	0x00000df0


	//   ....[3]....
        /*016c*/ 	.word	0x00009200


	//   ....[4]....
        /*0170*/ 	.word	0x00009430


	//   ....[5]....
        /*0174*/ 	.word	0x00009560


	//   ....[6]....
        /*0178*/ 	.word	0x000095f0


	//   ....[7]....
        /*017c*/ 	.word	0x00009630


	//----- nvinfo : EIATTR_CRS_STACK_SIZE
	.align		4
.L_1701:
        /*0180*/ 	.byte	0x04, 0x1e
        /*0182*/ 	.short	(.L_1703 - .L_1702)
.L_1702:
        /*0184*/ 	.word	0x00000000


	//----- nvinfo : EIATTR_CBANK_PARAM_SIZE
	.align		4
.L_1703:
        /*0188*/ 	.byte	0x03, 0x19
        /*018a*/ 	.short	0x0074


	//----- nvinfo : EIATTR_PARAM_CBANK
	.align		4
        /*018c*/ 	.byte	0x04, 0x0a
        /*018e*/ 	.short	(.L_1705 - .L_1704)
	.align		4
.L_1704:
        /*0190*/ 	.word	index@(.nv.constant0._Z23gemm_half_q_half_kernelILi3ELi24ELb1ELb0ELi64EEvPK6__halfPKjS4_S2_PS0_iiiiPKtS7_iiiiiibS2_i)
        /*0194*/ 	.short	0x0380
        /*0196*/ 	.short	0x0074


	//----- nvinfo : EIATTR_SW_WAR
	.align		4
.L_1705:
        /*0198*/ 	.byte	0x04, 0x36
        /*019a*/ 	.short	(.L_1707 - .L_1706)
.L_1706:
        /*019c*/ 	.word	0x00000008
.L_1707:


//--------------------- .nv.info._Z23gemm_half_q_half_kernelILi3ELi8ELb1ELb0ELi64EEvPK6__halfPKjS4_S2_PS0_iiiiPKtS7_iiiiiibS2_i --------------------------
	.section	.nv.info._Z23gemm_half_q_half_kernelILi3ELi8ELb1ELb0ELi64EEvPK6__halfPKjS4_S2_PS0_iiiiPKtS7_iiiiiibS2_i,"",@"SHT_CUDA_INFO"
	.sectionflags	@""
	.align	4


	//----- nvinfo : EIATTR_CUDA_API_VERSION
	.align		4
        /*0000*/ 	.byte	0x04, 0x37
        /*0002*/ 	.short	(.L_1709 - .L_1708)
.L_1708:
        /*0004*/ 	.word	0x00000082


	//----- nvinfo : EIATTR_KPARAM_INFO
	.align		4
.L_1709:
        /*0008*/ 	.byte	0x04, 0x17
        /*000a*/ 	.short	(.L_1711 - .L_1710)
.L_1710:
        /*000c*/ 	.word	0x00000000
        /*0010*/ 	.short	0x0013
        /*0012*/ 	.short	0x0070
        /*0014*/ 	.byte	0x00, 0xf0, 0x11, 0x00


	//----- nvinfo : EIATTR_KPARAM_INFO
	.align		4
.L_1711:
        /*0018*/ 	.byte	0x04, 0x17
        /*001a*/ 	.short	(.L_1713 - .L_1712)
.L_1712:
        /*001c*/ 	.word	0x00000000
        /*0020*/ 	.short	0x0012
        /*0022*/ 	.short	0x0068
        /*0024*/ 	.byte	0x00, 0xf5, 0x21, 0x00


	//----- nvinfo : EIATTR_KPARAM_INFO
	.align		4
.L_1713:
        /*0028*/ 	.byte	0x04, 0x17
        /*002a*/ 	.short	(.L_1715 - .L_1714)
.L_1714:
        /*002c*/ 	.word	0x00000000
        /*0030*/ 	.short	0x0011
        /*0032*/ 	.short	0x0060
        /*0034*/ 	.byte	0x00, 0xf0, 0x05, 0x00


	//----- nvinfo : EIATTR_KPARAM_INFO
	.align		4
.L_1715:
        /*0038*/ 	.byte	0x04, 0x17
        /*003a*/ 	.short	(.L_1717 - .L_1716)
.L_1716:
        /*003c*/ 	.word	0x00000000
        /*0040*/ 	.short	0x0010
        /*0042*/ 	.short	0x005c
        /*0044*/ 	.byte	0x00, 0xf0, 0x11, 0x00


	//----- nvinfo : EIATTR_KPARAM_INFO
	.align		4
.L_1717:
        /*0048*/ 	.byte	0x04, 0x17
        /*004a*/ 	.short	(.L_1719 - .L_1718)
.L_1718:
        /*004c*/ 	.word	0x00000000
        /*0050*/ 	.short	0x000f
        /*0052*/ 	.short	0x0058
        /*0054*/ 	.byte	0x00, 0xf0, 0x11, 0x00


	//----- nvinfo : EIATTR_KPARAM_INFO
	.align		4
.L_1719:
        /*0058*/ 	.byte	0x04, 0x17
        /*005a*/ 	.short	(.L_1721 - .L_1720)
.L_1720:
        /*005c*/ 	.word	0x00000000
        /*0060*/ 	.short	0x000e
        /*0062*/ 	.short	0x0054
        /*0064*/ 	.byte	0x00, 0xf0, 0x11, 0x00


	//----- nvinfo : EIATTR_KPARAM_INFO
	.align		4
.L_1721:
        /*0068*/ 	.byte	0x04, 0x17
        /*006a*/ 	.short	(.L_1723 - .L_1722)
.L_1722:
        /*006c*/ 	.word	0x00000000
        /*0070*/ 	.short	0x000d
        /*0072*/ 	.short	0x0050
        /*0074*/ 	.byte	0x00, 0xf0, 0x11, 0x00


	//----- nvinfo : EIATTR_KPARAM_INFO
	.align		4
.L_1723:
        /*0078*/ 	.byte	0x04, 0x17
        /*007a*/ 	.short	(.L_1725 - .L_1724)
.L_1724:
        /*007c*/ 	.word	0x00000000
        /*0080*/ 	.short	0x000c
        /*0082*/ 	.short	0x004c
        /*0084*/ 	.byte	0x00, 0xf0, 0x11, 0x00


	//----- nvinfo : EIATTR_KPARAM_INFO
	.align		4
.L_1725:
        /*0088*/ 	.byte	0x04, 0x17
        /*008a*/ 	.short	(.L_1727 - .L_1726)
.L_1726:
        /*008c*/ 	.word	0x00000000
        /*0090*/ 	.short	0x000b
        /*0092*/ 	.short	0x0048
        /*0094*/ 	.byte	0x00, 0xf0, 0x11, 0x00


	//----- nvinfo : EIATTR_KPARAM_INFO
	.align		4
.L_1727:
        /*0098*/ 	.byte	0x04, 0x17
        /*009a*/ 	.short	(.L_1729 - .L_1728)
.L_1728:
        /*009c*/ 	.word	0x00000000
        /*00a0*/ 	.short	0x000a
        /*00a2*/ 	.short	0x0040
        /*00a4*/ 	.byte	0x00, 0xf5, 0x21, 0x00


	//----- nvinfo : EIATTR_KPARAM_INFO
	.align		4
.L_1729:
        /*00a8*/ 	.byte	0x04, 0x17
        /*00aa*/ 	.short	(.L_1731 - .L_1730)
.L_1730:
        /*00ac*/ 	.word	0x00000000
        /*00b0*/ 	.short	0x0009
        /*00b2*/ 	.short	0x0038
        /*00b4*/ 	.byte	0x00, 0xf5, 0x21, 0x00


	//----- nvinfo : EIATTR_KPARAM_INFO
	.align		4
.L_1731:
        /*00b8*/ 	.byte	0x04, 0x17
        /*00ba*/ 	.short	(.L_1733 - .L_1732)
.L_1732:
        /*00bc*/ 	.word	0x00000000
        /*00c0*/ 	.short	0x0008
        /*00c2*/ 	.short	0x0034
        /*00c4*/ 	.byte	0x00, 0xf0, 0x11, 0x00


	//----- nvinfo : EIATTR_KPARAM_INFO
	.align		4
.L_1733:
        /*00c8*/ 	.byte	0x04, 0x17
        /*00ca*/ 	.short	(.L_1735 - .L_1734)
.L_1734:
        /*00cc*/ 	.word	0x00000000
        /*00d0*/ 	.short	0x0007
        /*00d2*/ 	.short	0x0030
        /*00d4*/ 	.byte	0x00, 0xf0, 0x11, 0x00


	//----- nvinfo : EIATTR_KPARAM_INFO
	.align		4
.L_1735:
        /*00d8*/ 	.byte	0x04, 0x17
        /*00da*/ 	.short	(.L_1737 - .L_1736)
.L_1736:
        /*00dc*/ 	.word	0x00000000
        /*00e0*/ 	.short	0x0006
        /*00e2*/ 	.short	0x002c
        /*00e4*/ 	.byte	0x00, 0xf0, 0x11, 0x00


	//----- nvinfo : EIATTR_KPARAM_INFO
	.align		4
.L_1737:
        /*00e8*/ 	.byte	0x04, 0x17
        /*00ea*/ 	.short	(.L_1739 - .L_1738)
.L_1738:
        /*00ec*/ 	.word	0x00000000
        /*00f0*/ 	.short	0x0005
        /*00f2*/ 	.short	0x0028
        /*00f4*/ 	.byte	0x00, 0xf0, 0x11, 0x00


	//----- nvinfo : EIATTR_KPARAM_INFO
	.align		4
.L_1739:
        /*00f8*/ 	.byte	0x04, 0x17
        /*00fa*/ 	.short	(.L_1741 - .L_1740)
.L_1740:
        /*00fc*/ 	.word	0x00000000
        /*0100*/ 	.short	0x0004
        /*0102*/ 	.short	0x0020
        /*0104*/ 	.byte	0x00, 0xf5, 0x21, 0x00


	//----- nvinfo : EIATTR_KPARAM_INFO
	.align		4
.L_1741:
        /*0108*/ 	.byte	0x04, 0x17
        /*010a*/ 	.short	(.L_1743 - .L_1742)
.L_1742:
        /*010c*/ 	.word	0x00000000
        /*0110*/ 	.short	0x0003
        /*0112*/ 	.short	0x0018
        /*0114*/ 	.byte	0x00, 0xf5, 0x21, 0x00


	//----- nvinfo : EIATTR_KPARAM_INFO
	.align		4
.L_1743:
        /*0118*/ 	.byte	0x04, 0x17
        /*011a*/ 	.short	(.L_1745 - .L_1744)
.L_1744:
        /*011c*/ 	.word	0x00000000
        /*0120*/ 	.short	0x0002
        /*0122*/ 	.short	0x0010
        /*0124*/ 	.byte	0x00, 0xf5, 0x21, 0x00


	//----- nvinfo : EIATTR_KPARAM_INFO
	.align		4
.L_1745:
        /*0128*/ 	.byte	0x04, 0x17
        /*012a*/ 	.short	(.L_1747 - .L_1746)
.L_1746:
        /*012c*/ 	.word	0x00000000
        /*0130*/ 	.short	0x0001
        /*0132*/ 	.short	0x0008
        /*0134*/ 	.byte	0x00, 0xf5, 0x21, 0x00


	//----- nvinfo : EIATTR_KPARAM_INFO
	.align		4
.L_1747:
        /*0138*/ 	.byte	0x04, 0x17
        /*013a*/ 	.short	(.L_1749 - .L_1748)
.L_1748:
        /*013c*/ 	.word	0x00000000
        /*0140*/ 	.short	0x0000
        /*0142*/ 	.short	0x0000
        /*0144*/ 	.byte	0x00, 0xf5, 0x21, 0x00


	//----- nvinfo : EIATTR_SPARSE_MMA_MASK
	.align		4
.L_1749:
        /*0148*/ 	.byte	0x03, 0x50
        /*014a*/ 	.short	0x0000


	//----- nvinfo : EIATTR_MAXREG_COUNT
	.align		4
        /*014c*/ 	.byte	0x03, 0x1b
        /*014e*/ 	.short	0x00ff


	//----- nvinfo : EIATTR_NUM_BARRIERS
	.align		4
        /*0150*/ 	.byte	0x02, 0x4c
        /*0152*/ 	.byte	0x01
	.zero		1


	//----- nvinfo : EIATTR_MERCURY_ISA_VERSION
	.align		4
        /*0154*/ 	.byte	0x03, 0x5f
        /*0156*/ 	.short	0x0101


	//----- nvinfo : EIATTR_VRC_CTA_INIT_COUNT
	.align		4
        /*0158*/ 	.byte	0x02, 0x4a
	.zero		1
	.zero		1


	//----- nvinfo : EIATTR_EXIT_INSTR_OFFSETS
	.align		4
        /*015c*/ 	.byte	0x04, 0x1c
        /*015e*/ 	.short	(.L_1751 - .L_1750)


	//   ....[0]....
.L_1750:
        /*0160*/ 	.word	0x00000090


	//   ....[1]....
        /*0164*/ 	.word	0x000002b0


	//   ....[2]....
        /*0168*/ 	.word	0x00000e60


	//   ....[3]....
        /*016c*/ 	.word	0x00007330


	//   ....[4]....
        /*0170*/ 	.word	0x00007580


	//   ....[5]....
        /*0174*/ 	.word	0x000076c0


	//   ....[6]....
        /*0178*/ 	.word	0x00007750


	//   ....[7]....
        /*017c*/ 	.word	0x00007790


	//----- nvinfo : EIATTR_CRS_STACK_SIZE
	.align		4
.L_1751:
        /*0180*/ 	.byte	0x04, 0x1e
        /*0182*/ 	.short	(.L_1753 - .L_1752)
.L_1752:
        /*0184*/ 	.word	0x00000000


	//----- nvinfo : EIATTR_CBANK_PARAM_SIZE
	.align		4
.L_1753:
        /*0188*/ 	.byte	0x03, 0x19
        /*018a*/ 	.short	0x0074


	//----- nvinfo : EIATTR_PARAM_CBANK
	.align		4
        /*018c*/ 	.byte	0x04, 0x0a
        /*018e*/ 	.short	(.L_1755 - .L_1754)
	.align		4
.L_1754:
        /*0190*/ 	.word	index@(.nv.constant0._Z23gemm_half_q_half_kernelILi3ELi8ELb1ELb0ELi64EEvPK6__halfPKjS4_S2_PS0_iiiiPKtS7_iiiiiibS2_i)
        /*0194*/ 	.short	0x0380
        /*0196*/ 	.short	0x0074


	//----- nvinfo : EIATTR_SW_WAR
	.align		4
.L_1755:
        /*0198*/ 	.byte	0x04, 0x36
        /*019a*/ 	.short	(.L_1757 - .L_1756)
.L_1756:
        /*019c*/ 	.word	0x00000008
.L_1757:


//--------------------- .nv.info._Z23gemm_half_q_half_kernelILi3ELi12ELb1ELb0ELi64EEvPK6__halfPKjS4_S2_PS0_iiiiPKtS7_iiiiiibS2_i --------------------------
	.section	.nv.info._Z23gemm_half_q_half_kernelILi3ELi12ELb1ELb0ELi64EEvPK6__halfPKjS4_S2_PS0_iiiiPKtS7_iiiiiibS2_i,"",@"SHT_CUDA_INFO"
	.sectionflags	@""
	.align	4


	//----- nvinfo : EIATTR_CUDA_API_VERSION
	.align		4
        /*0000*/ 	.byte	0x04, 0x37
        /*0002*/ 	.short	(.L_1759 - .L_1758)
.L_1758:
        /*0004*/ 	.word	0x00000082


	//----- nvinfo : EIATTR_KPARAM_INFO
	.align		4
.L_1759:
        /*0008*/ 	.byte	0x04, 0x17
        /*000a*/ 	.short	(.L_1761 - .L_1760)
.L_1760:
        /*000c*/ 	.word	0x00000000
        /*0010*/ 	.short	0x0013
        /*0012*/ 	.short	0x0070
        /*0014*/ 	.byte	0x00, 0xf0, 0x11, 0x00


	//----- nvinfo : EIATTR_KPARAM_INFO
	.align		4
.L_1761:
        /*0018*/ 	.byte	0x04, 0x17
        /*001a*/ 	.short	(.L_1763 - .L_1762)
.L_1762:
        /*001c*/ 	.word	0x00000000
        /*0020*/ 	.short	0x0012
        /*0022*/ 	.short	0x0068
        /*0024*/ 	.byte	0x00, 0xf5, 0x21, 0x00


	//----- nvinfo : EIATTR_KPARAM_INFO
	.align		4
.L_1763:
        /*0028*/ 	.byte	0x04, 0x17
        /*002a*/ 	.short	(.L_1765 - .L_1764)
.L_1764:
        /*002c*/ 	.word	0x00000000
        /*0030*/ 	.short	0x0011
        /*0032*/ 	.short	0x0060
        /*0034*/ 	.byte	0x00, 0xf0, 0x05, 0x00


	//----- nvinfo : EIATTR_KPARAM_INFO
	.align		4
.L_1765:
        /*0038*/ 	.byte	0x04, 0x17
        /*003a*/ 	.short	(.L_1767 - .L_1766)
.L_1766:
        /*003c*/ 	.word	0x00000000
        /*0040*/ 	.short	0x0010
        /*0042*/ 	.short	0x005c
        /*0044*/ 	.byte	0x00, 0xf0, 0x11, 0x00


	//----- nvinfo : EIATTR_KPARAM_INFO
	.align		4
.L_1767:
        /*0048*/ 	.byte	0x04, 0x17
        /*004a*/ 	.short	(.L_1769 - .L_1768)
.L_1768:
        /*004c*/ 	.word	0x00000000
        /*0050*/ 	.short	0x000f
        /*0052*/ 	.short	0x0058
        /*0054*/ 	.byte	0x00, 0xf0, 0x11, 0x00


	//----- nvinfo : EIATTR_KPARAM_INFO
	.align		4
.L_1769:
        /*0058*/ 	.byte	0x04, 0x17
        /*005a*/ 	.short	(.L_1771 - .L_1770)
.L_1770:
        /*005c*/ 	.word	0x00000000
        /*0060*/ 	.short	0x000e
        /*0062*/ 	.short	0x0054
        /*0064*/ 	.byte	0x00, 0xf0, 0x11, 0x00


	//----- nvinfo : EIATTR_KPARAM_INFO
	.align		4
.L_1771:
        /*0068*/ 	.byte	0x04, 0x17
        /*006a*/ 	.short	(.L_1773 - .L_1772)
.L_1772:
        /*006c*/ 	.word	0x00000000
        /*0070*/ 	.short	0x000d
        /*0072*/ 	.short	0x0050
        /*0074*/ 	.byte	0x00, 0xf0, 0x11, 0x00


	//----- nvinfo : EIATTR_KPARAM_INFO
	.align		4
.L_1773:
        /*0078*/ 	.byte	0x04, 0x17
        /*007a*/ 	.short	(.L_1775 - .L_1774)
.L_1774:
        /*007c*/ 	.word	0x00000000
        /*0080*/ 	.short	0x000c
        /*0082*/ 	.short	0x004c
        /*0084*/ 	.byte	0x00, 0xf0, 0x11, 0x00


	//----- nvinfo : EIATTR_KPARAM_INFO
	.align		4
.L_1775:
        /*0088*/ 	.byte	0x04, 0x17
        /*008a*/ 	.short	(.L_1777 - .L_1776)
.L_1776:
        /*008c*/ 	.word	0x00000000
        /*0090*/ 	.short	0x000b
        /*0092*/ 	.short	0x0048
        /*0094*/ 	.byte	0x00, 0xf0, 0x11, 0x00


	//----- nvinfo : EIATTR_KPARAM_INFO
	.align		4
.L_1777:
        /*0098*/ 	.byte	0x04, 0x17
        /*009a*/ 	.short	(.L_1779 - .L_1778)
.L_1778:
        /*009c*/ 	.word	0x00000000
        /*00a0*/ 	.short	0x000a
        /*00a2*/ 	.short	0x0040
        /*00a4*/ 	.byte	0x00, 0xf5, 0x21, 0x00


	//----- nvinfo : EIATTR_KPARAM_INFO
	.align		4
.L_1779:
        /*00a8*/ 	.byte	0x04, 0x17
        /*00aa*/ 	.short	(.L_1781 - .L_1780)
.L_1780:
        /*00ac*/ 	.word	0x00000000
        /*00b0*/ 	.short	0x0009
        /*00b2*/ 	.short	0x0038
        /*00b4*/ 	.byte	0x00, 0xf5, 0x21, 0x00


	//----- nvinfo : EIATTR_KPARAM_INFO
	.align		4
.L_1781:
        /*00b8*/ 	.byte	0x04, 0x17
        /*00ba*/ 	.short	(.L_1783 - .L_1782)
.L_1782:
        /*00bc*/ 	.word	0x00000000
        /*00c0*/ 	.short	0x0008
        /*00c2*/ 	.short	0x0034
        /*00c4*/ 	.byte	0x00, 0xf0, 0x11, 0x00


	//----- nvinfo : EIATTR_KPARAM_INFO
	.align		4
.L_1783:
        /*00c8*/ 	.byte	0x04, 0x17
        /*00ca*/ 	.short	(.L_1785 - .L_1784)
.L_1784:
        /*00cc*/ 	.word	0x00000000
        /*00d0*/ 	.short	0x0007
        /*00d2*/ 	.short	0x0030
        /*00d4*/ 	.byte	0x00, 0xf0, 0x11, 0x00


	//----- nvinfo : EIATTR_KPARAM_INFO
	.align		4
.L_1785:
        /*00d8*/ 	.byte	0x04, 0x17
        /*00da*/ 	.short	(.L_1787 - .L_1786)
.L_1786:
        /*00dc*/ 	.word	0x00000000
        /*00e0*/ 	.short	0x0006
        /*00e2*/ 	.short	0x002c
        /*00e4*/ 	.byte	0x00, 0xf0, 0x11, 0x00


	//----- nvinfo : EIATTR_KPARAM_INFO
	.align		4
.L_1787:
        /*00e8*/ 	.byte	0x04, 0x17
        /*00ea*/ 	.short	(.L_1789 - .L_1788)
.L_1788:
        /*00ec*/ 	.word	0x00000000
        /*00f0*/ 	.short	0x0005
        /*00f2*/ 	.short	0x0028
        /*00f4*/ 	.byte	0x00, 0xf0, 0x11, 0x00


	//----- nvinfo : EIATTR_KPARAM_INFO
	.align		4
.L_1789:
        /*00f8*/ 	.byte	0x04, 0x17
        /*00fa*/ 	.short	(.L_1791 - .L_1790)
.L_1790:
        /*00fc*/ 	.word	0x00000000
        /*0100*/ 	.short	0x0004
        /*0102*/ 	.short	0x0020
        /*0104*/ 	.byte	0x00, 0xf5, 0x21, 0x00


	//----- nvinfo : EIATTR_KPARAM_INFO
	.align		4
.L_1791:
        /*0108*/ 	.byte	0x04, 0x17
        /*010a*/ 	.short	(.L_1793 - .L_1792)
.L_1792:
        /*010c*/ 	.word	0x00000000
        /*0110*/ 	.short	0x0003
        /*0112*/ 	.short	0x0018
        /*0114*/ 	.byte	0x00, 0xf5, 0x21, 0x00


	//----- nvinfo : EIATTR_KPARAM_INFO
	.align		4
.L_1793:
        /*0118*/ 	.byte	0x04, 0x17
        /*011a*/ 	.short	(.L_1795 - .L_1794)
.L_1794:
        /*011c*/ 	.word	0x00000000
        /*0120*/ 	.short	0x0002
        /*0122*/ 	.short	0x0010
        /*0124*/ 	.byte	0x00, 0xf5, 0x21, 0x00


	//----- nvinfo : EIATTR_KPARAM_INFO
	.align		4
.L_1795:
        /*0128*/ 	.byte	0x04, 0x17
        /*012a*/ 	.short	(.L_1797 - .L_1796)
.L_1796:
        /*012c*/ 	.word	0x00000000
        /*0130*/ 	.short	0x0001
        /*0132*/ 	.short	0x0008
        /*0134*/ 	.byte	0x00, 0xf5, 0x21, 0x00


	//----- nvinfo : EIATTR_KPARAM_INFO
	.align		4
.L_1797:
        /*0138*/ 	.byte	0x04, 0x17
        /*013a*/ 	.short	(.L_1799 - .L_1798)
.L_1798:
        /*013c*/ 	.word	0x00000000
        /*0140*/ 	.short	0x0000
        /*0142*/ 	.short	0x0000
        /*0144*/ 	.byte	0x00, 0xf5, 0x21, 0x00


	//----- nvinfo : EIATTR_SPARSE_MMA_MASK
	.align		4
.L_1799:
        /*0148*/ 	.byte	0x03, 0x50
        /*014a*/ 	.short	0x0000


	//----- nvinfo : EIATTR_MAXREG_COUNT
	.align		4
        /*014c*/ 	.byte	0x03, 0x1b
        /*014e*/ 	.short	0x00ff


	//----- nvinfo : EIATTR_NUM_BARRIERS
	.align		4
        /*0150*/ 	.byte	0x02, 0x4c
        /*0152*/ 	.byte	0x01
	.zero		1


	//----- nvinfo : EIATTR_MERCURY_ISA_VERSION
	.align		4
        /*0154*/ 	.byte	0x03, 0x5f
        /*0156*/ 	.short	0x0101


	//----- nvinfo : EIATTR_VRC_CTA_INIT_COUNT
	.align		4
        /*0158*/ 	.byte	0x02, 0x4a
	.zero		1
	.zero		1


	//----- nvinfo : EIATTR_EXIT_INSTR_OFFSETS
	.align		4
        /*015c*/ 	.byte	0x04, 0x1c
        /*015e*/ 	.short	(.L_1801 - .L_1800)


	//   ....[0]....
.L_1800:
        /*0160*/ 	.word	0x00000060


	//   ....[1]....
        /*0164*/ 	.word	0x00000220


	//   ....[2]....
        /*0168*/ 	.word	0x00000de0


	//   ....[3]....
        /*016c*/ 	.word	0x00009140


	//   ....[4]....
        /*0170*/ 	.word	0x00009370


	//   ....[5]....
        /*0174*/ 	.word	0x000094a0


	//   ....[6]....
        /*0178*/ 	.word	0x00009530


	//   ....[7]....
        /*017c*/ 	.word	0x00009570


	//----- nvinfo : EIATTR_CRS_STACK_SIZE
	.align		4
.L_1801:
        /*0180*/ 	.byte	0x04, 0x1e
        /*0182*/ 	.short	(.L_1803 - .L_1802)
.L_1802:
        /*0184*/ 	.word	0x00000000


	//----- nvinfo : EIATTR_CBANK_PARAM_SIZE
	.align		4
.L_1803:
        /*0188*/ 	.byte	0x03, 0x19
        /*018a*/ 	.short	0x0074


	//----- nvinfo : EIATTR_PARAM_CBANK
	.align		4
        /*018c*/ 	.byte	0x04, 0x0a
        /*018e*/ 	.short	(.L_1805 - .L_1804)
	.align		4
.L_1804:
        /*0190*/ 	.word	index@(.nv.constant0._Z23gemm_half_q_half_kernelILi3ELi12ELb1ELb0ELi64EEvPK6__halfPKjS4_S2_PS0_iiiiPKtS7_iiiiiibS2_i)
        /*0194*/ 	.short	0x0380
        /*0196*/ 	.short	0x0074


	//----- nvinfo : EIATTR_SW_WAR
	.align		4
.L_1805:
        /*0198*/ 	.byte	0x04, 0x36
        /*019a*/ 	.short	(.L_1807 - .L_1806)
.L_1806:
        /*019c*/ 	.word	0x00000008
.L_1807:


//--------------------- .nv.info._Z23gemm_half_q_half_kernelILi3ELi14ELb1ELb0ELi64EEvPK6__halfPKjS4_S2_PS0_iiiiPKtS7_iiiiiibS2_i --------------------------
	.section	.nv.info._Z23gemm_half_q_half_kernelILi3ELi14ELb1ELb0ELi64EEvPK6__halfPKjS4_S2_PS0_iiiiPKtS7_iiiiiibS2_i,"",@"SHT_CUDA_INFO"
	.sectionflags	@""
	.align	4


	//----- nvinfo : EIATTR_CUDA_API_VERSION
	.align		4
        /*0000*/ 	.byte	0x04, 0x37
        /*0002*/ 	.short	(.L_1809 - .L_1808)
.L_1808:
        /*0004*/ 	.word	0x00000082


	//----- nvinfo : EIATTR_KPARAM_INFO
	.align		4
.L_1809:
        /*0008*/ 	.byte	0x04, 0x17
        /*000a*/ 	.short	(.L_1811 - .L_1810)
.L_1810:
        /*000c*/ 	.word	0x00000000
        /*0010*/ 	.short	0x0013
        /*0012*/ 	.short	0x0070
        /*0014*/ 	.byte	0x00, 0xf0, 0x11, 0x00


	//----- nvinfo : EIATTR_KPARAM_INFO
	.align		4
.L_1811:
        /*0018*/ 	.byte	0x04, 0x17
        /*001a*/ 	.short	(.L_1813 - .L_1812)
.L_1812:
        /*001c*/ 	.word	0x00000000
        /*0020*/ 	.short	0x0012
        /*0022*/ 	.short	0x0068
        /*0024*/ 	.byte	0x00, 0xf5, 0x21, 0x00


	//----- nvinfo : EIATTR_KPARAM_INFO
	.align		4
.L_1813:
        /*0028*/ 	.byte	0x04, 0x17
        /*002a*/ 	.short	(.L_1815 - .L_1814)
.L_1814:
        /*002c*/ 	.word	0x00000000
        /*0030*/ 	.short	0x0011
        /*0032*/ 	.short	0x0060
        /*0034*/ 	.byte	0x00, 0xf0, 0x05, 0x00


	//----- nvinfo : EIATTR_KPARAM_INFO
	.align		4
.L_1815:
        /*0038*/ 	.byte	0x04, 0x17
        /*003a*/ 	.short	(.L_1817 - .L_1816)
.L_1816:
        /*003c*/ 	.word	0x00000000
        /*0040*/ 	.short	0x0010
        /*0042*/ 	.short	0x005c
        /*0044*/ 	.byte	0x00, 0xf0, 0x11, 0x00


	//----- nvinfo : EIATTR_KPARAM_INFO
	.align		4
.L_1817:
        /*0048*/ 	.byte	0x04, 0x17
        /*004a*/ 	.short	(.L_1819 - .L_1818)
.L_1818:
        /*004c*/ 	.word	0x00000000
        /*0050*/ 	.short	0x000f
        /*0052*/ 	.short	0x0058
        /*0054*/ 	.byte	0x00, 0xf0, 0x11, 0x00


	//----- nvinfo : EIATTR_KPARAM_INFO
	.align		4
.L_1819:
        /*0058*/ 	.byte	0x04, 0x17
        /*005a*/ 	.short	(.L_1821 - .L_1820)
.L_1820:
        /*005c*/ 	.word	0x00000000
        /*0060*/ 	.short	0x000e
        /*0062*/ 	.short	0x0054
        /*0064*/ 	.byte	0x00, 0xf0, 0x11, 0x00


	//----- nvinfo : EIATTR_KPARAM_INFO
	.align		4
.L_1821:
        /*0068*/ 	.byte	0x04, 0x17
        /*006a*/ 	.short	(.L_1823 - .L_1822)
.L_1822:
        /*006c*/ 	.word	0x00000000
        /*0070*/ 	.short	0x000d
        /*0072*/ 	.short	0x0050
        /*0074*/ 	.byte	0x00, 0xf0, 0x11, 0x00


	//----- nvinfo : EIATTR_KPARAM_INFO
	.align		4
.L_1823:
        /*0078*/ 	.byte	0x04, 0x17
        /*007a*/ 	.short	(.L_1825 - .L_1824)
.L_1824:
        /*007c*/ 	.word	0x00000000
        /*0080*/ 	.short	0x000c
        /*0082*/ 	.short	0x004c
        /*0084*/ 	.byte	0x00, 0xf0, 0x11, 0x00


	//----- nvinfo : EIATTR_KPARAM_INFO
	.align		4
.L_1825:
        /*0088*/ 	.byte	0x04, 0x17
        /*008a*/ 	.short	(.L_1827 - .L_1826)
.L_1826:
        /*008c*/ 	.word	0x00000000
        /*0090*/ 	.short	0x000b
        /*0092*/ 	.short	0x0048
        /*0094*/ 	.byte	0x00, 0xf0, 0x11, 0x00


	//----- nvinfo : EIATTR_KPARAM_INFO
	.align		4
.L_1827:
        /*0098*/ 	.byte	0x04, 0x17
        /*009a*/ 	.short	(.L_1829 - .L_1828)
.L_1828:
        /*009c*/ 	.word	0x00000000
        /*00a0*/ 	.short	0x000a
        /*00a2*/ 	.short	0x0040
        /*00a4*/ 	.byte	0x00, 0xf5, 0x21, 0x00


	//----- nvinfo : EIATTR_KPARAM_INFO
	.align		4
.L_1829:
        /*00a8*/ 	.byte	0x04, 0x17
        /*00aa*/ 	.short	(.L_1831 - .L_1830)
.L_1830:
        /*00ac*/ 	.word	0x00000000
        /*00b0*/ 	.short	0x0009
        /*00b2*/ 	.short	0x0038
        /*00b4*/ 	.byte	0x00, 0xf5, 0x21, 0x00


	//----- nvinfo : EIATTR_KPARAM_INFO
	.align		4
.L_1831:
        /*00b8*/ 	.byte	0x04, 0x17
        /*00ba*/ 	.short	(.L_1833 - .L_1832)
.L_1832:
        /*00bc*/ 	.word	0x00000000
        /*00c0*/ 	.short	0x0008
        /*00c2*/ 	.short	0x0034
        /*00c4*/ 	.byte	0x00, 0xf0, 0x11, 0x00


	//----- nvinfo : EIATTR_KPARAM_INFO
	.align		4
.L_1833:
        /*00c8*/ 	.byte	0x04, 0x17
        /*00ca*/ 	.short	(.L_1835 - .L_1834)
.L_1834:
        /*00cc*/ 	.word	0x00000000
        /*00d0*/ 	.short	0x0007
        /*00d2*/ 	.short	0x0030
        /*00d4*/ 	.byte	0x00, 0xf0, 0x11, 0x00


	//----- nvinfo : EIATTR_KPARAM_INFO
	.align		4
.L_1835:
        /*00d8*/ 	.byte	0x04, 0x17
        /*00da*/ 	.short	(.L_1837 - .L_1836)
.L_1836:
        /*00dc*/ 	.word	0x00000000
        /*00e0*/ 	.short	0x0006
        /*00e2*/ 	.short	0x002c
        /*00e4*/ 	.byte	0x00, 0xf0, 0x11, 0x00


	//----- nvinfo : EIATTR_KPARAM_INFO
	.align		4
.L_1837:
        /*00e8*/ 	.byte	0x04, 0x17
        /*00ea*/ 	.short	(.L_1839 - .L_1838)
.L_1838:
        /*00ec*/ 	.word	0x00000000
        /*00f0*/ 	.short	0x0005
        /*00f2*/ 	.short	0x0028
        /*00f4*/ 	.byte	0x00, 0xf0, 0x11, 0x00


	//----- nvinfo : EIATTR_KPARAM_INFO
	.align		4
.L_1839:
        /*00f8*/ 	.byte	0x04, 0x17
        /*00fa*/ 	.short	(.L_1841 - .L_1840)
.L_1840:
        /*00fc*/ 	.word	0x00000000
        /*0100*/ 	.short	0x0004
        /*0102*/ 	.short	0x0020
        /*0104*/ 	.byte	0x00, 0xf5, 0x21, 0x00


	//----- nvinfo : EIATTR_KPARAM_INFO
	.align		4
.L_1841:
        /*0108*/ 	.byte	0x04, 0x17
        /*010a*/ 	.short	(.L_1843 - .L_1842)
.L_1842:
        /*010c*/ 	.word	0x00000000
        /*0110*/ 	.short	0x0003
        /*0112*/ 	.short	0x0018
        /*0114*/ 	.byte	0x00, 0xf5, 0x21, 0x00


	//----- nvinfo : EIATTR_KPARAM_INFO
	.align		4
.L_1843:
        /*0118*/ 	.byte	0x04, 0x17
        /*011a*/ 	.short	(.L_1845 - .L_1844)
.L_1844:
        /*011c*/ 	.word	0x00000000
        /*0120*/ 	.short	0x0002
        /*0122*/ 	.short	0x0010
        /*0124*/ 	.byte	0x00, 0xf5, 0x21, 0x00


	//----- nvinfo : EIATTR_KPARAM_INFO
	.align		4
.L_1845:
        /*0128*/ 	.byte	0x04, 0x17
        /*012a*/ 	.short	(.L_1847 - .L_1846)
.L_1846:
        /*012c*/ 	.word	0x00000000
        /*0130*/ 	.short	0x0001
        /*0132*/ 	.short	0x0008
        /*0134*/ 	.byte	0x00, 0xf5, 0x21, 0x00


	//----- nvinfo : EIATTR_KPARAM_INFO
	.align		4
.L_1847:
        /*0138*/ 	.byte	0x04, 0x17
        /*013a*/ 	.short	(.L_1849 - .L_1848)
.L_1848:
        /*013c*/ 	.word	0x00000000
        /*0140*/ 	.short	0x0000
        /*0142*/ 	.short	0x0000
        /*0144*/ 	.byte	0x00, 0xf5, 0x21, 0x00


	//----- nvinfo : EIATTR_SPARSE_MMA_MASK
	.align		4
.L_1849:
        /*0148*/ 	.byte	0x03, 0x50
        /*014a*/ 	.short	0x0000


	//----- nvinfo : EIATTR_MAXREG_COUNT
	.align		4
        /*014c*/ 	.byte	0x03, 0x1b
        /*014e*/ 	.short	0x00ff


	//----- nvinfo : EIATTR_NUM_BARRIERS
	.align		4
        /*0150*/ 	.byte	0x02, 0x4c
        /*0152*/ 	.byte	0x01
	.zero		1


	//----- nvinfo : EIATTR_MERCURY_ISA_VERSION
	.align		4
        /*0154*/ 	.byte	0x03, 0x5f
        /*0156*/ 	.short	0x0101


	//----- nvinfo : EIATTR_VRC_CTA_INIT_COUNT
	.align		4
        /*0158*/ 	.byte	0x02, 0x4a
	.zero		1
	.zero		1


	//----- nvinfo : EIATTR_EXIT_INSTR_OFFSETS
	.align		4
        /*015c*/ 	.byte	0x04, 0x1c
        /*015e*/ 	.short	(.L_1851 - .L_1850)


	//   ....[0]....
.L_1850:
        /*0160*/ 	.word	0x00000070


	//   ....[1]....
        /*0164*/ 	.word	0x00000230


	//   ....[2]....
        /*0168*/ 	.word	0x00000df0


	//   ....[3]....
        /*016c*/ 	.word	0x0000a150


	//   ....[4]....
        /*0170*/ 	.word	0x0000a380


	//   ....[5]....
        /*0174*/ 	.word	0x0000a4b0


	//   ....[6]....
        /*0178*/ 	.word	0x0000a540


	//   ....[7]....
        /*017c*/ 	.word	0x0000a580


	//----- nvinfo : EIATTR_CRS_STACK_SIZE
	.align		4
.L_1851:
        /*0180*/ 	.byte	0x04, 0x1e
        /*0182*/ 	.short	(.L_1853 - .L_1852)
.L_1852:
        /*0184*/ 	.word	0x00000000


	//----- nvinfo : EIATTR_CBANK_PARAM_SIZE
	.align		4
.L_1853:
        /*0188*/ 	.byte	0x03, 0x19
        /*018a*/ 	.short	0x0074


	//----- nvinfo : EIATTR_PARAM_CBANK
	.align		4
        /*018c*/ 	.byte	0x04, 0x0a
        /*018e*/ 	.short	(.L_1855 - .L_1854)
	.align		4
.L_1854:
        /*0190*/ 	.word	index@(.nv.constant0._Z23gemm_half_q_half_kernelILi3ELi14ELb1ELb0ELi64EEvPK6__halfPKjS4_S2_PS0_iiiiPKtS7_iiiiiibS2_i)
        /*0194*/ 	.short	0x0380
        /*0196*/ 	.short	0x0074


	//----- nvinfo : EIATTR_SW_WAR
	.align		4
.L_1855:
        /*0198*/ 	.byte	0x04, 0x36
        /*019a*/ 	.short	(.L_1857 - .L_1856)
.L_1856:
        /*019c*/ 	.word	0x00000008
.L_1857:


//--------------------- .nv.info._Z23gemm_half_q_half_kernelILi3ELi4ELb1ELb0ELi64EEvPK6__halfPKjS4_S2_PS0_iiiiPKtS7_iiiiiibS2_i --------------------------
	.section	.nv.info._Z23gemm_half_q_half_kernelILi3ELi4ELb1ELb0ELi64EEvPK6__halfPKjS4_S2_PS0_iiiiPKtS7_iiiiiibS2_i,"",@"SHT_CUDA_INFO"
	.sectionflags	@""
	.align	4


	//----- nvinfo : EIATTR_CUDA_API_VERSION
	.align		4
        /*0000*/ 	.byte	0x04, 0x37
        /*0002*/ 	.short	(.L_1859 - .L_1858)
.L_1858:
        /*0004*/ 	.word	0x00000082


	//----- nvinfo : EIATTR_KPARAM_INFO
	.align		4
.L_1859:
        /*0008*/ 	.byte	0x04, 0x17
        /*000a*/ 	.short	(.L_1861 - .L_1860)
.L_1860:
        /*000c*/ 	.word	0x00000000
        /*0010*/ 	.short	0x0013
        /*0012*/ 	.short	0x0070
        /*0014*/ 	.byte	0x00, 0xf0, 0x11, 0x00


	//----- nvinfo : EIATTR_KPARAM_INFO
	.align		4
.L_1861:
        /*0018*/ 	.byte	0x04, 0x17
        /*001a*/ 	.short	(.L_1863 - .L_1862)
.L_1862:
        /*001c*/ 	.word	0x00000000
        /*0020*/ 	.short	0x0012
        /*0022*/ 	.short	0x0068
        /*0024*/ 	.byte	0x00, 0xf5, 0x21, 0x00


	//----- nvinfo : EIATTR_KPARAM_INFO
	.align		4
.L_1863:
        /*0028*/ 	.byte	0x04, 0x17
        /*002a*/ 	.short	(.L_1865 - .L_1864)
.L_1864:
        /*002c*/ 	.word	0x00000000
        /*0030*/ 	.short	0x0011
        /*0032*/ 	.short	0x0060
        /*0034*/ 	.byte	0x00, 0xf0, 0x05, 0x00


	//----- nvinfo : EIATTR_KPARAM_INFO
	.align		4
.L_1865:
        /*0038*/ 	.byte	0x04, 0x17
        /*003a*/ 	.short	(.L_1867 - .L_1866)
.L_1866:
        /*003c*/ 	.word	0x00000000
        /*0040*/ 	.short	0x0010
        /*0042*/ 	.short	0x005c
        /*0044*/ 	.byte	0x00, 0xf0, 0x11, 0x00


	//----- nvinfo : EIATTR_KPARAM_INFO
	.align		4
.L_1867:
        /*0048*/ 	.byte	0x04, 0x17
        /*004a*/ 	.short	(.L_1869 - .L_1868)
.L_1868:
        /*004c*/ 	.word	0x00000000
        /*0050*/ 	.short	0x000f
        /*0052*/ 	.short	0x0058
        /*0054*/ 	.byte	0x00, 0xf0, 0x11, 0x00


	//----- nvinfo : EIATTR_KPARAM_INFO
	.align		4
.L_1869:
        /*0058*/ 	.byte	0x04, 0x17
        /*005a*/ 	.short	(.L_1871 - .L_1870)
.L_1870:
        /*005c*/ 	.word	0x00000000
        /*0060*/ 	.short	0x000e
        /*0062*/ 	.short	0x0054
        /*0064*/ 	.byte	0x00, 0xf0, 0x11, 0x00


	//----- nvinfo : EIATTR_KPARAM_INFO
	.align		4
.L_1871:
        /*0068*/ 	.byte	0x04, 0x17
        /*006a*/ 	.short	(.L_1873 - .L_1872)
.L_1872:
        /*006c*/ 	.word	0x00000000
        /*0070*/ 	.short	0x000d
        /*0072*/ 	.short	0x0050
        /*0074*/ 	.byte	0x00, 0xf0, 0x11, 0x00


	//----- nvinfo : EIATTR_KPARAM_INFO
	.align		4
.L_1873:
        /*0078*/ 	.byte	0x04, 0x17
        /*007a*/ 	.short	(.L_1875 - .L_1874)
.L_1874:
        /*007c*/ 	.word	0x00000000
        /*0080*/ 	.short	0x000c
        /*0082*/ 	.short	0x004c
        /*0084*/ 	.byte	0x00, 0xf0, 0x11, 0x00


	//----- nvinfo : EIATTR_KPARAM_INFO
	.align		4
.L_1875:
        /*0088*/ 	.byte	0x04, 0x17
        /*008a*/ 	.short	(.L_1877 - .L_1876)
.L_1876:
        /*008c*/ 	.word	0x00000000
        /*0090*/ 	.short	0x000b
        /*0092*/ 	.short	0x0048
        /*0094*/ 	.byte	0x00, 0xf0, 0x11, 0x00


	//----- nvinfo : EIATTR_KPARAM_INFO
	.align		4
.L_1877:
        /*0098*/ 	.byte	0x04, 0x17
        /*009a*/ 	.short	(.L_1879 - .L_1878)
.L_1878:
        /*009c*/ 	.word	0x00000000
        /*00a0*/ 	.short	0x000a
        /*00a2*/ 	.short	0x0040
        /*00a4*/ 	.byte	0x00, 0xf5, 0x21, 0x00


	//----- nvinfo : EIATTR_KPARAM_INFO
	.align		4
.L_1879:
        /*00a8*/ 	.byte	0x04, 0x17
        /*00aa*/ 	.short	(.L_1881 - .L_1880)
.L_1880:
        /*00ac*/ 	.word	0x00000000
        /*00b0*/ 	.short	0x0009
        /*00b2*/ 	.short	0x0038
        /*00b4*/ 	.byte	0x00, 0xf5, 0x21, 0x00


	//----- nvinfo : EIATTR_KPARAM_INFO
	.align		4
.L_1881:
        /*00b8*/ 	.byte	0x04, 0x17
        /*00ba*/ 	.short	(.L_1883 - .L_1882)
.L_1882:
        /*00bc*/ 	.word	0x00000000
        /*00c0*/ 	.short	0x0008
        /*00c2*/ 	.short	0x0034
        /*00c4*/ 	.byte	0x00, 0xf0, 0x11, 0x00


	//----- nvinfo : EIATTR_KPARAM_INFO
	.align		4
.L_1883:
        /*00c8*/ 	.byte	0x04, 0x17
        /*00ca*/ 	.short	(.L_1885 - .L_1884)
.L_1884:
        /*00cc*/ 	.word	0x00000000
        /*00d0*/ 	.short	0x0007
        /*00d2*/ 	.short	0x0030
        /*00d4*/ 	.byte	0x00, 0xf0, 0x11, 0x00


	//----- nvinfo : EIATTR_KPARAM_INFO
	.align		4
.L_1885:
        /*00d8*/ 	.byte	0x04, 0x17
        /*00da*/ 	.short	(.L_1887 - .L_1886)
.L_1886:
        /*00dc*/ 	.word	0x00000000
        /*00e0*/ 	.short	0x0006
        /*00e2*/ 	.short	0x002c
        /*00e4*/ 	.byte	0x00, 0xf0, 0x11, 0x00


	//----- nvinfo : EIATTR_KPARAM_INFO
	.align		4
.L_1887:
        /*00e8*/ 	.byte	0x04, 0x17
        /*00ea*/ 	.short	(.L_1889 - .L_1888)
.L_1888:
        /*00ec*/ 	.word	0x00000000
        /*00f0*/ 	.short	0x0005
        /*00f2*/ 	.short	0x0028
        /*00f4*/ 	.byte	0x00, 0xf0, 0x11, 0x00


	//----- nvinfo : EIATTR_KPARAM_INFO
	.align		4
.L_1889:
        /*00f8*/ 	.byte	0x04, 0x17
        /*00fa*/ 	.short	(.L_1891 - .L_1890)
.L_1890:
        /*00fc*/ 	.word	0x00000000
        /*0100*/ 	.short	0x0004
        /*0102*/ 	.short	0x0020
        /*0104*/ 	.byte	0x00, 0xf5, 0x21, 0x00


	//----- nvinfo : EIATTR_KPARAM_INFO
	.align		4
.L_1891:
        /*0108*/ 	.byte	0x04, 0x17
        /*010a*/ 	.short	(.L_1893 - .L_1892)
.L_1892:
        /*010c*/ 	.word	0x00000000
        /*0110*/ 	.short	0x0003
        /*0112*/ 	.short	0x0018
        /*0114*/ 	.byte	0x00, 0xf5, 0x21, 0x00


	//----- nvinfo : EIATTR_KPARAM_INFO
	.align		4
.L_1893:
        /*0118*/ 	.byte	0x04, 0x17
        /*011a*/ 	.short	(.L_1895 - .L_1894)
.L_1894:
        /*011c*/ 	.word	0x00000000
        /*0120*/ 	.short	0x0002
        /*0122*/ 	.short	0x0010
        /*0124*/ 	.byte	0x00, 0xf5, 0x21, 0x00


	//----- nvinfo : EIATTR_KPARAM_INFO
	.align		4
.L_1895:
        /*0128*/ 	.byte	0x04, 0x17
        /*012a*/ 	.short	(.L_1897 - .L_1896)
.L_1896:
        /*012c*/ 	.word	0x00000000
        /*0130*/ 	.short	0x0001
        /*0132*/ 	.short	0x0008
        /*0134*/ 	.byte	0x00, 0xf5, 0x21, 0x00


	//----- nvinfo : EIATTR_KPARAM_INFO
	.align		4
.L_1897:
        /*0138*/ 	.byte	0x04, 0x17
        /*013a*/ 	.short	(.L_1899 - .L_1898)
.L_1898:
        /*013c*/ 	.word	0x00000000
        /*0140*/ 	.short	0x0000
        /*0142*/ 	.short	0x0000
        /*0144*/ 	.byte	0x00, 0xf5, 0x21, 0x00


	//----- nvinfo : EIATTR_SPARSE_MMA_MASK
	.align		4
.L_1899:
        /*0148*/ 	.byte	0x03, 0x50
        /*014a*/ 	.short	0x0000


	//----- nvinfo : EIATTR_MAXREG_COUNT
	.align		4
        /*014c*/ 	.byte	0x03, 0x1b
        /*014e*/ 	.short	0x00ff


	//----- nvinfo : EIATTR_NUM_BARRIERS
	.align		4
        /*0150*/ 	.byte	0x02, 0x4c
        /*0152*/ 	.byte	0x01
	.zero		1


	//----- nvinfo : EIATTR_MERCURY_ISA_VERSION
	.align		4
        /*0154*/ 	.byte	0x03, 0x5f
        /*0156*/ 	.short	0x0101


	//----- nvinfo : EIATTR_VRC_CTA_INIT_COUNT
	.align		4
        /*0158*/ 	.byte	0x02, 0x4a
	.zero		1
	.zero		1


	//----- nvinfo : EIATTR_EXIT_INSTR_OFFSETS
	.align		4
        /*015c*/ 	.byte	0x04, 0x1c
        /*015e*/ 	.short	(.L_1901 - .L_1900)


	//   ....[0]....
.L_1900:
        /*0160*/ 	.word	0x00000080


	//   ....[1]....
        /*0164*/ 	.word	0x00000290


	//   ....[2]....
        /*0168*/ 	.word	0x00000e40


	//   ....[3]....
        /*016c*/ 	.word	0x00003e00


	//   ....[4]....
        /*0170*/ 	.word	0x00004050


	//   ....[5]....
        /*0174*/ 	.word	0x00004190


	//   ....[6]....
        /*0178*/ 	.word	0x00004220


	//   ....[7]....
        /*017c*/ 	.word	0x00004260


	//----- nvinfo : EIATTR_CRS_STACK_SIZE
	.align		4
.L_1901:
        /*0180*/ 	.byte	0x04, 0x1e
        /*0182*/ 	.short	(.L_1903 - .L_1902)
.L_1902:
        /*0184*/ 	.word	0x00000000


	//----- nvinfo : EIATTR_CBANK_PARAM_SIZE
	.align		4
.L_1903:
        /*0188*/ 	.byte	0x03, 0x19
        /*018a*/ 	.short	0x0074


	//----- nvinfo : EIATTR_PARAM_CBANK
	.align		4
        /*018c*/ 	.byte	0x04, 0x0a
        /*018e*/ 	.short	(.L_1905 - .L_1904)
	.align		4
.L_1904:
        /*0190*/ 	.word	index@(.nv.constant0._Z23gemm_half_q_half_kernelILi3ELi4ELb1ELb0ELi64EEvPK6__halfPKjS4_S2_PS0_iiiiPKtS7_iiiiiibS2_i)
        /*0194*/ 	.short	0x0380
        /*0196*/ 	.short	0x0074


	//----- nvinfo : EIATTR_SW_WAR
	.align		4
.L_1905:
        /*0198*/ 	.byte	0x04, 0x36
        /*019a*/ 	.short	(.L_1907 - .L_1906)
.L_1906:
        /*019c*/ 	.word	0x00000008
.L_1907:


//--------------------- .nv.info._Z23gemm_half_q_half_kernelILi3ELi6ELb1ELb0ELi64EEvPK6__halfPKjS4_S2_PS0_iiiiPKtS7_iiiiiibS2_i --------------------------
	.section	.nv.info._Z23gemm_half_q_half_kernelILi3ELi6ELb1ELb0ELi64EEvPK6__halfPKjS4_S2_PS0_iiiiPKtS7_iiiiiibS2_i,"",@"SHT_CUDA_INFO"
	.sectionflags	@""
	.align	4


	//----- nvinfo : EIATTR_CUDA_API_VERSION
	.align		4
        /*0000*/ 	.byte	0x04, 0x37
        /*0002*/ 	.short	(.L_1909 - .L_1908)
.L_1908:
        /*0004*/ 	.word	0x00000082


	//----- nvinfo : EIATTR_KPARAM_INFO
	.align		4
.L_1909:
        /*0008*/ 	.byte	0x04, 0x17
        /*000a*/ 	.short	(.L_1911 - .L_1910)
.L_1910:
        /*000c*/ 	.word	0x00000000
        /*0010*/ 	.short	0x0013
        /*0012*/ 	.short	0x0070
        /*0014*/ 	.byte	0x00, 0xf0, 0x11, 0x00


	//----- nvinfo : EIATTR_KPARAM_INFO
	.align		4
.L_1911:
        /*0018*/ 	.byte	0x04, 0x17
        /*001a*/ 	.short	(.L_1913 - .L_1912)
.L_1912:
        /*001c*/ 	.word	0x00000000
        /*0020*/ 	.short	0x0012
        /*0022*/ 	.short	0x0068
        /*0024*/ 	.byte	0x00, 0xf5, 0x21, 0x00


	//----- nvinfo : EIATTR_KPARAM_INFO
	.align		4
.L_1913:
        /*0028*/ 	.byte	0x04, 0x17
        /*002a*/ 	.short	(.L_1915 - .L_1914)
.L_1914:
        /*002c*/ 	.word	0x00000000
        /*0030*/ 	.short	0x0011
        /*0032*/ 	.short	0x0060
        /*0034*/ 	.byte	0x00, 0xf0, 0x05, 0x00


	//----- nvinfo : EIATTR_KPARAM_INFO
	.align		4
.L_1915:
        /*0038*/ 	.byte	0x04, 0x17
        /*003a*/ 	.short	(.L_1917 - .L_1916)
.L_1916:
        /*003c*/ 	.word	0x00000000
        /*0040*/ 	.short	0x0010
        /*0042*/ 	.short	0x005c
        /*0044*/ 	.byte	0x00, 0xf0, 0x11, 0x00


	//----- nvinfo : EIATTR_KPARAM_INFO
	.align		4
.L_1917:
        /*0048*/ 	.byte	0x04, 0x17
        /*004a*/ 	.short	(.L_1919 - .L_1918)
.L_1918:
        /*004c*/ 	.word	0x00000000
        /*0050*/ 	.short	0x000f
        /*0052*/ 	.short	0x0058
        /*0054*/ 	.byte	0x00, 0xf0, 0x11, 0x00


	//----- nvinfo : EIATTR_KPARAM_INFO
	.align		4
.L_1919:
        /*0058*/ 	.byte	0x04, 0x17
        /*005a*/ 	.short	(.L_1921 - .L_1920)
.L_1920:
        /*005c*/ 	.word	0x00000000
        /*0060*/ 	.short	0x000e
        /*0062*/ 	.short	0x0054
        /*0064*/ 	.byte	0x00, 0xf0, 0x11, 0x00


	//----- nvinfo : EIATTR_KPARAM_INFO
	.align		4
.L_1921:
        /*0068*/ 	.byte	0x04, 0x17
        /*006a*/ 	.short	(.L_1923 - .L_1922)
.L_1922:
        /*006c*/ 	.word	0x00000000
        /*0070*/ 	.short	0x000d
        /*0072*/ 	.short	0x0050
        /*0074*/ 	.byte	0x00, 0xf0, 0x11, 0x00


	//----- nvinfo : EIATTR_KPARAM_INFO
	.align		4
.L_1923:
        /*0078*/ 	.byte	0x04, 0x17
        /*007a*/ 	.short	(.L_1925 - .L_1924)
.L_1924:
        /*007c*/ 	.word	0x00000000
        /*0080*/ 	.short	0x000c
        /*0082*/ 	.short	0x004c
        /*0084*/ 	.byte	0x00, 0xf0, 0x11, 0x00


	//----- nvinfo : EIATTR_KPARAM_INFO
	.align		4
.L_1925:
        /*0088*/ 	.byte	0x04, 0x17
        /*008a*/ 	.short	(.L_1927 - .L_1926)
.L_1926:
        /*008c*/ 	.word	0x00000000
        /*0090*/ 	.short	0x000b
        /*0092*/ 	.short	0x0048
        /*0094*/ 	.byte	0x00, 0xf0, 0x11, 0x00


	//----- nvinfo : EIATTR_KPARAM_INFO
	.align		4
.L_1927:
        /*0098*/ 	.byte	0x04, 0x17
        /*009a*/ 	.short	(.L_1929 - .L_1928)
.L_1928:
        /*009c*/ 	.word	0x00000000
        /*00a0*/ 	.short	0x000a
        /*00a2*/ 	.short	0x0040
        /*00a4*/ 	.byte	0x00, 0xf5, 0x21, 0x00


	//----- nvinfo : EIATTR_KPARAM_INFO
	.align		4
.L_1929:
        /*00a8*/ 	.byte	0x04, 0x17
        /*00aa*/ 	.short	(.L_1931 - .L_1930)
.L_1930:
        /*00ac*/ 	.word	0x00000000
        /*00b0*/ 	.short	0x0009
        /*00b2*/ 	.short	0x0038
        /*00b4*/ 	.byte	0x00, 0xf5, 0x21, 0x00


	//----- nvinfo : EIATTR_KPARAM_INFO
	.align		4
.L_1931:
        /*00b8*/ 	.byte	0x04, 0x17
        /*00ba*/ 	.short	(.L_1933 - .L_1932)
.L_1932:
        /*00bc*/ 	.word	0x00000000
        /*00c0*/ 	.short	0x0008
        /*00c2*/ 	.short	0x0034
        /*00c4*/ 	.byte	0x00, 0xf0, 0x11, 0x00


	//----- nvinfo : EIATTR_KPARAM_INFO
	.align		4
.L_1933:
        /*00c8*/ 	.byte	0x04, 0x17
        /*00ca*/ 	.short	(.L_1935 - .L_1934)
.L_1934:
        /*00cc*/ 	.word	0x00000000
        /*00d0*/ 	.short	0x0007
        /*00d2*/ 	.short	0x0030
        /*00d4*/ 	.byte	0x00, 0xf0, 0x11, 0x00


	//----- nvinfo : EIATTR_KPARAM_INFO
	.align		4
.L_1935:
        /*00d8*/ 	.byte	0x04, 0x17
        /*00da*/ 	.short	(.L_1937 - .L_1936)
.L_1936:
        /*00dc*/ 	.word	0x00000000
        /*00e0*/ 	.short	0x0006
        /*00e2*/ 	.short	0x002c
        /*00e4*/ 	.byte	0x00, 0xf0, 0x11, 0x00


	//----- nvinfo : EIATTR_KPARAM_INFO
	.align		4
.L_1937:
        /*00e8*/ 	.byte	0x04, 0x17
        /*00ea*/ 	.short	(.L_1939 - .L_1938)
.L_1938:
        /*00ec*/ 	.word	0x00000000
        /*00f0*/ 	.short	0x0005
        /*00f2*/ 	.short	0x0028
        /*00f4*/ 	.byte	0x00, 0xf0, 0x11, 0x00


	//----- nvinfo : EIATTR_KPARAM_INFO
	.align		4
.L_1939:
        /*00f8*/ 	.byte	0x04, 0x17
        /*00fa*/ 	.short	(.L_1941 - .L_1940)
.L_1940:
        /*00fc*/ 	.word	0x00000000
        /*0100*/ 	.short	0x0004
        /*0102*/ 	.short	0x0020
        /*0104*/ 	.byte	0x00, 0xf5, 0x21, 0x00


	//----- nvinfo : EIATTR_KPARAM_INFO
	.align		4
.L_1941:
        /*0108*/ 	.byte	0x04, 0x17
        /*010a*/ 	.short	(.L_1943 - .L_1942)
.L_1942:
        /*010c*/ 	.word	0x00000000
        /*0110*/ 	.short	0x0003
        /*0112*/ 	.short	0x0018
        /*0114*/ 	.byte	0x00, 0xf5, 0x21, 0x00


	//----- nvinfo : EIATTR_KPARAM_INFO
	.align		4
.L_1943:
        /*0118*/ 	.byte	0x04, 0x17
        /*011a*/ 	.short	(.L_1945 - .L_1944)
.L_1944:
        /*011c*/ 	.word	0x00000000
        /*0120*/ 	.short	0x0002
        /*0122*/ 	.short	0x0010
        /*0124*/ 	.byte	0x00, 0xf5, 0x21, 0x00


	//----- nvinfo : EIATTR_KPARAM_INFO
	.align		4
.L_1945:
        /*0128*/ 	.byte	0x04, 0x17
        /*012a*/ 	.short	(.L_1947 - .L_1946)
.L_1946:
        /*012c*/ 	.word	0x00000000
        /*0130*/ 	.short	0x0001
        /*0132*/ 	.short	0x0008
        /*0134*/ 	.byte	0x00, 0xf5, 0x21, 0x00


	//----- nvinfo : EIATTR_KPARAM_INFO
	.align		4
.L_1947:
        /*0138*/ 	.byte	0x04, 0x17
        /*013a*/ 	.short	(.L_1949 - .L_1948)
.L_1948:
        /*013c*/ 	.word	0x00000000
        /*0140*/ 	.short	0x0000
        /*0142*/ 	.short	0x0000
        /*0144*/ 	.byte	0x00, 0xf5, 0x21, 0x00


	//----- nvinfo : EIATTR_SPARSE_MMA_MASK
	.align		4
.L_1949:
        /*0148*/ 	.byte	0x03, 0x50
        /*014a*/ 	.short	0x0000


	//----- nvinfo : EIATTR_MAXREG_COUNT
	.align		4
        /*014c*/ 	.byte	0x03, 0x1b
        /*014e*/ 	.short	0x00ff


	//----- nvinfo : EIATTR_NUM_BARRIERS
	.align		4
        /*0150*/ 	.byte	0x02, 0x4c
        /*0152*/ 	.byte	0x01
	.zero		1


	//----- nvinfo : EIATTR_MERCURY_ISA_VERSION
	.align		4
        /*0154*/ 	.byte	0x03, 0x5f
        /*0156*/ 	.short	0x0101


	//----- nvinfo : EIATTR_VRC_CTA_INIT_COUNT
	.align		4
        /*0158*/ 	.byte	0x02, 0x4a
	.zero		1
	.zero		1


	//----- nvinfo : EIATTR_EXIT_INSTR_OFFSETS
	.align		4
        /*015c*/ 	.byte	0x04, 0x1c
        /*015e*/ 	.short	(.L_1951 - .L_1950)


	//   ....[0]....
.L_1950:
        /*0160*/ 	.word	0x00000070


	//   ....[1]....
        /*0164*/ 	.word	0x00000230


	//   ....[2]....
        /*0168*/ 	.word	0x00000df0


	//   ....[3]....
        /*016c*/ 	.word	0x00004cd0


	//   ....[4]....
        /*0170*/ 	.word	0x00004f00


	//   ....[5]....
        /*0174*/ 	.word	0x00005030


	//   ....[6]....
        /*0178*/ 	.word	0x000050c0


	//   ....[7]....
        /*017c*/ 	.word	0x00005100


	//----- nvinfo : EIATTR_CRS_STACK_SIZE
	.align		4
.L_1951:
        /*0180*/ 	.byte	0x04, 0x1e
        /*0182*/ 	.short	(.L_1953 - .L_1952)
.L_1952:
        /*0184*/ 	.word	0x00000000


	//----- nvinfo : EIATTR_CBANK_PARAM_SIZE
	.align		4
.L_1953:
        /*0188*/ 	.byte	0x03, 0x19
        /*018a*/ 	.short	0x0074


	//----- nvinfo : EIATTR_PARAM_CBANK
	.align		4
        /*018c*/ 	.byte	0x04, 0x0a
        /*018e*/ 	.short	(.L_1955 - .L_1954)
	.align		4
.L_1954:
        /*0190*/ 	.word	index@(.nv.constant0._Z23gemm_half_q_half_kernelILi3ELi6ELb1ELb0ELi64EEvPK6__halfPKjS4_S2_PS0_iiiiPKtS7_iiiiiibS2_i)
        /*0194*/ 	.short	0x0380
        /*0196*/ 	.short	0x0074


	//----- nvinfo : EIATTR_SW_WAR
	.align		4
.L_1955:
        /*0198*/ 	.byte	0x04, 0x36
        /*019a*/ 	.short	(.L_1957 - .L_1956)
.L_1956:
        /*019c*/ 	.word	0x00000008
.L_1957:


//--------------------- .nv.info._Z23gemm_half_q_half_kernelILi3ELi2ELb1ELb0ELi64EEvPK6__halfPKjS4_S2_PS0_iiiiPKtS7_iiiiiibS2_i --------------------------
	.section	.nv.info._Z23gemm_half_q_half_kernelILi3ELi2ELb1ELb0ELi64EEvPK6__halfPKjS4_S2_PS0_iiiiPKtS7_iiiiiibS2_i,"",@"SHT_CUDA_INFO"
	.sectionflags	@""
	.align	4


	//----- nvinfo : EIATTR_CUDA_API_VERSION
	.align		4
        /*0000*/ 	.byte	0x04, 0x37
        /*0002*/ 	.short	(.L_1959 - .L_1958)
.L_1958:
        /*0004*/ 	.word	0x00000082


	//----- nvinfo : EIATTR_KPARAM_INFO
	.align		4
.L_1959:
        /*0008*/ 	.byte	0x04, 0x17
        /*000a*/ 	.short	(.L_1961 - .L_1960)
.L_1960:
        /*000c*/ 	.word	0x00000000
        /*0010*/ 	.short	0x0013
        /*0012*/ 	.short	0x0070
        /*0014*/ 	.byte	0x00, 0xf0, 0x11, 0x00


	//----- nvinfo : EIATTR_KPARAM_INFO
	.align		4
.L_1961:
        /*0018*/ 	.byte	0x04, 0x17
        /*001a*/ 	.short	(.L_1963 - .L_1962)
.L_1962:
        /*001c*/ 	.word	0x00000000
        /*0020*/ 	.short	0x0012
        /*0022*/ 	.short	0x0068
        /*0024*/ 	.byte	0x00, 0xf5, 0x21, 0x00


	//----- nvinfo : EIATTR_KPARAM_INFO
	.align		4
.L_1963:
        /*0028*/ 	.byte	0x04, 0x17
        /*002a*/ 	.short	(.L_1965 - .L_1964)
.L_1964:
        /*002c*/ 	.word	0x00000000
        /*0030*/ 	.short	0x0011
        /*0032*/ 	.short	0x0060
        /*0034*/ 	.byte	0x00, 0xf0, 0x05, 0x00


	//----- nvinfo : EIATTR_KPARAM_INFO
	.align		4
.L_1965:
        /*0038*/ 	.byte	0x04, 0x17
        /*003a*/ 	.short	(.L_1967 - .L_1966)
.L_1966:
        /*003c*/ 	.word	0x00000000
        /*0040*/ 	.short	0x0010
        /*0042*/ 	.short	0x005c
        /*0044*/ 	.byte	0x00, 0xf0, 0x11, 0x00


	//----- nvinfo : EIATTR_KPARAM_INFO
	.align		4
.L_1967:
        /*0048*/ 	.byte	0x04, 0x17
        /*004a*/ 	.short	(.L_1969 - .L_1968)
.L_1968:
        /*004c*/ 	.word	0x00000000
        /*0050*/ 	.short	0x000f
        /*0052*/ 	.short	0x0058
        /*0054*/ 	.byte	0x00, 0xf0, 0x11, 0x00


	//----- nvinfo : EIATTR_KPARAM_INFO
	.align		4
.L_1969:
        /*0058*/ 	.byte	0x04, 0x17
        /*005a*/ 	.short	(.L_1971 - .L_1970)
.L_1970:
        /*005c*/ 	.word	0x00000000
        /*0060*/ 	.short	0x000e
        /*0062*/ 	.short	0x0054
        /*0064*/ 	.byte	0x00, 0xf0, 0x11, 0x00


	//----- nvinfo : EIATTR_KPARAM_INFO
	.align		4
.L_1971:
        /*0068*/ 	.byte	0x04, 0x17
        /*006a*/ 	.short	(.L_1973 - .L_1972)
.L_1972:
        /*006c*/ 	.word	0x00000000
        /*0070*/ 	.short	0x000d
        /*0072*/ 	.short	0x0050
        /*0074*/ 	.byte	0x00, 0xf0, 0x11, 0x00


	//----- nvinfo : EIATTR_KPARAM_INFO
	.align		4
.L_1973:
        /*0078*/ 	.byte	0x04, 0x17
        /*007a*/ 	.short	(.L_1975 - .L_1974)
.L_1974:
        /*007c*/ 	.word	0x00000000
        /*0080*/ 	.short	0x000c
        /*0082*/ 	.short	0x004c
        /*0084*/ 	.byte	0x00, 0xf0, 0x11, 0x00


	//----- nvinfo : EIATTR_KPARAM_INFO
	.align		4
.L_1975:
        /*0088*/ 	.byte	0x04, 0x17
        /*008a*/ 	.short	(.L_1977 - .L_1976)
.L_1976:
        /*008c*/ 	.word	0x00000000
        /*0090*/ 	.short	0x000b
        /*0092*/ 	.short	0x0048
        /*0094*/ 	.byte	0x00, 0xf0, 0x11, 0x00


	//----- nvinfo : EIATTR_KPARAM_INFO
	.align		4
.L_1977:
        /*0098*/ 	.byte	0x04, 0x17
        /*009a*/ 	.short	(.L_1979 - .L_1978)
.L_1978:
        /*009c*/ 	.word	0x00000000
        /*00a0*/ 	.short	0x000a
        /*00a2*/ 	.short	0x0040
        /*00a4*/ 	.byte	0x00, 0xf5, 0x21, 0x00


	//----- nvinfo : EIATTR_KPARAM_INFO
	.align		4
.L_1979:
        /*00a8*/ 	.byte	0x04, 0x17
        /*00aa*/ 	.short	(.L_1981 - .L_1980)
.L_1980:
        /*00ac*/ 	.word	0x00000000
        /*00b0*/ 	.short	0x0009
        /*00b2*/ 	.short	0x0038
        /*00b4*/ 	.byte	0x00, 0xf5, 0x21, 0x00


	//----- nvinfo : EIATTR_KPARAM_INFO
	.align		4
.L_1981:
        /*00b8*/ 	.byte	0x04, 0x17
        /*00ba*/ 	.short	(.L_1983 - .L_1982)
.L_1982:
        /*00bc*/ 	.word	0x00000000
        /*00c0*/ 	.short	0x0008
        /*00c2*/ 	.short	0x0034
        /*00c4*/ 	.byte	0x00, 0xf0, 0x11, 0x00


	//----- nvinfo : EIATTR_KPARAM_INFO
	.align		4
.L_1983:
        /*00c8*/ 	.byte	0x04, 0x17
        /*00ca*/ 	.short	(.L_1985 - .L_1984)
.L_1984:
        /*00cc*/ 	.word	0x00000000
        /*00d0*/ 	.short	0x0007
        /*00d2*/ 	.short	0x0030
        /*00d4*/ 	.byte	0x00, 0xf0, 0x11, 0x00


	//----- nvinfo : EIATTR_KPARAM_INFO
	.align		4
.L_1985:
        /*00d8*/ 	.byte	0x04, 0x17
        /*00da*/ 	.short	(.L_1987 - .L_1986)
.L_1986:
        /*00dc*/ 	.word	0x00000000
        /*00e0*/ 	.short	0x0006
        /*00e2*/ 	.short	0x002c
        /*00e4*/ 	.byte	0x00, 0xf0, 0x11, 0x00


	//----- nvinfo : EIATTR_KPARAM_INFO
	.align		4
.L_1987:
        /*00e8*/ 	.byte	0x04, 0x17
        /*00ea*/ 	.short	(.L_1989 - .L_1988)
.L_1988:
        /*00ec*/ 	.word	0x00000000
        /*00f0*/ 	.short	0x0005
        /*00f2*/ 	.short	0x0028
        /*00f4*/ 	.byte	0x00, 0xf0, 0x11, 0x00


	//----- nvinfo : EIATTR_KPARAM_INFO
	.align		4
.L_1989:
        /*00f8*/ 	.byte	0x04, 0x17
        /*00fa*/ 	.short	(.L_1991 - .L_1990)
.L_1990:
        /*00fc*/ 	.word	0x00000000
        /*0100*/ 	.short	0x0004
        /*0102*/ 	.short	0x0020
        /*0104*/ 	.byte	0x00, 0xf5, 0x21, 0x00


	//----- nvinfo : EIATTR_KPARAM_INFO
	.align		4
.L_1991:
        /*0108*/ 	.byte	0x04, 0x17
        /*010a*/ 	.short	(.L_1993 - .L_1992)
.L_1992:
        /*010c*/ 	.word	0x00000000
        /*0110*/ 	.short	0x0003
        /*0112*/ 	.short	0x0018
        /*0114*/ 	.byte	0x00, 0xf5, 0x21, 0x00


	//----- nvinfo : EIATTR_KPARAM_INFO
	.align		4
.L_1993:
        /*0118*/ 	.byte	0x04, 0x17
        /*011a*/ 	.short	(.L_1995 - .L_1994)
.L_1994:
        /*011c*/ 	.word	0x00000000
        /*0120*/ 	.short	0x0002
        /*0122*/ 	.short	0x0010
        /*0124*/ 	.byte	0x00, 0xf5, 0x21, 0x00


	//----- nvinfo : EIATTR_KPARAM_INFO
	.align		4
.L_1995:
        /*0128*/ 	.byte	0x04, 0x17
        /*012a*/ 	.short	(.L_1997 - .L_1996)
.L_1996:
        /*012c*/ 	.word	0x00000000
        /*0130*/ 	.short	0x0001
        /*0132*/ 	.short	0x0008
        /*0134*/ 	.byte	0x00, 0xf5, 0x21, 0x00


	//----- nvinfo : EIATTR_KPARAM_INFO
	.align		4
.L_1997:
        /*0138*/ 	.byte	0x04, 0x17
        /*013a*/ 	.short	(.L_1999 - .L_1998)
.L_1998:
        /*013c*/ 	.word	0x00000000
        /*0140*/ 	.short	0x0000
        /*0142*/ 	.short	0x0000
        /*0144*/ 	.byte	0x00, 0xf5, 0x21, 0x00


	//----- nvinfo : EIATTR_SPARSE_MMA_MASK
	.align		4
.L_1999:
        /*0148*/ 	.byte	0x03, 0x50
        /*014a*/ 	.short	0x0000


	//----- nvinfo : EIATTR_MAXREG_COUNT
	.align		4
        /*014c*/ 	.byte	0x03, 0x1b
        /*014e*/ 	.short	0x00ff


	//----- nvinfo : EIATTR_NUM_BARRIERS
	.align		4
        /*0150*/ 	.byte	0x02, 0x4c
        /*0152*/ 	.byte	0x01
	.zero		1


	//----- nvinfo : EIATTR_MERCURY_ISA_VERSION
	.align		4
        /*0154*/ 	.byte	0x03, 0x5f
        /*0156*/ 	.short	0x0101


	//----- nvinfo : EIATTR_VRC_CTA_INIT_COUNT
	.align		4
        /*0158*/ 	.byte	0x02, 0x4a
	.zero		1
	.zero		1


	//----- nvinfo : EIATTR_EXIT_INSTR_OFFSETS
	.align		4
        /*015c*/ 	.byte	0x04, 0x1c
        /*015e*/ 	.short	(.L_2001 - .L_2000)


	//   ....[0]....
.L_2000:
        /*0160*/ 	.word	0x00000080


	//   ....[1]....
        /*0164*/ 	.word	0x00000290


	//   ....[2]....
        /*0168*/ 	.word	0x00000e40


	//   ....[3]....
        /*016c*/ 	.word	0x00002f10


	//   ....[4]....
        /*0170*/ 	.word	0x00003160


	//   ....[5]....
        /*0174*/ 	.word	0x00003290


	//   ....[6]....
        /*0178*/ 	.word	0x00003320


	//   ....[7]....
        /*017c*/ 	.word	0x00003360


	//----- nvinfo : EIATTR_CRS_STACK_SIZE
	.align		4
.L_2001:
        /*0180*/ 	.byte	0x04, 0x1e
        /*0182*/ 	.short	(.L_2003 - .L_2002)
.L_2002:
        /*0184*/ 	.word	0x00000000


	//----- nvinfo : EIATTR_CBANK_PARAM_SIZE
	.align		4
.L_2003:
        /*0188*/ 	.byte	0x03, 0x19
        /*018a*/ 	.short	0x0074


	//----- nvinfo : EIATTR_PARAM_CBANK
	.align		4
        /*018c*/ 	.byte	0x04, 0x0a
        /*018e*/ 	.short	(.L_2005 - .L_2004)
	.align		4
.L_2004:
        /*0190*/ 	.word	index@(.nv.constant0._Z23gemm_half_q_half_kernelILi3ELi2ELb1ELb0ELi64EEvPK6__halfPKjS4_S2_PS0_iiiiPKtS7_iiiiiibS2_i)
        /*0194*/ 	.short	0x0380
        /*0196*/ 	.short	0x0074


	//----- nvinfo : EIATTR_SW_WAR
	.align		4
.L_2005:
        /*0198*/ 	.byte	0x04, 0x36
        /*019a*/ 	.short	(.L_2007 - .L_2006)
.L_2006:
        /*019c*/ 	.word	0x00000008
.L_2007:


//--------------------- .nv.info._Z23gemm_half_q_half_kernelILi3ELi32ELb1ELb0ELi32EEvPK6__halfPKjS4_S2_PS0_iiiiPKtS7_iiiiiibS2_i --------------------------
	.section	.nv.info._Z23gemm_half_q_half_kernelILi3ELi32ELb1ELb0ELi32EEvPK6__halfPKjS4_S2_PS0_iiiiPKtS7_iiiiiibS2_i,"",@"SHT_CUDA_INFO"
	.sectionflags	@""
	.align	4


	//----- nvinfo : EIATTR_CUDA_API_VERSION
	.align		4
        /*0000*/ 	.byte	0x04, 0x37
        /*0002*/ 	.short	(.L_2009 - .L_2008)
.L_2008:
        /*0004*/ 	.word	0x00000082


	//----- nvinfo : EIATTR_KPARAM_INFO
	.align		4
.L_2009:
        /*0008*/ 	.byte	0x04, 0x17
        /*000a*/ 	.short	(.L_2011 - .L_2010)
.L_2010:
        /*000c*/ 	.word	0x00000000
        /*0010*/ 	.short	0x0013
        /*0012*/ 	.short	0x0070
        /*0014*/ 	.byte	0x00, 0xf0, 0x11, 0x00


	//----- nvinfo : EIATTR_KPARAM_INFO
	.align		4
.L_2011:
        /*0018*/ 	.byte	0x04, 0x17
        /*001a*/ 	.short	(.L_2013 - .L_2012)
.L_2012:
        /*001c*/ 	.word	0x00000000
        /*0020*/ 	.short	0x0012
        /*0022*/ 	.short	0x0068
        /*0024*/ 	.byte	0x00, 0xf5, 0x21, 0x00


	//----- nvinfo : EIATTR_KPARAM_INFO
	.align		4
.L_2013:
        /*0028*/ 	.byte	0x04, 0x17
        /*002a*/ 	.short	(.L_2015 - .L_2014)
.L_2014:
        /*002c*/ 	.word	0x00000000
        /*0030*/ 	.short	0x0011
        /*0032*/ 	.short	0x0060
        /*0034*/ 	.byte	0x00, 0xf0, 0x05, 0x00


	//----- nvinfo : EIATTR_KPARAM_INFO
	.align		4
.L_2015:
        /*0038*/ 	.byte	0x04, 0x17
        /*003a*/ 	.short	(.L_2017 - .L_2016)
.L_2016:
        /*003c*/ 	.word	0x00000000
        /*0040*/ 	.short	0x0010
        /*0042*/ 	.short	0x005c
        /*0044*/ 	.byte	0x00, 0xf0, 0x11, 0x00


	//----- nvinfo : EIATTR_KPARAM_INFO
	.align		4
.L_2017:
        /*0048*/ 	.byte	0x04, 0x17
        /*004a*/ 	.short	(.L_2019 - .L_2018)
.L_2018:
        /*004c*/ 	.word	0x00000000
        /*0050*/ 	.short	0x000f
        /*0052*/ 	.short	0x0058
        /*0054*/ 	.byte	0x00, 0xf0, 0x11, 0x00


	//----- nvinfo : EIATTR_KPARAM_INFO
	.align		4
.L_2019:
        /*0058*/ 	.byte	0x04, 0x17
        /*005a*/ 	.short	(.L_2021 - .L_2020)
.L_2020:
        /*005c*/ 	.word	0x00000000
        /*0060*/ 	.short	0x000e
        /*0062*/ 	.short	0x0054
        /*0064*/ 	.byte	0x00, 0xf0, 0x11, 0x00


	//----- nvinfo : EIATTR_KPARAM_INFO
	.align		4
.L_2021:
        /*0068*/ 	.byte	0x04, 0x17
        /*006a*/ 	.short	(.L_2023 - .L_2022)
.L_2022:
        /*006c*/ 	.word	0x00000000
        /*0070*/ 	.short	0x000d
        /*0072*/ 	.short	0x0050
        /*0074*/ 	.byte	0x00, 0xf0, 0x11, 0x00


	//----- nvinfo : EIATTR_KPARAM_INFO
	.align		4
.L_2023:
        /*0078*/ 	.byte	0x04, 0x17
        /*007a*/ 	.short	(.L_2025 - .L_2024)
.L_2024:
        /*007c*/ 	.word	0x00000000
        /*0080*/ 	.short	0x000c
        /*0082*/ 	.short	0x004c
        /*0084*/ 	.byte	0x00, 0xf0, 0x11, 0x00


	//----- nvinfo : EIATTR_KPARAM_INFO
	.align		4
.L_2025:
        /*0088*/ 	.byte	0x04, 0x17
        /*008a*/ 	.short	(.L_2027 - .L_2026)
.L_2026:
        /*008c*/ 	.word	0x00000000
        /*0090*/ 	.short	0x000b
        /*0092*/ 	.short	0x0048
        /*0094*/ 	.byte	0x00, 0xf0, 0x11, 0x00


	//----- nvinfo : EIATTR_KPARAM_INFO
	.align		4
.L_2027:
        /*0098*/ 	.byte	0x04, 0x17
        /*009a*/ 	.short	(.L_2029 - .L_2028)
.L_2028:
        /*009c*/ 	.word	0x00000000
        /*00a0*/ 	.short	0x000a
        /*00a2*/ 	.short	0x0040
        /*00a4*/ 	.byte	0x00, 0xf5, 0x21, 0x00


	//----- nvinfo : EIATTR_KPARAM_INFO
	.align		4
.L_2029:
        /*00a8*/ 	.byte	0x04, 0x17
        /*00aa*/ 	.short	(.L_2031 - .L_2030)
.L_2030:
        /*00ac*/ 	.word	0x00000000
        /*00b0*/ 	.short	0x0009
        /*00b2*/ 	.short	0x0038
        /*00b4*/ 	.byte	0x00, 0xf5, 0x21, 0x00


	//----- nvinfo : EIATTR_KPARAM_INFO
	.align		4
.L_2031:
        /*00b8*/ 	.byte	0x04, 0x17
        /*00ba*/ 	.short	(.L_2033 - .L_2032)
.L_2032:
        /*00bc*/ 	.word	0x00000000
        /*00c0*/ 	.short	0x0008
        /*00c2*/ 	.short	0x0034
        /*00c4*/ 	.byte	0x00, 0xf0, 0x11, 0x00


	//----- nvinfo : EIATTR_KPARAM_INFO
	.align		4
.L_2033:
        /*00c8*/ 	.byte	0x04, 0x17
        /*00ca*/ 	.short	(.L_2035 - .L_2034)
.L_2034:
        /*00cc*/ 	.word	0x00000000
        /*00d0*/ 	.short	0x0007
        /*00d2*/ 	.short	0x0030
        /*00d4*/ 	.byte	0x00, 0xf0, 0x11, 0x00


	//----- nvinfo : EIATTR_KPARAM_INFO
	.align		4
.L_2035:
        /*00d8*/ 	.byte	0x04, 0x17
        /*00da*/ 	.short	(.L_2037 - .L_2036)
.L_2036:
        /*00dc*/ 	.word	0x00000000
        /*00e0*/ 	.short	0x0006
        /*00e2*/ 	.short	0x002c
        /*00e4*/ 	.byte	0x00, 0xf0, 0x11, 0x00


	//----- nvinfo : EIATTR_KPARAM_INFO
	.align		4
.L_2037:
        /*00e8*/ 	.byte	0x04, 0x17
        /*00ea*/ 	.short	(.L_2039 - .L_2038)
.L_2038:
        /*00ec*/ 	.word	0x00000000
        /*00f0*/ 	.short	0x0005
        /*00f2*/ 	.short	0x0028
        /*00f4*/ 	.byte	0x00, 0xf0, 0x11, 0x00


	//----- nvinfo : EIATTR_KPARAM_INFO
	.align		4
.L_2039:
        /*00f8*/ 	.byte	0x04, 0x17
        /*00fa*/ 	.short	(.L_2041 - .L_2040)
.L_2040:
        /*00fc*/ 	.word	0x00000000
        /*0100*/ 	.short	0x0004
        /*0102*/ 	.short	0x0020
        /*0104*/ 	.byte	0x00, 0xf5, 0x21, 0x00


	//----- nvinfo : EIATTR_KPARAM_INFO
	.align		4
.L_2041:
        /*0108*/ 	.byte	0x04, 0x17
        /*010a*/ 	.short	(.L_2043 - .L_2042)
.L_2042:
        /*010c*/ 	.word	0x00000000
        /*0110*/ 	.short	0x0003
        /*0112*/ 	.short	0x0018
        /*0114*/ 	.byte	0x00, 0xf5, 0x21, 0x00


	//----- nvinfo : EIATTR_KPARAM_INFO
	.align		4
.L_2043:
        /*0118*/ 	.byte	0x04, 0x17
        /*011a*/ 	.short	(.L_2045 - .L_2044)
.L_2044:
        /*011c*/ 	.word	0x00000000
        /*0120*/ 	.short	0x0002
        /*0122*/ 	.short	0x0010
        /*0124*/ 	.byte	0x00, 0xf5, 0x21, 0x00


	//----- nvinfo : EIATTR_KPARAM_INFO
	.align		4
.L_2045:
        /*0128*/ 	.byte	0x04, 0x17
        /*012a*/ 	.short	(.L_2047 - .L_2046)
.L_2046:
        /*012c*/ 	.word	0x00000000
        /*0130*/ 	.short	0x0001
        /*0132*/ 	.short	0x0008
        /*0134*/ 	.byte	0x00, 0xf5, 0x21, 0x00


	//----- nvinfo : EIATTR_KPARAM_INFO
	.align		4
.L_2047:
        /*0138*/ 	.byte	0x04, 0x17
        /*013a*/ 	.short	(.L_2049 - .L_2048)
.L_2048:
        /*013c*/ 	.word	0x00000000
        /*0140*/ 	.short	0x0000
        /*0142*/ 	.short	0x0000
        /*0144*/ 	.byte	0x00, 0xf5, 0x21, 0x00


	//----- nvinfo : EIATTR_SPARSE_MMA_MASK
	.align		4
.L_2049:
        /*0148*/ 	.byte	0x03, 0x50
        /*014a*/ 	.short	0x0000


	//----- nvinfo : EIATTR_MAXREG_COUNT
	.align		4
        /*014c*/ 	.byte	0x03, 0x1b
        /*014e*/ 	.short	0x00ff


	//----- nvinfo : EIATTR_NUM_BARRIERS
	.align		4
        /*0150*/ 	.byte	0x02, 0x4c
        /*0152*/ 	.byte	0x01
	.zero		1


	//----- nvinfo : EIATTR_MERCURY_ISA_VERSION
	.align		4
        /*0154*/ 	.byte	0x03, 0x5f
        /*0156*/ 	.short	0x0101


	//----- nvinfo : EIATTR_VRC_CTA_INIT_COUNT
	.align		4
        /*0158*/ 	.byte	0x02, 0x4a
	.zero		1
	.zero		1


	//----- nvinfo : EIATTR_EXIT_INSTR_OFFSETS
	.align		4
        /*015c*/ 	.byte	0x04, 0x1c
        /*015e*/ 	.short	(.L_2051 - .L_2050)


	//   ....[0]....
.L_2050:
        /*0160*/ 	.word	0x00000060


	//   ....[1]....
        /*0164*/ 	.word	0x00000220


	//   ....[2]....
        /*0168*/ 	.word	0x00000de0


	//   ....[3]....
        /*016c*/ 	.word	0x00004050


	//   ....[4]....
        /*0170*/ 	.word	0x00004280


	//   ....[5]....
        /*0174*/ 	.word	0x000043b0


	//   ....[6]....
        /*0178*/ 	.word	0x00004430


	//   ....[7]....
        /*017c*/ 	.word	0x00004470


	//----- nvinfo : EIATTR_CRS_STACK_SIZE
	.align		4
.L_2051:
        /*0180*/ 	.byte	0x04, 0x1e
        /*0182*/ 	.short	(.L_2053 - .L_2052)
.L_2052:
        /*0184*/ 	.word	0x00000000


	//----- nvinfo : EIATTR_CBANK_PARAM_SIZE
	.align		4
.L_2053:
        /*0188*/ 	.byte	0x03, 0x19
        /*018a*/ 	.short	0x0074


	//----- nvinfo : EIATTR_PARAM_CBANK
	.align		4
        /*018c*/ 	.byte	0x04, 0x0a
        /*018e*/ 	.short	(.L_2055 - .L_2054)
	.align		4
.L_2054:
        /*0190*/ 	.word	index@(.nv.constant0._Z23gemm_half_q_half_kernelILi3ELi32ELb1ELb0ELi32EEvPK6__halfPKjS4_S2_PS0_iiiiPKtS7_iiiiiibS2_i)
        /*0194*/ 	.short	0x0380
        /*0196*/ 	.short	0x0074


	//----- nvinfo : EIATTR_SW_WAR
	.align		4
.L_2055:
        /*0198*/ 	.byte	0x04, 0x36
        /*019a*/ 	.short	(.L_2057 - .L_2056)
.L_2056:
        /*019c*/ 	.word	0x00000008
.L_2057:


//--------------------- .nv.info._Z23gemm_half_q_half_kernelILi3ELi48ELb1ELb0ELi32EEvPK6__halfPKjS4_S2_PS0_iiiiPKtS7_iiiiiibS2_i --------------------------
	.section	.nv.info._Z23gemm_half_q_half_kernelILi3ELi48ELb1ELb0ELi32EEvPK6__halfPKjS4_S2_PS0_iiiiPKtS7_iiiiiibS2_i,"",@"SHT_CUDA_INFO"
	.sectionflags	@""
	.align	4


	//----- nvinfo : EIATTR_CUDA_API_VERSION
	.align		4
        /*0000*/ 	.byte	0x04, 0x37
        /*0002*/ 	.short	(.L_2059 - .L_2058)
.L_2058:
        /*0004*/ 	.word	0x00000082


	//----- nvinfo : EIATTR_KPARAM_INFO
	.align		4
.L_2059:
        /*0008*/ 	.byte	0x04, 0x17
        /*000a*/ 	.short	(.L_2061 - .L_2060)
.L_2060:
        /*000c*/ 	.word	0x00000000
        /*0010*/ 	.short	0x0013
        /*0012*/ 	.short	0x0070
        /*0014*/ 	.byte	0x00, 0xf0, 0x11, 0x00


	//----- nvinfo : EIATTR_KPARAM_INFO
	.align		4
.L_2061:
        /*0018*/ 	.byte	0x04, 0x17
        /*001a*/ 	.short	(.L_2063 - .L_2062)
.L_2062:
        /*001c*/ 	.word	0x00000000
        /*0020*/ 	.short	0x0012
        /*0022*/ 	.short	0x0068
        /*0024*/ 	.byte	0x00, 0xf5, 0x21, 0x00


	//----- nvinfo : EIATTR_KPARAM_INFO
	.align		4
.L_2063:
        /*0028*/ 	.byte	0x04, 0x17
        /*002a*/ 	.short	(.L_2065 - .L_2064)
.L_2064:
        /*002c*/ 	.word	0x00000000
        /*0030*/ 	.short	0x0011
        /*0032*/ 	.short	0x0060
        /*0034*/ 	.byte	0x00, 0xf0, 0x05, 0x00


	//----- nvinfo : EIATTR_KPARAM_INFO
	.align		4
.L_2065:
        /*0038*/ 	.byte	0x04, 0x17
        /*003a*/ 	.short	(.L_2067 - .L_2066)
.L_2066:
        /*003c*/ 	.word	0x00000000
        /*0040*/ 	.short	0x0010
        /*0042*/ 	.short	0x005c
        /*0044*/ 	.byte	0x00, 0xf0, 0x11, 0x00


	//----- nvinfo : EIATTR_KPARAM_INFO
	.align		4
.L_2067:
        /*0048*/ 	.byte	0x04, 0x17
        /*004a*/ 	.short	(.L_2069 - .L_2068)
.L_2068:
        /*004c*/ 	.word	0x00000000
        /*0050*/ 	.short	0x000f
        /*0052*/ 	.short	0x0058
        /*0054*/ 	.byte	0x00, 0xf0, 0x11, 0x00


	//----- nvinfo : EIATTR_KPARAM_INFO
	.align		4
.L_2069:
        /*0058*/ 	.byte	0x04, 0x17
        /*005a*/ 	.short	(.L_2071 - .L_2070)
.L_2070:
        /*005c*/ 	.word	0x00000000
        /*0060*/ 	.short	0x000e
        /*0062*/ 	.short	0x0054
        /*0064*/ 	.byte	0x00, 0xf0, 0x11, 0x00


	//----- nvinfo : EIATTR_KPARAM_INFO
	.align		4
.L_2071:
        /*0068*/ 	.byte	0x04, 0x17
        /*006a*/ 	.short	(.L_2073 - .L_2072)
.L_2072:
        /*006c*/ 	.word	0x00000000
        /*0070*/ 	.short	0x000d
        /*0072*/ 	.short	0x0050
        /*0074*/ 	.byte	0x00, 0xf0, 0x11, 0x00


	//----- nvinfo : EIATTR_KPARAM_INFO
	.align		4
.L_2073:
        /*0078*/ 	.byte	0x04, 0x17
        /*007a*/ 	.short	(.L_2075 - .L_2074)
.L_2074:
        /*007c*/ 	.word	0x00000000
        /*0080*/ 	.short	0x000c
        /*0082*/ 	.short	0x004c
        /*0084*/ 	.byte	0x00, 0xf0, 0x11, 0x00


	//----- nvinfo : EIATTR_KPARAM_INFO
	.align		4
.L_2075:
        /*0088*/ 	.byte	0x04, 0x17
        /*008a*/ 	.short	(.L_2077 - .L_2076)
.L_2076:
        /*008c*/ 	.word	0x00000000
        /*0090*/ 	.short	0x000b
        /*0092*/ 	.short	0x0048
        /*0094*/ 	.byte	0x00, 0xf0, 0x11, 0x00


	//----- nvinfo : EIATTR_KPARAM_INFO
	.align		4
.L_2077:
        /*0098*/ 	.byte	0x04, 0x17
        /*009a*/ 	.short	(.L_2079 - .L_2078)
.L_2078:
        /*009c*/ 	.word	0x00000000
        /*00a0*/ 	.short	0x000a
        /*00a2*/ 	.short	0x0040
        /*00a4*/ 	.byte	0x00, 0xf5, 0x21, 0x00


	//----- nvinfo : EIATTR_KPARAM_INFO
	.align		4
.L_2079:
        /*00a8*/ 	.byte	0x04, 0x17
        /*00aa*/ 	.short	(.L_2081 - .L_2080)
.L_2080:
        /*00ac*/ 	.word	0x00000000
        /*00b0*/ 	.short	0x0009
        /*00b2*/ 	.short	0x0038
        /*00b4*/ 	.byte	0x00, 0xf5, 0x21, 0x00


	//----- nvinfo : EIATTR_KPARAM_INFO
	.align		4
.L_2081:
        /*00b8*/ 	.byte	0x04, 0x17
        /*00ba*/ 	.short	(.L_2083 - .L_2082)
.L_2082:
        /*00bc*/ 	.word	0x00000000
        /*00c0*/ 	.short	0x0008
        /*00c2*/ 	.short	0x0034
        /*00c4*/ 	.byte	0x00, 0xf0, 0x11, 0x00


	//----- nvinfo : EIATTR_KPARAM_INFO
	.align		4
.L_2083:
        /*00c8*/ 	.byte	0x04, 0x17
        /*00ca*/ 	.short	(.L_2085 - .L_2084)
.L_2084:
        /*00cc*/ 	.word	0x00000000
        /*00d0*/ 	.short	0x0007
        /*00d2*/ 	.short	0x0030
        /*00d4*/ 	.byte	0x00, 0xf0, 0x11, 0x00


	//----- nvinfo : EIATTR_KPARAM_INFO
	.align		4
.L_2085:
        /*00d8*/ 	.byte	0x04, 0x17
        /*00da*/ 	.short	(.L_2087 - .L_2086)
.L_2086:
        /*00dc*/ 	.word	0x00000000
        /*00e0*/ 	.short	0x0006
        /*00e2*/ 	.short	0x002c
        /*00e4*/ 	.byte	0x00, 0xf0, 0x11, 0x00


	//----- nvinfo : EIATTR_KPARAM_INFO
	.align		4
.L_2087:
        /*00e8*/ 	.byte	0x04, 0x17
        /*00ea*/ 	.short	(.L_2089 - .L_2088)
.L_2088:
        /*00ec*/ 	.word	0x00000000
        /*00f0*/ 	.short	0x0005
        /*00f2*/ 	.short	0x0028
        /*00f4*/ 	.byte	0x00, 0xf0, 0x11, 0x00


	//----- nvinfo : EIATTR_KPARAM_INFO
	.align		4
.L_2089:
        /*00f8*/ 	.byte	0x04, 0x17
        /*00fa*/ 	.short	(.L_2091 - .L_2090)
.L_2090:
        /*00fc*/ 	.word	0x00000000
        /*0100*/ 	.short	0x0004
        /*0102*/ 	.short	0x0020
        /*0104*/ 	.byte	0x00, 0xf5, 0x21, 0x00


	//----- nvinfo : EIATTR_KPARAM_INFO
	.align		4
.L_2091:
        /*0108*/ 	.byte	0x04, 0x17
        /*010a*/ 	.short	(.L_2093 - .L_2092)
.L_2092:
        /*010c*/ 	.word	0x00000000
        /*0110*/ 	.short	0x0003
        /*0112*/ 	.short	0x0018
        /*0114*/ 	.byte	0x00, 0xf5, 0x21, 0x00


	//----- nvinfo : EIATTR_KPARAM_INFO
	.align		4
.L_2093:
        /*0118*/ 	.byte	0x04, 0x17
        /*011a*/ 	.short	(.L_2095 - .L_2094)
.L_2094:
        /*011c*/ 	.word	0x00000000
        /*0120*/ 	.short	0x0002
        /*0122*/ 	.short	0x0010
        /*0124*/ 	.byte	0x00, 0xf5, 0x21, 0x00


	//----- nvinfo : EIATTR_KPARAM_INFO
	.align		4
.L_2095:
        /*0128*/ 	.byte	0x04, 0x17
        /*012a*/ 	.short	(.L_2097 - .L_2096)
.L_2096:
        /*012c*/ 	.word	0x00000000
        /*0130*/ 	.short	0x0001
        /*0132*/ 	.short	0x0008
        /*0134*/ 	.byte	0x00, 0xf5, 0x21, 0x00


	//----- nvinfo : EIATTR_KPARAM_INFO
	.align		4
.L_2097:
        /*0138*/ 	.byte	0x04, 0x17
        /*013a*/ 	.short	(.L_2099 - .L_2098)
.L_2098:
        /*013c*/ 	.word	0x00000000
        /*0140*/ 	.short	0x0000
        /*0142*/ 	.short	0x0000
        /*0144*/ 	.byte	0x00, 0xf5, 0x21, 0x00


	//----- nvinfo : EIATTR_SPARSE_MMA_MASK
	.align		4
.L_2099:
        /*0148*/ 	.byte	0x03, 0x50
        /*014a*/ 	.short	0x0000


	//----- nvinfo : EIATTR_MAXREG_COUNT
	.align		4
        /*014c*/ 	.byte	0x03, 0x1b
        /*014e*/ 	.short	0x00ff


	//----- nvinfo : EIATTR_NUM_BARRIERS
	.align		4
        /*0150*/ 	.byte	0x02, 0x4c
        /*0152*/ 	.byte	0x01
	.zero		1


	//----- nvinfo : EIATTR_MERCURY_ISA_VERSION
	.align		4
        /*0154*/ 	.byte	0x03, 0x5f
        /*0156*/ 	.short	0x0101


	//----- nvinfo : EIATTR_VRC_CTA_INIT_COUNT
	.align		4
        /*0158*/ 	.byte	0x02, 0x4a
	.zero		1
	.zero		1


	//----- nvinfo : EIATTR_EXIT_INSTR_OFFSETS
	.align		4
        /*015c*/ 	.byte	0x04, 0x1c
        /*015e*/ 	.short	(.L_2101 - .L_2100)


	//   ....[0]....
.L_2100:
        /*0160*/ 	.word	0x00000060


	//   ....[1]....
        /*0164*/ 	.word	0x00000290


	//   ....[2]....
        /*0168*/ 	.word	0x00000e60


	//   ....[3]....
        /*016c*/ 	.word	0x00006200


	//   ....[4]....
        /*0170*/ 	.word	0x00006450


	//   ....[5]....
        /*0174*/ 	.word	0x00006590


	//   ....[6]....
        /*0178*/ 	.word	0x00006620


	//   ....[7]....
        /*017c*/ 	.word	0x00006660


	//----- nvinfo : EIATTR_CRS_STACK_SIZE
	.align		4
.L_2101:
        /*0180*/ 	.byte	0x04, 0x1e
        /*0182*/ 	.short	(.L_2103 - .L_2102)
.L_2102:
        /*0184*/ 	.word	0x00000000


	//----- nvinfo : EIATTR_CBANK_PARAM_SIZE
	.align		4
.L_2103:
        /*0188*/ 	.byte	0x03, 0x19
        /*018a*/ 	.short	0x0074


	//----- nvinfo : EIATTR_PARAM_CBANK
	.align		4
        /*018c*/ 	.byte	0x04, 0x0a
        /*018e*/ 	.short	(.L_2105 - .L_2104)
	.align		4
.L_2104:
        /*0190*/ 	.word	index@(.nv.constant0._Z23gemm_half_q_half_kernelILi3ELi48ELb1ELb0ELi32EEvPK6__halfPKjS4_S2_PS0_iiiiPKtS7_iiiiiibS2_i)
        /*0194*/ 	.short	0x0380
        /*0196*/ 	.short	0x0074


	//----- nvinfo : EIATTR_SW_WAR
	.align		4
.L_2105:
        /*0198*/ 	.byte	0x04, 0x36
        /*019a*/ 	.short	(.L_2107 - .L_2106)
.L_2106:
        /*019c*/ 	.word	0x00000008
.L_2107:


//--------------------- .nv.info._Z23gemm_half_q_half_kernelILi3ELi16ELb1ELb0ELi32EEvPK6__halfPKjS4_S2_PS0_iiiiPKtS7_iiiiiibS2_i --------------------------
	.section	.nv.info._Z23gemm_half_q_half_kernelILi3ELi16ELb1ELb0ELi32EEvPK6__halfPKjS4_S2_PS0_iiiiPKtS7_iiiiiibS2_i,"",@"SHT_CUDA_INFO"
	.sectionflags	@""
	.align	4


	//----- nvinfo : EIATTR_CUDA_API_VERSION
	.align		4
        /*0000*/ 	.byte	0x04, 0x37
        /*0002*/ 	.short	(.L_2109 - .L_2108)
.L_2108:
        /*0004*/ 	.word	0x00000082


	//----- nvinfo : EIATTR_KPARAM_INFO
	.align		4
.L_2109:
        /*0008*/ 	.byte	0x04, 0x17
        /*000a*/ 	.short	(.L_2111 - .L_2110)
.L_2110:
        /*000c*/ 	.word	0x00000000
        /*0010*/ 	.short	0x0013
        /*0012*/ 	.short	0x0070
        /*0014*/ 	.byte	0x00, 0xf0, 0x11, 0x00


	//----- nvinfo : EIATTR_KPARAM_INFO
	.align		4
.L_2111:
        /*0018*/ 	.byte	0x04, 0x17
        /*001a*/ 	.short	(.L_2113 - .L_2112)
.L_2112:
        /*001c*/ 	.word	0x00000000
        /*0020*/ 	.short	0x0012
        /*0022*/ 	.short	0x0068
        /*0024*/ 	.byte	0x00, 0xf5, 0x21, 0x00


	//----- nvinfo : EIATTR_KPARAM_INFO
	.align		4
.L_2113:
        /*0028*/ 	.byte	0x04, 0x17
        /*002a*/ 	.short	(.L_2115 - .L_2114)
.L_2114:
        /*002c*/ 	.word	0x00000000
        /*0030*/ 	.short	0x0011
        /*0032*/ 	.short	0x0060
        /*0034*/ 	.byte	0x00, 0xf0, 0x05, 0x00


	//----- nvinfo : EIATTR_KPARAM_INFO
	.align		4
.L_2115:
        /*0038*/ 	.byte	0x04, 0x17
        /*003a*/ 	.short	(.L_2117 - .L_2116)
.L_2116:
        /*003c*/ 	.word	0x00000000
        /*0040*/ 	.short	0x0010
        /*0042*/ 	.short	0x005c
        /*0044*/ 	.byte	0x00, 0xf0, 0x11, 0x00


	//----- nvinfo : EIATTR_KPARAM_INFO
	.align		4
.L_2117:
        /*0048*/ 	.byte	0x04, 0x17
        /*004a*/ 	.short	(.L_2119 - .L_2118)
.L_2118:
        /*004c*/ 	.word	0x00000000
        /*0050*/ 	.short	0x000f
        /*0052*/ 	.short	0x0058
        /*0054*/ 	.byte	0x00, 0xf0, 0x11, 0x00


	//----- nvinfo : EIATTR_KPARAM_INFO
	.align		4
.L_2119:
        /*0058*/ 	.byte	0x04, 0x17
        /*005a*/ 	.short	(.L_2121 - .L_2120)
.L_2120:
        /*005c*/ 	.word	0x00000000
        /*0060*/ 	.short	0x000e
        /*0062*/ 	.short	0x0054
        /*0064*/ 	.byte	0x00, 0xf0, 0x11, 0x00


	//----- nvinfo : EIATTR_KPARAM_INFO
	.align		4
.L_2121:
        /*0068*/ 	.byte	0x04, 0x17
        /*006a*/ 	.short	(.L_2123 - .L_2122)
.L_2122:
        /*006c*/ 	.word	0x00000000
        /*0070*/ 	.short	0x000d
        /*0072*/ 	.short	0x0050
        /*0074*/ 	.byte	0x00, 0xf0, 0x11, 0x00


	//----- nvinfo : EIATTR_KPARAM_INFO
	.align		4
.L_2123:
        /*0078*/ 	.byte	0x04, 0x17
        /*007a*/ 	.short	(.L_2125 - .L_2124)
.L_2124:
        /*007c*/ 	.word	0x00000000
        /*0080*/ 	.short	0x000c
        /*0082*/ 	.short	0x004c
        /*0084*/ 	.byte	0x00, 0xf0, 0x11, 0x00


	//----- nvinfo : EIATTR_KPARAM_INFO
	.align		4
.L_2125:
        /*0088*/ 	.byte	0x04, 0x17
        /*008a*/ 	.short	(.L_2127 - .L_2126)
.L_2126:
        /*008c*/ 	.word	0x00000000
        /*0090*/ 	.short	0x000b
        /*0092*/ 	.short	0x0048
        /*0094*/ 	.byte	0x00, 0xf0, 0x11, 0x00


	//----- nvinfo : EIATTR_KPARAM_INFO
	.align		4
.L_2127:
        /*0098*/ 	.byte	0x04, 0x17
        /*009a*/ 	.short	(.L_2129 - .L_2128)
.L_2128:
        /*009c*/ 	.word	0x00000000
        /*00a0*/ 	.short	0x000a
        /*00a2*/ 	.short	0x0040
        /*00a4*/ 	.byte	0x00, 0xf5, 0x21, 0x00


	//----- nvinfo : EIATTR_KPARAM_INFO
	.align		4
.L_2129:
        /*00a8*/ 	.byte	0x04, 0x17
        /*00aa*/ 	.short	(.L_2131 - .L_2130)
.L_2130:
        /*00ac*/ 	.word	0x00000000
        /*00b0*/ 	.short	0x0009
        /*00b2*/ 	.short	0x0038
        /*00b4*/ 	.byte	0x00, 0xf5, 0x21, 0x00


	//----- nvinfo : EIATTR_KPARAM_INFO
	.align		4
.L_2131:
        /*00b8*/ 	.byte	0x04, 0x17
        /*00ba*/ 	.short	(.L_2133 - .L_2132)
.L_2132:
        /*00bc*/ 	.word	0x00000000
        /*00c0*/ 	.short	0x0008
        /*00c2*/ 	.short	0x0034
        /*00c4*/ 	.byte	0x00, 0xf0, 0x11, 0x00


	//----- nvinfo : EIATTR_KPARAM_INFO
	.align		4
.L_2133:
        /*00c8*/ 	.byte	0x04, 0x17
        /*00ca*/ 	.short	(.L_2135 - .L_2134)
.L_2134:
        /*00cc*/ 	.word	0x00000000
        /*00d0*/ 	.short	0x0007
        /*00d2*/ 	.short	0x0030
        /*00d4*/ 	.byte	0x00, 0xf0, 0x11, 0x00


	//----- nvinfo : EIATTR_KPARAM_INFO
	.align		4
.L_2135:
        /*00d8*/ 	.byte	0x04, 0x17
        /*00da*/ 	.short	(.L_2137 - .L_2136)
.L_2136:
        /*00dc*/ 	.word	0x00000000
        /*00e0*/ 	.short	0x0006
        /*00e2*/ 	.short	0x002c
        /*00e4*/ 	.byte	0x00, 0xf0, 0x11, 0x00


	//----- nvinfo : EIATTR_KPARAM_INFO
	.align		4
.L_2137:
        /*00e8*/ 	.byte	0x04, 0x17
        /*00ea*/ 	.short	(.L_2139 - .L_2138)
.L_2138:
        /*00ec*/ 	.word	0x00000000
        /*00f0*/ 	.short	0x0005
        /*00f2*/ 	.short	0x0028
        /*00f4*/ 	.byte	0x00, 0xf0, 0x11, 0x00


	//----- nvinfo : EIATTR_KPARAM_INFO
	.align		4
.L_2139:
        /*00f8*/ 	.byte	0x04, 0x17
        /*00fa*/ 	.short	(.L_2141 - .L_2140)
.L_2140:
        /*00fc*/ 	.word	0x00000000
        /*0100*/ 	.short	0x0004
        /*0102*/ 	.short	0x0020
        /*0104*/ 	.byte	0x00, 0xf5, 0x21, 0x00


	//----- nvinfo : EIATTR_KPARAM_INFO
	.align		4
.L_2141:
        /*0108*/ 	.byte	0x04, 0x17
        /*010a*/ 	.short	(.L_2143 - .L_2142)
.L_2142:
        /*010c*/ 	.word	0x00000000
        /*0110*/ 	.short	0x0003
        /*0112*/ 	.short	0x0018
        /*0114*/ 	.byte	0x00, 0xf5, 0x21, 0x00


	//----- nvinfo : EIATTR_KPARAM_INFO
	.align		4
.L_2143:
        /*0118*/ 	.byte	0x04, 0x17
        /*011a*/ 	.short	(.L_2145 - .L_2144)
.L_2144:
        /*011c*/ 	.word	0x00000000
        /*0120*/ 	.short	0x0002
        /*0122*/ 	.short	0x0010
        /*0124*/ 	.byte	0x00, 0xf5, 0x21, 0x00


	//----- nvinfo : EIATTR_KPARAM_INFO
	.align		4
.L_2145:
        /*0128*/ 	.byte	0x04, 0x17
        /*012a*/ 	.short	(.L_2147 - .L_2146)
.L_2146:
        /*012c*/ 	.word	0x00000000
        /*0130*/ 	.short	0x0001
        /*0132*/ 	.short	0x0008
        /*0134*/ 	.byte	0x00, 0xf5, 0x21, 0x00


	//----- nvinfo : EIATTR_KPARAM_INFO
	.align		4
.L_2147:
        /*0138*/ 	.byte	0x04, 0x17
        /*013a*/ 	.short	(.L_2149 - .L_2148)
.L_2148:
        /*013c*/ 	.word	0x00000000
        /*0140*/ 	.short	0x0000
        /*0142*/ 	.short	0x0000
        /*0144*/ 	.byte	0x00, 0xf5, 0x21, 0x00


	//----- nvinfo : EIATTR_SPARSE_MMA_MASK
	.align		4
.L_2149:
        /*0148*/ 	.byte	0x03, 0x50
        /*014a*/ 	.short	0x0000


	//----- nvinfo : EIATTR_MAXREG_COUNT
	.align		4
        /*014c*/ 	.byte	0x03, 0x1b
        /*014e*/ 	.short	0x00ff


	//----- nvinfo : EIATTR_NUM_BARRIERS
	.align		4
        /*0150*/ 	.byte	0x02, 0x4c
        /*0152*/ 	.byte	0x01
	.zero		1


	//----- nvinfo : EIATTR_MERCURY_ISA_VERSION
	.align		4
        /*0154*/ 	.byte	0x03, 0x5f
        /*0156*/ 	.short	0x0101


	//----- nvinfo : EIATTR_VRC_CTA_INIT_COUNT
	.align		4
        /*0158*/ 	.byte	0x02, 0x4a
	.zero		1
	.zero		1


	//----- nvinfo : EIATTR_EXIT_INSTR_OFFSETS
	.align		4
        /*015c*/ 	.byte	0x04, 0x1c
        /*015e*/ 	.short	(.L_2151 - .L_2150)


	//   ....[0]....
.L_2150:
        /*0160*/ 	.word	0x00000060


	//   ....[1]....
        /*0164*/ 	.word	0x00000250


	//   ....[2]....
        /*0168*/ 	.word	0x00000e00


	//   ....[3]....
        /*016c*/ 	.word	0x00003d10


	//   ....[4]....
        /*0170*/ 	.word	0x00003f60


	//   ....[5]....
        /*0174*/ 	.word	0x000040a0


	//   ....[6]....
        /*0178*/ 	.word	0x00004120


	//   ....[7]....
        /*017c*/ 	.word	0x00004160


	//----- nvinfo : EIATTR_CRS_STACK_SIZE
	.align		4
.L_2151:
        /*0180*/ 	.byte	0x04, 0x1e
        /*0182*/ 	.short	(.L_2153 - .L_2152)
.L_2152:
        /*0184*/ 	.word	0x00000000


	//----- nvinfo : EIATTR_CBANK_PARAM_SIZE
	.align		4
.L_2153:
        /*0188*/ 	.byte	0x03, 0x19
        /*018a*/ 	.short	0x0074


	//----- nvinfo : EIATTR_PARAM_CBANK
	.align		4
        /*018c*/ 	.byte	0x04, 0x0a
        /*018e*/ 	.short	(.L_2155 - .L_2154)
	.align		4
.L_2154:
        /*0190*/ 	.word	index@(.nv.constant0._Z23gemm_half_q_half_kernelILi3ELi16ELb1ELb0ELi32EEvPK6__halfPKjS4_S2_PS0_iiiiPKtS7_iiiiiibS2_i)
        /*0194*/ 	.short	0x0380
        /*0196*/ 	.short	0x0074


	//----- nvinfo : EIATTR_SW_WAR
	.align		4
.L_2155:
        /*0198*/ 	.byte	0x04, 0x36
        /*019a*/ 	.short	(.L_2157 - .L_2156)
.L_2156:
        /*019c*/ 	.word	0x00000008
.L_2157:


//--------------------- .nv.info._Z23gemm_half_q_half_kernelILi3ELi24ELb1ELb0ELi32EEvPK6__halfPKjS4_S2_PS0_iiiiPKtS7_iiiiiibS2_i --------------------------
	.section	.nv.info._Z23gemm_half_q_half_kernelILi3ELi24ELb1ELb0ELi32EEvPK6__halfPKjS4_S2_PS0_iiiiPKtS7_iiiiiibS2_i,"",@"SHT_CUDA_INFO"
	.sectionflags	@""
	.align	4


	//----- nvinfo : EIATTR_CUDA_API_VERSION
	.align		4
        /*0000*/ 	.byte	0x04, 0x37
        /*0002*/ 	.short	(.L_2159 - .L_2158)
.L_2158:
        /*0004*/ 	.word	0x00000082


	//----- nvinfo : EIATTR_KPARAM_INFO
	.align		4
.L_2159:
        /*0008*/ 	.byte	0x04, 0x17
        /*000a*/ 	.short	(.L_2161 - .L_2160)
.L_2160:
        /*000c*/ 	.word	0x00000000
        /*0010*/ 	.short	0x0013
        /*0012*/ 	.short	0x0070
        /*0014*/ 	.byte	0x00, 0xf0, 0x11, 0x00


	//----- nvinfo : EIATTR_KPARAM_INFO
	.align		4
.L_2161:
        /*0018*/ 	.byte	0x04, 0x17
        /*001a*/ 	.short	(.L_2163 - .L_2162)
.L_2162:
        /*001c*/ 	.word	0x00000000
        /*0020*/ 	.short	0x0012
        /*0022*/ 	.short	0x0068
        /*0024*/ 	.byte	0x00, 0xf5, 0x21, 0x00


	//----- nvinfo : EIATTR_KPARAM_INFO
	.align		4
.L_2163:
        /*0028*/ 	.byte	0x04, 0x17
        /*002a*/ 	.short	(.L_2165 - .L_2164)
.L_2164:
        /*002c*/ 	.word	0x00000000
        /*0030*/ 	.short	0x0011
        /*0032*/ 	.short	0x0060
        /*0034*/ 	.byte	0x00, 0xf0, 0x05, 0x00


	//----- nvinfo : EIATTR_KPARAM_INFO
	.align		4
.L_2165:
        /*0038*/ 	.byte	0x04, 0x17
        /*003a*/ 	.short	(.L_2167 - .L_2166)
.L_2166:
        /*003c*/ 	.word	0x00000000
        /*0040*/ 	.short	0x0010
        /*0042*/ 	.short	0x005c
        /*0044*/ 	.byte	0x00, 0xf0, 0x11, 0x00


	//----- nvinfo : EIATTR_KPARAM_INFO
	.align		4
.L_2167:
        /*0048*/ 	.byte	0x04, 0x17
        /*004a*/ 	.short	(.L_2169 - .L_2168)
.L_2168:
        /*004c*/ 	.word	0x00000000
        /*0050*/ 	.short	0x000f
        /*0052*/ 	.short	0x0058
        /*0054*/ 	.byte	0x00, 0xf0, 0x11, 0x00


	//----- nvinfo : EIATTR_KPARAM_INFO
	.align		4
.L_2169:
        /*0058*/ 	.byte	0x04, 0x17
        /*005a*/ 	.short	(.L_2171 - .L_2170)
.L_2170:
        /*005c*/ 	.word	0x00000000
        /*0060*/ 	.short	0x000e
        /*0062*/ 	.short	0x0054
        /*0064*/ 	.byte	0x00, 0xf0, 0x11, 0x00


	//----- nvinfo : EIATTR_KPARAM_INFO
	.align		4
.L_2171:
        /*0068*/ 	.byte	0x04, 0x17
        /*006a*/ 	.short	(.L_2173 - .L_2172)
.L_2172:
        /*006c*/ 	.word	0x00000000
        /*0070*/ 	.short	0x000d
        /*0072*/ 	.short	0x0050
        /*0074*/ 	.byte	0x00, 0xf0, 0x11, 0x00


	//----- nvinfo : EIATTR_KPARAM_INFO
	.align		4
.L_2173:
        /*0078*/ 	.byte	0x04, 0x17
        /*007a*/ 	.short	(.L_2175 - .L_2174)
.L_2174:
        /*007c*/ 	.word	0x00000000
        /*0080*/ 	.short	0x000c
        /*0082*/ 	.short	0x004c
        /*0084*/ 	.byte	0x00, 0xf0, 0x11, 0x00


	//----- nvinfo : EIATTR_KPARAM_INFO
	.align		4
.L_2175:
        /*0088*/ 	.byte	0x04, 0x17
        /*008a*/ 	.short	(.L_2177 - .L_2176)
.L_2176:
        /*008c*/ 	.word	0x00000000
        /*0090*/ 	.short	0x000b
        /*0092*/ 	.short	0x0048
        /*0094*/ 	.byte	0x00, 0xf0, 0x11, 0x00


	//----- nvinfo : EIATTR_KPARAM_INFO
	.align		4
.L_2177:
        /*0098*/ 	.byte	0x04, 0x17
        /*009a*/ 	.short	(.L_2179 - .L_2178)
.L_2178:
        /*009c*/ 	.word	0x00000000
        /*00a0*/ 	.short	0x000a
        /*00a2*/ 	.short	0x0040
        /*00a4*/ 	.byte	0x00, 0xf5, 0x21, 0x00


	//----- nvinfo : EIATTR_KPARAM_INFO
	.align		4
.L_2179:
        /*00a8*/ 	.byte	0x04, 0x17
        /*00aa*/ 	.short	(.L_2181 - .L_2180)
.L_2180:
        /*00ac*/ 	.word	0x00000000
        /*00b0*/ 	.short	0x0009
        /*00b2*/ 	.short	0x0038
        /*00b4*/ 	.byte	0x00, 0xf5, 0x21, 0x00


	//----- nvinfo : EIATTR_KPARAM_INFO
	.align		4
.L_2181:
        /*00b8*/ 	.byte	0x04, 0x17
        /*00ba*/ 	.short	(.L_2183 - .L_2182)
.L_2182:
        /*00bc*/ 	.word	0x00000000
        /*00c0*/ 	.short	0x0008
        /*00c2*/ 	.short	0x0034
        /*00c4*/ 	.byte	0x00, 0xf0, 0x11, 0x00


	//----- nvinfo : EIATTR_KPARAM_INFO
	.align		4
.L_2183:
        /*00c8*/ 	.byte	0x04, 0x17
        /*00ca*/ 	.short	(.L_2185 - .L_2184)
.L_2184:
        /*00cc*/ 	.word	0x00000000
        /*00d0*/ 	.short	0x0007
        /*00d2*/ 	.short	0x0030
        /*00d4*/ 	.byte	0x00, 0xf0, 0x11, 0x00


	//----- nvinfo : EIATTR_KPARAM_INFO
	.align		4
.L_2185:
        /*00d8*/ 	.byte	0x04, 0x17
        /*00da*/ 	.short	(.L_2187 - .L_2186)
.L_2186:
        /*00dc*/ 	.word	0x00000000
        /*00e0*/ 	.short	0x0006
        /*00e2*/ 	.short	0x002c
        /*00e4*/ 	.byte	0x00, 0xf0, 0x11, 0x00


	//----- nvinfo : EIATTR_KPARAM_INFO
	.align		4
.L_2187:
        /*00e8*/ 	.byte	0x04, 0x17
        /*00ea*/ 	.short	(.L_2189 - .L_2188)
.L_2188:
        /*00ec*/ 	.word	0x00000000
        /*00f0*/ 	.short	0x0005
        /*00f2*/ 	.short	0x0028
        /*00f4*/ 	.byte	0x00, 0xf0, 0x11, 0x00


	//----- nvinfo : EIATTR_KPARAM_INFO
	.align		4
.L_2189:
        /*00f8*/ 	.byte	0x04, 0x17
        /*00fa*/ 	.short	(.L_2191 - .L_2190)
.L_2190:
        /*00fc*/ 	.word	0x00000000
        /*0100*/ 	.short	0x0004
        /*0102*/ 	.short	0x0020
        /*0104*/ 	.byte	0x00, 0xf5, 0x21, 0x00


	//----- nvinfo : EIATTR_KPARAM_INFO
	.align		4
.L_2191:
        /*0108*/ 	.byte	0x04, 0x17
        /*010a*/ 	.short	(.L_2193 - .L_2192)
.L_2192:
        /*010c*/ 	.word	0x00000000
        /*0110*/ 	.short	0x0003
        /*0112*/ 	.short	0x0018
        /*0114*/ 	.byte	0x00, 0xf5, 0x21, 0x00


	//----- nvinfo : EIATTR_KPARAM_INFO
	.align		4
.L_2193:
        /*0118*/ 	.byte	0x04, 0x17
        /*011a*/ 	.short	(.L_2195 - .L_2194)
.L_2194:
        /*011c*/ 	.word	0x00000000
        /*0120*/ 	.short	0x0002
        /*0122*/ 	.short	0x0010
        /*0124*/ 	.byte	0x00, 0xf5, 0x21, 0x00


	//----- nvinfo : EIATTR_KPARAM_INFO
	.align		4
.L_2195:
        /*0128*/ 	.byte	0x04, 0x17
        /*012a*/ 	.short	(.L_2197 - .L_2196)
.L_2196:
        /*012c*/ 	.word	0x00000000
        /*0130*/ 	.short	0x0001
        /*0132*/ 	.short	0x0008
        /*0134*/ 	.byte	0x00, 0xf5, 0x21, 0x00


	//----- nvinfo : EIATTR_KPARAM_INFO
	.align		4
.L_2197:
        /*0138*/ 	.byte	0x04, 0x17
        /*013a*/ 	.short	(.L_2199 - .L_2198)
.L_2198:
        /*013c*/ 	.word	0x00000000
        /*0140*/ 	.short	0x0000
        /*0142*/ 	.short	0x0000
        /*0144*/ 	.byte	0x00, 0xf5, 0x21, 0x00


	//----- nvinfo : EIATTR_SPARSE_MMA_MASK
	.align		4
.L_2199:
        /*0148*/ 	.byte	0x03, 0x50
        /*014a*/ 	.short	0x0000


	//----- nvinfo : EIATTR_MAXREG_COUNT
	.align		4
        /*014c*/ 	.byte	0x03, 0x1b
        /*014e*/ 	.short	0x00ff


	//----- nvinfo : EIATTR_NUM_BARRIERS
	.align		4
        /*0150*/ 	.byte	0x02, 0x4c
        /*0152*/ 	.byte	0x01
	.zero		1


	//----- nvinfo : EIATTR_MERCURY_ISA_VERSION
	.align		4
        /*0154*/ 	.byte	0x03, 0x5f
        /*0156*/ 	.short	0x0101


	//----- nvinfo : EIATTR_VRC_CTA_INIT_COUNT
	.align		4
        /*0158*/ 	.byte	0x02, 0x4a
	.zero		1
	.zero		1


	//----- nvinfo : EIATTR_EXIT_INSTR_OFFSETS
	.align		4
        /*015c*/ 	.byte	0x04, 0x1c
        /*015e*/ 	.short	(.L_2201 - .L_2200)


	//   ....[0]....
.L_2200:
        /*0160*/ 	.word	0x00000060


	//   ....[1]....
        /*0164*/ 	.word	0x00000280


	//   ....[2]....
        /*0168*/ 	.word	0x00000e30


	//   ....[3]....
        /*016c*/ 	.word	0x00009170


	//   ....[4]....
        /*0170*/ 	.word	0x000093c0


	//   ....[5]....
        /*0174*/ 	.word	0x00009500


	//   ....[6]....
        /*0178*/ 	.word	0x00009590


	//   ....[7]....
        /*017c*/ 	.word	0x000095d0


	//----- nvinfo : EIATTR_CRS_STACK_SIZE
	.align		4
.L_2201:
        /*0180*/ 	.byte	0x04, 0x1e
        /*0182*/ 	.short	(.L_2203 - .L_2202)
.L_2202:
        /*0184*/ 	.word	0x00000000


	//----- nvinfo : EIATTR_CBANK_PARAM_SIZE
	.align		4
.L_2203:
        /*0188*/ 	.byte	0x03, 0x19
        /*018a*/ 	.short	0x0074


	//----- nvinfo : EIATTR_PARAM_CBANK
	.align		4
        /*018c*/ 	.byte	0x04, 0x0a
        /*018e*/ 	.short	(.L_2205 - .L_2204)
	.align		4
.L_2204:
        /*0190*/ 	.word	index@(.nv.constant0._Z23gemm_half_q_half_kernelILi3ELi24ELb1ELb0ELi32EEvPK6__halfPKjS4_S2_PS0_iiiiPKtS7_iiiiiibS2_i)
        /*0194*/ 	.short	0x0380
        /*0196*/ 	.short	0x0074


	//----- nvinfo : EIATTR_SW_WAR
	.align		4
.L_2205:
        /*0198*/ 	.byte	0x04, 0x36
        /*019a*/ 	.short	(.L_2207 - .L_2206)
.L_2206:
        /*019c*/ 	.word	0x00000008
.L_2207:


//--------------------- .nv.info._Z23gemm_half_q_half_kernelILi3ELi8ELb1ELb0ELi32EEvPK6__halfPKjS4_S2_PS0_iiiiPKtS7_iiiiiibS2_i --------------------------
	.section	.nv.info._Z23gemm_half_q_half_kernelILi3ELi8ELb1ELb0ELi32EEvPK6__halfPKjS4_S2_PS0_iiiiPKtS7_iiiiiibS2_i,"",@"SHT_CUDA_INFO"
	.sectionflags	@""
	.align	4


	//----- nvinfo : EIATTR_CUDA_API_VERSION
	.align		4
        /*0000*/ 	.byte	0x04, 0x37
        /*0002*/ 	.short	(.L_2209 - .L_2208)
.L_2208:
        /*0004*/ 	.word	0x00000082


	//----- nvinfo : EIATTR_KPARAM_INFO
	.align		4
.L_2209:
        /*0008*/ 	.byte	0x04, 0x17
        /*000a*/ 	.short	(.L_2211 - .L_2210)
.L_2210:
        /*000c*/ 	.word	0x00000000
        /*0010*/ 	.short	0x0013
        /*0012*/ 	.short	0x0070
        /*0014*/ 	.byte	0x00, 0xf0, 0x11, 0x00


	//----- nvinfo : EIATTR_KPARAM_INFO
	.align		4
.L_2211:
        /*0018*/ 	.byte	0x04, 0x17
        /*001a*/ 	.short	(.L_2213 - .L_2212)
.L_2212:
        /*001c*/ 	.word	0x00000000
        /*0020*/ 	.short	0x0012
        /*0022*/ 	.short	0x0068
        /*0024*/ 	.byte	0x00, 0xf5, 0x21, 0x00


	//----- nvinfo : EIATTR_KPARAM_INFO
	.align		4
.L_2213:
        /*0028*/ 	.byte	0x04, 0x17
        /*002a*/ 	.short	(.L_2215 - .L_2214)
.L_2214:
        /*002c*/ 	.word	0x00000000
        /*0030*/ 	.short	0x0011
        /*0032*/ 	.short	0x0060
        /*0034*/ 	.byte	0x00, 0xf0, 0x05, 0x00


	//----- nvinfo : EIATTR_KPARAM_INFO
	.align		4
.L_2215:
        /*0038*/ 	.byte	0x04, 0x17
        /*003a*/ 	.short	(.L_2217 - .L_2216)
.L_2216:
        /*003c*/ 	.word	0x00000000
        /*0040*/ 	.short	0x0010
        /*0042*/ 	.short	0x005c
        /*0044*/ 	.byte	0x00, 0xf0, 0x11, 0x00


	//----- nvinfo : EIATTR_KPARAM_INFO
	.align		4
.L_2217:
        /*0048*/ 	.byte	0x04, 0x17
        /*004a*/ 	.short	(.L_2219 - .L_2218)
.L_2218:
        /*004c*/ 	.word	0x00000000
        /*0050*/ 	.short	0x000f
        /*0052*/ 	.short	0x0058
        /*0054*/ 	.byte	0x00, 0xf0, 0x11, 0x00


	//----- nvinfo : EIATTR_KPARAM_INFO
	.align		4
.L_2219:
        /*0058*/ 	.byte	0x04, 0x17
        /*005a*/ 	.short	(.L_2221 - .L_2220)
.L_2220:
        /*005c*/ 	.word	0x00000000
        /*0060*/ 	.short	0x000e
        /*0062*/ 	.short	0x0054
        /*0064*/ 	.byte	0x00, 0xf0, 0x11, 0x00


	//----- nvinfo : EIATTR_KPARAM_INFO
	.align		4
.L_2221:
        /*0068*/ 	.byte	0x04, 0x17
        /*006a*/ 	.short	(.L_2223 - .L_2222)
.L_2222:
        /*006c*/ 	.word	0x00000000
        /*0070*/ 	.short	0x000d
        /*0072*/ 	.short	0x0050
        /*0074*/ 	.byte	0x00, 0xf0, 0x11, 0x00


	//----- nvinfo : EIATTR_KPARAM_INFO
	.align		4
.L_2223:
        /*0078*/ 	.byte	0x04, 0x17
        /*007a*/ 	.short	(.L_2225 - .L_2224)
.L_2224:
        /*007c*/ 	.word	0x00000000
        /*0080*/ 	.short	0x000c
        /*0082*/ 	.short	0x004c
        /*0084*/ 	.byte	0x00, 0xf0, 0x11, 0x00


	//----- nvinfo : EIATTR_KPARAM_INFO
	.align		4
.L_2225:
        /*0088*/ 	.byte	0x04, 0x17
        /*008a*/ 	.short	(.L_2227 - .L_2226)
.L_2226:
        /*008c*/ 	.word	0x00000000
        /*0090*/ 	.short	0x000b
        /*0092*/ 	.short	0x0048
        /*0094*/ 	.byte	0x00, 0xf0, 0x11, 0x00


	//----- nvinfo : EIATTR_KPARAM_INFO
	.align		4
.L_2227:
        /*0098*/ 	.byte	0x04, 0x17
        /*009a*/ 	.short	(.L_2229 - .L_2228)
.L_2228:
        /*009c*/ 	.word	0x00000000
        /*00a0*/ 	.short	0x000a
        /*00a2*/ 	.short	0x0040
        /*00a4*/ 	.byte	0x00, 0xf5, 0x21, 0x00


	//----- nvinfo : EIATTR_KPARAM_INFO
	.align		4
.L_2229:
        /*00a8*/ 	.byte	0x04, 0x17
        /*00aa*/ 	.short	(.L_2231 - .L_2230)
.L_2230:
        /*00ac*/ 	.word	0x00000000
        /*00b0*/ 	.short	0x0009
        /*00b2*/ 	.short	0x0038
        /*00b4*/ 	.byte	0x00, 0xf5, 0x21, 0x00


	//----- nvinfo : EIATTR_KPARAM_INFO
	.align		4
.L_2231:
        /*00b8*/ 	.byte	0x04, 0x17
        /*00ba*/ 	.short	(.L_2233 - .L_2232)
.L_2232:
        /*00bc*/ 	.word	0x00000000
        /*00c0*/ 	.short	0x0008
        /*00c2*/ 	.short	0x0034
        /*00c4*/ 	.byte	0x00, 0xf0, 0x11, 0x00


	//----- nvinfo : EIATTR_KPARAM_INFO
	.align		4
.L_2233:
        /*00c8*/ 	.byte	0x04, 0x17
        /*00ca*/ 	.short	(.L_2235 - .L_2234)
.L_2234:
        /*00cc*/ 	.word	0x00000000
        /*00d0*/ 	.short	0x0007
        /*00d2*/ 	.short	0x0030
        /*00d4*/ 	.byte	0x00, 0xf0, 0x11, 0x00


	//----- nvinfo : EIATTR_KPARAM_INFO
	.align		4
.L_2235:
        /*00d8*/ 	.byte	0x04, 0x17
        /*00da*/ 	.short	(.L_2237 - .L_2236)
.L_2236:
        /*00dc*/ 	.word	0x00000000
        /*00e0*/ 	.short	0x0006
        /*00e2*/ 	.short	0x002c
        /*00e4*/ 	.byte	0x00, 0xf0, 0x11, 0x00


	//----- nvinfo : EIATTR_KPARAM_INFO
	.align		4
.L_2237:
        /*00e8*/ 	.byte	0x04, 0x17
        /*00ea*/ 	.short	(.L_2239 - .L_2238)
.L_2238:
        /*00ec*/ 	.word	0x00000000
        /*00f0*/ 	.short	0x0005
        /*00f2*/ 	.short	0x0028
        /*00f4*/ 	.byte	0x00, 0xf0, 0x11, 0x00


	//----- nvinfo : EIATTR_KPARAM_INFO
	.align		4
.L_2239:
        /*00f8*/ 	.byte	0x04, 0x17
        /*00fa*/ 	.short	(.L_2241 - .L_2240)
.L_2240:
        /*00fc*/ 	.word	0x00000000
        /*0100*/ 	.short	0x0004
        /*0102*/ 	.short	0x0020
        /*0104*/ 	.byte	0x00, 0xf5, 0x21, 0x00


	//----- nvinfo : EIATTR_KPARAM_INFO
	.align		4
.L_2241:
        /*0108*/ 	.byte	0x04, 0x17
        /*010a*/ 	.short	(.L_2243 - .L_2242)
.L_2242:
        /*010c*/ 	.word	0x00000000
        /*0110*/ 	.short	0x0003
        /*0112*/ 	.short	0x0018
        /*0114*/ 	.byte	0x00, 0xf5, 0x21, 0x00


	//----- nvinfo : EIATTR_KPARAM_INFO
	.align		4
.L_2243:
        /*0118*/ 	.byte	0x04, 0x17
        /*011a*/ 	.short	(.L_2245 - .L_2244)
.L_2244:
        /*011c*/ 	.word	0x00000000
        /*0120*/ 	.short	0x0002
        /*0122*/ 	.short	0x0010
        /*0124*/ 	.byte	0x00, 0xf5, 0x21, 0x00


	//----- nvinfo : EIATTR_KPARAM_INFO
	.align		4
.L_2245:
        /*0128*/ 	.byte	0x04, 0x17
        /*012a*/ 	.short	(.L_2247 - .L_2246)
.L_2246:
        /*012c*/ 	.word	0x00000000
        /*0130*/ 	.short	0x0001
        /*0132*/ 	.short	0x0008
        /*0134*/ 	.byte	0x00, 0xf5, 0x21, 0x00


	//----- nvinfo : EIATTR_KPARAM_INFO
	.align		4
.L_2247:
        /*0138*/ 	.byte	0x04, 0x17
        /*013a*/ 	.short	(.L_2249 - .L_2248)
.L_2248:
        /*013c*/ 	.word	0x00000000
        /*0140*/ 	.short	0x0000
        /*0142*/ 	.short	0x0000
        /*0144*/ 	.byte	0x00, 0xf5, 0x21, 0x00


	//----- nvinfo : EIATTR_SPARSE_MMA_MASK
	.align		4
.L_2249:
        /*0148*/ 	.byte	0x03, 0x50
        /*014a*/ 	.short	0x0000


	//----- nvinfo : EIATTR_MAXREG_COUNT
	.align		4
        /*014c*/ 	.byte	0x03, 0x1b
        /*014e*/ 	.short	0x00ff


	//----- nvinfo : EIATTR_NUM_BARRIERS
	.align		4
        /*0150*/ 	.byte	0x02, 0x4c
        /*0152*/ 	.byte	0x01
	.zero		1


	//----- nvinfo : EIATTR_MERCURY_ISA_VERSION
	.align		4
        /*0154*/ 	.byte	0x03, 0x5f
        /*0156*/ 	.short	0x0101


	//----- nvinfo : EIATTR_VRC_CTA_INIT_COUNT
	.align		4
        /*0158*/ 	.byte	0x02, 0x4a
	.zero		1
	.zero		1


	//----- nvinfo : EIATTR_EXIT_INSTR_OFFSETS
	.align		4
        /*015c*/ 	.byte	0x04, 0x1c
        /*015e*/ 	.short	(.L_2251 - .L_2250)


	//   ....[0]....
.L_2250:
        /*0160*/ 	.word	0x00000060


	//   ....[1]....
        /*0164*/ 	.word	0x00000250


	//   ....[2]....
        /*0168*/ 	.word	0x00000e00


	//   ....[3]....
        /*016c*/ 	.word	0x000072f0


	//   ....[4]....
        /*0170*/ 	.word	0x00007540


	//   ....[5]....
        /*0174*/ 	.word	0x00007680


	//   ....[6]....
        /*0178*/ 	.word	0x00007700


	//   ....[7]....
        /*017c*/ 	.word	0x00007740


	//----- nvinfo : EIATTR_CRS_STACK_SIZE
	.align		4
.L_2251:
        /*0180*/ 	.byte	0x04, 0x1e
        /*0182*/ 	.short	(.L_2253 - .L_2252)
.L_2252:
        /*0184*/ 	.word	0x00000000


	//----- nvinfo : EIATTR_CBANK_PARAM_SIZE
	.align		4
.L_2253:
        /*0188*/ 	.byte	0x03, 0x19
        /*018a*/ 	.short	0x0074


	//----- nvinfo : EIATTR_PARAM_CBANK
	.align		4
        /*018c*/ 	.byte	0x04, 0x0a
        /*018e*/ 	.short	(.L_2255 - .L_2254)
	.align		4
.L_2254:
        /*0190*/ 	.word	index@(.nv.constant0._Z23gemm_half_q_half_kernelILi3ELi8ELb1ELb0ELi32EEvPK6__halfPKjS4_S2_PS0_iiiiPKtS7_iiiiiibS2_i)
        /*0194*/ 	.short	0x0380
        /*0196*/ 	.short	0x0074


	//----- nvinfo : EIATTR_SW_WAR
	.align		4
.L_2255:
        /*0198*/ 	.byte	0x04, 0x36
        /*019a*/ 	.short	(.L_2257 - .L_2256)
.L_2256:
        /*019c*/ 	.word	0x00000008
.L_2257:


//--------------------- .nv.info._Z23gemm_half_q_half_kernelILi3ELi12ELb1ELb0ELi32EEvPK6__halfPKjS4_S2_PS0_iiiiPKtS7_iiiiiibS2_i --------------------------
	.section	.nv.info._Z23gemm_half_q_half_kernelILi3ELi12ELb1ELb0ELi32EEvPK6__halfPKjS4_S2_PS0_iiiiPKtS7_iiiiiibS2_i,"",@"SHT_CUDA_INFO"
	.sectionflags	@""
	.align	4


	//----- nvinfo : EIATTR_CUDA_API_VERSION
	.align		4
        /*0000*/ 	.byte	0x04, 0x37
        /*0002*/ 	.short	(.L_2259 - .L_2258)
.L_2258:
        /*0004*/ 	.word	0x00000082


	//----- nvinfo : EIATTR_KPARAM_INFO
	.align		4
.L_2259:
        /*0008*/ 	.byte	0x04, 0x17
        /*000a*/ 	.short	(.L_2261 - .L_2260)
.L_2260:
        /*000c*/ 	.word	0x00000000
        /*0010*/ 	.short	0x0013
        /*0012*/ 	.short	0x0070
        /*0014*/ 	.byte	0x00, 0xf0, 0x11, 0x00


	//----- nvinfo : EIATTR_KPARAM_INFO
	.align		4
.L_2261:
        /*0018*/ 	.byte	0x04, 0x17
        /*001a*/ 	.short	(.L_2263 - .L_2262)
.L_2262:
        /*001c*/ 	.word	0x00000000
        /*0020*/ 	.short	0x0012
        /*0022*/ 	.short	0x0068
        /*0024*/ 	.byte	0x00, 0xf5, 0x21, 0x00


	//----- nvinfo : EIATTR_KPARAM_INFO
	.align		4
.L_2263:
        /*0028*/ 	.byte	0x04, 0x17
        /*002a*/ 	.short	(.L_2265 - .L_2264)
.L_2264:
        /*002c*/ 	.word	0x00000000
        /*0030*/ 	.short	0x0011
        /*0032*/ 	.short	0x0060
        /*0034*/ 	.byte	0x00, 0xf0, 0x05, 0x00


	//----- nvinfo : EIATTR_KPARAM_INFO
	.align		4
.L_2265:
        /*0038*/ 	.byte	0x04, 0x17
        /*003a*/ 	.short	(.L_2267 - .L_2266)
.L_2266:
        /*003c*/ 	.word	0x00000000
        /*0040*/ 	.short	0x0010
        /*0042*/ 	.short	0x005c
        /*0044*/ 	.byte	0x00, 0xf0, 0x11, 0x00


	//----- nvinfo : EIATTR_KPARAM_INFO
	.align		4
.L_2267:
        /*0048*/ 	.byte	0x04, 0x17
        /*004a*/ 	.short	(.L_2269 - .L_2268)
.L_2268:
        /*004c*/ 	.word	0x00000000
        /*0050*/ 	.short	0x000f
        /*0052*/ 	.short	0x0058
        /*0054*/ 	.byte	0x00, 0xf0, 0x11, 0x00


	//----- nvinfo : EIATTR_KPARAM_INFO
	.align		4
.L_2269:
        /*0058*/ 	.byte	0x04, 0x17
        /*005a*/ 	.short	(.L_2271 - .L_2270)
.L_2270:
        /*005c*/ 	.word	0x00000000
        /*0060*/ 	.short	0x000e
        /*0062*/ 	.short	0x0054
        /*0064*/ 	.byte	0x00, 0xf0, 0x11, 0x00


	//----- nvinfo : EIATTR_KPARAM_INFO
	.align		4
.L_2271:
        /*0068*/ 	.byte	0x04, 0x17
        /*006a*/ 	.short	(.L_2273 - .L_2272)
.L_2272:
        /*006c*/ 	.word	0x00000000
        /*0070*/ 	.short	0x000d
        /*0072*/ 	.short	0x0050
        /*0074*/ 	.byte	0x00, 0xf0, 0x11, 0x00


	//----- nvinfo : EIATTR_KPARAM_INFO
	.align		4
.L_2273:
        /*0078*/ 	.byte	0x04, 0x17
        /*007a*/ 	.short	(.L_2275 - .L_2274)
.L_2274:
        /*007c*/ 	.word	0x00000000
        /*0080*/ 	.short	0x000c
        /*0082*/ 	.short	0x004c
        /*0084*/ 	.byte	0x00, 0xf0, 0x11, 0x00


	//----- nvinfo : EIATTR_KPARAM_INFO
	.align		4
.L_2275:
        /*0088*/ 	.byte	0x04, 0x17
        /*008a*/ 	.short	(.L_2277 - .L_2276)
.L_2276:
        /*008c*/ 	.word	0x00000000
        /*0090*/ 	.short	0x000b
        /*0092*/ 	.short	0x0048
        /*0094*/ 	.byte	0x00, 0xf0, 0x11, 0x00


	//----- nvinfo : EIATTR_KPARAM_INFO
	.align		4
.L_2277:
        /*0098*/ 	.byte	0x04, 0x17
        /*009a*/ 	.short	(.L_2279 - .L_2278)
.L_2278:
        /*009c*/ 	.word	0x00000000
        /*00a0*/ 	.short	0x000a
        /*00a2*/ 	.short	0x0040
        /*00a4*/ 	.byte	0x00, 0xf5, 0x21, 0x00


	//----- nvinfo : EIATTR_KPARAM_INFO
	.align		4
.L_2279:
        /*00a8*/ 	.byte	0x04, 0x17
        /*00aa*/ 	.short	(.L_2281 - .L_2280)
.L_2280:
        /*00ac*/ 	.word	0x00000000
        /*00b0*/ 	.short	0x0009
        /*00b2*/ 	.short	0x0038
        /*00b4*/ 	.byte	0x00, 0xf5, 0x21, 0x00


	//----- nvinfo : EIATTR_KPARAM_INFO
	.align		4
.L_2281:
        /*00b8*/ 	.byte	0x04, 0x17
        /*00ba*/ 	.short	(.L_2283 - .L_2282)
.L_2282:
        /*00bc*/ 	.word	0x00000000
        /*00c0*/ 	.short	0x0008
        /*00c2*/ 	.short	0x0034
        /*00c4*/ 	.byte	0x00, 0xf0, 0x11, 0x00


	//----- nvinfo : EIATTR_KPARAM_INFO
	.align		4
.L_2283:
        /*00c8*/ 	.byte	0x04, 0x17
        /*00ca*/ 	.short	(.L_2285 - .L_2284)
.L_2284:
        /*00cc*/ 	.word	0x00000000
        /*00d0*/ 	.short	0x0007
        /*00d2*/ 	.short	0x0030
        /*00d4*/ 	.byte	0x00, 0xf0, 0x11, 0x00


	//----- nvinfo : EIATTR_KPARAM_INFO
	.align		4
.L_2285:
        /*00d8*/ 	.byte	0x04, 0x17
        /*00da*/ 	.short	(.L_2287 - .L_2286)
.L_2286:
        /*00dc*/ 	.word	0x00000000
        /*00e0*/ 	.short	0x0006
        /*00e2*/ 	.short	0x002c
        /*00e4*/ 	.byte	0x00, 0xf0, 0x11, 0x00


	//----- nvinfo : EIATTR_KPARAM_INFO
	.align		4
.L_2287:
        /*00e8*/ 	.byte	0x04, 0x17
        /*00ea*/ 	.short	(.L_2289 - .L_2288)
.L_2288:
        /*00ec*/ 	.word	0x00000000
        /*00f0*/ 	.short	0x0005
        /*00f2*/ 	.short	0x0028
        /*00f4*/ 	.byte	0x00, 0xf0, 0x11, 0x00


	//----- nvinfo : EIATTR_KPARAM_INFO
	.align		4
.L_2289:
        /*00f8*/ 	.byte	0x04, 0x17
        /*00fa*/ 	.short	(.L_2291 - .L_2290)
.L_2290:
        /*00fc*/ 	.word	0x00000000
        /*0100*/ 	.short	0x0004
        /*0102*/ 	.short	0x0020
        /*0104*/ 	.byte	0x00, 0xf5, 0x21, 0x00


	//----- nvinfo : EIATTR_KPARAM_INFO
	.align		4
.L_2291:
        /*0108*/ 	.byte	0x04, 0x17
        /*010a*/ 	.short	(.L_2293 - .L_2292)
.L_2292:
        /*010c*/ 	.word	0x00000000
        /*0110*/ 	.short	0x0003
        /*0112*/ 	.short	0x0018
        /*0114*/ 	.byte	0x00, 0xf5, 0x21, 0x00


	//----- nvinfo : EIATTR_KPARAM_INFO
	.align		4
.L_2293:
        /*0118*/ 	.byte	0x04, 0x17
        /*011a*/ 	.short	(.L_2295 - .L_2294)
.L_2294:
        /*011c*/ 	.word	0x00000000
        /*0120*/ 	.short	0x0002
        /*0122*/ 	.short	0x0010
        /*0124*/ 	.byte	0x00, 0xf5, 0x21, 0x00


	//----- nvinfo : EIATTR_KPARAM_INFO
	.align		4
.L_2295:
        /*0128*/ 	.byte	0x04, 0x17
        /*012a*/ 	.short	(.L_2297 - .L_2296)
.L_2296:
        /*012c*/ 	.word	0x00000000
        /*0130*/ 	.short	0x0001
        /*0132*/ 	.short	0x0008
        /*0134*/ 	.byte	0x00, 0xf5, 0x21, 0x00


	//----- nvinfo : EIATTR_KPARAM_INFO
	.align		4
.L_2297:
        /*0138*/ 	.byte	0x04, 0x17
        /*013a*/ 	.short	(.L_2299 - .L_2298)
.L_2298:
        /*013c*/ 	.word	0x00000000
        /*0140*/ 	.short	0x0000
        /*0142*/ 	.short	0x0000
        /*0144*/ 	.byte	0x00, 0xf5, 0x21, 0x00


	//----- nvinfo : EIATTR_SPARSE_MMA_MASK
	.align		4
.L_2299:
        /*0148*/ 	.byte	0x03, 0x50
        /*014a*/ 	.short	0x0000


	//----- nvinfo : EIATTR_MAXREG_COUNT
	.align		4
        /*014c*/ 	.byte	0x03, 0x1b
        /*014e*/ 	.short	0x00ff


	//----- nvinfo : EIATTR_NUM_BARRIERS
	.align		4
        /*0150*/ 	.byte	0x02, 0x4c
        /*0152*/ 	.byte	0x01
	.zero		1


	//----- nvinfo : EIATTR_MERCURY_ISA_VERSION
	.align		4
        /*0154*/ 	.byte	0x03, 0x5f
        /*0156*/ 	.short	0x0101


	//----- nvinfo : EIATTR_VRC_CTA_INIT_COUNT
	.align		4
        /*0158*/ 	.byte	0x02, 0x4a
	.zero		1
	.zero		1


	//----- nvinfo : EIATTR_EXIT_INSTR_OFFSETS
	.align		4
        /*015c*/ 	.byte	0x04, 0x1c
        /*015e*/ 	.short	(.L_2301 - .L_2300)


	//   ....[0]....
.L_2300:
        /*0160*/ 	.word	0x00000060


	//   ....[1]....
        /*0164*/ 	.word	0x00000290


	//   ....[2]....
        /*0168*/ 	.word	0x00000e60


	//   ....[3]....
        /*016c*/ 	.word	0x00009090


	//   ....[4]....
        /*0170*/ 	.word	0x00009310


	//   ....[5]....
        /*0174*/ 	.word	0x00009480


	//   ....[6]....
        /*0178*/ 	.word	0x00009510


	//   ....[7]....
        /*017c*/ 	.word	0x00009550


	//----- nvinfo : EIATTR_CRS_STACK_SIZE
	.align		4
.L_2301:
        /*0180*/ 	.byte	0x04, 0x1e
        /*0182*/ 	.short	(.L_2303 - .L_2302)
.L_2302:
        /*0184*/ 	.word	0x00000000


	//----- nvinfo : EIATTR_CBANK_PARAM_SIZE
	.align		4
.L_2303:
        /*0188*/ 	.byte	0x03, 0x19
        /*018a*/ 	.short	0x0074


	//----- nvinfo : EIATTR_PARAM_CBANK
	.align		4
        /*018c*/ 	.byte	0x04, 0x0a
        /*018e*/ 	.short	(.L_2305 - .L_2304)
	.align		4
.L_2304:
        /*0190*/ 	.word	index@(.nv.constant0._Z23gemm_half_q_half_kernelILi3ELi12ELb1ELb0ELi32EEvPK6__halfPKjS4_S2_PS0_iiiiPKtS7_iiiiiibS2_i)
        /*0194*/ 	.short	0x0380
        /*0196*/ 	.short	0x0074


	//----- nvinfo : EIATTR_SW_WAR
	.align		4
.L_2305:
        /*0198*/ 	.byte	0x04, 0x36
        /*019a*/ 	.short	(.L_2307 - .L_2306)
.L_2306:
        /*019c*/ 	.word	0x00000008
.L_2307:


//--------------------- .nv.info._Z23gemm_half_q_half_kernelILi3ELi14ELb1ELb0ELi32EEvPK6__halfPKjS4_S2_PS0_iiiiPKtS7_iiiiiibS2_i --------------------------
	.section	.nv.info._Z23gemm_half_q_half_kernelILi3ELi14ELb1ELb0ELi32EEvPK6__halfPKjS4_S2_PS0_iiiiPKtS7_iiiiiibS2_i,"",@"SHT_CUDA_INFO"
	.sectionflags	@""
	.align	4


	//----- nvinfo : EIATTR_CUDA_API_VERSION
	.align		4
        /*0000*/ 	.byte	0x04, 0x37
        /*0002*/ 	.short	(.L_2309 - .L_2308)
.L_2308:
        /*0004*/ 	.word	0x00000082


	//----- nvinfo : EIATTR_KPARAM_INFO
	.align		4
.L_2309:
        /*0008*/ 	.byte	0x04, 0x17
        /*000a*/ 	.short	(.L_2311 - .L_2310)
.L_2310:
        /*000c*/ 	.word	0x00000000
        /*0010*/ 	.short	0x0013
        /*0012*/ 	.short	0x0070
        /*0014*/ 	.byte	0x00, 0xf0, 0x11, 0x00


	//----- nvinfo : EIATTR_KPARAM_INFO
	.align		4
.L_2311:
        /*0018*/ 	.byte	0x04, 0x17
        /*001a*/ 	.short	(.L_2313 - .L_2312)
.L_2312:
        /*001c*/ 	.word	0x00000000
        /*0020*/ 	.short	0x0012
        /*0022*/ 	.short	0x0068
        /*0024*/ 	.byte	0x00, 0xf5, 0x21, 0x00


	//----- nvinfo : EIATTR_KPARAM_INFO
	.align		4
.L_2313:
        /*0028*/ 	.byte	0x04, 0x17
        /*002a*/ 	.short	(.L_2315 - .L_2314)
.L_2314:
        /*002c*/ 	.word	0x00000000
        /*0030*/ 	.short	0x0011
        /*0032*/ 	.short	0x0060
        /*0034*/ 	.byte	0x00, 0xf0, 0x05, 0x00


	//----- nvinfo : EIATTR_KPARAM_INFO
	.align		4
.L_2315:
        /*0038*/ 	.byte	0x04, 0x17
        /*003a*/ 	.short	(.L_2317 - .L_2316)
.L_2316:
        /*003c*/ 	.word	0x00000000
        /*0040*/ 	.short	0x0010
        /*0042*/ 	.short	0x005c
        /*0044*/ 	.byte	0x00, 0xf0, 0x11, 0x00


	//----- nvinfo : EIATTR_KPARAM_INFO
	.align		4
.L_2317:
        /*0048*/ 	.byte	0x04, 0x17
        /*004a*/ 	.short	(.L_2319 - .L_2318)
.L_2318:
        /*004c*/ 	.word	0x00000000
        /*0050*/ 	.short	0x000f
        /*0052*/ 	.short	0x0058
        /*0054*/ 	.byte	0x00, 0xf0, 0x11, 0x00


	//----- nvinfo : EIATTR_KPARAM_INFO
	.align		4
.L_2319:
        /*0058*/ 	.byte	0x04, 0x17
        /*005a*/ 	.short	(.L_2321 - .L_2320)
.L_2320:
        /*005c*/ 	.word	0x00000000
        /*0060*/ 	.short	0x000e
        /*0062*/ 	.short	0x0054
        /*0064*/ 	.byte	0x00, 0xf0, 0x11, 0x00


	//----- nvinfo : EIATTR_KPARAM_INFO
	.align		4
.L_2321:
        /*0068*/ 	.byte	0x04, 0x17
        /*006a*/ 	.short	(.L_2323 - .L_2322)
.L_2322:
        /*006c*/ 	.word	0x00000000
        /*0070*/ 	.short	0x000d
        /*0072*/ 	.short	0x0050
        /*0074*/ 	.byte	0x00, 0xf0, 0x11, 0x00


	//----- nvinfo : EIATTR_KPARAM_INFO
	.align		4
.L_2323:
        /*0078*/ 	.byte	0x04, 0x17
        /*007a*/ 	.short	(.L_2325 - .L_2324)
.L_2324:
        /*007c*/ 	.word	0x00000000
        /*0080*/ 	.short	0x000c
        /*0082*/ 	.short	0x004c
        /*0084*/ 	.byte	0x00, 0xf0, 0x11, 0x00


	//----- nvinfo : EIATTR_KPARAM_INFO
	.align		4
.L_2325:
        /*0088*/ 	.byte	0x04, 0x17
        /*008a*/ 	.short	(.L_2327 - .L_2326)
.L_2326:
        /*008c*/ 	.word	0x00000000
        /*0090*/ 	.short	0x000b
        /*0092*/ 	.short	0x0048
        /*0094*/ 	.byte	0x00, 0xf0, 0x11, 0x00


	//----- nvinfo : EIATTR_KPARAM_INFO
	.align		4
.L_2327:
        /*0098*/ 	.byte	0x04, 0x17
        /*009a*/ 	.short	(.L_2329 - .L_2328)
.L_2328:
        /*009c*/ 	.word	0x00000000
        /*00a0*/ 	.short	0x000a
        /*00a2*/ 	.short	0x0040
        /*00a4*/ 	.byte	0x00, 0xf5, 0x21, 0x00


	//----- nvinfo : EIATTR_KPARAM_INFO
	.align		4
.L_2329:
        /*00a8*/ 	.byte	0x04, 0x17
        /*00aa*/ 	.short	(.L_2331 - .L_2330)
.L_2330:
        /*00ac*/ 	.word	0x00000000
        /*00b0*/ 	.short	0x0009
        /*00b2*/ 	.short	0x0038
        /*00b4*/ 	.byte	0x00, 0xf5, 0x21, 0x00


	//----- nvinfo : EIATTR_KPARAM_INFO
	.align		4
.L_2331:
        /*00b8*/ 	.byte	0x04, 0x17
        /*00ba*/ 	.short	(.L_2333 - .L_2332)
.L_2332:
        /*00bc*/ 	.word	0x00000000
        /*00c0*/ 	.short	0x0008
        /*00c2*/ 	.short	0x0034
        /*00c4*/ 	.byte	0x00, 0xf0, 0x11, 0x00


	//----- nvinfo : EIATTR_KPARAM_INFO
	.align		4
.L_2333:
        /*00c8*/ 	.byte	0x04, 0x17
        /*00ca*/ 	.short	(.L_2335 - .L_2334)
.L_2334:
        /*00cc*/ 	.word	0x00000000
        /*00d0*/ 	.short	0x0007
        /*00d2*/ 	.short	0x0030
        /*00d4*/ 	.byte	0x00, 0xf0, 0x11, 0x00


	//----- nvinfo : EIATTR_KPARAM_INFO
	.align		4
.L_2335:
        /*00d8*/ 	.byte	0x04, 0x17
        /*00da*/ 	.short	(.L_2337 - .L_2336)
.L_2336:
        /*00dc*/ 	.word	0x00000000
        /*00e0*/ 	.short	0x0006
        /*00e2*/ 	.short	0x002c
        /*00e4*/ 	.byte	0x00, 0xf0, 0x11, 0x00


	//----- nvinfo : EIATTR_KPARAM_INFO
	.align		4
.L_2337:
        /*00e8*/ 	.byte	0x04, 0x17
        /*00ea*/ 	.short	(.L_2339 - .L_2338)
.L_2338:
        /*00ec*/ 	.word	0x00000000
        /*00f0*/ 	.short	0x0005
        /*00f2*/ 	.short	0x0028
        /*00f4*/ 	.byte	0x00, 0xf0, 0x11, 0x00


	//----- nvinfo : EIATTR_KPARAM_INFO
	.align		4
.L_2339:
        /*00f8*/ 	.byte	0x04, 0x17
        /*00fa*/ 	.short	(.L_2341 - .L_2340)
.L_2340:
        /*00fc*/ 	.word	0x00000000
        /*0100*/ 	.short	0x0004
        /*0102*/ 	.short	0x0020
        /*0104*/ 	.byte	0x00, 0xf5, 0x21, 0x00


	//----- nvinfo : EIATTR_KPARAM_INFO
	.align		4
.L_2341:
        /*0108*/ 	.byte	0x04, 0x17
        /*010a*/ 	.short	(.L_2343 - .L_2342)
.L_2342:
        /*010c*/ 	.word	0x00000000
        /*0110*/ 	.short	0x0003
        /*0112*/ 	.short	0x0018
        /*0114*/ 	.byte	0x00, 0xf5, 0x21, 0x00


	//----- nvinfo : EIATTR_KPARAM_INFO
	.align		4
.L_2343:
        /*0118*/ 	.byte	0x04, 0x17
        /*011a*/ 	.short	(.L_2345 - .L_2344)
.L_2344:
        /*011c*/ 	.word	0x00000000
        /*0120*/ 	.short	0x0002
        /*0122*/ 	.short	0x0010
        /*0124*/ 	.byte	0x00, 0xf5, 0x21, 0x00


	//----- nvinfo : EIATTR_KPARAM_INFO
	.align		4
.L_2345:
        /*0128*/ 	.byte	0x04, 0x17
        /*012a*/ 	.short	(.L_2347 - .L_2346)
.L_2346:
        /*012c*/ 	.word	0x00000000
        /*0130*/ 	.short	0x0001
        /*0132*/ 	.short	0x0008
        /*0134*/ 	.byte	0x00, 0xf5, 0x21, 0x00


	//----- nvinfo : EIATTR_KPARAM_INFO
	.align		4
.L_2347:
        /*0138*/ 	.byte	0x04, 0x17
        /*013a*/ 	.short	(.L_2349 - .L_2348)
.L_2348:
        /*013c*/ 	.word	0x00000000
        /*0140*/ 	.short	0x0000
        /*0142*/ 	.short	0x0000
        /*0144*/ 	.byte	0x00, 0xf5, 0x21, 0x00


	//----- nvinfo : EIATTR_SPARSE_MMA_MASK
	.align		4
.L_2349:
        /*0148*/ 	.byte	0x03, 0x50
        /*014a*/ 	.short	0x0000


	//----- nvinfo : EIATTR_MAXREG_COUNT
	.align		4
        /*014c*/ 	.byte	0x03, 0x1b
        /*014e*/ 	.short	0x00ff


	//----- nvinfo : EIATTR_NUM_BARRIERS
	.align		4
        /*0150*/ 	.byte	0x02, 0x4c
        /*0152*/ 	.byte	0x01
	.zero		1


	//----- nvinfo : EIATTR_MERCURY_ISA_VERSION
	.align		4
        /*0154*/ 	.byte	0x03, 0x5f
        /*0156*/ 	.short	0x0101


	//----- nvinfo : EIATTR_VRC_CTA_INIT_COUNT
	.align		4
        /*0158*/ 	.byte	0x02, 0x4a
	.zero		1
	.zero		1


	//----- nvinfo : EIATTR_EXIT_INSTR_OFFSETS
	.align		4
        /*015c*/ 	.byte	0x04, 0x1c
        /*015e*/ 	.short	(.L_2351 - .L_2350)


	//   ....[0]....
.L_2350:
        /*0160*/ 	.word	0x00000060


	//   ....[1]....
        /*0164*/ 	.word	0x000002a0


	//   ....[2]....
        /*0168*/ 	.word	0x00000e70


	//   ....[3]....
        /*016c*/ 	.word	0x0000a120


	//   ....[4]....
        /*0170*/ 	.word	0x0000a390


	//   ....[5]....
        /*0174*/ 	.word	0x0000a500


	//   ....[6]....
        /*0178*/ 	.word	0x0000a590


	//   ....[7]....
        /*017c*/ 	.word	0x0000a5d0


	//----- nvinfo : EIATTR_CRS_STACK_SIZE
	.align		4
.L_2351:
        /*0180*/ 	.byte	0x04, 0x1e
        /*0182*/ 	.short	(.L_2353 - .L_2352)
.L_2352:
        /*0184*/ 	.word	0x00000000


	//----- nvinfo : EIATTR_CBANK_PARAM_SIZE
	.align		4
.L_2353:
        /*0188*/ 	.byte	0x03, 0x19
        /*018a*/ 	.short	0x0074


	//----- nvinfo : EIATTR_PARAM_CBANK
	.align		4
        /*018c*/ 	.byte	0x04, 0x0a
        /*018e*/ 	.short	(.L_2355 - .L_2354)
	.align		4
.L_2354:
        /*0190*/ 	.word	index@(.nv.constant0._Z23gemm_half_q_half_kernelILi3ELi14ELb1ELb0ELi32EEvPK6__halfPKjS4_S2_PS0_iiiiPKtS7_iiiiiibS2_i)
        /*0194*/ 	.short	0x0380
        /*0196*/ 	.short	0x0074


	//----- nvinfo : EIATTR_SW_WAR
	.align		4
.L_2355:
        /*0198*/ 	.byte	0x04, 0x36
        /*019a*/ 	.short	(.L_2357 - .L_2356)
.L_2356:
        /*019c*/ 	.word	0x00000008
.L_2357:


//--------------------- .nv.info._Z23gemm_half_q_half_kernelILi3ELi4ELb1ELb0ELi32EEvPK6__halfPKjS4_S2_PS0_iiiiPKtS7_iiiiiibS2_i --------------------------
	.section	.nv.info._Z23gemm_half_q_half_kernelILi3ELi4ELb1ELb0ELi32EEvPK6__halfPKjS4_S2_PS0_iiiiPKtS7_iiiiiibS2_i,"",@"SHT_CUDA_INFO"
	.sectionflags	@""
	.align	4


	//----- nvinfo : EIATTR_CUDA_API_VERSION
	.align		4
        /*0000*/ 	.byte	0x04, 0x37
        /*0002*/ 	.short	(.L_2359 - .L_2358)
.L_2358:
        /*0004*/ 	.word	0x00000082


	//----- nvinfo : EIATTR_KPARAM_INFO
	.align		4
.L_2359:
        /*0008*/ 	.byte	0x04, 0x17
        /*000a*/ 	.short	(.L_2361 - .L_2360)
.L_2360:
        /*000c*/ 	.word	0x00000000
        /*0010*/ 	.short	0x0013
        /*0012*/ 	.short	0x0070
        /*0014*/ 	.byte	0x00, 0xf0, 0x11, 0x00


	//----- nvinfo : EIATTR_KPARAM_INFO
	.align		4
.L_2361:
        /*0018*/ 	.byte	0x04, 0x17
        /*001a*/ 	.short	(.L_2363 - .L_2362)
.L_2362:
        /*001c*/ 	.word	0x00000000
        /*0020*/ 	.short	0x0012
        /*0022*/ 	.short	0x0068
        /*0024*/ 	.byte	0x00, 0xf5, 0x21, 0x00


	//----- nvinfo : EIATTR_KPARAM_INFO
	.align		4
.L_2363:
        /*0028*/ 	.byte	0x04, 0x17
        /*002a*/ 	.short	(.L_2365 - .L_2364)
.L_2364:
        /*002c*/ 	.word	0x00000000
        /*0030*/ 	.short	0x0011
        /*0032*/ 	.short	0x0060
        /*0034*/ 	.byte	0x00, 0xf0, 0x05, 0x00


	//----- nvinfo : EIATTR_KPARAM_INFO
	.align		4
.L_2365:
        /*0038*/ 	.byte	0x04, 0x17
        /*003a*/ 	.short	(.L_2367 - .L_2366)
.L_2366:
        /*003c*/ 	.word	0x00000000
        /*0040*/ 	.short	0x0010
        /*0042*/ 	.short	0x005c
        /*0044*/ 	.byte	0x00, 0xf0, 0x11, 0x00


	//----- nvinfo : EIATTR_KPARAM_INFO
	.align		4
.L_2367:
        /*0048*/ 	.byte	0x04, 0x17
        /*004a*/ 	.short	(.L_2369 - .L_2368)
.L_2368:
        /*004c*/ 	.word	0x00000000
        /*0050*/ 	.short	0x000f
        /*0052*/ 	.short	0x0058
        /*0054*/ 	.byte	0x00, 0xf0, 0x11, 0x00


	//----- nvinfo : EIATTR_KPARAM_INFO
	.align		4
.L_2369:
        /*0058*/ 	.byte	0x04, 0x17
        /*005a*/ 	.short	(.L_2371 - .L_2370)
.L_2370:
        /*005c*/ 	.word	0x00000000
        /*0060*/ 	.short	0x000e
        /*0062*/ 	.short	0x0054
        /*0064*/ 	.byte	0x00, 0xf0, 0x11, 0x00


	//----- nvinfo : EIATTR_KPARAM_INFO
	.align		4
.L_2371:
        /*0068*/ 	.byte	0x04, 0x17
        /*006a*/ 	.short	(.L_2373 - .L_2372)
.L_2372:
        /*006c*/ 	.word	0x00000000
        /*0070*/ 	.short	0x000d
        /*0072*/ 	.short	0x0050
        /*0074*/ 	.byte	0x00, 0xf0, 0x11, 0x00


	//----- nvinfo : EIATTR_KPARAM_INFO
	.align		4
.L_2373:
        /*0078*/ 	.byte	0x04, 0x17
        /*007a*/ 	.short	(.L_2375 - .L_2374)
.L_2374:
        /*007c*/ 	.word	0x00000000
        /*0080*/ 	.short	0x000c
        /*0082*/ 	.short	0x004c
        /*0084*/ 	.byte	0x00, 0xf0, 0x11, 0x00


	//----- nvinfo : EIATTR_KPARAM_INFO
	.align		4
.L_2375:
        /*0088*/ 	.byte	0x04, 0x17
        /*008a*/ 	.short	(.L_2377 - .L_2376)
.L_2376:
        /*008c*/ 	.word	0x00000000
        /*0090*/ 	.short	0x000b
        /*0092*/ 	.short	0x0048
        /*0094*/ 	.byte	0x00, 0xf0, 0x11, 0x00


	//----- nvinfo : EIATTR_KPARAM_INFO
	.align		4
.L_2377:
        /*0098*/ 	.byte	0x04, 0x17
        /*009a*/ 	.short	(.L_2379 - .L_2378)
.L_2378:
        /*009c*/ 	.word	0x00000000
        /*00a0*/ 	.short	0x000a
        /*00a2*/ 	.short	0x0040
        /*00a4*/ 	.byte	0x00, 0xf5, 0x21, 0x00


	//----- nvinfo : EIATTR_KPARAM_INFO
	.align		4
.L_2379:
        /*00a8*/ 	.byte	0x04, 0x17
        /*00aa*/ 	.short	(.L_2381 - .L_2380)
.L_2380:
        /*00ac*/ 	.word	0x00000000
        /*00b0*/ 	.short	0x0009
        /*00b2*/ 	.short	0x0038
        /*00b4*/ 	.byte	0x00, 0xf5, 0x21, 0x00


	//----- nvinfo : EIATTR_KPARAM_INFO
	.align		4
.L_2381:
        /*00b8*/ 	.byte	0x04, 0x17
        /*00ba*/ 	.short	(.L_2383 - .L_2382)
.L_2382:
        /*00bc*/ 	.word	0x00000000
        /*00c0*/ 	.short	0x0008
        /*00c2*/ 	.short	0x0034
        /*00c4*/ 	.byte	0x00, 0xf0, 0x11, 0x00


	//----- nvinfo : EIATTR_KPARAM_INFO
	.align		4
.L_2383:
        /*00c8*/ 	.byte	0x04, 0x17
        /*00ca*/ 	.short	(.L_2385 - .L_2384)
.L_2384:
        /*00cc*/ 	.word	0x00000000
        /*00d0*/ 	.short	0x0007
        /*00d2*/ 	.short	0x0030
        /*00d4*/ 	.byte	0x00, 0xf0, 0x11, 0x00


	//----- nvinfo : EIATTR_KPARAM_INFO
	.align		4
.L_2385:
        /*00d8*/ 	.byte	0x04, 0x17
        /*00da*/ 	.short	(.L_2387 - .L_2386)
.L_2386:
        /*00dc*/ 	.word	0x00000000
        /*00e0*/ 	.short	0x0006
        /*00e2*/ 	.short	0x002c
        /*00e4*/ 	.byte	0x00, 0xf0, 0x11, 0x00


	//----- nvinfo : EIATTR_KPARAM_INFO
	.align		4
.L_2387:
        /*00e8*/ 	.byte	0x04, 0x17
        /*00ea*/ 	.short	(.L_2389 - .L_2388)
.L_2388:
        /*00ec*/ 	.word	0x00000000
        /*00f0*/ 	.short	0x0005
        /*00f2*/ 	.short	0x0028
        /*00f4*/ 	.byte	0x00, 0xf0, 0x11, 0x00


	//----- nvinfo : EIATTR_KPARAM_INFO
	.align		4
.L_2389:
        /*00f8*/ 	.byte	0x04, 0x17
        /*00fa*/ 	.short	(.L_2391 - .L_2390)
.L_2390:
        /*00fc*/ 	.word	0x00000000
        /*0100*/ 	.short	0x0004
        /*0102*/ 	.short	0x0020
        /*0104*/ 	.byte	0x00, 0xf5, 0x21, 0x00


	//----- nvinfo : EIATTR_KPARAM_INFO
	.align		4
.L_2391:
        /*0108*/ 	.byte	0x04, 0x17
        /*010a*/ 	.short	(.L_2393 - .L_2392)
.L_2392:
        /*010c*/ 	.word	0x00000000
        /*0110*/ 	.short	0x0003
        /*0112*/ 	.short	0x0018
        /*0114*/ 	.byte	0x00, 0xf5, 0x21, 0x00


	//----- nvinfo : EIATTR_KPARAM_INFO
	.align		4
.L_2393:
        /*0118*/ 	.byte	0x04, 0x17
        /*011a*/ 	.short	(.L_2395 - .L_2394)
.L_2394:
        /*011c*/ 	.word	0x00000000
        /*0120*/ 	.short	0x0002
        /*0122*/ 	.short	0x0010
        /*0124*/ 	.byte	0x00, 0xf5, 0x21, 0x00


	//----- nvinfo : EIATTR_KPARAM_INFO
	.align		4
.L_2395:
        /*0128*/ 	.byte	0x04, 0x17
        /*012a*/ 	.short	(.L_2397 - .L_2396)
.L_2396:
        /*012c*/ 	.word	0x00000000
        /*0130*/ 	.short	0x0001
        /*0132*/ 	.short	0x0008
        /*0134*/ 	.byte	0x00, 0xf5, 0x21, 0x00


	//----- nvinfo : EIATTR_KPARAM_INFO
	.align		4
.L_2397:
        /*0138*/ 	.byte	0x04, 0x17
        /*013a*/ 	.short	(.L_2399 - .L_2398)
.L_2398:
        /*013c*/ 	.word	0x00000000
        /*0140*/ 	.short	0x0000
        /*0142*/ 	.short	0x0000
        /*0144*/ 	.byte	0x00, 0xf5, 0x21, 0x00


	//----- nvinfo : EIATTR_SPARSE_MMA_MASK
	.align		4
.L_2399:
        /*0148*/ 	.byte	0x03, 0x50
        /*014a*/ 	.short	0x0000


	//----- nvinfo : EIATTR_MAXREG_COUNT
	.align		4
        /*014c*/ 	.byte	0x03, 0x1b
        /*014e*/ 	.short	0x00ff


	//----- nvinfo : EIATTR_NUM_BARRIERS
	.align		4
        /*0150*/ 	.byte	0x02, 0x4c
        /*0152*/ 	.byte	0x01
	.zero		1


	//----- nvinfo : EIATTR_MERCURY_ISA_VERSION
	.align		4
        /*0154*/ 	.byte	0x03, 0x5f
        /*0156*/ 	.short	0x0101


	//----- nvinfo : EIATTR_VRC_CTA_INIT_COUNT
	.align		4
        /*0158*/ 	.byte	0x02, 0x4a
	.zero		1
	.zero		1


	//----- nvinfo : EIATTR_EXIT_INSTR_OFFSETS
	.align		4
        /*015c*/ 	.byte	0x04, 0x1c
        /*015e*/ 	.short	(.L_2401 - .L_2400)


	//   ....[0]....
.L_2400:
        /*0160*/ 	.word	0x00000060


	//   ....[1]....
        /*0164*/ 	.word	0x00000250


	//   ....[2]....
        /*0168*/ 	.word	0x00000e00


	//   ....[3]....
        /*016c*/ 	.word	0x00003b40


	//   ....[4]....
        /*0170*/ 	.word	0x00003d90


	//   ....[5]....
        /*0174*/ 	.word	0x00003ed0


	//   ....[6]....
        /*0178*/ 	.word	0x00003f50


	//   ....[7]....
        /*017c*/ 	.word	0x00003f90


	//----- nvinfo : EIATTR_CRS_STACK_SIZE
	.align		4
.L_2401:
        /*0180*/ 	.byte	0x04, 0x1e
        /*0182*/ 	.short	(.L_2403 - .L_2402)
.L_2402:
        /*0184*/ 	.word	0x00000000


	//----- nvinfo : EIATTR_CBANK_PARAM_SIZE
	.align		4
.L_2403:
        /*0188*/ 	.byte	0x03, 0x19
        /*018a*/ 	.short	0x0074


	//----- nvinfo : EIATTR_PARAM_CBANK
	.align		4
        /*018c*/ 	.byte	0x04, 0x0a
        /*018e*/ 	.short	(.L_2405 - .L_2404)
	.align		4
.L_2404:
        /*0190*/ 	.word	index@(.nv.constant0._Z23gemm_half_q_half_kernelILi3ELi4ELb1ELb0ELi32EEvPK6__halfPKjS4_S2_PS0_iiiiPKtS7_iiiiiibS2_i)
        /*0194*/ 	.short	0x0380
        /*0196*/ 	.short	0x0074


	//----- nvinfo : EIATTR_SW_WAR
	.align		4
.L_2405:
        /*0198*/ 	.byte	0x04, 0x36
        /*019a*/ 	.short	(.L_2407 - .L_2406)
.L_2406:
        /*019c*/ 	.word	0x00000008
.L_2407:


//--------------------- .nv.info._Z23gemm_half_q_half_kernelILi3ELi6ELb1ELb0ELi32EEvPK6__halfPKjS4_S2_PS0_iiiiPKtS7_iiiiiibS2_i --------------------------
	.section	.nv.info._Z23gemm_half_q_half_kernelILi3ELi6ELb1ELb0ELi32EEvPK6__halfPKjS4_S2_PS0_iiiiPKtS7_iiiiiibS2_i,"",@"SHT_CUDA_INFO"
	.sectionflags	@""
	.align	4


	//----- nvinfo : EIATTR_CUDA_API_VERSION
	.align		4
        /*0000*/ 	.byte	0x04, 0x37
        /*0002*/ 	.short	(.L_2409 - .L_2408)
.L_2408:
        /*0004*/ 	.word	0x00000082


	//----- nvinfo : EIATTR_KPARAM_INFO
	.align		4
.L_2409:
        /*0008*/ 	.byte	0x04, 0x17
        /*000a*/ 	.short	(.L_2411 - .L_2410)
.L_2410:
        /*000c*/ 	.word	0x00000000
        /*0010*/ 	.short	0x0013
        /*0012*/ 	.short	0x0070
        /*0014*/ 	.byte	0x00, 0xf0, 0x11, 0x00


	//----- nvinfo : EIATTR_KPARAM_INFO
	.align		4
.L_2411:
        /*0018*/ 	.byte	0x04, 0x17
        /*001a*/ 	.short	(.L_2413 - .L_2412)
.L_2412:
        /*001c*/ 	.word	0x00000000
        /*0020*/ 	.short	0x0012
        /*0022*/ 	.short	0x0068
        /*0024*/ 	.byte	0x00, 0xf5, 0x21, 0x00


	//----- nvinfo : EIATTR_KPARAM_INFO
	.align		4
.L_2413:
        /*0028*/ 	.byte	0x04, 0x17
        /*002a*/ 	.short	(.L_2415 - .L_2414)
.L_2414:
        /*002c*/ 	.word	0x00000000
        /*0030*/ 	.short	0x0011
        /*0032*/ 	.short	0x0060
        /*0034*/ 	.byte	0x00, 0xf0, 0x05, 0x00


	//----- nvinfo : EIATTR_KPARAM_INFO
	.align		4
.L_2415:
        /*0038*/ 	.byte	0x04, 0x17
        /*003a*/ 	.short	(.L_2417 - .L_2416)
.L_2416:
        /*003c*/ 	.word	0x00000000
        /*0040*/ 	.short	0x0010
        /*0042*/ 	.short	0x005c
        /*0044*/ 	.byte	0x00, 0xf0, 0x11, 0x00


	//----- nvinfo : EIATTR_KPARAM_INFO
	.align		4
.L_2417:
        /*0048*/ 	.byte	0x04, 0x17
        /*004a*/ 	.short	(.L_2419 - .L_2418)
.L_2418:
        /*004c*/ 	.word	0x00000000
        /*0050*/ 	.short	0x000f
        /*0052*/ 	.short	0x0058
        /*0054*/ 	.byte	0x00, 0xf0, 0x11, 0x00


	//----- nvinfo : EIATTR_KPARAM_INFO
	.align		4
.L_2419:
        /*0058*/ 	.byte	0x04, 0x17
        /*005a*/ 	.short	(.L_2421 - .L_2420)
.L_2420:
        /*005c*/ 	.word	0x00000000
        /*0060*/ 	.short	0x000e
        /*0062*/ 	.short	0x0054
        /*0064*/ 	.byte	0x00, 0xf0, 0x11, 0x00


	//----- nvinfo : EIATTR_KPARAM_INFO
	.align		4
.L_2421:
        /*0068*/ 	.byte	0x04, 0x17
        /*006a*/ 	.short	(.L_2423 - .L_2422)
.L_2422:
        /*006c*/ 	.word	0x00000000
        /*0070*/ 	.short	0x000d
        /*0072*/ 	.short	0x0050
        /*0074*/ 	.byte	0x00, 0xf0, 0x11, 0x00


	//----- nvinfo : EIATTR_KPARAM_INFO
	.align		4
.L_2423:
        /*0078*/ 	.byte	0x04, 0x17
        /*007a*/ 	.short	(.L_2425 - .L_2424)
.L_2424:
        /*007c*/ 	.word	0x00000000
        /*0080*/ 	.short	0x000c
        /*0082*/ 	.short	0x004c
        /*0084*/ 	.byte	0x00, 0xf0, 0x11, 0x00


	//----- nvinfo : EIATTR_KPARAM_INFO
	.align		4
.L_2425:
        /*0088*/ 	.byte	0x04, 0x17
        /*008a*/ 	.short	(.L_2427 - .L_2426)
.L_2426:
        /*008c*/ 	.word	0x00000000
        /*0090*/ 	.short	0x000b
        /*0092*/ 	.short	0x0048
        /*0094*/ 	.byte	0x00, 0xf0, 0x11, 0x00


	//----- nvinfo : EIATTR_KPARAM_INFO
	.align		4
.L_2427:
        /*0098*/ 	.byte	0x04, 0x17
        /*009a*/ 	.short	(.L_2429 - .L_2428)
.L_2428:
        /*009c*/ 	.word	0x00000000
        /*00a0*/ 	.short	0x000a
        /*00a2*/ 	.short	0x0040
        /*00a4*/ 	.byte	0x00, 0xf5, 0x21, 0x00


	//----- nvinfo : EIATTR_KPARAM_INFO
	.align		4
.L_2429:
        /*00a8*/ 	.byte	0x04, 0x17
        /*00aa*/ 	.short	(.L_2431 - .L_2430)
.L_2430:
        /*00ac*/ 	.word	0x00000000
        /*00b0*/ 	.short	0x0009
        /*00b2*/ 	.short	0x0038
        /*00b4*/ 	.byte	0x00, 0xf5, 0x21, 0x00


	//----- nvinfo : EIATTR_KPARAM_INFO
	.align		4
.L_2431:
        /*00b8*/ 	.byte	0x04, 0x17
        /*00ba*/ 	.short	(.L_2433 - .L_2432)
.L_2432:
        /*00bc*/ 	.word	0x00000000
        /*00c0*/ 	.short	0x0008
        /*00c2*/ 	.short	0x0034
        /*00c4*/ 	.byte	0x00, 0xf0, 0x11, 0x00


	//----- nvinfo : EIATTR_KPARAM_INFO
	.align		4
.L_2433:
        /*00c8*/ 	.byte	0x04, 0x17
        /*00ca*/ 	.short	(.L_2435 - .L_2434)
.L_2434:
        /*00cc*/ 	.word	0x00000000
        /*00d0*/ 	.short	0x0007
        /*00d2*/ 	.short	0x0030
        /*00d4*/ 	.byte	0x00, 0xf0, 0x11, 0x00


	//----- nvinfo : EIATTR_KPARAM_INFO
	.align		4
.L_2435:
        /*00d8*/ 	.byte	0x04, 0x17
        /*00da*/ 	.short	(.L_2437 - .L_2436)
.L_2436:
        /*00dc*/ 	.word	0x00000000
        /*00e0*/ 	.short	0x0006
        /*00e2*/ 	.short	0x002c
        /*00e4*/ 	.byte	0x00, 0xf0, 0x11, 0x00


	//----- nvinfo : EIATTR_KPARAM_INFO
	.align		4
.L_2437:
        /*00e8*/ 	.byte	0x04, 0x17
        /*00ea*/ 	.short	(.L_2439 - .L_2438)
.L_2438:
        /*00ec*/ 	.word	0x00000000
        /*00f0*/ 	.short	0x0005
        /*00f2*/ 	.short	0x0028
        /*00f4*/ 	.byte	0x00, 0xf0, 0x11, 0x00


	//----- nvinfo : EIATTR_KPARAM_INFO
	.align		4
.L_2439:
        /*00f8*/ 	.byte	0x04, 0x17
        /*00fa*/ 	.short	(.L_2441 - .L_2440)
.L_2440:
        /*00fc*/ 	.word	0x00000000
        /*0100*/ 	.short	0x0004
        /*0102*/ 	.short	0x0020
        /*0104*/ 	.byte	0x00, 0xf5, 0x21, 0x00


	//----- nvinfo : EIATTR_KPARAM_INFO
	.align		4
.L_2441:
        /*0108*/ 	.byte	0x04, 0x17
        /*010a*/ 	.short	(.L_2443 - .L_2442)
.L_2442:
        /*010c*/ 	.word	0x00000000
        /*0110*/ 	.short	0x0003
        /*0112*/ 	.short	0x0018
        /*0114*/ 	.byte	0x00, 0xf5, 0x21, 0x00


	//----- nvinfo : EIATTR_KPARAM_INFO
	.align		4
.L_2443:
        /*0118*/ 	.byte	0x04, 0x17
        /*011a*/ 	.short	(.L_2445 - .L_2444)
.L_2444:
        /*011c*/ 	.word	0x00000000
        /*0120*/ 	.short	0x0002
        /*0122*/ 	.short	0x0010
        /*0124*/ 	.byte	0x00, 0xf5, 0x21, 0x00


	//----- nvinfo : EIATTR_KPARAM_INFO
	.align		4
.L_2445:
        /*0128*/ 	.byte	0x04, 0x17
        /*012a*/ 	.short	(.L_2447 - .L_2446)
.L_2446:
        /*012c*/ 	.word	0x00000000
        /*0130*/ 	.short	0x0001
        /*0132*/ 	.short	0x0008
        /*0134*/ 	.byte	0x00, 0xf5, 0x21, 0x00


	//----- nvinfo : EIATTR_KPARAM_INFO
	.align		4
.L_2447:
        /*0138*/ 	.byte	0x04, 0x17
        /*013a*/ 	.short	(.L_2449 - .L_2448)
.L_2448:
        /*013c*/ 	.word	0x00000000
        /*0140*/ 	.short	0x0000
        /*0142*/ 	.short	0x0000
        /*0144*/ 	.byte	0x00, 0xf5, 0x21, 0x00


	//----- nvinfo : EIATTR_SPARSE_MMA_MASK
	.align		4
.L_2449:
        /*0148*/ 	.byte	0x03, 0x50
        /*014a*/ 	.short	0x0000


	//----- nvinfo : EIATTR_MAXREG_COUNT
	.align		4
        /*014c*/ 	.byte	0x03, 0x1b
        /*014e*/ 	.short	0x00ff


	//----- nvinfo : EIATTR_NUM_BARRIERS
	.align		4
        /*0150*/ 	.byte	0x02, 0x4c
        /*0152*/ 	.byte	0x01
	.zero		1


	//----- nvinfo : EIATTR_MERCURY_ISA_VERSION
	.align		4
        /*0154*/ 	.byte	0x03, 0x5f
        /*0156*/ 	.short	0x0101


	//----- nvinfo : EIATTR_VRC_CTA_INIT_COUNT
	.align		4
        /*0158*/ 	.byte	0x02, 0x4a
	.zero		1
	.zero		1


	//----- nvinfo : EIATTR_EXIT_INSTR_OFFSETS
	.align		4
        /*015c*/ 	.byte	0x04, 0x1c
        /*015e*/ 	.short	(.L_2451 - .L_2450)


	//   ....[0]....
.L_2450:
        /*0160*/ 	.word	0x00000060


	//   ....[1]....
        /*0164*/ 	.word	0x00000280


	//   ....[2]....
        /*0168*/ 	.word	0x00000e20


	//   ....[3]....
        /*016c*/ 	.word	0x00004c80


	//   ....[4]....
        /*0170*/ 	.word	0x00004ed0


	//   ....[5]....
        /*0174*/ 	.word	0x00005010


	//   ....[6]....
        /*0178*/ 	.word	0x000050a0


	//   ....[7]....
        /*017c*/ 	.word	0x000050e0


	//----- nvinfo : EIATTR_CRS_STACK_SIZE
	.align		4
.L_2451:
        /*0180*/ 	.byte	0x04, 0x1e
        /*0182*/ 	.short	(.L_2453 - .L_2452)
.L_2452:
        /*0184*/ 	.word	0x00000000


	//----- nvinfo : EIATTR_CBANK_PARAM_SIZE
	.align		4
.L_2453:
        /*0188*/ 	.byte	0x03, 0x19
        /*018a*/ 	.short	0x0074


	//----- nvinfo : EIATTR_PARAM_CBANK
	.align		4
        /*018c*/ 	.byte	0x04, 0x0a
        /*018e*/ 	.short	(.L_2455 - .L_2454)
	.align		4
.L_2454:
        /*0190*/ 	.word	index@(.nv.constant0._Z23gemm_half_q_half_kernelILi3ELi6ELb1ELb0ELi32EEvPK6__halfPKjS4_S2_PS0_iiiiPKtS7_iiiiiibS2_i)
        /*0194*/ 	.short	0x0380
        /*0196*/ 	.short	0x0074


	//----- nvinfo : EIATTR_SW_WAR
	.align		4
.L_2455:
        /*0198*/ 	.byte	0x04, 0x36
        /*019a*/ 	.short	(.L_2457 - .L_2456)
.L_2456:
        /*019c*/ 	.word	0x00000008
.L_2457:


//--------------------- .nv.info._Z23gemm_half_q_half_kernelILi3ELi2ELb1ELb0ELi32EEvPK6__halfPKjS4_S2_PS0_iiiiPKtS7_iiiiiibS2_i --------------------------
	.section	.nv.info._Z23gemm_half_q_half_kernelILi3ELi2ELb1ELb0ELi32EEvPK6__halfPKjS4_S2_PS0_iiiiPKtS7_iiiiiibS2_i,"",@"SHT_CUDA_INFO"
	.sectionflags	@""
	.align	4


	//----- nvinfo : EIATTR_CUDA_API_VERSION
	.align		4
        /*0000*/ 	.byte	0x04, 0x37
        /*0002*/ 	.short	(.L_2459 - .L_2458)
.L_2458:
        /*0004*/ 	.word	0x00000082


	//----- nvinfo : EIATTR_KPARAM_INFO
	.align		4
.L_2459:
        /*0008*/ 	.byte	0x04, 0x17
        /*000a*/ 	.short	(.L_2461 - .L_2460)
.L_2460:
        /*000c*/ 	.word	0x00000000
        /*0010*/ 	.short	0x0013
        /*0012*/ 	.short	0x0070
        /*0014*/ 	.byte	0x00, 0xf0, 0x11, 0x00


	//----- nvinfo : EIATTR_KPARAM_INFO
	.align		4
.L_2461:
        /*0018*/ 	.byte	0x04, 0x17
        /*001a*/ 	.short	(.L_2463 - .L_2462)
.L_2462:
        /*001c*/ 	.word	0x00000000
        /*0020*/ 	.short	0x0012
        /*0022*/ 	.short	0x0068
        /*0024*/ 	.byte	0x00, 0xf5, 0x21, 0x00


	//----- nvinfo : EIATTR_KPARAM_INFO
	.align		4
.L_2463:
        /*0028*/ 	.byte	0x04, 0x17
        /*002a*/ 	.short	(.L_2465 - .L_2464)
.L_2464:
        /*002c*/ 	.word	0x00000000
        /*0030*/ 	.short	0x0011
        /*0032*/ 	.short	0x0060
        /*0034*/ 	.byte	0x00, 0xf0, 0x05, 0x00


	//----- nvinfo : EIATTR_KPARAM_INFO
	.align		4
.L_2465:
        /*0038*/ 	.byte	0x04, 0x17
        /*003a*/ 	.short	(.L_2467 - .L_2466)
.L_2466:
        /*003c*/ 	.word	0x00000000
        /*0040*/ 	.short	0x0010
        /*0042*/ 	.short	0x005c
        /*0044*/ 	.byte	0x00, 0xf0, 0x11, 0x00


	//----- nvinfo : EIATTR_KPARAM_INFO
	.align		4
.L_2467:
        /*0048*/ 	.byte	0x04, 0x17
        /*004a*/ 	.short	(.L_2469 - .L_2468)
.L_2468:
        /*004c*/ 	.word	0x00000000
        /*0050*/ 	.short	0x000f
        /*0052*/ 	.short	0x0058
        /*0054*/ 	.byte	0x00, 0xf0, 0x11, 0x00


	//----- nvinfo : EIATTR_KPARAM_INFO
	.align		4
.L_2469:
        /*0058*/ 	.byte	0x04, 0x17
        /*005a*/ 	.short	(.L_2471 - .L_2470)
.L_2470:
        /*005c*/ 	.word	0x00000000
        /*0060*/ 	.short	0x000e
        /*0062*/ 	.short	0x0054
        /*0064*/ 	.byte	0x00, 0xf0, 0x11, 0x00


	//----- nvinfo : EIATTR_KPARAM_INFO
	.align		4
.L_2471:
        /*0068*/ 	.byte	0x04, 0x17
        /*006a*/ 	.short	(.L_2473 - .L_2472)
.L_2472:
        /*006c*/ 	.word	0x00000000
        /*0070*/ 	.short	0x000d
        /*0072*/ 	.short	0x0050
        /*0074*/ 	.byte	0x00, 0xf0, 0x11, 0x00


	//----- nvinfo : EIATTR_KPARAM_INFO
	.align		4
.L_2473:
        /*0078*/ 	.byte	0x04, 0x17
        /*007a*/ 	.short	(.L_2475 - .L_2474)
.L_2474:
        /*007c*/ 	.word	0x00000000
        /*0080*/ 	.short	0x000c
        /*0082*/ 	.short	0x004c
        /*0084*/ 	.byte	0x00, 0xf0, 0x11, 0x00


	//----- nvinfo : EIATTR_KPARAM_INFO
	.align		4
.L_2475:
        /*0088*/ 	.byte	0x04, 0x17
        /*008a*/ 	.short	(.L_2477 - .L_2476)
.L_2476:
        /*008c*/ 	.word	0x00000000
        /*0090*/ 	.short	0x000b
        /*0092*/ 	.short	0x0048
        /*0094*/ 	.byte	0x00, 0xf0, 0x11, 0x00


	//----- nvinfo : EIATTR_KPARAM_INFO
	.align		4
.L_2477:
        /*0098*/ 	.byte	0x04, 0x17
        /*009a*/ 	.short	(.L_2479 - .L_2478)
.L_2478:
        /*009c*/ 	.word	0x00000000
        /*00a0*/ 	.short	0x000a
        /*00a2*/ 	.short	0x0040
        /*00a4*/ 	.byte	0x00, 0xf5, 0x21, 0x00


	//----- nvinfo : EIATTR_KPARAM_INFO
	.align		4
.L_2479:
        /*00a8*/ 	.byte	0x04, 0x17
        /*00aa*/ 	.short	(.L_2481 - .L_2480)
.L_2480:
        /*00ac*/ 	.word	0x00000000
        /*00b0*/ 	.short	0x0009
        /*00b2*/ 	.short	0x0038
        /*00b4*/ 	.byte	0x00, 0xf5, 0x21, 0x00


	//----- nvinfo : EIATTR_KPARAM_INFO
	.align		4
.L_2481:
        /*00b8*/ 	.byte	0x04, 0x17
        /*00ba*/ 	.short	(.L_2483 - .L_2482)
.L_2482:
        /*00bc*/ 	.word	0x00000000
        /*00c0*/ 	.short	0x0008
        /*00c2*/ 	.short	0x0034
        /*00c4*/ 	.byte	0x00, 0xf0, 0x11, 0x00


	//----- nvinfo : EIATTR_KPARAM_INFO
	.align		4
.L_2483:
        /*00c8*/ 	.byte	0x04, 0x17
        /*00ca*/ 	.short	(.L_2485 - .L_2484)
.L_2484:
        /*00cc*/ 	.word	0x00000000
        /*00d0*/ 	.short	0x0007
        /*00d2*/ 	.short	0x0030
        /*00d4*/ 	.byte	0x00, 0xf0, 0x11, 0x00


	//----- nvinfo : EIATTR_KPARAM_INFO
	.align		4
.L_2485:
        /*00d8*/ 	.byte	0x04, 0x17
        /*00da*/ 	.short	(.L_2487 - .L_2486)
.L_2486:
        /*00dc*/ 	.word	0x00000000
        /*00e0*/ 	.short	0x0006
        /*00e2*/ 	.short	0x002c
        /*00e4*/ 	.byte	0x00, 0xf0, 0x11, 0x00


	//----- nvinfo : EIATTR_KPARAM_INFO
	.align		4
.L_2487:
        /*00e8*/ 	.byte	0x04, 0x17
        /*00ea*/ 	.short	(.L_2489 - .L_2488)
.L_2488:
        /*00ec*/ 	.word	0x00000000
        /*00f0*/ 	.short	0x0005
        /*00f2*/ 	.short	0x0028
        /*00f4*/ 	.byte	0x00, 0xf0, 0x11, 0x00


	//----- nvinfo : EIATTR_KPARAM_INFO
	.align		4
.L_2489:
        /*00f8*/ 	.byte	0x04, 0x17
        /*00fa*/ 	.short	(.L_2491 - .L_2490)
.L_2490:
        /*00fc*/ 	.word	0x00000000
        /*0100*/ 	.short	0x0004
        /*0102*/ 	.short	0x0020
        /*0104*/ 	.byte	0x00, 0xf5, 0x21, 0x00


	//----- nvinfo : EIATTR_KPARAM_INFO
	.align		4
.L_2491:
        /*0108*/ 	.byte	0x04, 0x17
        /*010a*/ 	.short	(.L_2493 - .L_2492)
.L_2492:
        /*010c*/ 	.word	0x00000000
        /*0110*/ 	.short	0x0003
        /*0112*/ 	.short	0x0018
        /*0114*/ 	.byte	0x00, 0xf5, 0x21, 0x00


	//----- nvinfo : EIATTR_KPARAM_INFO
	.align		4
.L_2493:
        /*0118*/ 	.byte	0x04, 0x17
        /*011a*/ 	.short	(.L_2495 - .L_2494)
.L_2494:
        /*011c*/ 	.word	0x00000000
        /*0120*/ 	.short	0x0002
        /*0122*/ 	.short	0x0010
        /*0124*/ 	.byte	0x00, 0xf5, 0x21, 0x00


	//----- nvinfo : EIATTR_KPARAM_INFO
	.align		4
.L_2495:
        /*0128*/ 	.byte	0x04, 0x17
        /*012a*/ 	.short	(.L_2497 - .L_2496)
.L_2496:
        /*012c*/ 	.word	0x00000000
        /*0130*/ 	.short	0x0001
        /*0132*/ 	.short	0x0008
        /*0134*/ 	.byte	0x00, 0xf5, 0x21, 0x00


	//----- nvinfo : EIATTR_KPARAM_INFO
	.align		4
.L_2497:
        /*0138*/ 	.byte	0x04, 0x17
        /*013a*/ 	.short	(.L_2499 - .L_2498)
.L_2498:
        /*013c*/ 	.word	0x00000000
        /*0140*/ 	.short	0x0000
        /*0142*/ 	.short	0x0000
        /*0144*/ 	.byte	0x00, 0xf5, 0x21, 0x00


	//----- nvinfo : EIATTR_SPARSE_MMA_MASK
	.align		4
.L_2499:
        /*0148*/ 	.byte	0x03, 0x50
        /*014a*/ 	.short	0x0000


	//----- nvinfo : EIATTR_MAXREG_COUNT
	.align		4
        /*014c*/ 	.byte	0x03, 0x1b
        /*014e*/ 	.short	0x00ff


	//----- nvinfo : EIATTR_NUM_BARRIERS
	.align		4
        /*0150*/ 	.byte	0x02, 0x4c
        /*0152*/ 	.byte	0x01
	.zero		1


	//----- nvinfo : EIATTR_MERCURY_ISA_VERSION
	.align		4
        /*0154*/ 	.byte	0x03, 0x5f
        /*0156*/ 	.short	0x0101


	//----- nvinfo : EIATTR_VRC_CTA_INIT_COUNT
	.align		4
        /*0158*/ 	.byte	0x02, 0x4a
	.zero		1
	.zero		1


	//----- nvinfo : EIATTR_EXIT_INSTR_OFFSETS
	.align		4
        /*015c*/ 	.byte	0x04, 0x1c
        /*015e*/ 	.short	(.L_2501 - .L_2500)


	//   ....[0]....
.L_2500:
        /*0160*/ 	.word	0x00000060


	//   ....[1]....
        /*0164*/ 	.word	0x00000220


	//   ....[2]....
        /*0168*/ 	.word	0x00000de0


	//   ....[3]....
        /*016c*/ 	.word	0x00002c90


	//   ....[4]....
        /*0170*/ 	.word	0x00002ec0


	//   ....[5]....
        /*0174*/ 	.word	0x00002ff0


	//   ....[6]....
        /*0178*/ 	.word	0x00003080


	//   ....[7]....
        /*017c*/ 	.word	0x000030c0


	//----- nvinfo : EIATTR_CRS_STACK_SIZE
	.align		4
.L_2501:
        /*0180*/ 	.byte	0x04, 0x1e
        /*0182*/ 	.short	(.L_2503 - .L_2502)
.L_2502:
        /*0184*/ 	.word	0x00000000


	//----- nvinfo : EIATTR_CBANK_PARAM_SIZE
	.align		4
.L_2503:
        /*0188*/ 	.byte	0x03, 0x19
        /*018a*/ 	.short	0x0074


	//----- nvinfo : EIATTR_PARAM_CBANK
	.align		4
        /*018c*/ 	.byte	0x04, 0x0a
        /*018e*/ 	.short	(.L_2505 - .L_2504)
	.align		4
.L_2504:
        /*0190*/ 	.word	index@(.nv.constant0._Z23gemm_half_q_half_kernelILi3ELi2ELb1ELb0ELi32EEvPK6__halfPKjS4_S2_PS0_iiiiPKtS7_iiiiiibS2_i)
        /*0194*/ 	.short	0x0380
        /*0196*/ 	.short	0x0074


	//----- nvinfo : EIATTR_SW_WAR
	.align		4
.L_2505:
        /*0198*/ 	.byte	0x04, 0x36
        /*019a*/ 	.short	(.L_2507 - .L_2506)
.L_2506:
        /*019c*/ 	.word	0x00000008
.L_2507:


//--------------------- .nv.info._Z23gemm_half_q_half_kernelILi2ELi32ELb1ELb0ELi64EEvPK6__halfPKjS4_S2_PS0_iiiiPKtS7_iiiiiibS2_i --------------------------
	.section	.nv.info._Z23gemm_half_q_half_kernelILi2ELi32ELb1ELb0ELi64EEvPK6__halfPKjS4_S2_PS0_iiiiPKtS7_iiiiiibS2_i,"",@"SHT_CUDA_INFO"
	.sectionflags	@""
	.align	4


	//----- nvinfo : EIATTR_CUDA_API_VERSION
	.align		4
        /*0000*/ 	.byte	0x04, 0x37
        /*0002*/ 	.short	(.L_2509 - .L_2508)
.L_2508:
        /*0004*/ 	.word	0x00000082


	//----- nvinfo : EIATTR_KPARAM_INFO
	.align		4
.L_2509:
        /*0008*/ 	.byte	0x04, 0x17
        /*000a*/ 	.short	(.L_2511 - .L_2510)
.L_2510:
        /*000c*/ 	.word	0x00000000
        /*0010*/ 	.short	0x0013
        /*0012*/ 	.short	0x0070
        /*0014*/ 	.byte	0x00, 0xf0, 0x11, 0x00


	//----- nvinfo : EIATTR_KPARAM_INFO
	.align		4
.L_2511:
        /*0018*/ 	.byte	0x04, 0x17
        /*001a*/ 	.short	(.L_2513 - .L_2512)
.L_2512:
        /*001c*/ 	.word	0x00000000
        /*0020*/ 	.short	0x0012
        /*0022*/ 	.short	0x0068
        /*0024*/ 	.byte	0x00, 0xf5, 0x21, 0x00


	//----- nvinfo : EIATTR_KPARAM_INFO
	.align		4
.L_2513:
        /*0028*/ 	.byte	0x04, 0x17
        /*002a*/ 	.short	(.L_2515 - .L_2514)
.L_2514:
        /*002c*/ 	.word	0x00000000
        /*0030*/ 	.short	0x0011
        /*0032*/ 	.short	0x0060
        /*0034*/ 	.byte	0x00, 0xf0, 0x05, 0x00


	//----- nvinfo : EIATTR_KPARAM_INFO
	.align		4
.L_2515:
        /*0038*/ 	.byte	0x04, 0x17
        /*003a*/ 	.short	(.L_2517 - .L_2516)
.L_2516:
        /*003c*/ 	.word	0x00000000
        /*0040*/ 	.short	0x0010
        /*0042*/ 	.short	0x005c
        /*0044*/ 	.byte	0x00, 0xf0, 0x11, 0x00


	//----- nvinfo : EIATTR_KPARAM_INFO
	.align		4
.L_2517:
        /*0048*/ 	.byte	0x04, 0x17
        /*004a*/ 	.short	(.L_2519 - .L_2518)
.L_2518:
        /*004c*/ 	.word	0x00000000
        /*0050*/ 	.short	0x000f
        /*0052*/ 	.short	0x0058
        /*0054*/ 	.byte	0x00, 0xf0, 0x11, 0x00


	//----- nvinfo : EIATTR_KPARAM_INFO
	.align		4
.L_2519:
        /*0058*/ 	.byte	0x04, 0x17
        /*005a*/ 	.short	(.L_2521 - .L_2520)
.L_2520:
        /*005c*/ 	.word	0x00000000
        /*0060*/ 	.short	0x000e
        /*0062*/ 	.short	0x0054
        /*0064*/ 	.byte	0x00, 0xf0, 0x11, 0x00


	//----- nvinfo : EIATTR_KPARAM_INFO
	.align		4
.L_2521:
        /*0068*/ 	.byte	0x04, 0x17
        /*006a*/ 	.short	(.L_2523 - .L_2522)
.L_2522:
        /*006c*/ 	.word	0x00000000
        /*0070*/ 	.short	0x000d
        /*0072*/ 	.short	0x0050
        /*0074*/ 	.byte	0x00, 0xf0, 0x11, 0x00


	//----- nvinfo : EIATTR_KPARAM_INFO
	.align		4
.L_2523:
        /*0078*/ 	.byte	0x04, 0x17
        /*007a*/ 	.short	(.L_2525 - .L_2524)
.L_2524:
        /*007c*/ 	.word	0x00000000
        /*0080*/ 	.short	0x000c
        /*0082*/ 	.short	0x004c
        /*0084*/ 	.byte	0x00, 0xf0, 0x11, 0x00


	//----- nvinfo : EIATTR_KPARAM_INFO
	.align		4
.L_2525:
        /*0088*/ 	.byte	0x04, 0x17
        /*008a*/ 	.short	(.L_2527 - .L_2526)
.L_2526:
        /*008c*/ 	.word	0x00000000
        /*0090*/ 	.short	0x000b
        /*0092*/ 	.short	0x0048
        /*0094*/ 	.byte	0x00, 0xf0, 0x11, 0x00


	//----- nvinfo : EIATTR_KPARAM_INFO
	.align		4
.L_2527:
        /*0098*/ 	.byte	0x04, 0x17
        /*009a*/ 	.short	(.L_2529 - .L_2528)
.L_2528:
        /*009c*/ 	.word	0x00000000
        /*00a0*/ 	.short	0x000a
        /*00a2*/ 	.short	0x0040
        /*00a4*/ 	.byte	0x00, 0xf5, 0x21, 0x00


	//----- nvinfo : EIATTR_KPARAM_INFO
	.align		4
.L_2529:
        /*00a8*/ 	.byte	0x04, 0x17
        /*00aa*/ 	.short	(.L_2531 - .L_2530)
.L_2530:
        /*00ac*/ 	.word	0x00000000
        /*00b0*/ 	.short	0x0009
        /*00b2*/ 	.short	0x0038
        /*00b4*/ 	.byte	0x00, 0xf5, 0x21, 0x00


	//----- nvinfo : EIATTR_KPARAM_INFO
	.align		4
.L_2531:
        /*00b8*/ 	.byte	0x04, 0x17
        /*00ba*/ 	.short	(.L_2533 - .L_2532)
.L_2532:
        /*00bc*/ 	.word	0x00000000
        /*00c0*/ 	.short	0x0008
        /*00c2*/ 	.short	0x0034
        /*00c4*/ 	.byte	0x00, 0xf0, 0x11, 0x00


	//----- nvinfo : EIATTR_KPARAM_INFO
	.align		4
.L_2533:
        /*00c8*/ 	.byte	0x04, 0x17
        /*00ca*/ 	.short	(.L_2535 - .L_2534)
.L_2534:
        /*00cc*/ 	.word	0x00000000
        /*00d0*/ 	.short	0x0007
        /*00d2*/ 	.short	0x0030
        /*00d4*/ 	.byte	0x00, 0xf0, 0x11, 0x00


	//----- nvinfo : EIATTR_KPARAM_INFO
	.align		4
.L_2535:
        /*00d8*/ 	.byte	0x04, 0x17
        /*00da*/ 	.short	(.L_2537 - .L_2536)
.L_2536:
        /*00dc*/ 	.word	0x00000000
        /*00e0*/ 	.short	0x0006
        /*00e2*/ 	.short	0x002c
        /*00e4*/ 	.byte	0x00, 0xf0, 0x11, 0x00


	//----- nvinfo : EIATTR_KPARAM_INFO
	.align		4
.L_2537:
        /*00e8*/ 	.byte	0x04, 0x17
        /*00ea*/ 	.short	(.L_2539 - .L_2538)
.L_2538:
        /*00ec*/ 	.word	0x00000000
        /*00f0*/ 	.short	0x0005
        /*00f2*/ 	.short	0x0028
        /*00f4*/ 	.byte	0x00, 0xf0, 0x11, 0x00


	//----- nvinfo : EIATTR_KPARAM_INFO
	.align		4
.L_2539:
        /*00f8*/ 	.byte	0x04, 0x17
        /*00fa*/ 	.short	(.L_2541 - .L_2540)
.L_2540:
        /*00fc*/ 	.word	0x00000000
        /*0100*/ 	.short	0x0004
        /*0102*/ 	.short	0x0020
        /*0104*/ 	.byte	0x00, 0xf5, 0x21, 0x00


	//----- nvinfo : EIATTR_KPARAM_INFO
	.align		4
.L_2541:
        /*0108*/ 	.byte	0x04, 0x17
        /*010a*/ 	.short	(.L_2543 - .L_2542)
.L_2542:
        /*010c*/ 	.word	0x00000000
        /*0110*/ 	.short	0x0003
        /*0112*/ 	.short	0x0018
        /*0114*/ 	.byte	0x00, 0xf5, 0x21, 0x00


	//----- nvinfo : EIATTR_KPARAM_INFO
	.align		4
.L_2543:
        /*0118*/ 	.byte	0x04, 0x17
        /*011a*/ 	.short	(.L_2545 - .L_2544)
.L_2544:
        /*011c*/ 	.word	0x00000000
        /*0120*/ 	.short	0x0002
        /*0122*/ 	.short	0x0010
        /*0124*/ 	.byte	0x00, 0xf5, 0x21, 0x00


	//----- nvinfo : EIATTR_KPARAM_INFO
	.align		4
.L_2545:
        /*0128*/ 	.byte	0x04, 0x17
        /*012a*/ 	.short	(.L_2547 - .L_2546)
.L_2546:
        /*012c*/ 	.word	0x00000000
        /*0130*/ 	.short	0x0001
        /*0132*/ 	.short	0x0008
        /*0134*/ 	.byte	0x00, 0xf5, 0x21, 0x00


	//----- nvinfo : EIATTR_KPARAM_INFO
	.align		4
.L_2547:
        /*0138*/ 	.byte	0x04, 0x17
        /*013a*/ 	.short	(.L_2549 - .L_2548)
.L_2548:
        /*013c*/ 	.word	0x00000000
        /*0140*/ 	.short	0x0000
        /*0142*/ 	.short	0x0000
        /*0144*/ 	.byte	0x00, 0xf5, 0x21, 0x00


	//----- nvinfo : EIATTR_SPARSE_MMA_MASK
	.align		4
.L_2549:
        /*0148*/ 	.byte	0x03, 0x50
        /*014a*/ 	.short	0x0000


	//----- nvinfo : EIATTR_MAXREG_COUNT
	.align		4
        /*014c*/ 	.byte	0x03, 0x1b
        /*014e*/ 	.short	0x00ff


	//----- nvinfo : EIATTR_NUM_BARRIERS
	.align		4
        /*0150*/ 	.byte	0x02, 0x4c
        /*0152*/ 	.byte	0x01
	.zero		1


	//----- nvinfo : EIATTR_MERCURY_ISA_VERSION
	.align		4
        /*0154*/ 	.byte	0x03, 0x5f
        /*0156*/ 	.short	0x0101


	//----- nvinfo : EIATTR_VRC_CTA_INIT_COUNT
	.align		4
        /*0158*/ 	.byte	0x02, 0x4a
	.zero		1
	.zero		1


	//----- nvinfo : EIATTR_EXIT_INSTR_OFFSETS
	.align		4
        /*015c*/ 	.byte	0x04, 0x1c
        /*015e*/ 	.short	(.L_2551 - .L_2550)


	//   ....[0]....
.L_2550:
        /*0160*/ 	.word	0x00000070


	//   ....[1]....
        /*0164*/ 	.word	0x00000140


	//   ....[2]....
        /*0168*/ 	.word	0x00000da0


	//   ....[3]....
        /*016c*/ 	.word	0x00003c30


	//   ....[4]....
        /*0170*/ 	.word	0x00003d70


	//   ....[5]....
        /*0174*/ 	.word	0x00003e00


	//   ....[6]....
        /*0178*/ 	.word	0x00003e40


	//----- nvinfo : EIATTR_CRS_STACK_SIZE
	.align		4
.L_2551:
        /*017c*/ 	.byte	0x04, 0x1e
        /*017e*/ 	.short	(.L_2553 - .L_2552)
.L_2552:
        /*0180*/ 	.word	0x00000000


	//----- nvinfo : EIATTR_CBANK_PARAM_SIZE
	.align		4
.L_2553:
        /*0184*/ 	.byte	0x03, 0x19
        /*0186*/ 	.short	0x0074


	//----- nvinfo : EIATTR_PARAM_CBANK
	.align		4
        /*0188*/ 	.byte	0x04, 0x0a
        /*018a*/ 	.short	(.L_2555 - .L_2554)
	.align		4
.L_2554:
        /*018c*/ 	.word	index@(.nv.constant0._Z23gemm_half_q_half_kernelILi2ELi32ELb1ELb0ELi64EEvPK6__halfPKjS4_S2_PS0_iiiiPKtS7_iiiiiibS2_i)
        /*0190*/ 	.short	0x0380
        /*0192*/ 	.short	0x0074


	//----- nvinfo : EIATTR_SW_WAR
	.align		4
.L_2555:
        /*0194*/ 	.byte	0x04, 0x36
        /*0196*/ 	.short	(.L_2557 - .L_2556)
.L_2556:
        /*0198*/ 	.word	0x00000008
.L_2557:


//--------------------- .nv.info._Z23gemm_half_q_half_kernelILi2ELi48ELb1ELb0ELi64EEvPK6__halfPKjS4_S2_PS0_iiiiPKtS7_iiiiiibS2_i --------------------------
	.section	.nv.info._Z23gemm_half_q_half_kernelILi2ELi48ELb1ELb0ELi64EEvPK6__halfPKjS4_S2_PS0_iiiiPKtS7_iiiiiibS2_i,"",@"SHT_CUDA_INFO"
	.sectionflags	@""
	.align	4


	//----- nvinfo : EIATTR_CUDA_API_VERSION
	.align		4
        /*0000*/ 	.byte	0x04, 0x37
        /*0002*/ 	.short	(.L_2559 - .L_2558)
.L_2558:
        /*0004*/ 	.word	0x00000082


	//----- nvinfo : EIATTR_KPARAM_INFO
	.align		4
.L_2559:
        /*0008*/ 	.byte	0x04, 0x17
        /*000a*/ 	.short	(.L_2561 - .L_2560)
.L_2560:
        /*000c*/ 	.word	0x00000000
        /*0010*/ 	.short	0x0013
        /*0012*/ 	.short	0x0070
        /*0014*/ 	.byte	0x00, 0xf0, 0x11, 0x00


	//----- nvinfo : EIATTR_KPARAM_INFO
	.align		4
.L_2561:
        /*0018*/ 	.byte	0x04, 0x17
        /*001a*/ 	.short	(.L_2563 - .L_2562)
.L_2562:
        /*001c*/ 	.word	0x00000000
        /*0020*/ 	.short	0x0012
        /*0022*/ 	.short	0x0068
        /*0024*/ 	.byte	0x00, 0xf5, 0x21, 0x00


	//----- nvinfo : EIATTR_KPARAM_INFO
	.align		4
.L_2563:
        /*0028*/ 	.byte	0x04, 0x17
        /*002a*/ 	.short	(.L_2565 - .L_2564)
.L_2564:
        /*002c*/ 	.word	0x00000000
        /*0030*/ 	.short	0x0011
        /*0032*/ 	.short	0x0060
        /*0034*/ 	.byte	0x00, 0xf0, 0x05, 0x00


	//----- nvinfo : EIATTR_KPARAM_INFO
	.align		4
.L_2565:
        /*0038*/ 	.byte	0x04, 0x17
        /*003a*/ 	.short	(.L_2567 - .L_2566)
.L_2566:
        /*003c*/ 	.word	0x00000000
        /*0040*/ 	.short	0x0010
        /*0042*/ 	.short	0x005c
        /*0044*/ 	.byte	0x00, 0xf0, 0x11, 0x00


	//----- nvinfo : EIATTR_KPARAM_INFO
	.align		4
.L_2567:
        /*0048*/ 	.byte	0x04, 0x17
        /*004a*/ 	.short	(.L_2569 - .L_2568)
.L_2568:
        /*004c*/ 	.word	0x00000000
        /*0050*/ 	.short	0x000f
        /*0052*/ 	.short	0x0058
        /*0054*/ 	.byte	0x00, 0xf0, 0x11, 0x00


	//----- nvinfo : EIATTR_KPARAM_INFO
	.align		4
.L_2569:
        /*0058*/ 	.byte	0x04, 0x17
        /*005a*/ 	.short	(.L_2571 - .L_2570)
.L_2570:
        /*005c*/ 	.word	0x00000000
        /*0060*/ 	.short	0x000e
        /*0062*/ 	.short	0x0054
        /*0064*/ 	.byte	0x00, 0xf0, 0x11, 0x00


	//----- nvinfo : EIATTR_KPARAM_INFO
	.align		4
.L_2571:
        /*0068*/ 	.byte	0x04, 0x17
        /*006a*/ 	.short	(.L_2573 - .L_2572)
.L_2572:
        /*006c*/ 	.word	0x00000000
        /*0070*/ 	.short	0x000d
        /*0072*/ 	.short	0x0050
        /*0074*/ 	.byte	0x00, 0xf0, 0x11, 0x00


	//----- nvinfo : EIATTR_KPARAM_INFO
	.align		4
.L_2573:
        /*0078*/ 	.byte	0x04, 0x17
        /*007a*/ 	.short	(.L_2575 - .L_2574)
.L_2574:
        /*007c*/ 	.word	0x00000000
        /*0080*/ 	.short	0x000c
        /*0082*/ 	.short	0x004c
        /*0084*/ 	.byte	0x00, 0xf0, 0x11, 0x00


	//----- nvinfo : EIATTR_KPARAM_INFO
	.align		4
.L_2575:
        /*0088*/ 	.byte	0x04, 0x17
        /*008a*/ 	.short	(.L_2577 - .L_2576)
.L_2576:
        /*008c*/ 	.word	0x00000000
        /*0090*/ 	.short	0x000b
        /*0092*/ 	.short	0x0048
        /*0094*/ 	.byte	0x00, 0xf0, 0x11, 0x00


	//----- nvinfo : EIATTR_KPARAM_INFO
	.align		4
.L_2577:
        /*0098*/ 	.byte	0x04, 0x17
        /*009a*/ 	.short	(.L_2579 - .L_2578)
.L_2578:
        /*009c*/ 	.word	0x00000000
        /*00a0*/ 	.short	0x000a
        /*00a2*/ 	.short	0x0040
        /*00a4*/ 	.byte	0x00, 0xf5, 0x21, 0x00


	//----- nvinfo : EIATTR_KPARAM_INFO
	.align		4
.L_2579:
        /*00a8*/ 	.byte	0x04, 0x17
        /*00aa*/ 	.short	(.L_2581 - .L_2580)
.L_2580:
        /*00ac*/ 	.word	0x00000000
        /*00b0*/ 	.short	0x0009
        /*00b2*/ 	.short	0x0038
        /*00b4*/ 	.byte	0x00, 0xf5, 0x21, 0x00


	//----- nvinfo : EIATTR_KPARAM_INFO
	.align		4
.L_2581:
        /*00b8*/ 	.byte	0x04, 0x17
        /*00ba*/ 	.short	(.L_2583 - .L_2582)
.L_2582:
        /*00bc*/ 	.word	0x00000000
        /*00c0*/ 	.short	0x0008
        /*00c2*/ 	.short	0x0034
        /*00c4*/ 	.byte	0x00, 0xf0, 0x11, 0x00


	//----- nvinfo : EIATTR_KPARAM_INFO
	.align		4
.L_2583:
        /*00c8*/ 	.byte	0x04, 0x17
        /*00ca*/ 	.short	(.L_2585 - .L_2584)
.L_2584:
        /*00cc*/ 	.word	0x00000000
        /*00d0*/ 	.short	0x0007
        /*00d2*/ 	.short	0x0030
        /*00d4*/ 	.byte	0x00, 0xf0, 0x11, 0x00


	//----- nvinfo : EIATTR_KPARAM_INFO
	.align		4
.L_2585:
        /*00d8*/ 	.byte	0x04, 0x17
        /*00da*/ 	.short	(.L_2587 - .L_2586)
.L_2586:
        /*00dc*/ 	.word	0x00000000
        /*00e0*/ 	.short	0x0006
        /*00e2*/ 	.short	0x002c
        /*00e4*/ 	.byte	0x00, 0xf0, 0x11, 0x00


	//----- nvinfo : EIATTR_KPARAM_INFO
	.align		4
.L_2587:
        /*00e8*/ 	.byte	0x04, 0x17
        /*00ea*/ 	.short	(.L_2589 - .L_2588)
.L_2588:
        /*00ec*/ 	.word	0x00000000
        /*00f0*/ 	.short	0x0005
        /*00f2*/ 	.short	0x0028
        /*00f4*/ 	.byte	0x00, 0xf0, 0x11, 0x00


	//----- nvinfo : EIATTR_KPARAM_INFO
	.align		4
.L_2589:
        /*00f8*/ 	.byte	0x04, 0x17
        /*00fa*/ 	.short	(.L_2591 - .L_2590)
.L_2590:
        /*00fc*/ 	.word	0x00000000
        /*0100*/ 	.short	0x0004
        /*0102*/ 	.short	0x0020
        /*0104*/ 	.byte	0x00, 0xf5, 0x21, 0x00


	//----- nvinfo : EIATTR_KPARAM_INFO
	.align		4
.L_2591:
        /*0108*/ 	.byte	0x04, 0x17
        /*010a*/ 	.short	(.L_2593 - .L_2592)
.L_2592:
        /*010c*/ 	.word	0x00000000
        /*0110*/ 	.short	0x0003
        /*0112*/ 	.short	0x0018
        /*0114*/ 	.byte	0x00, 0xf5, 0x21, 0x00


	//----- nvinfo : EIATTR_KPARAM_INFO
	.align		4
.L_2593:
        /*0118*/ 	.byte	0x04, 0x17
        /*011a*/ 	.short	(.L_2595 - .L_2594)
.L_2594:
        /*011c*/ 	.word	0x00000000
        /*0120*/ 	.short	0x0002
        /*0122*/ 	.short	0x0010
        /*0124*/ 	.byte	0x00, 0xf5, 0x21, 0x00


	//----- nvinfo : EIATTR_KPARAM_INFO
	.align		4
.L_2595:
        /*0128*/ 	.byte	0x04, 0x17
        /*012a*/ 	.short	(.L_2597 - .L_2596)
.L_2596:
        /*012c*/ 	.word	0x00000000
        /*0130*/ 	.short	0x0001
        /*0132*/ 	.short	0x0008
        /*0134*/ 	.byte	0x00, 0xf5, 0x21, 0x00


	//----- nvinfo : EIATTR_KPARAM_INFO
	.align		4
.L_2597:
        /*0138*/ 	.byte	0x04, 0x17
        /*013a*/ 	.short	(.L_2599 - .L_2598)
.L_2598:
        /*013c*/ 	.word	0x00000000
        /*0140*/ 	.short	0x0000
        /*0142*/ 	.short	0x0000
        /*0144*/ 	.byte	0x00, 0xf5, 0x21, 0x00


	//----- nvinfo : EIATTR_SPARSE_MMA_MASK
	.align		4
.L_2599:
        /*0148*/ 	.byte	0x03, 0x50
        /*014a*/ 	.short	0x0000


	//----- nvinfo : EIATTR_MAXREG_COUNT
	.align		4
        /*014c*/ 	.byte	0x03, 0x1b
        /*014e*/ 	.short	0x00ff


	//----- nvinfo : EIATTR_NUM_BARRIERS
	.align		4
        /*0150*/ 	.byte	0x02, 0x4c
        /*0152*/ 	.byte	0x01
	.zero		1


	//----- nvinfo : EIATTR_MERCURY_ISA_VERSION
	.align		4
        /*0154*/ 	.byte	0x03, 0x5f
        /*0156*/ 	.short	0x0101


	//----- nvinfo : EIATTR_VRC_CTA_INIT_COUNT
	.align		4
        /*0158*/ 	.byte	0x02, 0x4a
	.zero		1
	.zero		1


	//----- nvinfo : EIATTR_EXIT_INSTR_OFFSETS
	.align		4
        /*015c*/ 	.byte	0x04, 0x1c
        /*015e*/ 	.short	(.L_2601 - .L_2600)


	//   ....[0]....
.L_2600:
        /*0160*/ 	.word	0x00000060


	//   ....[1]....
        /*0164*/ 	.word	0x00000130


	//   ....[2]....
        /*0168*/ 	.word	0x00000d90


	//   ....[3]....
        /*016c*/ 	.word	0x00005820


	//   ....[4]....
        /*0170*/ 	.word	0x00005960


	//   ....[5]....
        /*0174*/ 	.word	0x000059f0


	//   ....[6]....
        /*0178*/ 	.word	0x00005a30


	//----- nvinfo : EIATTR_CRS_STACK_SIZE
	.align		4
.L_2601:
        /*017c*/ 	.byte	0x04, 0x1e
        /*017e*/ 	.short	(.L_2603 - .L_2602)
.L_2602:
        /*0180*/ 	.word	0x00000000


	//----- nvinfo : EIATTR_CBANK_PARAM_SIZE
	.align		4
.L_2603:
        /*0184*/ 	.byte	0x03, 0x19
        /*0186*/ 	.short	0x0074


	//----- nvinfo : EIATTR_PARAM_CBANK
	.align		4
        /*0188*/ 	.byte	0x04, 0x0a
        /*018a*/ 	.short	(.L_2605 - .L_2604)
	.align		4
.L_2604:
        /*018c*/ 	.word	index@(.nv.constant0._Z23gemm_half_q_half_kernelILi2ELi48ELb1ELb0ELi64EEvPK6__halfPKjS4_S2_PS0_iiiiPKtS7_iiiiiibS2_i)
        /*0190*/ 	.short	0x0380
        /*0192*/ 	.short	0x0074


	//----- nvinfo : EIATTR_SW_WAR
	.align		4
.L_2605:
        /*0194*/ 	.byte	0x04, 0x36
        /*0196*/ 	.short	(.L_2607 - .L_2606)
.L_2606:
        /*0198*/ 	.word	0x00000008
.L_2607:


//--------------------- .nv.info._Z23gemm_half_q_half_kernelILi2ELi16ELb1ELb0ELi64EEvPK6__halfPKjS4_S2_PS0_iiiiPKtS7_iiiiiibS2_i --------------------------
	.section	.nv.info._Z23gemm_half_q_half_kernelILi2ELi16ELb1ELb0ELi64EEvPK6__halfPKjS4_S2_PS0_iiiiPKtS7_iiiiiibS2_i,"",@"SHT_CUDA_INFO"
	.sectionflags	@""
	.align	4


	//----- nvinfo : EIATTR_CUDA_API_VERSION
	.align		4
        /*0000*/ 	.byte	0x04, 0x37
        /*0002*/ 	.short	(.L_2609 - .L_2608)
.L_2608:
        /*0004*/ 	.word	0x00000082


	//----- nvinfo : EIATTR_KPARAM_INFO
	.align		4
.L_2609:
        /*0008*/ 	.byte	0x04, 0x17
        /*000a*/ 	.short	(.L_2611 - .L_2610)
.L_2610:
        /*000c*/ 	.word	0x00000000
        /*0010*/ 	.short	0x0013
        /*0012*/ 	.short	0x0070
        /*0014*/ 	.byte	0x00, 0xf0, 0x11, 0x00


	//----- nvinfo : EIATTR_KPARAM_INFO
	.align		4
.L_2611:
        /*0018*/ 	.byte	0x04, 0x17
        /*001a*/ 	.short	(.L_2613 - .L_2612)
.L_2612:
        /*001c*/ 	.word	0x00000000
        /*0020*/ 	.short	0x0012
        /*0022*/ 	.short	0x0068
        /*0024*/ 	.byte	0x00, 0xf5, 0x21, 0x00


	//----- nvinfo : EIATTR_KPARAM_INFO
	.align		4
.L_2613:
        /*0028*/ 	.byte	0x04, 0x17
        /*002a*/ 	.short	(.L_2615 - .L_2614)
.L_2614:
        /*002c*/ 	.word	0x00000000
        /*0030*/ 	.short	0x0011
        /*0032*/ 	.short	0x0060
        /*0034*/ 	.byte	0x00, 0xf0, 0x05, 0x00


	//----- nvinfo : EIATTR_KPARAM_INFO
	.align		4
.L_2615:
        /*0038*/ 	.byte	0x04, 0x17
        /*003a*/ 	.short	(.L_2617 - .L_2616)
.L_2616:
        /*003c*/ 	.word	0x00000000
        /*0040*/ 	.short	0x0010
        /*0042*/ 	.short	0x005c
        /*0044*/ 	.byte	0x00, 0xf0, 0x11, 0x00


	//----- nvinfo : EIATTR_KPARAM_INFO
	.align		4
.L_2617:
        /*0048*/ 	.byte	0x04, 0x17
        /*004a*/ 	.short	(.L_2619 - .L_2618)
.L_2618:
        /*004c*/ 	.word	0x00000000
        /*0050*/ 	.short	0x000f
        /*0052*/ 	.short	0x0058
        /*0054*/ 	.byte	0x00, 0xf0, 0x11, 0x00


	//----- nvinfo : EIATTR_KPARAM_INFO
	.align		4
.L_2619:
        /*0058*/ 	.byte	0x04, 0x17
        /*005a*/ 	.short	(.L_2621 - .L_2620)
.L_2620:
        /*005c*/ 	.word	0x00000000
        /*0060*/ 	.short	0x000e
        /*0062*/ 	.short	0x0054
        /*0064*/ 	.byte	0x00, 0xf0, 0x11, 0x00


	//----- nvinfo : EIATTR_KPARAM_INFO
	.align		4
.L_2621:
        /*0068*/ 	.byte	0x04, 0x17
        /*006a*/ 	.short	(.L_2623 - .L_2622)
.L_2622:
        /*006c*/ 	.word	0x00000000
        /*0070*/ 	.short	0x000d
        /*0072*/ 	.short	0x0050
        /*0074*/ 	.byte	0x00, 0xf0, 0x11, 0x00


	//----- nvinfo : EIATTR_KPARAM_INFO
	.align		4
.L_2623:
        /*0078*/ 	.byte	0x04, 0x17
        /*007a*/ 	.short	(.L_2625 - .L_2624)
.L_2624:
        /*007c*/ 	.word	0x00000000
        /*0080*/ 	.short	0x000c
        /*0082*/ 	.short	0x004c
        /*0084*/ 	.byte	0x00, 0xf0, 0x11, 0x00


	//----- nvinfo : EIATTR_KPARAM_INFO
	.align		4
.L_2625:
        /*0088*/ 	.byte	0x04, 0x17
        /*008a*/ 	.short	(.L_2627 - .L_2626)
.L_2626:
        /*008c*/ 	.word	0x00000000
        /*0090*/ 	.short	0x000b
        /*0092*/ 	.short	0x0048
        /*0094*/ 	.byte	0x00, 0xf0, 0x11, 0x00


	//----- nvinfo : EIATTR_KPARAM_INFO
	.align		4
.L_2627:
        /*0098*/ 	.byte	0x04, 0x17
        /*009a*/ 	.short	(.L_2629 - .L_2628)
.L_2628:
        /*009c*/ 	.word	0x00000000
        /*00a0*/ 	.short	0x000a
        /*00a2*/ 	.short	0x0040
        /*00a4*/ 	.byte	0x00, 0xf5, 0x21, 0x00


	//----- nvinfo : EIATTR_KPARAM_INFO
	.align		4
.L_2629:
        /*00a8*/ 	.byte	0x04, 0x17
        /*00aa*/ 	.short	(.L_2631 - .L_2630)
.L_2630:
        /*00ac*/ 	.word	0x00000000
        /*00b0*/ 	.short	0x0009
        /*00b2*/ 	.short	0x0038
        /*00b4*/ 	.byte	0x00, 0xf5, 0x21, 0x00


	//----- nvinfo : EIATTR_KPARAM_INFO
	.align		4
.L_2631:
        /*00b8*/ 	.byte	0x04, 0x17
        /*00ba*/ 	.short	(.L_2633 - .L_2632)
.L_2632:
        /*00bc*/ 	.word	0x00000000
        /*00c0*/ 	.short	0x0008
        /*00c2*/ 	.short	0x0034
        /*00c4*/ 	.byte	0x00, 0xf0, 0x11, 0x00


	//----- nvinfo : EIATTR_KPARAM_INFO
	.align		4
.L_2633:
        /*00c8*/ 	.byte	0x04, 0x17
        /*00ca*/ 	.short	(.L_2635 - .L_2634)
.L_2634:
        /*00cc*/ 	.word	0x00000000
        /*00d0*/ 	.short	0x0007
        /*00d2*/ 	.short	0x0030
        /*00d4*/ 	.byte	0x00, 0xf0, 0x11, 0x00


	//----- nvinfo : EIATTR_KPARAM_INFO
	.align		4
.L_2635:
        /*00d8*/ 	.byte	0x04, 0x17
        /*00da*/ 	.short	(.L_2637 - .L_2636)
.L_2636:
        /*00dc*/ 	.word	0x00000000
        /*00e0*/ 	.short	0x0006
        /*00e2*/ 	.short	0x002c
        /*00e4*/ 	.byte	0x00, 0xf0, 0x11, 0x00


	//----- nvinfo : EIATTR_KPARAM_INFO
	.align		4
.L_2637:
        /*00e8*/ 	.byte	0x04, 0x17
        /*00ea*/ 	.short	(.L_2639 - .L_2638)
.L_2638:
        /*00ec*/ 	.word	0x00000000
        /*00f0*/ 	.short	0x0005
        /*00f2*/ 	.short	0x0028
        /*00f4*/ 	.byte	0x00, 0xf0, 0x11, 0x00


	//----- nvinfo : EIATTR_KPARAM_INFO
	.align		4
.L_2639:
        /*00f8*/ 	.byte	0x04, 0x17
        /*00fa*/ 	.short	(.L_2641 - .L_2640)
.L_2640:
        /*00fc*/ 	.word	0x00000000
        /*0100*/ 	.short	0x0004
        /*0102*/ 	.short	0x0020
        /*0104*/ 	.byte	0x00, 0xf5, 0x21, 0x00


	//----- nvinfo : EIATTR_KPARAM_INFO
	.align		4
.L_2641:
        /*0108*/ 	.byte	0x04, 0x17
        /*010a*/ 	.short	(.L_2643 - .L_2642)
.L_2642:
        /*010c*/ 	.word	0x00000000
        /*0110*/ 	.short	0x0003
        /*0112*/ 	.short	0x0018
        /*0114*/ 	.byte	0x00, 0xf5, 0x21, 0x00


	//----- nvinfo : EIATTR_KPARAM_INFO
	.align		4
.L_2643:
        /*0118*/ 	.byte	0x04, 0x17
        /*011a*/ 	.short	(.L_2645 - .L_2644)
.L_2644:
        /*011c*/ 	.word	0x00000000
        /*0120*/ 	.short	0x0002
        /*0122*/ 	.short	0x0010
        /*0124*/ 	.byte	0x00, 0xf5, 0x21, 0x00


	//----- nvinfo : EIATTR_KPARAM_INFO
	.align		4
.L_2645:
        /*0128*/ 	.byte	0x04, 0x17
        /*012a*/ 	.short	(.L_2647 - .L_2646)
.L_2646:
        /*012c*/ 	.word	0x00000000
        /*0130*/ 	.short	0x0001
        /*0132*/ 	.short	0x0008
        /*0134*/ 	.byte	0x00, 0xf5, 0x21, 0x00


	//----- nvinfo : EIATTR_KPARAM_INFO
	.align		4
.L_2647:
        /*0138*/ 	.byte	0x04, 0x17
        /*013a*/ 	.short	(.L_2649 - .L_2648)
.L_2648:
        /*013c*/ 	.word	0x00000000
        /*0140*/ 	.short	0x0000
        /*0142*/ 	.short	0x0000
        /*0144*/ 	.byte	0x00, 0xf5, 0x21, 0x00


	//----- nvinfo : EIATTR_SPARSE_MMA_MASK
	.align		4
.L_2649:
        /*0148*/ 	.byte	0x03, 0x50
        /*014a*/ 	.short	0x0000


	//----- nvinfo : EIATTR_MAXREG_COUNT
	.align		4
        /*014c*/ 	.byte	0x03, 0x1b
        /*014e*/ 	.short	0x00ff


	//----- nvinfo : EIATTR_NUM_BARRIERS
	.align		4
        /*0150*/ 	.byte	0x02, 0x4c
        /*0152*/ 	.byte	0x01
	.zero		1


	//----- nvinfo : EIATTR_MERCURY_ISA_VERSION
	.align		4
        /*0154*/ 	.byte	0x03, 0x5f
        /*0156*/ 	.short	0x0101


	//----- nvinfo : EIATTR_VRC_CTA_INIT_COUNT
	.align		4
        /*0158*/ 	.byte	0x02, 0x4a
	.zero		1
	.zero		1


	//----- nvinfo : EIATTR_EXIT_INSTR_OFFSETS
	.align		4
        /*015c*/ 	.byte	0x04, 0x1c
        /*015e*/ 	.short	(.L_2651 - .L_2650)


	//   ....[0]....
.L_2650:
        /*0160*/ 	.word	0x00000070


	//   ....[1]....
        /*0164*/ 	.word	0x00000140


	//   ....[2]....
        /*0168*/ 	.word	0x00000da0


	//   ....[3]....
        /*016c*/ 	.word	0x000039c0


	//   ....[4]....
        /*0170*/ 	.word	0x00003b00


	//   ....[5]....
        /*0174*/ 	.word	0x00003b90


	//   ....[6]....
        /*0178*/ 	.word	0x00003bd0


	//----- nvinfo : EIATTR_CRS_STACK_SIZE
	.align		4
.L_2651:
        /*017c*/ 	.byte	0x04, 0x1e
        /*017e*/ 	.short	(.L_2653 - .L_2652)
.L_2652:
        /*0180*/ 	.word	0x00000000


	//----- nvinfo : EIATTR_CBANK_PARAM_SIZE
	.align		4
.L_2653:
        /*0184*/ 	.byte	0x03, 0x19
        /*0186*/ 	.short	0x0074


	//----- nvinfo : EIATTR_PARAM_CBANK
	.align		4
        /*0188*/ 	.byte	0x04, 0x0a
        /*018a*/ 	.short	(.L_2655 - .L_2654)
	.align		4
.L_2654:
        /*018c*/ 	.word	index@(.nv.constant0._Z23gemm_half_q_half_kernelILi2ELi16ELb1ELb0ELi64EEvPK6__halfPKjS4_S2_PS0_iiiiPKtS7_iiiiiibS2_i)
        /*0190*/ 	.short	0x0380
        /*0192*/ 	.short	0x0074


	//----- nvinfo : EIATTR_SW_WAR
	.align		4
.L_2655:
        /*0194*/ 	.byte	0x04, 0x36
        /*0196*/ 	.short	(.L_2657 - .L_2656)
.L_2656:
        /*0198*/ 	.word	0x00000008
.L_2657:


//--------------------- .nv.info._Z23gemm_half_q_half_kernelILi2ELi24ELb1ELb0ELi64EEvPK6__halfPKjS4_S2_PS0_iiiiPKtS7_iiiiiibS2_i --------------------------
	.section	.nv.info._Z23gemm_half_q_half_kernelILi2ELi24ELb1ELb0ELi64EEvPK6__halfPKjS4_S2_PS0_iiiiPKtS7_iiiiiibS2_i,"",@"SHT_CUDA_INFO"
	.sectionflags	@""
	.align	4


	//----- nvinfo : EIATTR_CUDA_API_VERSION
	.align		4
        /*0000*/ 	.byte	0x04, 0x37
        /*0002*/ 	.short	(.L_2659 - .L_2658)
.L_2658:
        /*0004*/ 	.word	0x00000082


	//----- nvinfo : EIATTR_KPARAM_INFO
	.align		4
.L_2659:
        /*0008*/ 	.byte	0x04, 0x17
        /*000a*/ 	.short	(.L_2661 - .L_2660)
.L_2660:
        /*000c*/ 	.word	0x00000000
        /*0010*/ 	.short	0x0013
        /*0012*/ 	.short	0x0070
        /*0014*/ 	.byte	0x00, 0xf0, 0x11, 0x00


	//----- nvinfo : EIATTR_KPARAM_INFO
	.align		4
.L_2661:
        /*0018*/ 	.byte	0x04, 0x17
        /*001a*/ 	.short	(.L_2663 - .L_2662)
.L_2662:
        /*001c*/ 	.word	0x00000000
        /*0020*/ 	.short	0x0012
        /*0022*/ 	.short	0x0068
        /*0024*/ 	.byte	0x00, 0xf5, 0x21, 0x00


	//----- nvinfo : EIATTR_KPARAM_INFO
	.align		4
.L_2663:
        /*0028*/ 	.byte	0x04, 0x17
        /*002a*/ 	.short	(.L_2665 - .L_2664)
.L_2664:
        /*002c*/ 	.word	0x00000000
        /*0030*/ 	.short	0x0011
        /*0032*/ 	.short	0x0060
        /*0034*/ 	.byte	0x00, 0xf0, 0x05, 0x00


	//----- nvinfo : EIATTR_KPARAM_INFO
	.align		4
.L_2665:
        /*0038*/ 	.byte	0x04, 0x17
        /*003a*/ 	.short	(.L_2667 - .L_2666)
.L_2666:
        /*003c*/ 	.word	0x00000000
        /*0040*/ 	.short	0x0010
        /*0042*/ 	.short	0x005c
        /*0044*/ 	.byte	0x00, 0xf0, 0x11, 0x00


	//----- nvinfo : EIATTR_KPARAM_INFO
	.align		4
.L_2667:
        /*0048*/ 	.byte	0x04, 0x17
        /*004a*/ 	.short	(.L_2669 - .L_2668)
.L_2668:
        /*004c*/ 	.word	0x00000000
        /*0050*/ 	.short	0x000f
        /*0052*/ 	.short	0x0058
        /*0054*/ 	.byte	0x00, 0xf0, 0x11, 0x00


	//----- nvinfo : EIATTR_KPARAM_INFO
	.align		4
.L_2669:
        /*0058*/ 	.byte	0x04, 0x17
        /*005a*/ 	.short	(.L_2671 - .L_2670)
.L_2670:
        /*005c*/ 	.word	0x00000000
        /*0060*/ 	.short	0x000e
        /*0062*/ 	.short	0x0054
        /*0064*/ 	.byte	0x00, 0xf0, 0x11, 0x00


	//----- nvinfo : EIATTR_KPARAM_INFO
	.align		4
.L_2671:
        /*0068*/ 	.byte	0x04, 0x17
        /*006a*/ 	.short	(.L_2673 - .L_2672)
.L_2672:
        /*006c*/ 	.word	0x00000000
        /*0070*/ 	.short	0x000d
        /*0072*/ 	.short	0x0050
        /*0074*/ 	.byte	0x00, 0xf0, 0x11, 0x00


	//----- nvinfo : EIATTR_KPARAM_INFO
	.align		4
.L_2673:
        /*0078*/ 	.byte	0x04, 0x17
        /*007a*/ 	.short	(.L_2675 - .L_2674)
.L_2674:
        /*007c*/ 	.word	0x00000000
        /*0080*/ 	.short	0x000c
        /*0082*/ 	.short	0x004c
        /*0084*/ 	.byte	0x00, 0xf0, 0x11, 0x00


	//----- nvinfo : EIATTR_KPARAM_INFO
	.align		4
.L_2675:
        /*0088*/ 	.byte	0x04, 0x17
        /*008a*/ 	.short	(.L_2677 - .L_2676)
.L_2676:
        /*008c*/ 	.word	0x00000000
        /*0090*/ 	.short	0x000b
        /*0092*/ 	.short	0x0048
        /*0094*/ 	.byte	0x00, 0xf0, 0x11, 0x00


	//----- nvinfo : EIATTR_KPARAM_INFO
	.align		4
.L_2677:
        /*0098*/ 	.byte	0x04, 0x17
        /*009a*/ 	.short	(.L_2679 - .L_2678)
.L_2678:
        /*009c*/ 	.word	0x00000000
        /*00a0*/ 	.short	0x000a
        /*00a2*/ 	.short	0x0040
        /*00a4*/ 	.byte	0x00, 0xf5, 0x21, 0x00


	//----- nvinfo : EIATTR_KPARAM_INFO
	.align		4
.L_2679:
        /*00a8*/ 	.byte	0x04, 0x17
        /*00aa*/ 	.short	(.L_2681 - .L_2680)
.L_2680:
        /*00ac*/ 	.word	0x00000000
        /*00b0*/ 	.short	0x0009
        /*00b2*/ 	.short	0x0038
        /*00b4*/ 	.byte	0x00, 0xf5, 0x21, 0x00


	//----- nvinfo : EIATTR_KPARAM_INFO
	.align		4
.L_2681:
        /*00b8*/ 	.byte	0x04, 0x17
        /*00ba*/ 	.short	(.L_2683 - .L_2682)
.L_2682:
        /*00bc*/ 	.word	0x00000000
        /*00c0*/ 	.short	0x0008
        /*00c2*/ 	.short	0x0034
        /*00c4*/ 	.byte	0x00, 0xf0, 0x11, 0x00


	//----- nvinfo : EIATTR_KPARAM_INFO
	.align		4
.L_2683:
        /*00c8*/ 	.byte	0x04, 0x17
        /*00ca*/ 	.short	(.L_2685 - .L_2684)
.L_2684:
        /*00cc*/ 	.word	0x00000000
        /*00d0*/ 	.short	0x0007
        /*00d2*/ 	.short	0x0030
        /*00d4*/ 	.byte	0x00, 0xf0, 0x11, 0x00


	//----- nvinfo : EIATTR_KPARAM_INFO
	.align		4
.L_2685:
        /*00d8*/ 	.byte	0x04, 0x17
        /*00da*/ 	.short	(.L_2687 - .L_2686)
.L_2686:
        /*00dc*/ 	.word	0x00000000
        /*00e0*/ 	.short	0x0006
        /*00e2*/ 	.short	0x002c
        /*00e4*/ 	.byte	0x00, 0xf0, 0x11, 0x00


	//----- nvinfo : EIATTR_KPARAM_INFO
	.align		4
.L_2687:
        /*00e8*/ 	.byte	0x04, 0x17
        /*00ea*/ 	.short	(.L_2689 - .L_2688)
.L_2688:
        /*00ec*/ 	.word	0x00000000
        /*00f0*/ 	.short	0x0005
        /*00f2*/ 	.short	0x0028
        /*00f4*/ 	.byte	0x00, 0xf0, 0x11, 0x00


	//----- nvinfo : EIATTR_KPARAM_INFO
	.align		4
.L_2689:
        /*00f8*/ 	.byte	0x04, 0x17
        /*00fa*/ 	.short	(.L_2691 - .L_2690)
.L_2690:
        /*00fc*/ 	.word	0x00000000
        /*0100*/ 	.short	0x0004
        /*0102*/ 	.short	0x0020
        /*0104*/ 	.byte	0x00, 0xf5, 0x21, 0x00


	//----- nvinfo : EIATTR_KPARAM_INFO
	.align		4
.L_2691:
        /*0108*/ 	.byte	0x04, 0x17
        /*010a*/ 	.short	(.L_2693 - .L_2692)
.L_2692:
        /*010c*/ 	.word	0x00000000
        /*0110*/ 	.short	0x0003
        /*0112*/ 	.short	0x0018
        /*0114*/ 	.byte	0x00, 0xf5, 0x21, 0x00


	//----- nvinfo : EIATTR_KPARAM_INFO
	.align		4
.L_2693:
        /*0118*/ 	.byte	0x04, 0x17
        /*011a*/ 	.short	(.L_2695 - .L_2694)
.L_2694:
        /*011c*/ 	.word	0x00000000
        /*0120*/ 	.short	0x0002
        /*0122*/ 	.short	0x0010
        /*0124*/ 	.byte	0x00, 0xf5, 0x21, 0x00


	//----- nvinfo : EIATTR_KPARAM_INFO
	.align		4
.L_2695:
        /*0128*/ 	.byte	0x04, 0x17
        /*012a*/ 	.short	(.L_2697 - .L_2696)
.L_2696:
        /*012c*/ 	.word	0x00000000
        /*0130*/ 	.short	0x0001
        /*0132*/ 	.short	0x0008
        /*0134*/ 	.byte	0x00, 0xf5, 0x21, 0x00


	//----- nvinfo : EIATTR_KPARAM_INFO
	.align		4
.L_2697:
        /*0138*/ 	.byte	0x04, 0x17
        /*013a*/ 	.short	(.L_2699 - .L_2698)
.L_2698:
        /*013c*/ 	.word	0x00000000
        /*0140*/ 	.short	0x0000
        /*0142*/ 	.short	0x0000
        /*0144*/ 	.byte	0x00, 0xf5, 0x21, 0x00


	//----- nvinfo : EIATTR_SPARSE_MMA_MASK
	.align		4
.L_2699:
        /*0148*/ 	.byte	0x03, 0x50
        /*014a*/ 	.short	0x0000


	//----- nvinfo : EIATTR_MAXREG_COUNT
	.align		4
        /*014c*/ 	.byte	0x03, 0x1b
        /*014e*/ 	.short	0x00ff


	//----- nvinfo : EIATTR_NUM_BARRIERS
	.align		4
        /*0150*/ 	.byte	0x02, 0x4c
        /*0152*/ 	.byte	0x01
	.zero		1


	//----- nvinfo : EIATTR_MERCURY_ISA_VERSION
	.align		4
        /*0154*/ 	.byte	0x03, 0x5f
        /*0156*/ 	.short	0x0101


	//----- nvinfo : EIATTR_VRC_CTA_INIT_COUNT
	.align		4
        /*0158*/ 	.byte	0x02, 0x4a
	.zero		1
	.zero		1


	//----- nvinfo : EIATTR_EXIT_INSTR_OFFSETS
	.align		4
        /*015c*/ 	.byte	0x04, 0x1c
        /*015e*/ 	.short	(.L_2701 - .L_2700)


	//   ....[0]....
.L_2700:
        /*0160*/ 	.word	0x00000060


	//   ....[1]....
        /*0164*/ 	.word	0x00000130


	//   ....[2]....
        /*0168*/ 	.word	0x00000d80


	//   ....[3]....
        /*016c*/ 	.word	0x00007570


	//   ....[4]....
        /*0170*/ 	.word	0x000076a0


	//   ....[5]....
        /*0174*/ 	.word	0x00007730


	//   ....[6]....
        /*0178*/ 	.word	0x00007770


	//----- nvinfo : EIATTR_CRS_STACK_SIZE
	.align		4
.L_2701:
        /*017c*/ 	.byte	0x04, 0x1e
        /*017e*/ 	.short	(.L_2703 - .L_2702)
.L_2702:
        /*0180*/ 	.word	0x00000000


	//----- nvinfo : EIATTR_CBANK_PARAM_SIZE
	.align		4
.L_2703:
        /*0184*/ 	.byte	0x03, 0x19
        /*0186*/ 	.short	0x0074


	//----- nvinfo : EIATTR_PARAM_CBANK
	.align		4
        /*0188*/ 	.byte	0x04, 0x0a
        /*018a*/ 	.short	(.L_2705 - .L_2704)
	.align		4
.L_2704:
        /*018c*/ 	.word	index@(.nv.constant0._Z23gemm_half_q_half_kernelILi2ELi24ELb1ELb0ELi64EEvPK6__halfPKjS4_S2_PS0_iiiiPKtS7_iiiiiibS2_i)
        /*0190*/ 	.short	0x0380
        /*0192*/ 	.short	0x0074


	//----- nvinfo : EIATTR_SW_WAR
	.align		4
.L_2705:
        /*0194*/ 	.byte	0x04, 0x36
        /*0196*/ 	.short	(.L_2707 - .L_2706)
.L_2706:
        /*0198*/ 	.word	0x00000008
.L_2707:


//--------------------- .nv.info._Z23gemm_half_q_half_kernelILi2ELi8ELb1ELb0ELi64EEvPK6__halfPKjS4_S2_PS0_iiiiPKtS7_iiiiiibS2_i --------------------------
	.section	.nv.info._Z23gemm_half_q_half_kernelILi2ELi8ELb1ELb0ELi64EEvPK6__halfPKjS4_S2_PS0_iiiiPKtS7_iiiiiibS2_i,"",@"SHT_CUDA_INFO"
	.sectionflags	@""
	.align	4


	//----- nvinfo : EIATTR_CUDA_API_VERSION
	.align		4
        /*0000*/ 	.byte	0x04, 0x37
        /*0002*/ 	.short	(.L_2709 - .L_2708)
.L_2708:
        /*0004*/ 	.word	0x00000082


	//----- nvinfo : EIATTR_KPARAM_INFO
	.align		4
.L_2709:
        /*0008*/ 	.byte	0x04, 0x17
        /*000a*/ 	.short	(.L_2711 - .L_2710)
.L_2710:
        /*000c*/ 	.word	0x00000000
        /*0010*/ 	.short	0x0013
        /*0012*/ 	.short	0x0070
        /*0014*/ 	.byte	0x00, 0xf0, 0x11, 0x00


	//----- nvinfo : EIATTR_KPARAM_INFO
	.align		4
.L_2711:
        /*0018*/ 	.byte	0x04, 0x17
        /*001a*/ 	.short	(.L_2713 - .L_2712)
.L_2712:
        /*001c*/ 	.word	0x00000000
        /*0020*/ 	.short	0x0012
        /*0022*/ 	.short	0x0068
        /*0024*/ 	.byte	0x00, 0xf5, 0x21, 0x00


	//----- nvinfo : EIATTR_KPARAM_INFO
	.align		4
.L_2713:
        /*0028*/ 	.byte	0x04, 0x17
        /*002a*/ 	.short	(.L_2715 - .L_2714)
.L_2714:
        /*002c*/ 	.word	0x00000000
        /*0030*/ 	.short	0x0011
        /*0032*/ 	.short	0x0060
        /*0034*/ 	.byte	0x00, 0xf0, 0x05, 0x00


	//----- nvinfo : EIATTR_KPARAM_INFO
	.align		4
.L_2715:
        /*0038*/ 	.byte	0x04, 0x17
        /*003a*/ 	.short	(.L_2717 - .L_2716)
.L_2716:
        /*003c*/ 	.word	0x00000000
        /*0040*/ 	.short	0x0010
        /*0042*/ 	.short	0x005c
        /*0044*/ 	.byte	0x00, 0xf0, 0x11, 0x00


	//----- nvinfo : EIATTR_KPARAM_INFO
	.align		4
.L_2717:
        /*0048*/ 	.byte	0x04, 0x17
        /*004a*/ 	.short	(.L_2719 - .L_2718)
.L_2718:
        /*004c*/ 	.word	0x00000000
        /*0050*/ 	.short	0x000f
        /*0052*/ 	.short	0x0058
        /*0054*/ 	.byte	0x00, 0xf0, 0x11, 0x00


	//----- nvinfo : EIATTR_KPARAM_INFO
	.align		4
.L_2719:
        /*0058*/ 	.byte	0x04, 0x17
        /*005a*/ 	.short	(.L_2721 - .L_2720)
.L_2720:
        /*005c*/ 	.word	0x00000000
        /*0060*/ 	.short	0x000e
        /*0062*/ 	.short	0x0054
        /*0064*/ 	.byte	0x00, 0xf0, 0x11, 0x00


	//----- nvinfo : EIATTR_KPARAM_INFO
	.align		4
.L_2721:
        /*0068*/ 	.byte	0x04, 0x17
        /*006a*/ 	.short	(.L_2723 - .L_2722)
.L_2722:
        /*006c*/ 	.word	0x00000000
        /*0070*/ 	.short	0x000d
        /*0072*/ 	.short	0x0050
        /*0074*/ 	.byte	0x00, 0xf0, 0x11, 0x00


	//----- nvinfo : EIATTR_KPARAM_INFO
	.align		4
.L_2723:
        /*0078*/ 	.byte	0x04, 0x17
        /*007a*/ 	.short	(.L_2725 - .L_2724)
.L_2724:
        /*007c*/ 	.word	0x00000000
        /*0080*/ 	.short	0x000c
        /*0082*/ 	.short	0x004c
        /*0084*/ 	.byte	0x00, 0xf0, 0x11, 0x00


	//----- nvinfo : EIATTR_KPARAM_INFO
	.align		4
.L_2725:
        /*0088*/ 	.byte	0x04, 0x17
        /*008a*/ 	.short	(.L_2727 - .L_2726)
.L_2726:
        /*008c*/ 	.word	0x00000000
        /*0090*/ 	.short	0x000b
        /*0092*/ 	.short	0x0048
        /*0094*/ 	.byte	0x00, 0xf0, 0x11, 0x00


	//----- nvinfo : EIATTR_KPARAM_INFO
	.align		4
.L_2727:
        /*0098*/ 	.byte	0x04, 0x17
        /*009a*/ 	.short	(.L_2729 - .L_2728)
.L_2728:
        /*009c*/ 	.word	0x00000000
        /*00a0*/ 	.short	0x000a
        /*00a2*/ 	.short	0x0040
        /*00a4*/ 	.byte	0x00, 0xf5, 0x21, 0x00


	//----- nvinfo : EIATTR_KPARAM_INFO
	.align		4
.L_2729:
        /*00a8*/ 	.byte	0x04, 0x17
        /*00aa*/ 	.short	(.L_2731 - .L_2730)
.L_2730:
        /*00ac*/ 	.word	0x00000000
        /*00b0*/ 	.short	0x0009
        /*00b2*/ 	.short	0x0038
        /*00b4*/ 	.byte	0x00, 0xf5, 0x21, 0x00


	//----- nvinfo : EIATTR_KPARAM_INFO
	.align		4
.L_2731:
        /*00b8*/ 	.byte	0x04, 0x17
        /*00ba*/ 	.short	(.L_2733 - .L_2732)
.L_2732:
        /*00bc*/ 	.word	0x00000000
        /*00c0*/ 	.short	0x0008
        /*00c2*/ 	.short	0x0034
        /*00c4*/ 	.byte	0x00, 0xf0, 0x11, 0x00


	//----- nvinfo : EIATTR_KPARAM_INFO
	.align		4
.L_2733:
        /*00c8*/ 	.byte	0x04, 0x17
        /*00ca*/ 	.short	(.L_2735 - .L_2734)
.L_2734:
        /*00cc*/ 	.word	0x00000000
        /*00d0*/ 	.short	0x0007
        /*00d2*/ 	.short	0x0030
        /*00d4*/ 	.byte	0x00, 0xf0, 0x11, 0x00


	//----- nvinfo : EIATTR_KPARAM_INFO
	.align		4
.L_2735:
        /*00d8*/ 	.byte	0x04, 0x17
        /*00da*/ 	.short	(.L_2737 - .L_2736)
.L_2736:
        /*00dc*/ 	.word	0x00000000
        /*00e0*/ 	.short	0x0006
        /*00e2*/ 	.short	0x002c
        /*00e4*/ 	.byte	0x00, 0xf0, 0x11, 0x00


	//----- nvinfo : EIATTR_KPARAM_INFO
	.align		4
.L_2737:
        /*00e8*/ 	.byte	0x04, 0x17
        /*00ea*/ 	.short	(.L_2739 - .L_2738)
.L_2738:
        /*00ec*/ 	.word	0x00000000
        /*00f0*/ 	.short	0x0005
        /*00f2*/ 	.short	0x0028
        /*00f4*/ 	.byte	0x00, 0xf0, 0x11, 0x00


	//----- nvinfo : EIATTR_KPARAM_INFO
	.align		4
.L_2739:
        /*00f8*/ 	.byte	0x04, 0x17
        /*00fa*/ 	.short	(.L_2741 - .L_2740)
.L_2740:
        /*00fc*/ 	.word	0x00000000
        /*0100*/ 	.short	0x0004
        /*0102*/ 	.short	0x0020
        /*0104*/ 	.byte	0x00, 0xf5, 0x21, 0x00


	//----- nvinfo : EIATTR_KPARAM_INFO
	.align		4
.L_2741:
        /*0108*/ 	.byte	0x04, 0x17
        /*010a*/ 	.short	(.L_2743 - .L_2742)
.L_2742:
        /*010c*/ 	.word	0x00000000
        /*0110*/ 	.short	0x0003
        /*0112*/ 	.short	0x0018
        /*0114*/ 	.byte	0x00, 0xf5, 0x21, 0x00


	//----- nvinfo : EIATTR_KPARAM_INFO
	.align		4
.L_2743:
        /*0118*/ 	.byte	0x04, 0x17
        /*011a*/ 	.short	(.L_2745 - .L_2744)
.L_2744:
        /*011c*/ 	.word	0x00000000
        /*0120*/ 	.short	0x0002
        /*0122*/ 	.short	0x0010
        /*0124*/ 	.byte	0x00, 0xf5, 0x21, 0x00


	//----- nvinfo : EIATTR_KPARAM_INFO
	.align		4
.L_2745:
        /*0128*/ 	.byte	0x04, 0x17
        /*012a*/ 	.short	(.L_2747 - .L_2746)
.L_2746:
        /*012c*/ 	.word	0x00000000
        /*0130*/ 	.short	0x0001
        /*0132*/ 	.short	0x0008
        /*0134*/ 	.byte	0x00, 0xf5, 0x21, 0x00


	//----- nvinfo : EIATTR_KPARAM_INFO
	.align		4
.L_2747:
        /*0138*/ 	.byte	0x04, 0x17
        /*013a*/ 	.short	(.L_2749 - .L_2748)
.L_2748:
        /*013c*/ 	.word	0x00000000
        /*0140*/ 	.short	0x0000
        /*0142*/ 	.short	0x0000
        /*0144*/ 	.byte	0x00, 0xf5, 0x21, 0x00


	//----- nvinfo : EIATTR_SPARSE_MMA_MASK
	.align		4
.L_2749:
        /*0148*/ 	.byte	0x03, 0x50
        /*014a*/ 	.short	0x0000


	//----- nvinfo : EIATTR_MAXREG_COUNT
	.align		4
        /*014c*/ 	.byte	0x03, 0x1b
        /*014e*/ 	.short	0x00ff


	//----- nvinfo : EIATTR_NUM_BARRIERS
	.align		4
        /*0150*/ 	.byte	0x02, 0x4c
        /*0152*/ 	.byte	0x01
	.zero		1


	//----- nvinfo : EIATTR_MERCURY_ISA_VERSION
	.align		4
        /*0154*/ 	.byte	0x03, 0x5f
        /*0156*/ 	.short	0x0101


	//----- nvinfo : EIATTR_VRC_CTA_INIT_COUNT
	.align		4
        /*0158*/ 	.byte	0x02, 0x4a
	.zero		1
	.zero		1


	//----- nvinfo : EIATTR_EXIT_INSTR_OFFSETS
	.align		4
        /*015c*/ 	.byte	0x04, 0x1c
        /*015e*/ 	.short	(.L_2751 - .L_2750)


	//   ....[0]....
.L_2750:
        /*0160*/ 	.word	0x00000070


	//   ....[1]....
        /*0164*/ 	.word	0x00000140


	//   ....[2]....
        /*0168*/ 	.word	0x00000da0


	//   ....[3]....
        /*016c*/ 	.word	0x00005b40


	//   ....[4]....
        /*0170*/ 	.word	0x00005c80


	//   ....[5]....
        /*0174*/ 	.word	0x00005d10


	//   ....[6]....
        /*0178*/ 	.word	0x00005d50


	//----- nvinfo : EIATTR_CRS_STACK_SIZE
	.align		4
.L_2751:
        /*017c*/ 	.byte	0x04, 0x1e
        /*017e*/ 	.short	(.L_2753 - .L_2752)
.L_2752:
        /*0180*/ 	.word	0x00000000


	//----- nvinfo : EIATTR_CBANK_PARAM_SIZE
	.align		4
.L_2753:
        /*0184*/ 	.byte	0x03, 0x19
        /*0186*/ 	.short	0x0074


	//----- nvinfo : EIATTR_PARAM_CBANK
	.align		4
        /*0188*/ 	.byte	0x04, 0x0a
        /*018a*/ 	.short	(.L_2755 - .L_2754)
	.align		4
.L_2754:
        /*018c*/ 	.word	index@(.nv.constant0._Z23gemm_half_q_half_kernelILi2ELi8ELb1ELb0ELi64EEvPK6__halfPKjS4_S2_PS0_iiiiPKtS7_iiiiiibS2_i)
        /*0190*/ 	.short	0x0380
        /*0192*/ 	.short	0x0074


	//----- nvinfo : EIATTR_SW_WAR
	.align		4
.L_2755:
        /*0194*/ 	.byte	0x04, 0x36
        /*0196*/ 	.short	(.L_2757 - .L_2756)
.L_2756:
        /*0198*/ 	.word	0x00000008
.L_2757:


//--------------------- .nv.info._Z23gemm_half_q_half_kernelILi2ELi12ELb1ELb0ELi64EEvPK6__halfPKjS4_S2_PS0_iiiiPKtS7_iiiiiibS2_i --------------------------
	.section	.nv.info._Z23gemm_half_q_half_kernelILi2ELi12ELb1ELb0ELi64EEvPK6__halfPKjS4_S2_PS0_iiiiPKtS7_iiiiiibS2_i,"",@"SHT_CUDA_INFO"
	.sectionflags	@""
	.align	4


	//----- nvinfo : EIATTR_CUDA_API_VERSION
	.align		4
        /*0000*/ 	.byte	0x04, 0x37
        /*0002*/ 	.short	(.L_2759 - .L_2758)
.L_2758:
        /*0004*/ 	.word	0x00000082


	//----- nvinfo : EIATTR_KPARAM_INFO
	.align		4
.L_2759:
        /*0008*/ 	.byte	0x04, 0x17
        /*000a*/ 	.short	(.L_2761 - .L_2760)
.L_2760:
        /*000c*/ 	.word	0x00000000
        /*0010*/ 	.short	0x0013
        /*0012*/ 	.short	0x0070
        /*0014*/ 	.byte	0x00, 0xf0, 0x11, 0x00


	//----- nvinfo : EIATTR_KPARAM_INFO
	.align		4
.L_2761:
        /*0018*/ 	.byte	0x04, 0x17
        /*001a*/ 	.short	(.L_2763 - .L_2762)
.L_2762:
        /*001c*/ 	.word	0x00000000
        /*0020*/ 	.short	0x0012
        /*0022*/ 	.short	0x0068
        /*0024*/ 	.byte	0x00, 0xf5, 0x21, 0x00


	//----- nvinfo : EIATTR_KPARAM_INFO
	.align		4
.L_2763:
        /*0028*/ 	.byte	0x04, 0x17
        /*002a*/ 	.short	(.L_2765 - .L_2764)
.L_2764:
        /*002c*/ 	.word	0x00000000
        /*0030*/ 	.short	0x0011
        /*0032*/ 	.short	0x0060
        /*0034*/ 	.byte	0x00, 0xf0, 0x05, 0x00


	//----- nvinfo : EIATTR_KPARAM_INFO
	.align		4
.L_2765:
        /*0038*/ 	.byte	0x04, 0x17
        /*003a*/ 	.short	(.L_2767 - .L_2766)
.L_2766:
        /*003c*/ 	.word	0x00000000
        /*0040*/ 	.short	0x0010
        /*0042*/ 	.short	0x005c
        /*0044*/ 	.byte	0x00, 0xf0, 0x11, 0x00


	//----- nvinfo : EIATTR_KPARAM_INFO
	.align		4
.L_2767:
        /*0048*/ 	.byte	0x04, 0x17
        /*004a*/ 	.short	(.L_2769 - .L_2768)
.L_2768:
        /*004c*/ 	.word	0x00000000
        /*0050*/ 	.short	0x000f
        /*0052*/ 	.short	0x0058
        /*0054*/ 	.byte	0x00, 0xf0, 0x11, 0x00


	//----- nvinfo : EIATTR_KPARAM_INFO
	.align		4
.L_2769:
        /*0058*/ 	.byte	0x04, 0x17
        /*005a*/ 	.short	(.L_2771 - .L_2770)
.L_2770:
        /*005c*/ 	.word	0x00000000
        /*0060*/ 	.short	0x000e
        /*0062*/ 	.short	0x0054
        /*0064*/ 	.byte	0x00, 0xf0, 0x11, 0x00


	//----- nvinfo : EIATTR_KPARAM_INFO
	.align		4
.L_2771:
        /*0068*/ 	.byte	0x04, 0x17
        /*006a*/ 	.short	(.L_2773 - .L_2772)
.L_2772:
        /*006c*/ 	.word	0x00000000
        /*0070*/ 	.short	0x000d
        /*0072*/ 	.short	0x0050
        /*0074*/ 	.byte	0x00, 0xf0, 0x11, 0x00


	//----- nvinfo : EIATTR_KPARAM_INFO
	.align		4
.L_2773:
        /*0078*/ 	.byte	0x04, 0x17
        /*007a*/ 	.short	(.L_2775 - .L_2774)
.L_2774:
        /*007c*/ 	.word	0x00000000
        /*0080*/ 	.short	0x000c
        /*0082*/ 	.short	0x004c
        /*0084*/ 	.byte	0x00, 0xf0, 0x11, 0x00


	//----- nvinfo : EIATTR_KPARAM_INFO
	.align		4
.L_2775:
        /*0088*/ 	.byte	0x04, 0x17
        /*008a*/ 	.short	(.L_2777 - .L_2776)
.L_2776:
        /*008c*/ 	.word	0x00000000
        /*0090*/ 	.short	0x000b
        /*0092*/ 	.short	0x0048
        /*0094*/ 	.byte	0x00, 0xf0, 0x11, 0x00


	//----- nvinfo : EIATTR_KPARAM_INFO
	.align		4
.L_2777:
        /*0098*/ 	.byte	0x04, 0x17
        /*009a*/ 	.short	(.L_2779 - .L_2778)
.L_2778:
        /*009c*/ 	.word	0x00000000
        /*00a0*/ 	.short	0x000a
        /*00a2*/ 	.short	0x0040
        /*00a4*/ 	.byte	0x00, 0xf5, 0x21, 0x00


	//----- nvinfo : EIATTR_KPARAM_INFO
	.align		4
.L_2779:
        /*00a8*/ 	.byte	0x04, 0x17
        /*00aa*/ 	.short	(.L_2781 - .L_2780)
.L_2780:
        /*00ac*/ 	.word	0x00000000
        /*00b0*/ 	.short	0x0009
        /*00b2*/ 	.short	0x0038
        /*00b4*/ 	.byte	0x00, 0xf5, 0x21, 0x00


	//----- nvinfo : EIATTR_KPARAM_INFO
	.align		4
.L_2781:
        /*00b8*/ 	.byte	0x04, 0x17
        /*00ba*/ 	.short	(.L_2783 - .L_2782)
.L_2782:
        /*00bc*/ 	.word	0x00000000
        /*00c0*/ 	.short	0x0008
        /*00c2*/ 	.short	0x0034
        /*00c4*/ 	.byte	0x00, 0xf0, 0x11, 0x00


	//----- nvinfo : EIATTR_KPARAM_INFO
	.align		4
.L_2783:
        /*00c8*/ 	.byte	0x04, 0x17
        /*00ca*/ 	.short	(.L_2785 - .L_2784)
.L_2784:
        /*00cc*/ 	.word	0x00000000
        /*00d0*/ 	.short	0x0007
        /*00d2*/ 	.short	0x0030
        /*00d4*/ 	.byte	0x00, 0xf0, 0x11, 0x00


	//----- nvinfo : EIATTR_KPARAM_INFO
	.align		4
.L_2785:
        /*00d8*/ 	.byte	0x04, 0x17
        /*00da*/ 	.short	(.L_2787 - .L_2786)
.L_2786:
        /*00dc*/ 	.word	0x00000000
        /*00e0*/ 	.short	0x0006
        /*00e2*/ 	.short	0x002c
        /*00e4*/ 	.byte	0x00, 0xf0, 0x11, 0x00


	//----- nvinfo : EIATTR_KPARAM_INFO
	.align		4
.L_2787:
        /*00e8*/ 	.byte	0x04, 0x17
        /*00ea*/ 	.short	(.L_2789 - .L_2788)
.L_2788:
        /*00ec*/ 	.word	0x00000000
        /*00f0*/ 	.short	0x0005
        /*00f2*/ 	.short	0x0028
        /*00f4*/ 	.byte	0x00, 0xf0, 0x11, 0x00


	//----- nvinfo : EIATTR_KPARAM_INFO
	.align		4
.L_2789:
        /*00f8*/ 	.byte	0x04, 0x17
        /*00fa*/ 	.short	(.L_2791 - .L_2790)
.L_2790:
        /*00fc*/ 	.word	0x00000000
        /*0100*/ 	.short	0x0004
        /*0102*/ 	.short	0x0020
        /*0104*/ 	.byte	0x00, 0xf5, 0x21, 0x00


	//----- nvinfo : EIATTR_KPARAM_INFO
	.align		4
.L_2791:
        /*0108*/ 	.byte	0x04, 0x17
        /*010a*/ 	.short	(.L_2793 - .L_2792)
.L_2792:
        /*010c*/ 	.word	0x00000000
        /*0110*/ 	.short	0x0003
        /*0112*/ 	.short	0x0018
        /*0114*/ 	.byte	0x00, 0xf5, 0x21, 0x00


	//----- nvinfo : EIATTR_KPARAM_INFO
	.align		4
.L_2793:
        /*0118*/ 	.byte	0x04, 0x17
        /*011a*/ 	.short	(.L_2795 - .L_2794)
.L_2794:
        /*011c*/ 	.word	0x00000000
        /*0120*/ 	.short	0x0002
        /*0122*/ 	.short	0x0010
        /*0124*/ 	.byte	0x00, 0xf5, 0x21, 0x00


	//----- nvinfo : EIATTR_KPARAM_INFO
	.align		4
.L_2795:
        /*0128*/ 	.byte	0x04, 0x17
        /*012a*/ 	.short	(.L_2797 - .L_2796)
.L_2796:
        /*012c*/ 	.word	0x00000000
        /*0130*/ 	.short	0x0001
        /*0132*/ 	.short	0x0008
        /*0134*/ 	.byte	0x00, 0xf5, 0x21, 0x00


	//----- nvinfo : EIATTR_KPARAM_INFO
	.align		4
.L_2797:
        /*0138*/ 	.byte	0x04, 0x17
        /*013a*/ 	.short	(.L_2799 - .L_2798)
.L_2798:
        /*013c*/ 	.word	0x00000000
        /*0140*/ 	.short	0x0000
        /*0142*/ 	.short	0x0000
        /*0144*/ 	.byte	0x00, 0xf5, 0x21, 0x00


	//----- nvinfo : EIATTR_SPARSE_MMA_MASK
	.align		4
.L_2799:
        /*0148*/ 	.byte	0x03, 0x50
        /*014a*/ 	.short	0x0000


	//----- nvinfo : EIATTR_MAXREG_COUNT
	.align		4
        /*014c*/ 	.byte	0x03, 0x1b
        /*014e*/ 	.short	0x00ff


	//----- nvinfo : EIATTR_NUM_BARRIERS
	.align		4
        /*0150*/ 	.byte	0x02, 0x4c
        /*0152*/ 	.byte	0x01
	.zero		1


	//----- nvinfo : EIATTR_MERCURY_ISA_VERSION
	.align		4
        /*0154*/ 	.byte	0x03, 0x5f
        /*0156*/ 	.short	0x0101


	//----- nvinfo : EIATTR_VRC_CTA_INIT_COUNT
	.align		4
        /*0158*/ 	.byte	0x02, 0x4a
	.zero		1
	.zero		1


	//----- nvinfo : EIATTR_EXIT_INSTR_OFFSETS
	.align		4
        /*015c*/ 	.byte	0x04, 0x1c
        /*015e*/ 	.short	(.L_2801 - .L_2800)


	//   ....[0]....
.L_2800:
        /*0160*/ 	.word	0x00000060


	//   ....[1]....
        /*0164*/ 	.word	0x00000130


	//   ....[2]....
        /*0168*/ 	.word	0x00000d80


	//   ....[3]....
        /*016c*/ 	.word	0x00007390


	//   ....[4]....
        /*0170*/ 	.word	0x000074c0


	//   ....[5]....
        /*0174*/ 	.word	0x00007550


	//   ....[6]....
        /*0178*/ 	.word	0x00007590


	//----- nvinfo : EIATTR_CRS_STACK_SIZE
	.align		4
.L_2801:
        /*017c*/ 	.byte	0x04, 0x1e
        /*017e*/ 	.short	(.L_2803 - .L_2802)
.L_2802:
        /*0180*/ 	.word	0x00000000


	//----- nvinfo : EIATTR_CBANK_PARAM_SIZE
	.align		4
.L_2803:
        /*0184*/ 	.byte	0x03, 0x19
        /*0186*/ 	.short	0x0074


	//----- nvinfo : EIATTR_PARAM_CBANK
	.align		4
        /*0188*/ 	.byte	0x04, 0x0a
        /*018a*/ 	.short	(.L_2805 - .L_2804)
	.align		4
.L_2804:
        /*018c*/ 	.word	index@(.nv.constant0._Z23gemm_half_q_half_kernelILi2ELi12ELb1ELb0ELi64EEvPK6__halfPKjS4_S2_PS0_iiiiPKtS7_iiiiiibS2_i)
        /*0190*/ 	.short	0x0380
        /*0192*/ 	.short	0x0074


	//----- nvinfo : EIATTR_SW_WAR
	.align		4
.L_2805:
        /*0194*/ 	.byte	0x04, 0x36
        /*0196*/ 	.short	(.L_2807 - .L_2806)
.L_2806:
        /*0198*/ 	.word	0x00000008
.L_2807:


//--------------------- .nv.info._Z23gemm_half_q_half_kernelILi2ELi14ELb1ELb0ELi64EEvPK6__halfPKjS4_S2_PS0_iiiiPKtS7_iiiiiibS2_i --------------------------
	.section	.nv.info._Z23gemm_half_q_half_kernelILi2ELi14ELb1ELb0ELi64EEvPK6__halfPKjS4_S2_PS0_iiiiPKtS7_iiiiiibS2_i,"",@"SHT_CUDA_INFO"
	.sectionflags	@""
	.align	4


	//----- nvinfo : EIATTR_CUDA_API_VERSION
	.align		4
        /*0000*/ 	.byte	0x04, 0x37
        /*0002*/ 	.short	(.L_2809 - .L_2808)
.L_2808:
        /*0004*/ 	.word	0x00000082


	//----- nvinfo : EIATTR_KPARAM_INFO
	.align		4
.L_2809:
        /*0008*/ 	.byte	0x04, 0x17
        /*000a*/ 	.short	(.L_2811 - .L_2810)
.L_2810:
        /*000c*/ 	.word	0x00000000
        /*0010*/ 	.short	0x0013
        /*0012*/ 	.short	0x0070
        /*0014*/ 	.byte	0x00, 0xf0, 0x11, 0x00


	//----- nvinfo : EIATTR_KPARAM_INFO
	.align		4
.L_2811:
        /*0018*/ 	.byte	0x04, 0x17
        /*001a*/ 	.short	(.L_2813 - .L_2812)
.L_2812:
        /*001c*/ 	.word	0x00000000
        /*0020*/ 	.short	0x0012
        /*0022*/ 	.short	0x0068
        /*0024*/ 	.byte	0x00, 0xf5, 0x21, 0x00


	//----- nvinfo : EIATTR_KPARAM_INFO
	.align		4
.L_2813:
        /*0028*/ 	.byte	0x04, 0x17
        /*002a*/ 	.short	(.L_2815 - .L_2814)
.L_2814:
        /*002c*/ 	.word	0x00000000
        /*0030*/ 	.short	0x0011
        /*0032*/ 	.short	0x0060
        /*0034*/ 	.byte	0x00, 0xf0, 0x05, 0x00


	//----- nvinfo : EIATTR_KPARAM_INFO
	.align		4
.L_2815:
        /*0038*/ 	.byte	0x04, 0x17
        /*003a*/ 	.short	(.L_2817 - .L_2816)
.L_2816:
        /*003c*/ 	.word	0x00000000
        /*0040*/ 	.short	0x0010
        /*0042*/ 	.short	0x005c
        /*0044*/ 	.byte	0x00, 0xf0, 0x11, 0x00


	//----- nvinfo : EIATTR_KPARAM_INFO
	.align		4
.L_2817:
        /*0048*/ 	.byte	0x04, 0x17
        /*004a*/ 	.short	(.L_2819 - .L_2818)
.L_2818:
        /*004c*/ 	.word	0x00000000
        /*0050*/ 	.short	0x000f
        /*0052*/ 	.short	0x0058
        /*0054*/ 	.byte	0x00, 0xf0, 0x11, 0x00


	//----- nvinfo : EIATTR_KPARAM_INFO
	.align		4
.L_2819:
        /*0058*/ 	.byte	0x04, 0x17
        /*005a*/ 	.short	(.L_2821 - .L_2820)
.L_2820:
        /*005c*/ 	.word	0x00000000
        /*0060*/ 	.short	0x000e
        /*0062*/ 	.short	0x0054
        /*0064*/ 	.byte	0x00, 0xf0, 0x11, 0x00


	//----- nvinfo : EIATTR_KPARAM_INFO
	.align		4
.L_2821:
        /*0068*/ 	.byte	0x04, 0x17
        /*006a*/ 	.short	(.L_2823 - .L_2822)
.L_2822:
        /*006c*/ 	.word	0x00000000
        /*0070*/ 	.short	0x000d
        /*0072*/ 	.short	0x0050
        /*0074*/ 	.byte	0x00, 0xf0, 0x11, 0x00


	//----- nvinfo : EIATTR_KPARAM_INFO
	.align		4
.L_2823:
        /*0078*/ 	.byte	0x04, 0x17
        /*007a*/ 	.short	(.L_2825 - .L_2824)
.L_2824:
        /*007c*/ 	.word	0x00000000
        /*0080*/ 	.short	0x000c
        /*0082*/ 	.short	0x004c
        /*0084*/ 	.byte	0x00, 0xf0, 0x11, 0x00


	//----- nvinfo : EIATTR_KPARAM_INFO
	.align		4
.L_2825:
        /*0088*/ 	.byte	0x04, 0x17
        /*008a*/ 	.short	(.L_2827 - .L_2826)
.L_2826:
        /*008c*/ 	.word	0x00000000
        /*0090*/ 	.short	0x000b
        /*0092*/ 	.short	0x0048
        /*0094*/ 	.byte	0x00, 0xf0, 0x11, 0x00


	//----- nvinfo : EIATTR_KPARAM_INFO
	.align		4
.L_2827:
        /*0098*/ 	.byte	0x04, 0x17
        /*009a*/ 	.short	(.L_2829 - .L_2828)
.L_2828:
        /*009c*/ 	.word	0x00000000
        /*00a0*/ 	.short	0x000a
        /*00a2*/ 	.short	0x0040
        /*00a4*/ 	.byte	0x00, 0xf5, 0x21, 0x00


	//----- nvinfo : EIATTR_KPARAM_INFO
	.align		4
.L_2829:
        /*00a8*/ 	.byte	0x04, 0x17
        /*00aa*/ 	.short	(.L_2831 - .L_2830)
.L_2830:
        /*00ac*/ 	.word	0x00000000
        /*00b0*/ 	.short	0x0009
        /*00b2*/ 	.short	0x0038
        /*00b4*/ 	.byte	0x00, 0xf5, 0x21, 0x00


	//----- nvinfo : EIATTR_KPARAM_INFO
	.align		4
.L_2831:
        /*00b8*/ 	.byte	0x04, 0x17
        /*00ba*/ 	.short	(.L_2833 - .L_2832)
.L_2832:
        /*00bc*/ 	.word	0x00000000
        /*00c0*/ 	.short	0x0008
        /*00c2*/ 	.short	0x0034
        /*00c4*/ 	.byte	0x00, 0xf0, 0x11, 0x00


	//----- nvinfo : EIATTR_KPARAM_INFO
	.align		4
.L_2833:
        /*00c8*/ 	.byte	0x04, 0x17
        /*00ca*/ 	.short	(.L_2835 - .L_2834)
.L_2834:
        /*00cc*/ 	.word	0x00000000
        /*00d0*/ 	.short	0x0007
        /*00d2*/ 	.short	0x0030
        /*00d4*/ 	.byte	0x00, 0xf0, 0x11, 0x00


	//----- nvinfo : EIATTR_KPARAM_INFO
	.align		4
.L_2835:
        /*00d8*/ 	.byte	0x04, 0x17
        /*00da*/ 	.short	(.L_2837 - .L_2836)
.L_2836:
        /*00dc*/ 	.word	0x00000000
        /*00e0*/ 	.short	0x0006
        /*00e2*/ 	.short	0x002c
        /*00e4*/ 	.byte	0x00, 0xf0, 0x11, 0x00


	//----- nvinfo : EIATTR_KPARAM_INFO
	.align		4
.L_2837:
        /*00e8*/ 	.byte	0x04, 0x17
        /*00ea*/ 	.short	(.L_2839 - .L_2838)
.L_2838:
        /*00ec*/ 	.word	0x00000000
        /*00f0*/ 	.short	0x0005
        /*00f2*/ 	.short	0x0028
        /*00f4*/ 	.byte	0x00, 0xf0, 0x11, 0x00


	//----- nvinfo : EIATTR_KPARAM_INFO
	.align		4
.L_2839:
        /*00f8*/ 	.byte	0x04, 0x17
        /*00fa*/ 	.short	(.L_2841 - .L_2840)
.L_2840:
        /*00fc*/ 	.word	0x00000000
        /*0100*/ 	.short	0x0004
        /*0102*/ 	.short	0x0020
        /*0104*/ 	.byte	0x00, 0xf5, 0x21, 0x00


	//----- nvinfo : EIATTR_KPARAM_INFO
	.align		4
.L_2841:
        /*0108*/ 	.byte	0x04, 0x17
        /*010a*/ 	.short	(.L_2843 - .L_2842)
.L_2842:
        /*010c*/ 	.word	0x00000000
        /*0110*/ 	.short	0x0003
        /*0112*/ 	.short	0x0018
        /*0114*/ 	.byte	0x00, 0xf5, 0x21, 0x00


	//----- nvinfo : EIATTR_KPARAM_INFO
	.align		4
.L_2843:
        /*0118*/ 	.byte	0x04, 0x17
        /*011a*/ 	.short	(.L_2845 - .L_2844)
.L_2844:
        /*011c*/ 	.word	0x00000000
        /*0120*/ 	.short	0x0002
        /*0122*/ 	.short	0x0010
        /*0124*/ 	.byte	0x00, 0xf5, 0x21, 0x00


	//----- nvinfo : EIATTR_KPARAM_INFO
	.align		4
.L_2845:
        /*0128*/ 	.byte	0x04, 0x17
        /*012a*/ 	.short	(.L_2847 - .L_2846)
.L_2846:
        /*012c*/ 	.word	0x00000000
        /*0130*/ 	.short	0x0001
        /*0132*/ 	.short	0x0008
        /*0134*/ 	.byte	0x00, 0xf5, 0x21, 0x00


	//----- nvinfo : EIATTR_KPARAM_INFO
	.align		4
.L_2847:
        /*0138*/ 	.byte	0x04, 0x17
        /*013a*/ 	.short	(.L_2849 - .L_2848)
.L_2848:
        /*013c*/ 	.word	0x00000000
        /*0140*/ 	.short	0x0000
        /*0142*/ 	.short	0x0000
        /*0144*/ 	.byte	0x00, 0xf5, 0x21, 0x00


	//----- nvinfo : EIATTR_SPARSE_MMA_MASK
	.align		4
.L_2849:
        /*0148*/ 	.byte	0x03, 0x50
        /*014a*/ 	.short	0x0000


	//----- nvinfo : EIATTR_MAXREG_COUNT
	.align		4
        /*014c*/ 	.byte	0x03, 0x1b
        /*014e*/ 	.short	0x00ff


	//----- nvinfo : EIATTR_NUM_BARRIERS
	.align		4
        /*0150*/ 	.byte	0x02, 0x4c
        /*0152*/ 	.byte	0x01
	.zero		1


	//----- nvinfo : EIATTR_MERCURY_ISA_VERSION
	.align		4
        /*0154*/ 	.byte	0x03, 0x5f
        /*0156*/ 	.short	0x0101


	//----- nvinfo : EIATTR_VRC_CTA_INIT_COUNT
	.align		4
        /*0158*/ 	.byte	0x02, 0x4a
	.zero		1
	.zero		1


	//----- nvinfo : EIATTR_EXIT_INSTR_OFFSETS
	.align		4
        /*015c*/ 	.byte	0x04, 0x1c
        /*015e*/ 	.short	(.L_2851 - .L_2850)


	//   ....[0]....
.L_2850:
        /*0160*/ 	.word	0x00000060


	//   ....[1]....
        /*0164*/ 	.word	0x00000140


	//   ....[2]....
        /*0168*/ 	.word	0x00000da0


	//   ....[3]....
        /*016c*/ 	.word	0x00008360


	//   ....[4]....
        /*0170*/ 	.word	0x000084a0


	//   ....[5]....
        /*0174*/ 	.word	0x00008530


	//   ....[6]....
        /*0178*/ 	.word	0x00008570


	//----- nvinfo : EIATTR_CRS_STACK_SIZE
	.align		4
.L_2851:
        /*017c*/ 	.byte	0x04, 0x1e
        /*017e*/ 	.short	(.L_2853 - .L_2852)
.L_2852:
        /*0180*/ 	.word	0x00000000


	//----- nvinfo : EIATTR_CBANK_PARAM_SIZE
	.align		4
.L_2853:
        /*0184*/ 	.byte	0x03, 0x19
        /*0186*/ 	.short	0x0074


	//----- nvinfo : EIATTR_PARAM_CBANK
	.align		4
        /*0188*/ 	.byte	0x04, 0x0a
        /*018a*/ 	.short	(.L_2855 - .L_2854)
	.align		4
.L_2854:
        /*018c*/ 	.word	index@(.nv.constant0._Z23gemm_half_q_half_kernelILi2ELi14ELb1ELb0ELi64EEvPK6__halfPKjS4_S2_PS0_iiiiPKtS7_iiiiiibS2_i)
        /*0190*/ 	.short	0x0380
        /*0192*/ 	.short	0x0074


	//----- nvinfo : EIATTR_SW_WAR
	.align		4
.L_2855:
        /*0194*/ 	.byte	0x04, 0x36
        /*0196*/ 	.short	(.L_2857 - .L_2856)
.L_2856:
        /*0198*/ 	.word	0x00000008
.L_2857:


//--------------------- .nv.info._Z23gemm_half_q_half_kernelILi2ELi4ELb1ELb0ELi64EEvPK6__halfPKjS4_S2_PS0_iiiiPKtS7_iiiiiibS2_i --------------------------
	.section	.nv.info._Z23gemm_half_q_half_kernelILi2ELi4ELb1ELb0ELi64EEvPK6__halfPKjS4_S2_PS0_iiiiPKtS7_iiiiiibS2_i,"",@"SHT_CUDA_INFO"
	.sectionflags	@""
	.align	4


	//----- nvinfo : EIATTR_CUDA_API_VERSION
	.align		4
        /*0000*/ 	.byte	0x04, 0x37
        /*0002*/ 	.short	(.L_2859 - .L_2858)
.L_2858:
        /*0004*/ 	.word	0x00000082


	//----- nvinfo : EIATTR_KPARAM_INFO
	.align		4
.L_2859:
        /*0008*/ 	.byte	0x04, 0x17
        /*000a*/ 	.short	(.L_2861 - .L_2860)
.L_2860:
        /*000c*/ 	.word	0x00000000
        /*0010*/ 	.short	0x0013
        /*0012*/ 	.short	0x0070
        /*0014*/ 	.byte	0x00, 0xf0, 0x11, 0x00


	//----- nvinfo : EIATTR_KPARAM_INFO
	.align		4
.L_2861:
        /*0018*/ 	.byte	0x04, 0x17
        /*001a*/ 	.short	(.L_2863 - .L_2862)
.L_2862:
        /*001c*/ 	.word	0x00000000
        /*0020*/ 	.short	0x0012
        /*0022*/ 	.short	0x0068
        /*0024*/ 	.byte	0x00, 0xf5, 0x21, 0x00


	//----- nvinfo : EIATTR_KPARAM_INFO
	.align		4
.L_2863:
        /*0028*/ 	.byte	0x04, 0x17
        /*002a*/ 	.short	(.L_2865 - .L_2864)
.L_2864:
        /*002c*/ 	.word	0x00000000
        /*0030*/ 	.short	0x0011
        /*0032*/ 	.short	0x0060
        /*0034*/ 	.byte	0x00, 0xf0, 0x05, 0x00


	//----- nvinfo : EIATTR_KPARAM_INFO
	.align		4
.L_2865:
        /*0038*/ 	.byte	0x04, 0x17
        /*003a*/ 	.short	(.L_2867 - .L_2866)
.L_2866:
        /*003c*/ 	.word	0x00000000
        /*0040*/ 	.short	0x0010
        /*0042*/ 	.short	0x005c
        /*0044*/ 	.byte	0x00, 0xf0, 0x11, 0x00


	//----- nvinfo : EIATTR_KPARAM_INFO
	.align		4
.L_2867:
        /*0048*/ 	.byte	0x04, 0x17
        /*004a*/ 	.short	(.L_2869 - .L_2868)
.L_2868:
        /*004c*/ 	.word	0x00000000
        /*0050*/ 	.short	0x000f
        /*0052*/ 	.short	0x0058
        /*0054*/ 	.byte	0x00, 0xf0, 0x11, 0x00


	//----- nvinfo : EIATTR_KPARAM_INFO
	.align		4
.L_2869:
        /*0058*/ 	.byte	0x04, 0x17
        /*005a*/ 	.short	(.L_2871 - .L_2870)
.L_2870:
        /*005c*/ 	.word	0x00000000
        /*0060*/ 	.short	0x000e
        /*0062*/ 	.short	0x0054
        /*0064*/ 	.byte	0x00, 0xf0, 0x11, 0x00


	//----- nvinfo : EIATTR_KPARAM_INFO
	.align		4
.L_2871:
        /*0068*/ 	.byte	0x04, 0x17
        /*006a*/ 	.short	(.L_2873 - .L_2872)
.L_2872:
        /*006c*/ 	.word	0x00000000
        /*0070*/ 	.short	0x000d
        /*0072*/ 	.short	0x0050
        /*0074*/ 	.byte	0x00, 0xf0, 0x11, 0x00


	//----- nvinfo : EIATTR_KPARAM_INFO
	.align		4
.L_2873:
        /*0078*/ 	.byte	0x04, 0x17
        /*007a*/ 	.short	(.L_2875 - .L_2874)
.L_2874:
        /*007c*/ 	.word	0x00000000
        /*0080*/ 	.short	0x000c
        /*0082*/ 	.short	0x004c
        /*0084*/ 	.byte	0x00, 0xf0, 0x11, 0x00


	//----- nvinfo : EIATTR_KPARAM_INFO
	.align		4
.L_2875:
        /*0088*/ 	.byte	0x04, 0x17
        /*008a*/ 	.short	(.L_2877 - .L_2876)
.L_2876:
        /*008c*/ 	.word	0x00000000
        /*0090*/ 	.short	0x000b
        /*0092*/ 	.short	0x0048
        /*0094*/ 	.byte	0x00, 0xf0, 0x11, 0x00


	//----- nvinfo : EIATTR_KPARAM_INFO
	.align		4
.L_2877:
        /*0098*/ 	.byte	0x04, 0x17
        /*009a*/ 	.short	(.L_2879 - .L_2878)
.L_2878:
        /*009c*/ 	.word	0x00000000
        /*00a0*/ 	.short	0x000a
        /*00a2*/ 	.short	0x0040
        /*00a4*/ 	.byte	0x00, 0xf5, 0x21, 0x00


	//----- nvinfo : EIATTR_KPARAM_INFO
	.align		4
.L_2879:
        /*00a8*/ 	.byte	0x04, 0x17
        /*00aa*/ 	.short	(.L_2881 - .L_2880)
.L_2880:
        /*00ac*/ 	.word	0x00000000
        /*00b0*/ 	.short	0x0009
        /*00b2*/ 	.short	0x0038
        /*00b4*/ 	.byte	0x00, 0xf5, 0x21, 0x00


	//----- nvinfo : EIATTR_KPARAM_INFO
	.align		4
.L_2881:
        /*00b8*/ 	.byte	0x04, 0x17
        /*00ba*/ 	.short	(.L_2883 - .L_2882)
.L_2882:
        /*00bc*/ 	.word	0x00000000
        /*00c0*/ 	.short	0x0008
        /*00c2*/ 	.short	0x0034
        /*00c4*/ 	.byte	0x00, 0xf0, 0x11, 0x00


	//----- nvinfo : EIATTR_KPARAM_INFO
	.align		4
.L_2883:
        /*00c8*/ 	.byte	0x04, 0x17
        /*00ca*/ 	.short	(.L_2885 - .L_2884)
.L_2884:
        /*00cc*/ 	.word	0x00000000
        /*00d0*/ 	.short	0x0007
        /*00d2*/ 	.short	0x0030
        /*00d4*/ 	.byte	0x00, 0xf0, 0x11, 0x00


	//----- nvinfo : EIATTR_KPARAM_INFO
	.align		4
.L_2885:
        /*00d8*/ 	.byte	0x04, 0x17
        /*00da*/ 	.short	(.L_2887 - .L_2886)
.L_2886:
        /*00dc*/ 	.word	0x00000000
        /*00e0*/ 	.short	0x0006
        /*00e2*/ 	.short	0x002c
        /*00e4*/ 	.byte	0x00, 0xf0, 0x11, 0x00


	//----- nvinfo : EIATTR_KPARAM_INFO
	.align		4
.L_2887:
        /*00e8*/ 	.byte	0x04, 0x17
        /*00ea*/ 	.short	(.L_2889 - .L_2888)
.L_2888:
        /*00ec*/ 	.word	0x00000000
        /*00f0*/ 	.short	0x0005
        /*00f2*/ 	.short	0x0028
        /*00f4*/ 	.byte	0x00, 0xf0, 0x11, 0x00


	//----- nvinfo : EIATTR_KPARAM_INFO
	.align		4
.L_2889:
        /*00f8*/ 	.byte	0x04, 0x17
        /*00fa*/ 	.short	(.L_2891 - .L_2890)
.L_2890:
        /*00fc*/ 	.word	0x00000000
        /*0100*/ 	.short	0x0004
        /*0102*/ 	.short	0x0020
        /*0104*/ 	.byte	0x00, 0xf5, 0x21, 0x00


	//----- nvinfo : EIATTR_KPARAM_INFO
	.align		4
.L_2891:
        /*0108*/ 	.byte	0x04, 0x17
        /*010a*/ 	.short	(.L_2893 - .L_2892)
.L_2892:
        /*010c*/ 	.word	0x00000000
        /*0110*/ 	.short	0x0003
        /*0112*/ 	.short	0x0018
        /*0114*/ 	.byte	0x00, 0xf5, 0x21, 0x00


	//----- nvinfo : EIATTR_KPARAM_INFO
	.align		4
.L_2893:
        /*0118*/ 	.byte	0x04, 0x17
        /*011a*/ 	.short	(.L_2895 - .L_2894)
.L_2894:
        /*011c*/ 	.word	0x00000000
        /*0120*/ 	.short	0x0002
        /*0122*/ 	.short	0x0010
        /*0124*/ 	.byte	0x00, 0xf5, 0x21, 0x00


	//----- nvinfo : EIATTR_KPARAM_INFO
	.align		4
.L_2895:
        /*0128*/ 	.byte	0x04, 0x17
        /*012a*/ 	.short	(.L_2897 - .L_2896)
.L_2896:
        /*012c*/ 	.word	0x00000000
        /*0130*/ 	.short	0x0001
        /*0132*/ 	.short	0x0008
        /*0134*/ 	.byte	0x00, 0xf5, 0x21, 0x00


	//----- nvinfo : EIATTR_KPARAM_INFO
	.align		4
.L_2897:
        /*0138*/ 	.byte	0x04, 0x17
        /*013a*/ 	.short	(.L_2899 - .L_2898)
.L_2898:
        /*013c*/ 	.word	0x00000000
        /*0140*/ 	.short	0x0000
        /*0142*/ 	.short	0x0000
        /*0144*/ 	.byte	0x00, 0xf5, 0x21, 0x00


	//----- nvinfo : EIATTR_SPARSE_MMA_MASK
	.align		4
.L_2899:
        /*0148*/ 	.byte	0x03, 0x50
        /*014a*/ 	.short	0x0000


	//----- nvinfo : EIATTR_MAXREG_COUNT
	.align		4
        /*014c*/ 	.byte	0x03, 0x1b
        /*014e*/ 	.short	0x00ff


	//----- nvinfo : EIATTR_NUM_BARRIERS
	.align		4
        /*0150*/ 	.byte	0x02, 0x4c
        /*0152*/ 	.byte	0x01
	.zero		1


	//----- nvinfo : EIATTR_MERCURY_ISA_VERSION
	.align		4
        /*0154*/ 	.byte	0x03, 0x5f
        /*0156*/ 	.short	0x0101


	//----- nvinfo : EIATTR_VRC_CTA_INIT_COUNT
	.align		4
        /*0158*/ 	.byte	0x02, 0x4a
	.zero		1
	.zero		1


	//----- nvinfo : EIATTR_EXIT_INSTR_OFFSETS
	.align		4
        /*015c*/ 	.byte	0x04, 0x1c
        /*015e*/ 	.short	(.L_2901 - .L_2900)


	//   ....[0]....
.L_2900:
        /*0160*/ 	.word	0x00000070


	//   ....[1]....
        /*0164*/ 	.word	0x00000140


	//   ....[2]....
        /*0168*/ 	.word	0x00000da0


	//   ....[3]....
        /*016c*/ 	.word	0x000037f0


	//   ....[4]....
        /*0170*/ 	.word	0x00003930


	//   ....[5]....
        /*0174*/ 	.word	0x000039c0


	//   ....[6]....
        /*0178*/ 	.word	0x00003a00


	//----- nvinfo : EIATTR_CRS_STACK_SIZE
	.align		4
.L_2901:
        /*017c*/ 	.byte	0x04, 0x1e
        /*017e*/ 	.short	(.L_2903 - .L_2902)
.L_2902:
        /*0180*/ 	.word	0x00000000


	//----- nvinfo : EIATTR_CBANK_PARAM_SIZE
	.align		4
.L_2903:
        /*0184*/ 	.byte	0x03, 0x19
        /*0186*/ 	.short	0x0074


	//----- nvinfo : EIATTR_PARAM_CBANK
	.align		4
        /*0188*/ 	.byte	0x04, 0x0a
        /*018a*/ 	.short	(.L_2905 - .L_2904)
	.align		4
.L_2904:
        /*018c*/ 	.word	index@(.nv.constant0._Z23gemm_half_q_half_kernelILi2ELi4ELb1ELb0ELi64EEvPK6__halfPKjS4_S2_PS0_iiiiPKtS7_iiiiiibS2_i)
        /*0190*/ 	.short	0x0380
        /*0192*/ 	.short	0x0074


	//----- nvinfo : EIATTR_SW_WAR
	.align		4
.L_2905:
        /*0194*/ 	.byte	0x04, 0x36
        /*0196*/ 	.short	(.L_2907 - .L_2906)
.L_2906:
        /*0198*/ 	.word	0x00000008
.L_2907:


//--------------------- .nv.info._Z23gemm_half_q_half_kernelILi2ELi6ELb1ELb0ELi64EEvPK6__halfPKjS4_S2_PS0_iiiiPKtS7_iiiiiibS2_i --------------------------
	.section	.nv.info._Z23gemm_half_q_half_kernelILi2ELi6ELb1ELb0ELi64EEvPK6__halfPKjS4_S2_PS0_iiiiPKtS7_iiiiiibS2_i,"",@"SHT_CUDA_INFO"
	.sectionflags	@""
	.align	4


	//----- nvinfo : EIATTR_CUDA_API_VERSION
	.align		4
        /*0000*/ 	.byte	0x04, 0x37
        /*0002*/ 	.short	(.L_2909 - .L_2908)
.L_2908:
        /*0004*/ 	.word	0x00000082


	//----- nvinfo : EIATTR_KPARAM_INFO
	.align		4
.L_2909:
        /*0008*/ 	.byte	0x04, 0x17
        /*000a*/ 	.short	(.L_2911 - .L_2910)
.L_2910:
        /*000c*/ 	.word	0x00000000
        /*0010*/ 	.short	0x0013
        /*0012*/ 	.short	0x0070
        /*0014*/ 	.byte	0x00, 0xf0, 0x11, 0x00


	//----- nvinfo : EIATTR_KPARAM_INFO
	.align		4
.L_2911:
        /*0018*/ 	.byte	0x04, 0x17
        /*001a*/ 	.short	(.L_2913 - .L_2912)
.L_2912:
        /*001c*/ 	.word	0x00000000
        /*0020*/ 	.short	0x0012
        /*0022*/ 	.short	0x0068
        /*0024*/ 	.byte	0x00, 0xf5, 0x21, 0x00


	//----- nvinfo : EIATTR_KPARAM_INFO
	.align		4
.L_2913:
        /*0028*/ 	.byte	0x04, 0x17
        /*002a*/ 	.short	(.L_2915 - .L_2914)
.L_2914:
        /*002c*/ 	.word	0x00000000
        /*0030*/ 	.short	0x0011
        /*0032*/ 	.short	0x0060
        /*0034*/ 	.byte	0x00, 0xf0, 0x05, 0x00


	//----- nvinfo : EIATTR_KPARAM_INFO
	.align		4
.L_2915:
        /*0038*/ 	.byte	0x04, 0x17
        /*003a*/ 	.short	(.L_2917 - .L_2916)
.L_2916:
        /*003c*/ 	.word	0x00000000
        /*0040*/ 	.short	0x0010
        /*0042*/ 	.short	0x005c
        /*0044*/ 	.byte	0x00, 0xf0, 0x11, 0x00


	//----- nvinfo : EIATTR_KPARAM_INFO
	.align		4
.L_2917:
        /*0048*/ 	.byte	0x04, 0x17
        /*004a*/ 	.short	(.L_2919 - .L_2918)
.L_2918:
        /*004c*/ 	.word	0x00000000
        /*0050*/ 	.short	0x000f
        /*0052*/ 	.short	0x0058
        /*0054*/ 	.byte	0x00, 0xf0, 0x11, 0x00


	//----- nvinfo : EIATTR_KPARAM_INFO
	.align		4
.L_2919:
        /*0058*/ 	.byte	0x04, 0x17
        /*005a*/ 	.short	(.L_2921 - .L_2920)
.L_2920:
        /*005c*/ 	.word	0x00000000
        /*0060*/ 	.short	0x000e
        /*0062*/ 	.short	0x0054
        /*0064*/ 	.byte	0x00, 0xf0, 0x11, 0x00


	//----- nvinfo : EIATTR_KPARAM_INFO
	.align		4
.L_2921:
        /*0068*/ 	.byte	0x04, 0x17
        /*006a*/ 	.short	(.L_2923 - .L_2922)
.L_2922:
        /*006c*/ 	.word	0x00000000
        /*0070*/ 	.short	0x000d
        /*0072*/ 	.short	0x0050
        /*0074*/ 	.byte	0x00, 0xf0, 0x11, 0x00


	//----- nvinfo : EIATTR_KPARAM_INFO
	.align		4
.L_2923:
        /*0078*/ 	.byte	0x04, 0x17
        /*007a*/ 	.short	(.L_2925 - .L_2924)
.L_2924:
        /*007c*/ 	.word	0x00000000
        /*0080*/ 	.short	0x000c
        /*0082*/ 	.short	0x004c
        /*0084*/ 	.byte	0x00, 0xf0, 0x11, 0x00


	//----- nvinfo : EIATTR_KPARAM_INFO
	.align		4
.L_2925:
        /*0088*/ 	.byte	0x04, 0x17
        /*008a*/ 	.short	(.L_2927 - .L_2926)
.L_2926:
        /*008c*/ 	.word	0x00000000
        /*0090*/ 	.short	0x000b
        /*0092*/ 	.short	0x0048
        /*0094*/ 	.byte	0x00, 0xf0, 0x11, 0x00


	//----- nvinfo : EIATTR_KPARAM_INFO
	.align		4
.L_2927:
        /*0098*/ 	.byte	0x04, 0x17
        /*009a*/ 	.short	(.L_2929 - .L_2928)
.L_2928:
        /*009c*/ 	.word	0x00000000
        /*00a0*/ 	.short	0x000a
        /*00a2*/ 	.short	0x0040
        /*00a4*/ 	.byte	0x00, 0xf5, 0x21, 0x00


	//----- nvinfo : EIATTR_KPARAM_INFO
	.align		4
.L_2929:
        /*00a8*/ 	.byte	0x04, 0x17
        /*00aa*/ 	.short	(.L_2931 - .L_2930)
.L_2930:
        /*00ac*/ 	.word	0x00000000
        /*00b0*/ 	.short	0x0009
        /*00b2*/ 	.short	0x0038
        /*00b4*/ 	.byte	0x00, 0xf5, 0x21, 0x00


	//----- nvinfo : EIATTR_KPARAM_INFO
	.align		4
.L_2931:
        /*00b8*/ 	.byte	0x04, 0x17
        /*00ba*/ 	.short	(.L_2933 - .L_2932)
.L_2932:
        /*00bc*/ 	.word	0x00000000
        /*00c0*/ 	.short	0x0008
        /*00c2*/ 	.short	0x0034
        /*00c4*/ 	.byte	0x00, 0xf0, 0x11, 0x00


	//----- nvinfo : EIATTR_KPARAM_INFO
	.align		4
.L_2933:
        /*00c8*/ 	.byte	0x04, 0x17
        /*00ca*/ 	.short	(.L_2935 - .L_2934)
.L_2934:
        /*00cc*/ 	.word	0x00000000
        /*00d0*/ 	.short	0x0007
        /*00d2*/ 	.short	0x0030
        /*00d4*/ 	.byte	0x00, 0xf0, 0x11, 0x00


	//----- nvinfo : EIATTR_KPARAM_INFO
	.align		4
.L_2935:
        /*00d8*/ 	.byte	0x04, 0x17
        /*00da*/ 	.short	(.L_2937 - .L_2936)
.L_2936:
        /*00dc*/ 	.word	0x00000000
        /*00e0*/ 	.short	0x0006
        /*00e2*/ 	.short	0x002c
        /*00e4*/ 	.byte	0x00, 0xf0, 0x11, 0x00


	//----- nvinfo : EIATTR_KPARAM_INFO
	.align		4
.L_2937:
        /*00e8*/ 	.byte	0x04, 0x17
        /*00ea*/ 	.short	(.L_2939 - .L_2938)
.L_2938:
        /*00ec*/ 	.word	0x00000000
        /*00f0*/ 	.short	0x0005
        /*00f2*/ 	.short	0x0028
        /*00f4*/ 	.byte	0x00, 0xf0, 0x11, 0x00


	//----- nvinfo : EIATTR_KPARAM_INFO
	.align		4
.L_2939:
        /*00f8*/ 	.byte	0x04, 0x17
        /*00fa*/ 	.short	(.L_2941 - .L_2940)
.L_2940:
        /*00fc*/ 	.word	0x00000000
        /*0100*/ 	.short	0x0004
        /*0102*/ 	.short	0x0020
        /*0104*/ 	.byte	0x00, 0xf5, 0x21, 0x00


	//----- nvinfo : EIATTR_KPARAM_INFO
	.align		4
.L_2941:
        /*0108*/ 	.byte	0x04, 0x17
        /*010a*/ 	.short	(.L_2943 - .L_2942)
.L_2942:
        /*010c*/ 	.word	0x00000000
        /*0110*/ 	.short	0x0003
        /*0112*/ 	.short	0x0018
        /*0114*/ 	.byte	0x00, 0xf5, 0x21, 0x00


	//----- nvinfo : EIATTR_KPARAM_INFO
	.align		4
.L_2943:
        /*0118*/ 	.byte	0x04, 0x17
        /*011a*/ 	.short	(.L_2945 - .L_2944)
.L_2944:
        /*011c*/ 	.word	0x00000000
        /*0120*/ 	.short	0x0002
        /*0122*/ 	.short	0x0010
        /*0124*/ 	.byte	0x00, 0xf5, 0x21, 0x00


	//----- nvinfo : EIATTR_KPARAM_INFO
	.align		4
.L_2945:
        /*0128*/ 	.byte	0x04, 0x17
        /*012a*/ 	.short	(.L_2947 - .L_2946)
.L_2946:
        /*012c*/ 	.word	0x00000000
        /*0130*/ 	.short	0x0001
        /*0132*/ 	.short	0x0008
        /*0134*/ 	.byte	0x00, 0xf5, 0x21, 0x00


	//----- nvinfo : EIATTR_KPARAM_INFO
	.align		4
.L_2947:
        /*0138*/ 	.byte	0x04, 0x17
        /*013a*/ 	.short	(.L_2949 - .L_2948)
.L_2948:
        /*013c*/ 	.word	0x00000000
        /*0140*/ 	.short	0x0000
        /*0142*/ 	.short	0x0000
        /*0144*/ 	.byte	0x00, 0xf5, 0x21, 0x00


	//----- nvinfo : EIATTR_SPARSE_MMA_MASK
	.align		4
.L_2949:
        /*0148*/ 	.byte	0x03, 0x50
        /*014a*/ 	.short	0x0000


	//----- nvinfo : EIATTR_MAXREG_COUNT
	.align		4
        /*014c*/ 	.byte	0x03, 0x1b
        /*014e*/ 	.short	0x00ff


	//----- nvinfo : EIATTR_NUM_BARRIERS
	.align		4
        /*0150*/ 	.byte	0x02, 0x4c
        /*0152*/ 	.byte	0x01
	.zero		1


	//----- nvinfo : EIATTR_MERCURY_ISA_VERSION
	.align		4
        /*0154*/ 	.byte	0x03, 0x5f
        /*0156*/ 	.short	0x0101


	//----- nvinfo : EIATTR_VRC_CTA_INIT_COUNT
	.align		4
        /*0158*/ 	.byte	0x02, 0x4a
	.zero		1
	.zero		1


	//----- nvinfo : EIATTR_EXIT_INSTR_OFFSETS
	.align		4
        /*015c*/ 	.byte	0x04, 0x1c
        /*015e*/ 	.short	(.L_2951 - .L_2950)


	//   ....[0]....
.L_2950:
        /*0160*/ 	.word	0x00000060


	//   ....[1]....
        /*0164*/ 	.word	0x00000130


	//   ....[2]....
        /*0168*/ 	.word	0x00000d80


	//   ....[3]....
        /*016c*/ 	.word	0x00004480


	//   ....[4]....
        /*0170*/ 	.word	0x000045b0


	//   ....[5]....
        /*0174*/ 	.word	0x00004640


	//   ....[6]....
        /*0178*/ 	.word	0x00004680


	//----- nvinfo : EIATTR_CRS_STACK_SIZE
	.align		4
.L_2951:
        /*017c*/ 	.byte	0x04, 0x1e
        /*017e*/ 	.short	(.L_2953 - .L_2952)
.L_2952:
        /*0180*/ 	.word	0x00000000


	//----- nvinfo : EIATTR_CBANK_PARAM_SIZE
	.align		4
.L_2953:
        /*0184*/ 	.byte	0x03, 0x19
        /*0186*/ 	.short	0x0074


	//----- nvinfo : EIATTR_PARAM_CBANK
	.align		4
        /*0188*/ 	.byte	0x04, 0x0a
        /*018a*/ 	.short	(.L_2955 - .L_2954)
	.align		4
.L_2954:
        /*018c*/ 	.word	index@(.nv.constant0._Z23gemm_half_q_half_kernelILi2ELi6ELb1ELb0ELi64EEvPK6__halfPKjS4_S2_PS0_iiiiPKtS7_iiiiiibS2_i)
        /*0190*/ 	.short	0x0380
        /*0192*/ 	.short	0x0074


	//----- nvinfo : EIATTR_SW_WAR
	.align		4
.L_2955:
        /*0194*/ 	.byte	0x04, 0x36
        /*0196*/ 	.short	(.L_2957 - .L_2956)
.L_2956:
        /*0198*/ 	.word	0x00000008
.L_2957:


//--------------------- .nv.info._Z23gemm_half_q_half_kernelILi2ELi2ELb1ELb0ELi64EEvPK6__halfPKjS4_S2_PS0_iiiiPKtS7_iiiiiibS2_i --------------------------
	.section	.nv.info._Z23gemm_half_q_half_kernelILi2ELi2ELb1ELb0ELi64EEvPK6__halfPKjS4_S2_PS0_iiiiPKtS7_iiiiiibS2_i,"",@"SHT_CUDA_INFO"
	.sectionflags	@""
	.align	4


	//----- nvinfo : EIATTR_CUDA_API_VERSION
	.align		4
        /*0000*/ 	.byte	0x04, 0x37
        /*0002*/ 	.short	(.L_2959 - .L_2958)
.L_2958:
        /*0004*/ 	.word	0x00000082


	//----- nvinfo : EIATTR_KPARAM_INFO
	.align		4
.L_2959:
        /*0008*/ 	.byte	0x04, 0x17
        /*000a*/ 	.short	(.L_2961 - .L_2960)
.L_2960:
        /*000c*/ 	.word	0x00000000
        /*0010*/ 	.short	0x0013
        /*0012*/ 	.short	0x0070
        /*0014*/ 	.byte	0x00, 0xf0, 0x11, 0x00


	//----- nvinfo : EIATTR_KPARAM_INFO
	.align		4
.L_2961:
        /*0018*/ 	.byte	0x04, 0x17
        /*001a*/ 	.short	(.L_2963 - .L_2962)
.L_2962:
        /*001c*/ 	.word	0x00000000
        /*0020*/ 	.short	0x0012
        /*0022*/ 	.short	0x0068
        /*0024*/ 	.byte	0x00, 0xf5, 0x21, 0x00


	//----- nvinfo : EIATTR_KPARAM_INFO
	.align		4
.L_2963:
        /*0028*/ 	.byte	0x04, 0x17
        /*002a*/ 	.short	(.L_2965 - .L_2964)
.L_2964:
        /*002c*/ 	.word	0x00000000
        /*0030*/ 	.short	0x0011
        /*0032*/ 	.short	0x0060
        /*0034*/ 	.byte	0x00, 0xf0, 0x05, 0x00


	//----- nvinfo : EIATTR_KPARAM_INFO
	.align		4
.L_2965:
        /*0038*/ 	.byte	0x04, 0x17
        /*003a*/ 	.short	(.L_2967 - .L_2966)
.L_2966:
        /*003c*/ 	.word	0x00000000
        /*0040*/ 	.short	0x0010
        /*0042*/ 	.short	0x005c
        /*0044*/ 	.byte	0x00, 0xf0, 0x11, 0x00


	//----- nvinfo : EIATTR_KPARAM_INFO
	.align		4
.L_2967:
        /*0048*/ 	.byte	0x04, 0x17
        /*004a*/ 	.short	(.L_2969 - .L_2968)
.L_2968:
        /*004c*/ 	.word	0x00000000
        /*0050*/ 	.short	0x000f
        /*0052*/ 	.short	0x0058
        /*0054*/ 	.byte	0x00, 0xf0, 0x11, 0x00


	//----- nvinfo : EIATTR_KPARAM_INFO
	.align		4
.L_2969:
        /*0058*/ 	.byte	0x04, 0x17
        /*005a*/ 	.short	(.L_2971 - .L_2970)
.L_2970:
        /*005c*/ 	.word	0x00000000
        /*0060*/ 	.short	0x000e
        /*0062*/ 	.short	0x0054
        /*0064*/ 	.byte	0x00, 0xf0, 0x11, 0x00


	//----- nvinfo : EIATTR_KPARAM_INFO
	.align		4
.L_2971:
        /*0068*/ 	.byte	0x04, 0x17
        /*006a*/ 	.short	(.L_2973 - .L_2972)
.L_2972:
        /*006c*/ 	.word	0x00000000
        /*0070*/ 	.short	0x000d
        /*0072*/ 	.short	0x0050
        /*0074*/ 	.byte	0x00, 0xf0, 0x11, 0x00


	//----- nvinfo : EIATTR_KPARAM_INFO
	.align		4
.L_2973:
        /*0078*/ 	.byte	0x04, 0x17
        /*007a*/ 	.short	(.L_2975 - .L_2974)
.L_2974:
        /*007c*/ 	.word	0x00000000
        /*0080*/ 	.short	0x000c
        /*0082*/ 	.short	0x004c
        /*0084*/ 	.byte	0x00, 0xf0, 0x11, 0x00


	//----- nvinfo : EIATTR_KPARAM_INFO
	.align		4
.L_2975:
        /*0088*/ 	.byte	0x04, 0x17
        /*008a*/ 	.short	(.L_2977 - .L_2976)
.L_2976:
        /*008c*/ 	.word	0x00000000
        /*0090*/ 	.short	0x000b
        /*0092*/ 	.short	0x0048
        /*0094*/ 	.byte	0x00, 0xf0, 0x11, 0x00


	//----- nvinfo : EIATTR_KPARAM_INFO
	.align		4
.L_2977:
        /*0098*/ 	.byte	0x04, 0x17
        /*009a*/ 	.short	(.L_2979 - .L_2978)
.L_2978:
        /*009c*/ 	.word	0x00000000
        /*00a0*/ 	.short	0x000a
        /*00a2*/ 	.short	0x0040
        /*00a4*/ 	.byte	0x00, 0xf5, 0x21, 0x00


	//----- nvinfo : EIATTR_KPARAM_INFO
	.align		4
.L_2979:
        /*00a8*/ 	.byte	0x04, 0x17
        /*00aa*/ 	.short	(.L_2981 - .L_2980)
.L_2980:
        /*00ac*/ 	.word	0x00000000
        /*00b0*/ 	.short	0x0009
        /*00b2*/ 	.short	0x0038
        /*00b4*/ 	.byte	0x00, 0xf5, 0x21, 0x00


	//----- nvinfo : EIATTR_KPARAM_INFO
	.align		4
.L_2981:
        /*00b8*/ 	.byte	0x04, 0x17
        /*00ba*/ 	.short	(.L_2983 - .L_2982)
.L_2982:
        /*00bc*/ 	.word	0x00000000
        /*00c0*/ 	.short	0x0008
        /*00c2*/ 	.short	0x0034
        /*00c4*/ 	.byte	0x00, 0xf0, 0x11, 0x00


	//----- nvinfo : EIATTR_KPARAM_INFO
	.align		4
.L_2983:
        /*00c8*/ 	.byte	0x04, 0x17
        /*00ca*/ 	.short	(.L_2985 - .L_2984)
.L_2984:
        /*00cc*/ 	.word	0x00000000
        /*00d0*/ 	.short	0x0007
        /*00d2*/ 	.short	0x0030
        /*00d4*/ 	.byte	0x00, 0xf0, 0x11, 0x00


	//----- nvinfo : EIATTR_KPARAM_INFO
	.align		4
.L_2985:
        /*00d8*/ 	.byte	0x04, 0x17
        /*00da*/ 	.short	(.L_2987 - .L_2986)
.L_2986:
        /*00dc*/ 	.word	0x00000000
        /*00e0*/ 	.short	0x0006
        /*00e2*/ 	.short	0x002c
        /*00e4*/ 	.byte	0x00, 0xf0, 0x11, 0x00


	//----- nvinfo : EIATTR_KPARAM_INFO
	.align		4
.L_2987:
        /*00e8*/ 	.byte	0x04, 0x17
        /*00ea*/ 	.short	(.L_2989 - .L_2988)
.L_2988:
        /*00ec*/ 	.word	0x00000000
        /*00f0*/ 	.short	0x0005
        /*00f2*/ 	.short	0x0028
        /*00f4*/ 	.byte	0x00, 0xf0, 0x11, 0x00


	//----- nvinfo : EIATTR_KPARAM_INFO
	.align		4
.L_2989:
        /*00f8*/ 	.byte	0x04, 0x17
        /*00fa*/ 	.short	(.L_2991 - .L_2990)
.L_2990:
        /*00fc*/ 	.word	0x00000000
        /*0100*/ 	.short	0x0004
        /*0102*/ 	.short	0x0020
        /*0104*/ 	.byte	0x00, 0xf5, 0x21, 0x00


	//----- nvinfo : EIATTR_KPARAM_INFO
	.align		4
.L_2991:
        /*0108*/ 	.byte	0x04, 0x17
        /*010a*/ 	.short	(.L_2993 - .L_2992)
.L_2992:
        /*010c*/ 	.word	0x00000000
        /*0110*/ 	.short	0x0003
        /*0112*/ 	.short	0x0018
        /*0114*/ 	.byte	0x00, 0xf5, 0x21, 0x00


	//----- nvinfo : EIATTR_KPARAM_INFO
	.align		4
.L_2993:
        /*0118*/ 	.byte	0x04, 0x17
        /*011a*/ 	.short	(.L_2995 - .L_2994)
.L_2994:
        /*011c*/ 	.word	0x00000000
        /*0120*/ 	.short	0x0002
        /*0122*/ 	.short	0x0010
        /*0124*/ 	.byte	0x00, 0xf5, 0x21, 0x00


	//----- nvinfo : EIATTR_KPARAM_INFO
	.align		4
.L_2995:
        /*0128*/ 	.byte	0x04, 0x17
        /*012a*/ 	.short	(.L_2997 - .L_2996)
.L_2996:
        /*012c*/ 	.word	0x00000000
        /*0130*/ 	.short	0x0001
        /*0132*/ 	.short	0x0008
        /*0134*/ 	.byte	0x00, 0xf5, 0x21, 0x00


	//----- nvinfo : EIATTR_KPARAM_INFO
	.align		4
.L_2997:
        /*0138*/ 	.byte	0x04, 0x17
        /*013a*/ 	.short	(.L_2999 - .L_2998)
.L_2998:
        /*013c*/ 	.word	0x00000000
        /*0140*/ 	.short	0x0000
        /*0142*/ 	.short	0x0000
        /*0144*/ 	.byte	0x00, 0xf5, 0x21, 0x00


	//----- nvinfo : EIATTR_SPARSE_MMA_MASK
	.align		4
.L_2999:
        /*0148*/ 	.byte	0x03, 0x50
        /*014a*/ 	.short	0x0000


	//----- nvinfo : EIATTR_MAXREG_COUNT
	.align		4
        /*014c*/ 	.byte	0x03, 0x1b
        /*014e*/ 	.short	0x00ff


	//----- nvinfo : EIATTR_NUM_BARRIERS
	.align		4
        /*0150*/ 	.byte	0x02, 0x4c
        /*0152*/ 	.byte	0x01
	.zero		1


	//----- nvinfo : EIATTR_MERCURY_ISA_VERSION
	.align		4
        /*0154*/ 	.byte	0x03, 0x5f
        /*0156*/ 	.short	0x0101


	//----- nvinfo : EIATTR_VRC_CTA_INIT_COUNT
	.align		4
        /*0158*/ 	.byte	0x02, 0x4a
	.zero		1
	.zero		1


	//----- nvinfo : EIATTR_EXIT_INSTR_OFFSETS
	.align		4
        /*015c*/ 	.byte	0x04, 0x1c
        /*015e*/ 	.short	(.L_3001 - .L_3000)


	//   ....[0]....
.L_3000:
        /*0160*/ 	.word	0x00000090


	//   ....[1]....
        /*0164*/ 	.word	0x000001a0


	//   ....[2]....
        /*0168*/ 	.word	0x00000df0


	//   ....[3]....
        /*016c*/ 	.word	0x00002b70


	//   ....[4]....
        /*0170*/ 	.word	0x00002ca0


	//   ....[5]....
        /*0174*/ 	.word	0x00002d30


	//   ....[6]....
        /*0178*/ 	.word	0x00002d70


	//----- nvinfo : EIATTR_CRS_STACK_SIZE
	.align		4
.L_3001:
        /*017c*/ 	.byte	0x04, 0x1e
        /*017e*/ 	.short	(.L_3003 - .L_3002)
.L_3002:
        /*0180*/ 	.word	0x00000000


	//----- nvinfo : EIATTR_CBANK_PARAM_SIZE
	.align		4
.L_3003:
        /*0184*/ 	.byte	0x03, 0x19
        /*0186*/ 	.short	0x0074


	//----- nvinfo : EIATTR_PARAM_CBANK
	.align		4
        /*0188*/ 	.byte	0x04, 0x0a
        /*018a*/ 	.short	(.L_3005 - .L_3004)
	.align		4
.L_3004:
        /*018c*/ 	.word	index@(.nv.constant0._Z23gemm_half_q_half_kernelILi2ELi2ELb1ELb0ELi64EEvPK6__halfPKjS4_S2_PS0_iiiiPKtS7_iiiiiibS2_i)
        /*0190*/ 	.short	0x0380
        /*0192*/ 	.short	0x0074


	//----- nvinfo : EIATTR_SW_WAR
	.align		4
.L_3005:
        /*0194*/ 	.byte	0x04, 0x36
        /*0196*/ 	.short	(.L_3007 - .L_3006)
.L_3006:
        /*0198*/ 	.word	0x00000008
.L_3007:


//--------------------- .nv.info._Z23gemm_half_q_half_kernelILi2ELi32ELb1ELb0ELi32EEvPK6__halfPKjS4_S2_PS0_iiiiPKtS7_iiiiiibS2_i --------------------------
	.section	.nv.info._Z23gemm_half_q_half_kernelILi2ELi32ELb1ELb0ELi32EEvPK6__halfPKjS4_S2_PS0_iiiiPKtS7_iiiiiibS2_i,"",@"SHT_CUDA_INFO"
	.sectionflags	@""
	.align	4


	//----- nvinfo : EIATTR_CUDA_API_VERSION
	.align		4
        /*0000*/ 	.byte	0x04, 0x37
        /*0002*/ 	.short	(.L_3009 - .L_3008)
.L_3008:
        /*0004*/ 	.word	0x00000082


	//----- nvinfo : EIATTR_KPARAM_INFO
	.align		4
.L_3009:
        /*0008*/ 	.byte	0x04, 0x17
        /*000a*/ 	.short	(.L_3011 - .L_3010)
.L_3010:
        /*000c*/ 	.word	0x00000000
        /*0010*/ 	.short	0x0013
        /*0012*/ 	.short	0x0070
        /*0014*/ 	.byte	0x00, 0xf0, 0x11, 0x00


	//----- nvinfo : EIATTR_KPARAM_INFO
	.align		4
.L_3011:
        /*0018*/ 	.byte	0x04, 0x17
        /*001a*/ 	.short	(.L_3013 - .L_3012)
.L_3012:
        /*001c*/ 	.word	0x00000000
        /*0020*/ 	.short	0x0012
        /*0022*/ 	.short	0x0068
        /*0024*/ 	.byte	0x00, 0xf5, 0x21, 0x00


	//----- nvinfo : EIATTR_KPARAM_INFO
	.align		4
.L_3013:
        /*0028*/ 	.byte	0x04, 0x17
        /*002a*/ 	.short	(.L_3015 - .L_3014)
.L_3014:
        /*002c*/ 	.word	0x00000000
        /*0030*/ 	.short	0x0011
        /*0032*/ 	.short	0x0060
        /*0034*/ 	.byte	0x00, 0xf0, 0x05, 0x00


	//----- nvinfo : EIATTR_KPARAM_INFO
	.align		4
.L_3015:
        /*0038*/ 	.byte	0x04, 0x17
        /*003a*/ 	.short	(.L_3017 - .L_3016)
.L_3016:
        /*003c*/ 	.word	0x00000000
        /*0040*/ 	.short	0x0010
        /*0042*/ 	.short	0x005c
        /*0044*/ 	.byte	0x00, 0xf0, 0x11, 0x00


	//----- nvinfo : EIATTR_KPARAM_INFO
	.align		4
.L_3017:
        /*0048*/ 	.byte	0x04, 0x17
        /*004a*/ 	.short	(.L_3019 - .L_3018)
.L_3018:
        /*004c*/ 	.word	0x00000000
        /*0050*/ 	.short	0x000f
        /*0052*/ 	.short	0x0058
        /*0054*/ 	.byte	0x00, 0xf0, 0x11, 0x00


	//----- nvinfo : EIATTR_KPARAM_INFO
	.align		4
.L_3019:
        /*0058*/ 	.byte	0x04, 0x17
        /*005a*/ 	.short	(.L_3021 - .L_3020)
.L_3020:
        /*005c*/ 	.word	0x00000000
        /*0060*/ 	.short	0x000e
        /*0062*/ 	.short	0x0054
        /*0064*/ 	.byte	0x00, 0xf0, 0x11, 0x00


	//----- nvinfo : EIATTR_KPARAM_INFO
	.align		4
.L_3021:
        /*0068*/ 	.byte	0x04, 0x17
        /*006a*/ 	.short	(.L_3023 - .L_3022)
.L_3022:
        /*006c*/ 	.word	0x00000000
        /*0070*/ 	.short	0x000d
        /*0072*/ 	.short	0x0050
        /*0074*/ 	.byte	0x00, 0xf0, 0x11, 0x00


	//----- nvinfo : EIATTR_KPARAM_INFO
	.align		4
.L_3023:
        /*0078*/ 	.byte	0x04, 0x17
        /*007a*/ 	.short	(.L_3025 - .L_3024)
.L_3024:
        /*007c*/ 	.word	0x00000000
        /*0080*/ 	.short	0x000c
        /*0082*/ 	.short	0x004c
        /*0084*/ 	.byte	0x00, 0xf0, 0x11, 0x00


	//----- nvinfo : EIATTR_KPARAM_INFO
	.align		4
.L_3025:
        /*0088*/ 	.byte	0x04, 0x17
        /*008a*/ 	.short	(.L_3027 - .L_3026)
.L_3026:
        /*008c*/ 	.word	0x00000000
        /*0090*/ 	.short	0x000b
        /*0092*/ 	.short	0x0048
        /*0094*/ 	.byte	0x00, 0xf0, 0x11, 0x00


	//----- nvinfo : EIATTR_KPARAM_INFO
	.align		4
.L_3027:
        /*0098*/ 	.byte	0x04, 0x17
        /*009a*/ 	.short	(.L_3029 - .L_3028)
.L_3028:
        /*009c*/ 	.word	0x00000000
        /*00a0*/ 	.short	0x000a
        /*00a2*/ 	.short	0x0040
        /*00a4*/ 	.byte	0x00, 0xf5, 0x21, 0x00


	//----- nvinfo : EIATTR_KPARAM_INFO
	.align		4
.L_3029:
        /*00a8*/ 	.byte	0x04, 0x17
        /*00aa*/ 	.short	(.L_3031 - .L_3030)
.L_3030:
        /*00ac*/ 	.word	0x00000000
        /*00b0*/ 	.short	0x0009
        /*00b2*/ 	.short	0x0038
        /*00b4*/ 	.byte	0x00, 0xf5, 0x21, 0x00


	//----- nvinfo : EIATTR_KPARAM_INFO
	.align		4
.L_3031:
        /*00b8*/ 	.byte	0x04, 0x17
        /*00ba*/ 	.short	(.L_3033 - .L_3032)
.L_3032:
        /*00bc*/ 	.word	0x00000000
        /*00c0*/ 	.short	0x0008
        /*00c2*/ 	.short	0x0034
        /*00c4*/ 	.byte	0x00, 0xf0, 0x11, 0x00


	//----- nvinfo : EIATTR_KPARAM_INFO
	.align		4
.L_3033:
        /*00c8*/ 	.byte	0x04, 0x17
        /*00ca*/ 	.short	(.L_3035 - .L_3034)
.L_3034:
        /*00cc*/ 	.word	0x00000000
        /*00d0*/ 	.short	0x0007
        /*00d2*/ 	.short	0x0030
        /*00d4*/ 	.byte	0x00, 0xf0, 0x11, 0x00


	//----- nvinfo : EIATTR_KPARAM_INFO
	.align		4
.L_3035:
        /*00d8*/ 	.byte	0x04, 0x17
        /*00da*/ 	.short	(.L_3037 - .L_3036)
.L_3036:
        /*00dc*/ 	.word	0x00000000
        /*00e0*/ 	.short	0x0006
        /*00e2*/ 	.short	0x002c
        /*00e4*/ 	.byte	0x00, 0xf0, 0x11, 0x00


	//----- nvinfo : EIATTR_KPARAM_INFO
	.align		4
.L_3037:
        /*00e8*/ 	.byte	0x04, 0x17
        /*00ea*/ 	.short	(.L_3039 - .L_3038)
.L_3038:
        /*00ec*/ 	.word	0x00000000
        /*00f0*/ 	.short	0x0005
        /*00f2*/ 	.short	0x0028
        /*00f4*/ 	.byte	0x00, 0xf0, 0x11, 0x00


	//----- nvinfo : EIATTR_KPARAM_INFO
	.align		4
.L_3039:
        /*00f8*/ 	.byte	0x04, 0x17
        /*00fa*/ 	.short	(.L_3041 - .L_3040)
.L_3040:
        /*00fc*/ 	.word	0x00000000
        /*0100*/ 	.short	0x0004
        /*0102*/ 	.short	0x0020
        /*0104*/ 	.byte	0x00, 0xf5, 0x21, 0x00


	//----- nvinfo : EIATTR_KPARAM_INFO
	.align		4
.L_3041:
        /*0108*/ 	.byte	0x04, 0x17
        /*010a*/ 	.short	(.L_3043 - .L_3042)
.L_3042:
        /*010c*/ 	.word	0x00000000
        /*0110*/ 	.short	0x0003
        /*0112*/ 	.short	0x0018
        /*0114*/ 	.byte	0x00, 0xf5, 0x21, 0x00


	//----- nvinfo : EIATTR_KPARAM_INFO
	.align		4
.L_3043:
        /*0118*/ 	.byte	0x04, 0x17
        /*011a*/ 	.short	(.L_3045 - .L_3044)
.L_3044:
        /*011c*/ 	.word	0x00000000
        /*0120*/ 	.short	0x0002
        /*0122*/ 	.short	0x0010
        /*0124*/ 	.byte	0x00, 0xf5, 0x21, 0x00


	//----- nvinfo : EIATTR_KPARAM_INFO
	.align		4
.L_3045:
        /*0128*/ 	.byte	0x04, 0x17
        /*012a*/ 	.short	(.L_3047 - .L_3046)
.L_3046:
        /*012c*/ 	.word	0x00000000
        /*0130*/ 	.short	0x0001
        /*0132*/ 	.short	0x0008
        /*0134*/ 	.byte	0x00, 0xf5, 0x21, 0x00


	//----- nvinfo : EIATTR_KPARAM_INFO
	.align		4
.L_3047:
        /*0138*/ 	.byte	0x04, 0x17
        /*013a*/ 	.short	(.L_3049 - .L_3048)
.L_3048:
        /*013c*/ 	.word	0x00000000
        /*0140*/ 	.short	0x0000
        /*0142*/ 	.short	0x0000
        /*0144*/ 	.byte	0x00, 0xf5, 0x21, 0x00


	//----- nvinfo : EIATTR_SPARSE_MMA_MASK
	.align		4
.L_3049:
        /*0148*/ 	.byte	0x03, 0x50
        /*014a*/ 	.short	0x0000


	//----- nvinfo : EIATTR_MAXREG_COUNT
	.align		4
        /*014c*/ 	.byte	0x03, 0x1b
        /*014e*/ 	.short	0x00ff


	//----- nvinfo : EIATTR_NUM_BARRIERS
	.align		4
        /*0150*/ 	.byte	0x02, 0x4c
        /*0152*/ 	.byte	0x01
	.zero		1


	//----- nvinfo : EIATTR_MERCURY_ISA_VERSION
	.align		4
        /*0154*/ 	.byte	0x03, 0x5f
        /*0156*/ 	.short	0x0101


	//----- nvinfo : EIATTR_VRC_CTA_INIT_COUNT
	.align		4
        /*0158*/ 	.byte	0x02, 0x4a
	.zero		1
	.zero		1


	//----- nvinfo : EIATTR_EXIT_INSTR_OFFSETS
	.align		4
        /*015c*/ 	.byte	0x04, 0x1c
        /*015e*/ 	.short	(.L_3051 - .L_3050)


	//   ....[0]....
.L_3050:
        /*0160*/ 	.word	0x00000060


	//   ....[1]....
        /*0164*/ 	.word	0x00000170


	//   ....[2]....
        /*0168*/ 	.word	0x00000da0


	//   ....[3]....
        /*016c*/ 	.word	0x00003a20


	//   ....[4]....
        /*0170*/ 	.word	0x00003b50


	//   ....[5]....
        /*0174*/ 	.word	0x00003bd0


	//   ....[6]....
        /*0178*/ 	.word	0x00003c10


	//----- nvinfo : EIATTR_CRS_STACK_SIZE
	.align		4
.L_3051:
        /*017c*/ 	.byte	0x04, 0x1e
        /*017e*/ 	.short	(.L_3053 - .L_3052)
.L_3052:
        /*0180*/ 	.word	0x00000000


	//----- nvinfo : EIATTR_CBANK_PARAM_SIZE
	.align		4
.L_3053:
        /*0184*/ 	.byte	0x03, 0x19
        /*0186*/ 	.short	0x0074


	//----- nvinfo : EIATTR_PARAM_CBANK
	.align		4
        /*0188*/ 	.byte	0x04, 0x0a
        /*018a*/ 	.short	(.L_3055 - .L_3054)
	.align		4
.L_3054:
        /*018c*/ 	.word	index@(.nv.constant0._Z23gemm_half_q_half_kernelILi2ELi32ELb1ELb0ELi32EEvPK6__halfPKjS4_S2_PS0_iiiiPKtS7_iiiiiibS2_i)
        /*0190*/ 	.short	0x0380
        /*0192*/ 	.short	0x0074


	//----- nvinfo : EIATTR_SW_WAR
	.align		4
.L_3055:
        /*0194*/ 	.byte	0x04, 0x36
        /*0196*/ 	.short	(.L_3057 - .L_3056)
.L_3056:
        /*0198*/ 	.word	0x00000008
.L_3057:


//--------------------- .nv.info._Z23gemm_half_q_half_kernelILi2ELi48ELb1ELb0ELi32EEvPK6__halfPKjS4_S2_PS0_iiiiPKtS7_iiiiiibS2_i --------------------------
	.section	.nv.info._Z23gemm_half_q_half_kernelILi2ELi48ELb1ELb0ELi32EEvPK6__halfPKjS4_S2_PS0_iiiiPKtS7_iiiiiibS2_i,"",@"SHT_CUDA_INFO"
	.sectionflags	@""
	.align	4


	//----- nvinfo : EIATTR_CUDA_API_VERSION
	.align		4
        /*0000*/ 	.byte	0x04, 0x37
        /*0002*/ 	.short	(.L_3059 - .L_3058)
.L_3058:
        /*0004*/ 	.word	0x00000082


	//----- nvinfo : EIATTR_KPARAM_INFO
	.align		4
.L_3059:
        /*0008*/ 	.byte	0x04, 0x17
        /*000a*/ 	.short	(.L_3061 - .L_3060)
.L_3060:
        /*000c*/ 	.word	0x00000000
        /*0010*/ 	.short	0x0013
        /*0012*/ 	.short	0x0070
        /*0014*/ 	.byte	0x00, 0xf0, 0x11, 0x00


	//----- nvinfo : EIATTR_KPARAM_INFO
	.align		4
.L_3061:
        /*0018*/ 	.byte	0x04, 0x17
        /*001a*/ 	.short	(.L_3063 - .L_3062)
.L_3062:
        /*001c*/ 	.word	0x00000000
        /*0020*/ 	.short	0x0012
        /*0022*/ 	.short	0x0068
        /*0024*/ 	.byte	0x00, 0xf5, 0x21, 0x00


	//----- nvinfo : EIATTR_KPARAM_INFO
	.align		4
.L_3063:
        /*0028*/ 	.byte	0x04, 0x17
        /*002a*/ 	.short	(.L_3065 - .L_3064)
.L_3064:
        /*002c*/ 	.word	0x00000000
        /*0030*/ 	.short	0x0011
        /*0032*/ 	.short	0x0060
        /*0034*/ 	.byte	0x00, 0xf0, 0x05, 0x00


	//----- nvinfo : EIATTR_KPARAM_INFO
	.align		4
.L_3065:
        /*0038*/ 	.byte	0x04, 0x17
        /*003a*/ 	.short	(.L_3067 - .L_3066)
.L_3066:
        /*003c*/ 	.word	0x00000000
        /*0040*/ 	.short	0x0010
        /*0042*/ 	.short	0x005c
        /*0044*/ 	.byte	0x00, 0xf0, 0x11, 0x00


	//----- nvinfo : EIATTR_KPARAM_INFO
	.align		4
.L_3067:
        /*0048*/ 	.byte	0x04, 0x17
        /*004a*/ 	.short	(.L_3069 - .L_3068)
.L_3068:
        /*004c*/ 	.word	0x00000000
        /*0050*/ 	.short	0x000f
        /*0052*/ 	.short	0x0058
        /*0054*/ 	.byte	0x00, 0xf0, 0x11, 0x00


	//----- nvinfo : EIATTR_KPARAM_INFO
	.align		4
.L_3069:
        /*0058*/ 	.byte	0x04, 0x17
        /*005a*/ 	.short	(.L_3071 - .L_3070)
.L_3070:
        /*005c*/ 	.word	0x00000000
        /*0060*/ 	.short	0x000e
        /*0062*/ 	.short	0x0054
        /*0064*/ 	.byte	0x00, 0xf0, 0x11, 0x00


	//----- nvinfo : EIATTR_KPARAM_INFO
	.align		4
.L_3071:
        /*0068*/ 	.byte	0x04, 0x17
        /*006a*/ 	.short	(.L_3073 - .L_3072)
.L_3072:
        /*006c*/ 	.word	0x00000000
        /*0070*/ 	.short	0x000d
        /*0072*/ 	.short	0x0050
        /*0074*/ 	.byte	0x00, 0xf0, 0x11, 0x00


	//----- nvinfo : EIATTR_KPARAM_INFO
	.align		4
.L_3073:
        /*0078*/ 	.byte	0x04, 0x17
        /*007a*/ 	.short	(.L_3075 - .L_3074)
.L_3074:
        /*007c*/ 	.word	0x00000000
        /*0080*/ 	.short	0x000c
        /*0082*/ 	.short	0x004c
        /*0084*/ 	.byte	0x00, 0xf0, 0x11, 0x00


	//----- nvinfo : EIATTR_KPARAM_INFO
	.align		4
.L_3075:
        /*0088*/ 	.byte	0x04, 0x17
        /*008a*/ 	.short	(.L_3077 - .L_3076)
.L_3076:
        /*008c*/ 	.word	0x00000000
        /*0090*/ 	.short	0x000b
        /*0092*/ 	.short	0x0048
        /*0094*/ 	.byte	0x00, 0xf0, 0x11, 0x00


	//----- nvinfo : EIATTR_KPARAM_INFO
	.align		4
.L_3077:
        /*0098*/ 	.byte	0x04, 0x17
        /*009a*/ 	.short	(.L_3079 - .L_3078)
.L_3078:
        /*009c*/ 	.word	0x00000000
        /*00a0*/ 	.short	0x000a
        /*00a2*/ 	.short	0x0040
        /*00a4*/ 	.byte	0x00, 0xf5, 0x21, 0x00


	//----- nvinfo : EIATTR_KPARAM_INFO
	.align		4
.L_3079:
        /*00a8*/ 	.byte	0x04, 0x17
        /*00aa*/ 	.short	(.L_3081 - .L_3080)
.L_3080:
        /*00ac*/ 	.word	0x00000000
        /*00b0*/ 	.short	0x0009
        /*00b2*/ 	.short	0x0038
        /*00b4*/ 	.byte	0x00, 0xf5, 0x21, 0x00


	//----- nvinfo : EIATTR_KPARAM_INFO
	.align		4
.L_3081:
        /*00b8*/ 	.byte	0x04, 0x17
        /*00ba*/ 	.short	(.L_3083 - .L_3082)
.L_3082:
        /*00bc*/ 	.word	0x00000000
        /*00c0*/ 	.short	0x0008
        /*00c2*/ 	.short	0x0034
        /*00c4*/ 	.byte	0x00, 0xf0, 0x11, 0x00


	//----- nvinfo : EIATTR_KPARAM_INFO
	.align		4
.L_3083:
        /*00c8*/ 	.byte	0x04, 0x17
        /*00ca*/ 	.short	(.L_3085 - .L_3084)
.L_3084:
        /*00cc*/ 	.word	0x00000000
        /*00d0*/ 	.short	0x0007
        /*00d2*/ 	.short	0x0030
        /*00d4*/ 	.byte	0x00, 0xf0, 0x11, 0x00


	//----- nvinfo : EIATTR_KPARAM_INFO
	.align		4
.L_3085:
        /*00d8*/ 	.byte	0x04, 0x17
        /*00da*/ 	.short	(.L_3087 - .L_3086)
.L_3086:
        /*00dc*/ 	.word	0x00000000
        /*00e0*/ 	.short	0x0006
        /*00e2*/ 	.short	0x002c
        /*00e4*/ 	.byte	0x00, 0xf0, 0x11, 0x00


	//----- nvinfo : EIATTR_KPARAM_INFO
	.align		4
.L_3087:
        /*00e8*/ 	.byte	0x04, 0x17
        /*00ea*/ 	.short	(.L_3089 - .L_3088)
.L_3088:
        /*00ec*/ 	.word	0x00000000
        /*00f0*/ 	.short	0x0005
        /*00f2*/ 	.short	0x0028
        /*00f4*/ 	.byte	0x00, 0xf0, 0x11, 0x00


	//----- nvinfo : EIATTR_KPARAM_INFO
	.align		4
.L_3089:
        /*00f8*/ 	.byte	0x04, 0x17
        /*00fa*/ 	.short	(.L_3091 - .L_3090)
.L_3090:
        /*00fc*/ 	.word	0x00000000
        /*0100*/ 	.short	0x0004
        /*0102*/ 	.short	0x0020
        /*0104*/ 	.byte	0x00, 0xf5, 0x21, 0x00


	//----- nvinfo : EIATTR_KPARAM_INFO
	.align		4
.L_3091:
        /*0108*/ 	.byte	0x04, 0x17
        /*010a*/ 	.short	(.L_3093 - .L_3092)
.L_3092:
        /*010c*/ 	.word	0x00000000
        /*0110*/ 	.short	0x0003
        /*0112*/ 	.short	0x0018
        /*0114*/ 	.byte	0x00, 0xf5, 0x21, 0x00


	//----- nvinfo : EIATTR_KPARAM_INFO
	.align		4
.L_3093:
        /*0118*/ 	.byte	0x04, 0x17
        /*011a*/ 	.short	(.L_3095 - .L_3094)
.L_3094:
        /*011c*/ 	.word	0x00000000
        /*0120*/ 	.short	0x0002
        /*0122*/ 	.short	0x0010
        /*0124*/ 	.byte	0x00, 0xf5, 0x21, 0x00


	//----- nvinfo : EIATTR_KPARAM_INFO
	.align		4
.L_3095:
        /*0128*/ 	.byte	0x04, 0x17
        /*012a*/ 	.short	(.L_3097 - .L_3096)
.L_3096:
        /*012c*/ 	.word	0x00000000
        /*0130*/ 	.short	0x0001
        /*0132*/ 	.short	0x0008
        /*0134*/ 	.byte	0x00, 0xf5, 0x21, 0x00


	//----- nvinfo : EIATTR_KPARAM_INFO
	.align		4
.L_3097:
        /*0138*/ 	.byte	0x04, 0x17
        /*013a*/ 	.short	(.L_3099 - .L_3098)
.L_3098:
        /*013c*/ 	.word	0x00000000
        /*0140*/ 	.short	0x0000
        /*0142*/ 	.short	0x0000
        /*0144*/ 	.byte	0x00, 0xf5, 0x21, 0x00


	//----- nvinfo : EIATTR_SPARSE_MMA_MASK
	.align		4
.L_3099:
        /*0148*/ 	.byte	0x03, 0x50
        /*014a*/ 	.short	0x0000


	//----- nvinfo : EIATTR_MAXREG_COUNT
	.align		4
        /*014c*/ 	.byte	0x03, 0x1b
        /*014e*/ 	.short	0x00ff


	//----- nvinfo : EIATTR_NUM_BARRIERS
	.align		4
        /*0150*/ 	.byte	0x02, 0x4c
        /*0152*/ 	.byte	0x01
	.zero		1


	//----- nvinfo : EIATTR_MERCURY_ISA_VERSION
	.align		4
        /*0154*/ 	.byte	0x03, 0x5f
        /*0156*/ 	.short	0x0101


	//----- nvinfo : EIATTR_VRC_CTA_INIT_COUNT
	.align		4
        /*0158*/ 	.byte	0x02, 0x4a
	.zero		1
	.zero		1


	//----- nvinfo : EIATTR_EXIT_INSTR_OFFSETS
	.align		4
        /*015c*/ 	.byte	0x04, 0x1c
        /*015e*/ 	.short	(.L_3101 - .L_3100)


	//   ....[0]....
.L_3100:
        /*0160*/ 	.word	0x00000050


	//   ....[1]....
        /*0164*/ 	.word	0x00000120


	//   ....[2]....
        /*0168*/ 	.word	0x00000d80


	//   ....[3]....
        /*016c*/ 	.word	0x00005400


	//   ....[4]....
        /*0170*/ 	.word	0x00005560


	//   ....[5]....
        /*0174*/ 	.word	0x000055f0


	//   ....[6]....
        /*0178*/ 	.word	0x00005630


	//----- nvinfo : EIATTR_CRS_STACK_SIZE
	.align		4
.L_3101:
        /*017c*/ 	.byte	0x04, 0x1e
        /*017e*/ 	.short	(.L_3103 - .L_3102)
.L_3102:
        /*0180*/ 	.word	0x00000000


	//----- nvinfo : EIATTR_CBANK_PARAM_SIZE
	.align		4
.L_3103:
        /*0184*/ 	.byte	0x03, 0x19
        /*0186*/ 	.short	0x0074


	//----- nvinfo : EIATTR_PARAM_CBANK
	.align		4
        /*0188*/ 	.byte	0x04, 0x0a
        /*018a*/ 	.short	(.L_3105 - .L_3104)
	.align		4
.L_3104:
        /*018c*/ 	.word	index@(.nv.constant0._Z23gemm_half_q_half_kernelILi2ELi48ELb1ELb0ELi32EEvPK6__halfPKjS4_S2_PS0_iiiiPKtS7_iiiiiibS2_i)
        /*0190*/ 	.short	0x0380
        /*0192*/ 	.short	0x0074


	//----- nvinfo : EIATTR_SW_WAR
	.align		4
.L_3105:
        /*0194*/ 	.byte	0x04, 0x36
        /*0196*/ 	.short	(.L_3107 - .L_3106)
.L_3106:
        /*0198*/ 	.word	0x00000008
.L_3107:


//--------------------- .nv.info._Z23gemm_half_q_half_kernelILi2ELi16ELb1ELb0ELi32EEvPK6__halfPKjS4_S2_PS0_iiiiPKtS7_iiiiiibS2_i --------------------------
	.section	.nv.info._Z23gemm_half_q_half_kernelILi2ELi16ELb1ELb0ELi32EEvPK6__halfPKjS4_S2_PS0_iiiiPKtS7_iiiiiibS2_i,"",@"SHT_CUDA_INFO"
	.sectionflags	@""
	.align	4


	//----- nvinfo : EIATTR_CUDA_API_VERSION
	.align		4
        /*0000*/ 	.byte	0x04, 0x37
        /*0002*/ 	.short	(.L_3109 - .L_3108)
.L_3108:
        /*0004*/ 	.word	0x00000082


	//----- nvinfo : EIATTR_KPARAM_INFO
	.align		4
.L_3109:
        /*0008*/ 	.byte	0x04, 0x17
        /*000a*/ 	.short	(.L_3111 - .L_3110)
.L_3110:
        /*000c*/ 	.word	0x00000000
        /*0010*/ 	.short	0x0013
        /*0012*/ 	.short	0x0070
        /*0014*/ 	.byte	0x00, 0xf0, 0x11, 0x00


	//----- nvinfo : EIATTR_KPARAM_INFO
	.align		4
.L_3111:
        /*0018*/ 	.byte	0x04, 0x17
        /*001a*/ 	.short	(.L_3113 - .L_3112)
.L_3112:
        /*001c*/ 	.word	0x00000000
        /*0020*/ 	.short	0x0012
        /*0022*/ 	.short	0x0068
        /*0024*/ 	.byte	0x00, 0xf5, 0x21, 0x00


	//----- nvinfo : EIATTR_KPARAM_INFO
	.align		4
.L_3113:
        /*0028*/ 	.byte	0x04, 0x17
        /*002a*/ 	.short	(.L_3115 - .L_3114)
.L_3114:
        /*002c*/ 	.word	0x00000000
        /*0030*/ 	.short	0x0011
        /*0032*/ 	.short	0x0060
        /*0034*/ 	.byte	0x00, 0xf0, 0x05, 0x00


	//----- nvinfo : EIATTR_KPARAM_INFO
	.align		4
.L_3115:
        /*0038*/ 	.byte	0x04, 0x17
        /*003a*/ 	.short	(.L_3117 - .L_3116)
.L_3116:
        /*003c*/ 	.word	0x00000000
        /*0040*/ 	.short	0x0010
        /*0042*/ 	.short	0x005c
        /*0044*/ 	.byte	0x00, 0xf0, 0x11, 0x00


	//----- nvinfo : EIATTR_KPARAM_INFO
	.align		4
.L_3117:
        /*0048*/ 	.byte	0x04, 0x17
        /*004a*/ 	.short	(.L_3119 - .L_3118)
.L_3118:
        /*004c*/ 	.word	0x00000000
        /*0050*/ 	.short	0x000f
        /*0052*/ 	.short	0x0058
        /*0054*/ 	.byte	0x00, 0xf0, 0x11, 0x00


	//----- nvinfo : EIATTR_KPARAM_INFO
	.align		4
.L_3119:
        /*0058*/ 	.byte	0x04, 0x17
        /*005a*/ 	.short	(.L_3121 - .L_3120)
.L_3120:
        /*005c*/ 	.word	0x00000000
        /*0060*/ 	.short	0x000e
        /*0062*/ 	.short	0x0054
        /*0064*/ 	.byte	0x00, 0xf0, 0x11, 0x00


	//----- nvinfo : EIATTR_KPARAM_INFO
	.align		4
.L_3121:
        /*0068*/ 	.byte	0x04, 0x17
        /*006a*/ 	.short	(.L_3123 - .L_3122)
.L_3122:
        /*006c*/ 	.word	0x00000000
        /*0070*/ 	.short	0x000d
        /*0072*/ 	.short	0x0050
        /*0074*/ 	.byte	0x00, 0xf0, 0x11, 0x00


	//----- nvinfo : EIATTR_KPARAM_INFO
	.align		4
.L_3123:
        /*0078*/ 	.byte	0x04, 0x17
        /*007a*/ 	.short	(.L_3125 - .L_3124)
.L_3124:
        /*007c*/ 	.word	0x00000000
        /*0080*/ 	.short	0x000c
        /*0082*/ 	.short	0x004c
        /*0084*/ 	.byte	0x00, 0xf0, 0x11, 0x00


	//----- nvinfo : EIATTR_KPARAM_INFO
	.align		4
.L_3125:
        /*0088*/ 	.byte	0x04, 0x17
        /*008a*/ 	.short	(.L_3127 - .L_3126)
.L_3126:
        /*008c*/ 	.word	0x00000000
        /*0090*/ 	.short	0x000b
        /*0092*/ 	.short	0x0048
        /*0094*/ 	.byte	0x00, 0xf0, 0x11, 0x00


	//----- nvinfo : EIATTR_KPARAM_INFO
	.align		4
.L_3127:
        /*0098*/ 	.byte	0x04, 0x17
        /*009a*/ 	.short	(.L_3129 - .L_3128)
.L_3128:
        /*009c*/ 	.word	0x00000000
        /*00a0*/ 	.short	0x000a
        /*00a2*/ 	.short	0x0040
        /*00a4*/ 	.byte	0x00, 0xf5, 0x21, 0x00


	//----- nvinfo : EIATTR_KPARAM_INFO
	.align		4
.L_3129:
        /*00a8*/ 	.byte	0x04, 0x17
        /*00aa*/ 	.short	(.L_3131 - .L_3130)
.L_3130:
        /*00ac*/ 	.word	0x00000000
        /*00b0*/ 	.short	0x0009
        /*00b2*/ 	.short	0x0038
        /*00b4*/ 	.byte	0x00, 0xf5, 0x21, 0x00


	//----- nvinfo : EIATTR_KPARAM_INFO
	.align		4
.L_3131:
        /*00b8*/ 	.byte	0x04, 0x17
        /*00ba*/ 	.short	(.L_3133 - .L_3132)
.L_3132:
        /*00bc*/ 	.word	0x00000000
        /*00c0*/ 	.short	0x0008
        /*00c2*/ 	.short	0x0034
        /*00c4*/ 	.byte	0x00, 0xf0, 0x11, 0x00


	//----- nvinfo : EIATTR_KPARAM_INFO
	.align		4
.L_3133:
        /*00c8*/ 	.byte	0x04, 0x17
        /*00ca*/ 	.short	(.L_3135 - .L_3134)
.L_3134:
        /*00cc*/ 	.word	0x00000000
        /*00d0*/ 	.short	0x0007
        /*00d2*/ 	.short	0x0030
        /*00d4*/ 	.byte	0x00, 0xf0, 0x11, 0x00


	//----- nvinfo : EIATTR_KPARAM_INFO
	.align		4
.L_3135:
        /*00d8*/ 	.byte	0x04, 0x17
        /*00da*/ 	.short	(.L_3137 - .L_3136)
.L_3136:
        /*00dc*/ 	.word	0x00000000
        /*00e0*/ 	.short	0x0006
        /*00e2*/ 	.short	0x002c
        /*00e4*/ 	.byte	0x00, 0xf0, 0x11, 0x00


	//----- nvinfo : EIATTR_KPARAM_INFO
	.align		4
.L_3137:
        /*00e8*/ 	.byte	0x04, 0x17
        /*00ea*/ 	.short	(.L_3139 - .L_3138)
.L_3138:
        /*00ec*/ 	.word	0x00000000
        /*00f0*/ 	.short	0x0005
        /*00f2*/ 	.short	0x0028
        /*00f4*/ 	.byte	0x00, 0xf0, 0x11, 0x00


	//----- nvinfo : EIATTR_KPARAM_INFO
	.align		4
.L_3139:
        /*00f8*/ 	.byte	0x04, 0x17
        /*00fa*/ 	.short	(.L_3141 - .L_3140)
.L_3140:
        /*00fc*/ 	.word	0x00000000
        /*0100*/ 	.short	0x0004
        /*0102*/ 	.short	0x0020
        /*0104*/ 	.byte	0x00, 0xf5, 0x21, 0x00


	//----- nvinfo : EIATTR_KPARAM_INFO
	.align		4
.L_3141:
        /*0108*/ 	.byte	0x04, 0x17
        /*010a*/ 	.short	(.L_3143 - .L_3142)
.L_3142:
        /*010c*/ 	.word	0x00000000
        /*0110*/ 	.short	0x0003
        /*0112*/ 	.short	0x0018
        /*0114*/ 	.byte	0x00, 0xf5, 0x21, 0x00


	//----- nvinfo : EIATTR_KPARAM_INFO
	.align		4
.L_3143:
        /*0118*/ 	.byte	0x04, 0x17
        /*011a*/ 	.short	(.L_3145 - .L_3144)
.L_3144:
        /*011c*/ 	.word	0x00000000
        /*0120*/ 	.short	0x0002
        /*0122*/ 	.short	0x0010
        /*0124*/ 	.byte	0x00, 0xf5, 0x21, 0x00


	//----- nvinfo : EIATTR_KPARAM_INFO
	.align		4
.L_3145:
        /*0128*/ 	.byte	0x04, 0x17
        /*012a*/ 	.short	(.L_3147 - .L_3146)
.L_3146:
        /*012c*/ 	.word	0x00000000
        /*0130*/ 	.short	0x0001
        /*0132*/ 	.short	0x0008
        /*0134*/ 	.byte	0x00, 0xf5, 0x21, 0x00


	//----- nvinfo : EIATTR_KPARAM_INFO
	.align		4
.L_3147:
        /*0138*/ 	.byte	0x04, 0x17
        /*013a*/ 	.short	(.L_3149 - .L_3148)
.L_3148:
        /*013c*/ 	.word	0x00000000
        /*0140*/ 	.short	0x0000
        /*0142*/ 	.short	0x0000
        /*0144*/ 	.byte	0x00, 0xf5, 0x21, 0x00


	//----- nvinfo : EIATTR_SPARSE_MMA_MASK
	.align		4
.L_3149:
        /*0148*/ 	.byte	0x03, 0x50
        /*014a*/ 	.short	0x0000


	//----- nvinfo : EIATTR_MAXREG_COUNT
	.align		4
        /*014c*/ 	.byte	0x03, 0x1b
        /*014e*/ 	.short	0x00ff


	//----- nvinfo : EIATTR_NUM_BARRIERS
	.align		4
        /*0150*/ 	.byte	0x02, 0x4c
        /*0152*/ 	.byte	0x01
	.zero		1


	//----- nvinfo : EIATTR_MERCURY_ISA_VERSION
	.align		4
        /*0154*/ 	.byte	0x03, 0x5f
        /*0156*/ 	.short	0x0101


	//----- nvinfo : EIATTR_VRC_CTA_INIT_COUNT
	.align		4
        /*0158*/ 	.byte	0x02, 0x4a
	.zero		1
	.zero		1


	//----- nvinfo : EIATTR_EXIT_INSTR_OFFSETS
	.align		4
        /*015c*/ 	.byte	0x04, 0x1c
        /*015e*/ 	.short	(.L_3151 - .L_3150)


	//   ....[0]....
.L_3150:
        /*0160*/ 	.word	0x00000050


	//   ....[1]....
        /*0164*/ 	.word	0x00000120


	//   ....[2]....
        /*0168*/ 	.word	0x00000d60


	//   ....[3]....
        /*016c*/ 	.word	0x00003630


	//   ....[4]....
        /*0170*/ 	.word	0x00003760


	//   ....[5]....
        /*0174*/ 	.word	0x000037e0


	//   ....[6]....
        /*0178*/ 	.word	0x00003820


	//----- nvinfo : EIATTR_CRS_STACK_SIZE
	.align		4
.L_3151:
        /*017c*/ 	.byte	0x04, 0x1e
        /*017e*/ 	.short	(.L_3153 - .L_3152)
.L_3152:
        /*0180*/ 	.word	0x00000000


	//----- nvinfo : EIATTR_CBANK_PARAM_SIZE
	.align		4
.L_3153:
        /*0184*/ 	.byte	0x03, 0x19
        /*0186*/ 	.short	0x0074


	//----- nvinfo : EIATTR_PARAM_CBANK
	.align		4
        /*0188*/ 	.byte	0x04, 0x0a
        /*018a*/ 	.short	(.L_3155 - .L_3154)
	.align		4
.L_3154:
        /*018c*/ 	.word	index@(.nv.constant0._Z23gemm_half_q_half_kernelILi2ELi16ELb1ELb0ELi32EEvPK6__halfPKjS4_S2_PS0_iiiiPKtS7_iiiiiibS2_i)
        /*0190*/ 	.short	0x0380
        /*0192*/ 	.short	0x0074


	//----- nvinfo : EIATTR_SW_WAR
	.align		4
.L_3155:
        /*0194*/ 	.byte	0x04, 0x36
        /*0196*/ 	.short	(.L_3157 - .L_3156)
.L_3156:
        /*0198*/ 	.word	0x00000008
.L_3157:


//--------------------- .nv.info._Z23gemm_half_q_half_kernelILi2ELi24ELb1ELb0ELi32EEvPK6__halfPKjS4_S2_PS0_iiiiPKtS7_iiiiiibS2_i --------------------------
	.section	.nv.info._Z23gemm_half_q_half_kernelILi2ELi24ELb1ELb0ELi32EEvPK6__halfPKjS4_S2_PS0_iiiiPKtS7_iiiiiibS2_i,"",@"SHT_CUDA_INFO"
	.sectionflags	@""
	.align	4


	//----- nvinfo : EIATTR_CUDA_API_VERSION
	.align		4
        /*0000*/ 	.byte	0x04, 0x37
        /*0002*/ 	.short	(.L_3159 - .L_3158)
.L_3158:
        /*0004*/ 	.word	0x00000082


	//----- nvinfo : EIATTR_KPARAM_INFO
	.align		4
.L_3159:
        /*0008*/ 	.byte	0x04, 0x17
        /*000a*/ 	.short	(.L_3161 - .L_3160)
.L_3160:
        /*000c*/ 	.word	0x00000000
        /*0010*/ 	.short	0x0013
        /*0012*/ 	.short	0x0070
        /*0014*/ 	.byte	0x00, 0xf0, 0x11, 0x00


	//----- nvinfo : EIATTR_KPARAM_INFO
	.align		4
.L_3161:
        /*0018*/ 	.byte	0x04, 0x17
        /*001a*/ 	.short	(.L_3163 - .L_3162)
.L_3162:
        /*001c*/ 	.word	0x00000000
        /*0020*/ 	.short	0x0012
        /*0022*/ 	.short	0x0068
        /*0024*/ 	.byte	0x00, 0xf5, 0x21, 0x00


	//----- nvinfo : EIATTR_KPARAM_INFO
	.align		4
.L_3163:
        /*0028*/ 	.byte	0x04, 0x17
        /*002a*/ 	.short	(.L_3165 - .L_3164)
.L_3164:
        /*002c*/ 	.word	0x00000000
        /*0030*/ 	.short	0x0011
        /*0032*/ 	.short	0x0060
        /*0034*/ 	.byte	0x00, 0xf0, 0x05, 0x00


	//----- nvinfo : EIATTR_KPARAM_INFO
	.align		4
.L_3165:
        /*0038*/ 	.byte	0x04, 0x17
        /*003a*/ 	.short	(.L_3167 - .L_3166)
.L_3166:
        /*003c*/ 	.word	0x00000000
        /*0040*/ 	.short	0x0010
        /*0042*/ 	.short	0x005c
        /*0044*/ 	.byte	0x00, 0xf0, 0x11, 0x00


	//----- nvinfo : EIATTR_KPARAM_INFO
	.align		4
.L_3167:
        /*0048*/ 	.byte	0x04, 0x17
        /*004a*/ 	.short	(.L_3169 - .L_3168)
.L_3168:
        /*004c*/ 	.word	0x00000000
        /*0050*/ 	.short	0x000f
        /*0052*/ 	.short	0x0058
        /*0054*/ 	.byte	0x00, 0xf0, 0x11, 0x00


	//----- nvinfo : EIATTR_KPARAM_INFO
	.align		4
.L_3169:
        /*0058*/ 	.byte	0x04, 0x17
        /*005a*/ 	.short	(.L_3171 - .L_3170)
.L_3170:
        /*005c*/ 	.word	0x00000000
        /*0060*/ 	.short	0x000e
        /*0062*/ 	.short	0x0054
        /*0064*/ 	.byte	0x00, 0xf0, 0x11, 0x00


	//----- nvinfo : EIATTR_KPARAM_INFO
	.align		4
.L_3171:
        /*0068*/ 	.byte	0x04, 0x17
        /*006a*/ 	.short	(.L_3173 - .L_3172)
.L_3172:
        /*006c*/ 	.word	0x00000000
        /*0070*/ 	.short	0x000d
        /*0072*/ 	.short	0x0050
        /*0074*/ 	.byte	0x00, 0xf0, 0x11, 0x00


	//----- nvinfo : EIATTR_KPARAM_INFO
	.align		4
.L_3173:
        /*0078*/ 	.byte	0x04, 0x17
        /*007a*/ 	.short	(.L_3175 - .L_3174)
.L_3174:
        /*007c*/ 	.word	0x00000000
        /*0080*/ 	.short	0x000c
        /*0082*/ 	.short	0x004c
        /*0084*/ 	.byte	0x00, 0xf0, 0x11, 0x00


	//----- nvinfo : EIATTR_KPARAM_INFO
	.align		4
.L_3175:
        /*0088*/ 	.byte	0x04, 0x17
        /*008a*/ 	.short	(.L_3177 - .L_3176)
.L_3176:
        /*008c*/ 	.word	0x00000000
        /*0090*/ 	.short	0x000b
        /*0092*/ 	.short	0x0048
        /*0094*/ 	.byte	0x00, 0xf0, 0x11, 0x00


	//----- nvinfo : EIATTR_KPARAM_INFO
	.align		4
.L_3177:
        /*0098*/ 	.byte	0x04, 0x17
        /*009a*/ 	.short	(.L_3179 - .L_3178)
.L_3178:
        /*009c*/ 	.word	0x00000000
        /*00a0*/ 	.short	0x000a
        /*00a2*/ 	.short	0x0040
        /*00a4*/ 	.byte	0x00, 0xf5, 0x21, 0x00


	//----- nvinfo : EIATTR_KPARAM_INFO
	.align		4
.L_3179:
        /*00a8*/ 	.byte	0x04, 0x17
        /*00aa*/ 	.short	(.L_3181 - .L_3180)
.L_3180:
        /*00ac*/ 	.word	0x00000000
        /*00b0*/ 	.short	0x0009
        /*00b2*/ 	.short	0x0038
        /*00b4*/ 	.byte	0x00, 0xf5, 0x21, 0x00


	//----- nvinfo : EIATTR_KPARAM_INFO
	.align		4
.L_3181:
        /*00b8*/ 	.byte	0x04, 0x17
        /*00ba*/ 	.short	(.L_3183 - .L_3182)
.L_3182:
        /*00bc*/ 	.word	0x00000000
        /*00c0*/ 	.short	0x0008
        /*00c2*/ 	.short	0x0034
        /*00c4*/ 	.byte	0x00, 0xf0, 0x11, 0x00


	//----- nvinfo : EIATTR_KPARAM_INFO
	.align		4
.L_3183:
        /*00c8*/ 	.byte	0x04, 0x17
        /*00ca*/ 	.short	(.L_3185 - .L_3184)
.L_3184:
        /*00cc*/ 	.word	0x00000000
        /*00d0*/ 	.short	0x0007
        /*00d2*/ 	.short	0x0030
        /*00d4*/ 	.byte	0x00, 0xf0, 0x11, 0x00


	//----- nvinfo : EIATTR_KPARAM_INFO
	.align		4
.L_3185:
        /*00d8*/ 	.byte	0x04, 0x17
        /*00da*/ 	.short	(.L_3187 - .L_3186)
.L_3186:
        /*00dc*/ 	.word	0x00000000
        /*00e0*/ 	.short	0x0006
        /*00e2*/ 	.short	0x002c
        /*00e4*/ 	.byte	0x00, 0xf0, 0x11, 0x00


	//----- nvinfo : EIATTR_KPARAM_INFO
	.align		4
.L_3187:
        /*00e8*/ 	.byte	0x04, 0x17
        /*00ea*/ 	.short	(.L_3189 - .L_3188)
.L_3188:
        /*00ec*/ 	.word	0x00000000
        /*00f0*/ 	.short	0x0005
        /*00f2*/ 	.short	0x0028
        /*00f4*/ 	.byte	0x00, 0xf0, 0x11, 0x00


	//----- nvinfo : EIATTR_KPARAM_INFO
	.align		4
.L_3189:
        /*00f8*/ 	.byte	0x04, 0x17
        /*00fa*/ 	.short	(.L_3191 - .L_3190)
.L_3190:
        /*00fc*/ 	.word	0x00000000
        /*0100*/ 	.short	0x0004
        /*0102*/ 	.short	0x0020
        /*0104*/ 	.byte	0x00, 0xf5, 0x21, 0x00


	//----- nvinfo : EIATTR_KPARAM_INFO
	.align		4
.L_3191:
        /*0108*/ 	.byte	0x04, 0x17
        /*010a*/ 	.short	(.L_3193 - .L_3192)
.L_3192:
        /*010c*/ 	.word	0x00000000
        /*0110*/ 	.short	0x0003
        /*0112*/ 	.short	0x0018
        /*0114*/ 	.byte	0x00, 0xf5, 0x21, 0x00


	//----- nvinfo : EIATTR_KPARAM_INFO
	.align		4
.L_3193:
        /*0118*/ 	.byte	0x04, 0x17
        /*011a*/ 	.short	(.L_3195 - .L_3194)
.L_3194:
        /*011c*/ 	.word	0x00000000
        /*0120*/ 	.short	0x0002
        /*0122*/ 	.short	0x0010
        /*0124*/ 	.byte	0x00, 0xf5, 0x21, 0x00


	//----- nvinfo : EIATTR_KPARAM_INFO
	.align		4
.L_3195:
        /*0128*/ 	.byte	0x04, 0x17
        /*012a*/ 	.short	(.L_3197 - .L_3196)
.L_3196:
        /*012c*/ 	.word	0x00000000
        /*0130*/ 	.short	0x0001
        /*0132*/ 	.short	0x0008
        /*0134*/ 	.byte	0x00, 0xf5, 0x21, 0x00


	//----- nvinfo : EIATTR_KPARAM_INFO
	.align		4
.L_3197:
        /*0138*/ 	.byte	0x04, 0x17
        /*013a*/ 	.short	(.L_3199 - .L_3198)
.L_3198:
        /*013c*/ 	.word	0x00000000
        /*0140*/ 	.short	0x0000
        /*0142*/ 	.short	0x0000
        /*0144*/ 	.byte	0x00, 0xf5, 0x21, 0x00


	//----- nvinfo : EIATTR_SPARSE_MMA_MASK
	.align		4
.L_3199:
        /*0148*/ 	.byte	0x03, 0x50
        /*014a*/ 	.short	0x0000


	//----- nvinfo : EIATTR_MAXREG_COUNT
	.align		4
        /*014c*/ 	.byte	0x03, 0x1b
        /*014e*/ 	.short	0x00ff


	//----- nvinfo : EIATTR_NUM_BARRIERS
	.align		4
        /*0150*/ 	.byte	0x02, 0x4c
        /*0152*/ 	.byte	0x01
	.zero		1


	//----- nvinfo : EIATTR_MERCURY_ISA_VERSION
	.align		4
        /*0154*/ 	.byte	0x03, 0x5f
        /*0156*/ 	.short	0x0101


	//----- nvinfo : EIATTR_VRC_CTA_INIT_COUNT
	.align		4
        /*0158*/ 	.byte	0x02, 0x4a
	.zero		1
	.zero		1


	//----- nvinfo : EIATTR_EXIT_INSTR_OFFSETS
	.align		4
        /*015c*/ 	.byte	0x04, 0x1c
        /*015e*/ 	.short	(.L_3201 - .L_3200)


	//   ....[0]....
.L_3200:
        /*0160*/ 	.word	0x00000050


	//   ....[1]....
        /*0164*/ 	.word	0x00000120


	//   ....[2]....
        /*0168*/ 	.word	0x00000d70


	//   ....[3]....
        /*016c*/ 	.word	0x00007240


	//   ....[4]....
        /*0170*/ 	.word	0x00007370


	//   ....[5]....
        /*0174*/ 	.word	0x00007400


	//   ....[6]....
        /*0178*/ 	.word	0x00007440


	//----- nvinfo : EIATTR_CRS_STACK_SIZE
	.align		4
.L_3201:
        /*017c*/ 	.byte	0x04, 0x1e
        /*017e*/ 	.short	(.L_3203 - .L_3202)
.L_3202:
        /*0180*/ 	.word	0x00000000


	//----- nvinfo : EIATTR_CBANK_PARAM_SIZE
	.align		4
.L_3203:
        /*0184*/ 	.byte	0x03, 0x19
        /*0186*/ 	.short	0x0074


	//----- nvinfo : EIATTR_PARAM_CBANK
	.align		4
        /*0188*/ 	.byte	0x04, 0x0a
        /*018a*/ 	.short	(.L_3205 - .L_3204)
	.align		4
.L_3204:
        /*018c*/ 	.word	index@(.nv.constant0._Z23gemm_half_q_half_kernelILi2ELi24ELb1ELb0ELi32EEvPK6__halfPKjS4_S2_PS0_iiiiPKtS7_iiiiiibS2_i)
        /*0190*/ 	.short	0x0380
        /*0192*/ 	.short	0x0074


	//----- nvinfo : EIATTR_SW_WAR
	.align		4
.L_3205:
        /*0194*/ 	.byte	0x04, 0x36
        /*0196*/ 	.short	(.L_3207 - .L_3206)
.L_3206:
        /*0198*/ 	.word	0x00000008
.L_3207:


//--------------------- .nv.info._Z23gemm_half_q_half_kernelILi2ELi8ELb1ELb0ELi32EEvPK6__halfPKjS4_S2_PS0_iiiiPKtS7_iiiiiibS2_i --------------------------
	.section	.nv.info._Z23gemm_half_q_half_kernelILi2ELi8ELb1ELb0ELi32EEvPK6__halfPKjS4_S2_PS0_iiiiPKtS7_iiiiiibS2_i,"",@"SHT_CUDA_INFO"
	.sectionflags	@""
	.align	4


	//----- nvinfo : EIATTR_CUDA_API_VERSION
	.align		4
        /*0000*/ 	.byte	0x04, 0x37
        /*0002*/ 	.short	(.L_3209 - .L_3208)
.L_3208:
        /*0004*/ 	.word	0x00000082


	//----- nvinfo : EIATTR_KPARAM_INFO
	.align		4
.L_3209:
        /*0008*/ 	.byte	0x04, 0x17
        /*000a*/ 	.short	(.L_3211 - .L_3210)
.L_3210:
        /*000c*/ 	.word	0x00000000
        /*0010*/ 	.short	0x0013
        /*0012*/ 	.short	0x0070
        /*0014*/ 	.byte	0x00, 0xf0, 0x11, 0x00


	//----- nvinfo : EIATTR_KPARAM_INFO
	.align		4
.L_3211:
        /*0018*/ 	.byte	0x04, 0x17
        /*001a*/ 	.short	(.L_3213 - .L_3212)
.L_3212:
        /*001c*/ 	.word	0x00000000
        /*0020*/ 	.short	0x0012
        /*0022*/ 	.short	0x0068
        /*0024*/ 	.byte	0x00, 0xf5, 0x21, 0x00


	//----- nvinfo : EIATTR_KPARAM_INFO
	.align		4
.L_3213:
        /*0028*/ 	.byte	0x04, 0x17
        /*002a*/ 	.short	(.L_3215 - .L_3214)
.L_3214:
        /*002c*/ 	.word	0x00000000
        /*0030*/ 	.short	0x0011
        /*0032*/ 	.short	0x0060
        /*0034*/ 	.byte	0x00, 0xf0, 0x05, 0x00


	//----- nvinfo : EIATTR_KPARAM_INFO
	.align		4
.L_3215:
        /*0038*/ 	.byte	0x04, 0x17
        /*003a*/ 	.short	(.L_3217 - .L_3216)
.L_3216:
        /*003c*/ 	.word	0x00000000
        /*0040*/ 	.short	0x0010
        /*0042*/ 	.short	0x005c
        /*0044*/ 	.byte	0x00, 0xf0, 0x11, 0x00


	//----- nvinfo : EIATTR_KPARAM_INFO
	.align		4
.L_3217:
        /*0048*/ 	.byte	0x04, 0x17
        /*004a*/ 	.short	(.L_3219 - .L_3218)
.L_3218:
        /*004c*/ 	.word	0x00000000
        /*0050*/ 	.short	0x000f
        /*0052*/ 	.short	0x0058
        /*0054*/ 	.byte	0x00, 0xf0, 0x11, 0x00


	//----- nvinfo : EIATTR_KPARAM_INFO
	.align		4
.L_3219:
        /*0058*/ 	.byte	0x04, 0x17
        /*005a*/ 	.short	(.L_3221 - .L_3220)
.L_3220:
        /*005c*/ 	.word	0x00000000
        /*0060*/ 	.short	0x000e
        /*0062*/ 	.short	0x0054
        /*0064*/ 	.byte	0x00, 0xf0, 0x11, 0x00


	//----- nvinfo : EIATTR_KPARAM_INFO
	.align		4
.L_3221:
        /*0068*/ 	.byte	0x04, 0x17
        /*006a*/ 	.short	(.L_3223 - .L_3222)
.L_3222:
        /*006c*/ 	.word	0x00000000
        /*0070*/ 	.short	0x000d
        /*0072*/ 	.short	0x0050
        /*0074*/ 	.byte	0x00, 0xf0, 0x11, 0x00


	//----- nvinfo : EIATTR_KPARAM_INFO
	.align		4
.L_3223:
        /*0078*/ 	.byte	0x04, 0x17
        /*007a*/ 	.short	(.L_3225 - .L_3224)
.L_3224:
        /*007c*/ 	.word	0x00000000
        /*0080*/ 	.short	0x000c
        /*0082*/ 	.short	0x004c
        /*0084*/ 	.byte	0x00, 0xf0, 0x11, 0x00


	//----- nvinfo : EIATTR_KPARAM_INFO
	.align		4
.L_3225:
        /*0088*/ 	.byte	0x04, 0x17
        /*008a*/ 	.short	(.L_3227 - .L_3226)
.L_3226:
        /*008c*/ 	.word	0x00000000
        /*0090*/ 	.short	0x000b
        /*0092*/ 	.short	0x0048
        /*0094*/ 	.byte	0x00, 0xf0, 0x11, 0x00


	//----- nvinfo : EIATTR_KPARAM_INFO
	.align		4
.L_3227:
        /*0098*/ 	.byte	0x04, 0x17
        /*009a*/ 	.short	(.L_3229 - .L_3228)
.L_3228:
        /*009c*/ 	.word	0x00000000
        /*00a0*/ 	.short	0x000a
        /*00a2*/ 	.short	0x0040
        /*00a4*/ 	.byte	0x00, 0xf5, 0x21, 0x00


	//----- nvinfo : EIATTR_KPARAM_INFO
	.align		4
.L_3229:
        /*00a8*/ 	.byte	0x04, 0x17
        /*00aa*/ 	.short	(.L_3231 - .L_3230)
.L_3230:
        /*00ac*/ 	.word	0x00000000
        /*00b0*/ 	.short	0x0009
        /*00b2*/ 	.short	0x0038
        /*00b4*/ 	.byte	0x00, 0xf5, 0x21, 0x00


	//----- nvinfo : EIATTR_KPARAM_INFO
	.align		4
.L_3231:
        /*00b8*/ 	.byte	0x04, 0x17
        /*00ba*/ 	.short	(.L_3233 - .L_3232)
.L_3232:
        /*00bc*/ 	.word	0x00000000
        /*00c0*/ 	.short	0x0008
        /*00c2*/ 	.short	0x0034
        /*00c4*/ 	.byte	0x00, 0xf0, 0x11, 0x00


	//----- nvinfo : EIATTR_KPARAM_INFO
	.align		4
.L_3233:
        /*00c8*/ 	.byte	0x04, 0x17
        /*00ca*/ 	.short	(.L_3235 - .L_3234)
.L_3234:
        /*00cc*/ 	.word	0x00000000
        /*00d0*/ 	.short	0x0007
        /*00d2*/ 	.short	0x0030
        /*00d4*/ 	.byte	0x00, 0xf0, 0x11, 0x00


	//----- nvinfo : EIATTR_KPARAM_INFO
	.align		4
.L_3235:
        /*00d8*/ 	.byte	0x04, 0x17
        /*00da*/ 	.short	(.L_3237 - .L_3236)
.L_3236:
        /*00dc*/ 	.word	0x00000000
        /*00e0*/ 	.short	0x0006
        /*00e2*/ 	.short	0x002c
        /*00e4*/ 	.byte	0x00, 0xf0, 0x11, 0x00


	//----- nvinfo : EIATTR_KPARAM_INFO
	.align		4
.L_3237:
        /*00e8*/ 	.byte	0x04, 0x17
        /*00ea*/ 	.short	(.L_3239 - .L_3238)
.L_3238:
        /*00ec*/ 	.word	0x00000000
        /*00f0*/ 	.short	0x0005
        /*00f2*/ 	.short	0x0028
        /*00f4*/ 	.byte	0x00, 0xf0, 0x11, 0x00


	//----- nvinfo : EIATTR_KPARAM_INFO
	.align		4
.L_3239:
        /*00f8*/ 	.byte	0x04, 0x17
        /*00fa*/ 	.short	(.L_3241 - .L_3240)
.L_3240:
        /*00fc*/ 	.word	0x00000000
        /*0100*/ 	.short	0x0004
        /*0102*/ 	.short	0x0020
        /*0104*/ 	.byte	0x00, 0xf5, 0x21, 0x00


	//----- nvinfo : EIATTR_KPARAM_INFO
	.align		4
.L_3241:
        /*0108*/ 	.byte	0x04, 0x17
        /*010a*/ 	.short	(.L_3243 - .L_3242)
.L_3242:
        /*010c*/ 	.word	0x00000000
        /*0110*/ 	.short	0x0003
        /*0112*/ 	.short	0x0018
        /*0114*/ 	.byte	0x00, 0xf5, 0x21, 0x00


	//----- nvinfo : EIATTR_KPARAM_INFO
	.align		4
.L_3243:
        /*0118*/ 	.byte	0x04, 0x17
        /*011a*/ 	.short	(.L_3245 - .L_3244)
.L_3244:
        /*011c*/ 	.word	0x00000000
        /*0120*/ 	.short	0x0002
        /*0122*/ 	.short	0x0010
        /*0124*/ 	.byte	0x00, 0xf5, 0x21, 0x00


	//----- nvinfo : EIATTR_KPARAM_INFO
	.align		4
.L_3245:
        /*0128*/ 	.byte	0x04, 0x17
        /*012a*/ 	.short	(.L_3247 - .L_3246)
.L_3246:
        /*012c*/ 	.word	0x00000000
        /*0130*/ 	.short	0x0001
        /*0132*/ 	.short	0x0008
        /*0134*/ 	.byte	0x00, 0xf5, 0x21, 0x00


	//----- nvinfo : EIATTR_KPARAM_INFO
	.align		4
.L_3247:
        /*0138*/ 	.byte	0x04, 0x17
        /*013a*/ 	.short	(.L_3249 - .L_3248)
.L_3248:
        /*013c*/ 	.word	0x00000000
        /*0140*/ 	.short	0x0000
        /*0142*/ 	.short	0x0000
        /*0144*/ 	.byte	0x00, 0xf5, 0x21, 0x00


	//----- nvinfo : EIATTR_SPARSE_MMA_MASK
	.align		4
.L_3249:
        /*0148*/ 	.byte	0x03, 0x50
        /*014a*/ 	.short	0x0000


	//----- nvinfo : EIATTR_MAXREG_COUNT
	.align		4
        /*014c*/ 	.byte	0x03, 0x1b
        /*014e*/ 	.short	0x00ff


	//----- nvinfo : EIATTR_NUM_BARRIERS
	.align		4
        /*0150*/ 	.byte	0x02, 0x4c
        /*0152*/ 	.byte	0x01
	.zero		1


	//----- nvinfo : EIATTR_MERCURY_ISA_VERSION
	.align		4
        /*0154*/ 	.byte	0x03, 0x5f
        /*0156*/ 	.short	0x0101


	//----- nvinfo : EIATTR_VRC_CTA_INIT_COUNT
	.align		4
        /*0158*/ 	.byte	0x02, 0x4a
	.zero		1
	.zero		1


	//----- nvinfo : EIATTR_EXIT_INSTR_OFFSETS
	.align		4
        /*015c*/ 	.byte	0x04, 0x1c
        /*015e*/ 	.short	(.L_3251 - .L_3250)


	//   ....[0]....
.L_3250:
        /*0160*/ 	.word	0x00000060


	//   ....[1]....
        /*0164*/ 	.word	0x00000130


	//   ....[2]....
        /*0168*/ 	.word	0x00000d70


	//   ....[3]....
        /*016c*/ 	.word	0x00005830


	//   ....[4]....
        /*0170*/ 	.word	0x00005960


	//   ....[5]....
        /*0174*/ 	.word	0x000059e0


	//   ....[6]....
        /*0178*/ 	.word	0x00005a20


	//----- nvinfo : EIATTR_CRS_STACK_SIZE
	.align		4
.L_3251:
        /*017c*/ 	.byte	0x04, 0x1e
        /*017e*/ 	.short	(.L_3253 - .L_3252)
.L_3252:
        /*0180*/ 	.word	0x00000000


	//----- nvinfo : EIATTR_CBANK_PARAM_SIZE
	.align		4
.L_3253:
        /*0184*/ 	.byte	0x03, 0x19
        /*0186*/ 	.short	0x0074


	//----- nvinfo : EIATTR_PARAM_CBANK
	.align		4
        /*0188*/ 	.byte	0x04, 0x0a
        /*018a*/ 	.short	(.L_3255 - .L_3254)
	.align		4
.L_3254:
        /*018c*/ 	.word	index@(.nv.constant0._Z23gemm_half_q_half_kernelILi2ELi8ELb1ELb0ELi32EEvPK6__halfPKjS4_S2_PS0_iiiiPKtS7_iiiiiibS2_i)
        /*0190*/ 	.short	0x0380
        /*0192*/ 	.short	0x0074


	//----- nvinfo : EIATTR_SW_WAR
	.align		4
.L_3255:
        /*0194*/ 	.byte	0x04, 0x36
        /*0196*/ 	.short	(.L_3257 - .L_3256)
.L_3256:
        /*0198*/ 	.word	0x00000008
.L_3257:


//--------------------- .nv.info._Z23gemm_half_q_half_kernelILi2ELi12ELb1ELb0ELi32EEvPK6__halfPKjS4_S2_PS0_iiiiPKtS7_iiiiiibS2_i --------------------------
	.section	.nv.info._Z23gemm_half_q_half_kernelILi2ELi12ELb1ELb0ELi32EEvPK6__halfPKjS4_S2_PS0_iiiiPKtS7_iiiiiibS2_i,"",@"SHT_CUDA_INFO"
	.sectionflags	@""
	.align	4


	//----- nvinfo : EIATTR_CUDA_API_VERSION
	.align		4
        /*0000*/ 	.byte	0x04, 0x37
        /*0002*/ 	.short	(.L_3259 - .L_3258)
.L_3258:
        /*0004*/ 	.word	0x00000082


	//----- nvinfo : EIATTR_KPARAM_INFO
	.align		4
.L_3259:
        /*0008*/ 	.byte	0x04, 0x17
        /*000a*/ 	.short	(.L_3261 - .L_3260)
.L_3260:
        /*000c*/ 	.word	0x00000000
        /*0010*/ 	.short	0x0013
        /*0012*/ 	.short	0x0070
        /*0014*/ 	.byte	0x00, 0xf0, 0x11, 0x00


	//----- nvinfo : EIATTR_KPARAM_INFO
	.align		4
.L_3261:
        /*0018*/ 	.byte	0x04, 0x17
        /*001a*/ 	.short	(.L_3263 - .L_3262)
.L_3262:
        /*001c*/ 	.word	0x00000000
        /*0020*/ 	.short	0x0012
        /*0022*/ 	.short	0x0068
        /*0024*/ 	.byte	0x00, 0xf5, 0x21, 0x00


	//----- nvinfo : EIATTR_KPARAM_INFO
	.align		4
.L_3263:
        /*0028*/ 	.byte	0x04, 0x17
        /*002a*/ 	.short	(.L_3265 - .L_3264)
.L_3264:
        /*002c*/ 	.word	0x00000000
        /*0030*/ 	.short	0x0011
        /*0032*/ 	.short	0x0060
        /*0034*/ 	.byte	0x00, 0xf0, 0x05, 0x00


	//----- nvinfo : EIATTR_KPARAM_INFO
	.align		4
.L_3265:
        /*0038*/ 	.byte	0x04, 0x17
        /*003a*/ 	.short	(.L_3267 - .L_3266)
.L_3266:
        /*003c*/ 	.word	0x00000000
        /*0040*/ 	.short	0x0010
        /*0042*/ 	.short	0x005c
        /*0044*/ 	.byte	0x00, 0xf0, 0x11, 0x00


	//----- nvinfo : EIATTR_KPARAM_INFO
	.align		4
.L_3267:
        /*0048*/ 	.byte	0x04, 0x17
        /*004a*/ 	.short	(.L_3269 - .L_3268)
.L_3268:
        /*004c*/ 	.word	0x00000000
        /*0050*/ 	.short	0x000f
        /*0052*/ 	.short	0x0058
        /*0054*/ 	.byte	0x00, 0xf0, 0x11, 0x00


	//----- nvinfo : EIATTR_KPARAM_INFO
	.align		4
.L_3269:
        /*0058*/ 	.byte	0x04, 0x17
        /*005a*/ 	.short	(.L_3271 - .L_3270)
.L_3270:
        /*005c*/ 	.word	0x00000000
        /*0060*/ 	.short	0x000e
        /*0062*/ 	.short	0x0054
        /*0064*/ 	.byte	0x00, 0xf0, 0x11, 0x00


	//----- nvinfo : EIATTR_KPARAM_INFO
	.align		4
.L_3271:
        /*0068*/ 	.byte	0x04, 0x17
        /*006a*/ 	.short	(.L_3273 - .L_3272)
.L_3272:
        /*006c*/ 	.word	0x00000000
        /*0070*/ 	.short	0x000d
        /*0072*/ 	.short	0x0050
        /*0074*/ 	.byte	0x00, 0xf0, 0x11, 0x00


	//----- nvinfo : EIATTR_KPARAM_INFO
	.align		4
.L_3273:
        /*0078*/ 	.byte	0x04, 0x17
        /*007a*/ 	.short	(.L_3275 - .L_3274)
.L_3274:
        /*007c*/ 	.word	0x00000000
        /*0080*/ 	.short	0x000c
        /*0082*/ 	.short	0x004c
        /*0084*/ 	.byte	0x00, 0xf0, 0x11, 0x00


	//----- nvinfo : EIATTR_KPARAM_INFO
	.align		4
.L_3275:
        /*0088*/ 	.byte	0x04, 0x17
        /*008a*/ 	.short	(.L_3277 - .L_3276)
.L_3276:
        /*008c*/ 	.word	0x00000000
        /*0090*/ 	.short	0x000b
        /*0092*/ 	.short	0x0048
        /*0094*/ 	.byte	0x00, 0xf0, 0x11, 0x00


	//----- nvinfo : EIATTR_KPARAM_INFO
	.align		4
.L_3277:
        /*0098*/ 	.byte	0x04, 0x17
        /*009a*/ 	.short	(.L_3279 - .L_3278)
.L_3278:
        /*009c*/ 	.word	0x00000000
        /*00a0*/ 	.short	0x000a
        /*00a2*/ 	.short	0x0040
        /*00a4*/ 	.byte	0x00, 0xf5, 0x21, 0x00


	//----- nvinfo : EIATTR_KPARAM_INFO
	.align		4
.L_3279:
        /*00a8*/ 	.byte	0x04, 0x17
        /*00aa*/ 	.short	(.L_3281 - .L_3280)
.L_3280:
        /*00ac*/ 	.word	0x00000000
        /*00b0*/ 	.short	0x0009
        /*00b2*/ 	.short	0x0038
        /*00b4*/ 	.byte	0x00, 0xf5, 0x21, 0x00


	//----- nvinfo : EIATTR_KPARAM_INFO
	.align		4
.L_3281:
        /*00b8*/ 	.byte	0x04, 0x17
        /*00ba*/ 	.short	(.L_3283 - .L_3282)
.L_3282:
        /*00bc*/ 	.word	0x00000000
        /*00c0*/ 	.short	0x0008
        /*00c2*/ 	.short	0x0034
        /*00c4*/ 	.byte	0x00, 0xf0, 0x11, 0x00


	//----- nvinfo : EIATTR_KPARAM_INFO
	.align		4
.L_3283:
        /*00c8*/ 	.byte	0x04, 0x17
        /*00ca*/ 	.short	(.L_3285 - .L_3284)
.L_3284:
        /*00cc*/ 	.word	0x00000000
        /*00d0*/ 	.short	0x0007
        /*00d2*/ 	.short	0x0030
        /*00d4*/ 	.byte	0x00, 0xf0, 0x11, 0x00


	//----- nvinfo : EIATTR_KPARAM_INFO
	.align		4
.L_3285:
        /*00d8*/ 	.byte	0x04, 0x17
        /*00da*/ 	.short	(.L_3287 - .L_3286)
.L_3286:
        /*00dc*/ 	.word	0x00000000
        /*00e0*/ 	.short	0x0006
        /*00e2*/ 	.short	0x002c
        /*00e4*/ 	.byte	0x00, 0xf0, 0x11, 0x00


	//----- nvinfo : EIATTR_KPARAM_INFO
	.align		4
.L_3287:
        /*00e8*/ 	.byte	0x04, 0x17
        /*00ea*/ 	.short	(.L_3289 - .L_3288)
.L_3288:
        /*00ec*/ 	.word	0x00000000
        /*00f0*/ 	.short	0x0005
        /*00f2*/ 	.short	0x0028
        /*00f4*/ 	.byte	0x00, 0xf0, 0x11, 0x00


	//----- nvinfo : EIATTR_KPARAM_INFO
	.align		4
.L_3289:
        /*00f8*/ 	.byte	0x04, 0x17
        /*00fa*/ 	.short	(.L_3291 - .L_3290)
.L_3290:
        /*00fc*/ 	.word	0x00000000
        /*0100*/ 	.short	0x0004
        /*0102*/ 	.short	0x0020
        /*0104*/ 	.byte	0x00, 0xf5, 0x21, 0x00


	//----- nvinfo : EIATTR_KPARAM_INFO
	.align		4
.L_3291:
        /*0108*/ 	.byte	0x04, 0x17
        /*010a*/ 	.short	(.L_3293 - .L_3292)
.L_3292:
        /*010c*/ 	.word	0x00000000
        /*0110*/ 	.short	0x0003
        /*0112*/ 	.short	0x0018
        /*0114*/ 	.byte	0x00, 0xf5, 0x21, 0x00


	//----- nvinfo : EIATTR_KPARAM_INFO
	.align		4
.L_3293:
        /*0118*/ 	.byte	0x04, 0x17
        /*011a*/ 	.short	(.L_3295 - .L_3294)
.L_3294:
        /*011c*/ 	.word	0x00000000
        /*0120*/ 	.short	0x0002
        /*0122*/ 	.short	0x0010
        /*0124*/ 	.byte	0x00, 0xf5, 0x21, 0x00


	//----- nvinfo : EIATTR_KPARAM_INFO
	.align		4
.L_3295:
        /*0128*/ 	.byte	0x04, 0x17
        /*012a*/ 	.short	(.L_3297 - .L_3296)
.L_3296:
        /*012c*/ 	.word	0x00000000
        /*0130*/ 	.short	0x0001
        /*0132*/ 	.short	0x0008
        /*0134*/ 	.byte	0x00, 0xf5, 0x21, 0x00


	//----- nvinfo : EIATTR_KPARAM_INFO
	.align		4
.L_3297:
        /*0138*/ 	.byte	0x04, 0x17
        /*013a*/ 	.short	(.L_3299 - .L_3298)
.L_3298:
        /*013c*/ 	.word	0x00000000
        /*0140*/ 	.short	0x0000
        /*0142*/ 	.short	0x0000
        /*0144*/ 	.byte	0x00, 0xf5, 0x21, 0x00


	//----- nvinfo : EIATTR_SPARSE_MMA_MASK
	.align		4
.L_3299:
        /*0148*/ 	.byte	0x03, 0x50
        /*014a*/ 	.short	0x0000


	//----- nvinfo : EIATTR_MAXREG_COUNT
	.align		4
        /*014c*/ 	.byte	0x03, 0x1b
        /*014e*/ 	.short	0x00ff


	//----- nvinfo : EIATTR_NUM_BARRIERS
	.align		4
        /*0150*/ 	.byte	0x02, 0x4c
        /*0152*/ 	.byte	0x01
	.zero		1


	//----- nvinfo : EIATTR_MERCURY_ISA_VERSION
	.align		4
        /*0154*/ 	.byte	0x03, 0x5f
        /*0156*/ 	.short	0x0101


	//----- nvinfo : EIATTR_VRC_CTA_INIT_COUNT
	.align		4
        /*0158*/ 	.byte	0x02, 0x4a
	.zero		1
	.zero		1


	//----- nvinfo : EIATTR_EXIT_INSTR_OFFSETS
	.align		4
        /*015c*/ 	.byte	0x04, 0x1c
        /*015e*/ 	.short	(.L_3301 - .L_3300)


	//   ....[0]....
.L_3300:
        /*0160*/ 	.word	0x00000050


	//   ....[1]....
        /*0164*/ 	.word	0x00000120


	//   ....[2]....
        /*0168*/ 	.word	0x00000d80


	//   ....[3]....
        /*016c*/ 	.word	0x000070f0


	//   ....[4]....
        /*0170*/ 	.word	0x00007250


	//   ....[5]....
        /*0174*/ 	.word	0x000072e0


	//   ....[6]....
        /*0178*/ 	.word	0x00007320


	//----- nvinfo : EIATTR_CRS_STACK_SIZE
	.align		4
.L_3301:
        /*017c*/ 	.byte	0x04, 0x1e
        /*017e*/ 	.short	(.L_3303 - .L_3302)
.L_3302:
        /*0180*/ 	.word	0x00000000


	//----- nvinfo : EIATTR_CBANK_PARAM_SIZE
	.align		4
.L_3303:
        /*0184*/ 	.byte	0x03, 0x19
        /*0186*/ 	.short	0x0074


	//----- nvinfo : EIATTR_PARAM_CBANK
	.align		4
        /*0188*/ 	.byte	0x04, 0x0a
        /*018a*/ 	.short	(.L_3305 - .L_3304)
	.align		4
.L_3304:
        /*018c*/ 	.word	index@(.nv.constant0._Z23gemm_half_q_half_kernelILi2ELi12ELb1ELb0ELi32EEvPK6__halfPKjS4_S2_PS0_iiiiPKtS7_iiiiiibS2_i)
        /*0190*/ 	.short	0x0380
        /*0192*/ 	.short	0x0074


	//----- nvinfo : EIATTR_SW_WAR
	.align		4
.L_3305:
        /*0194*/ 	.byte	0x04, 0x36
        /*0196*/ 	.short	(.L_3307 - .L_3306)
.L_3306:
        /*0198*/ 	.word	0x00000008
.L_3307:


//--------------------- .nv.info._Z23gemm_half_q_half_kernelILi2ELi14ELb1ELb0ELi32EEvPK6__halfPKjS4_S2_PS0_iiiiPKtS7_iiiiiibS2_i --------------------------
	.section	.nv.info._Z23gemm_half_q_half_kernelILi2ELi14ELb1ELb0ELi32EEvPK6__halfPKjS4_S2_PS0_iiiiPKtS7_iiiiiibS2_i,"",@"SHT_CUDA_INFO"
	.sectionflags	@""
	.align	4


	//----- nvinfo : EIATTR_CUDA_API_VERSION
	.align		4
        /*0000*/ 	.byte	0x04, 0x37
        /*0002*/ 	.short	(.L_3309 - .L_3308)
.L_3308:
        /*0004*/ 	.word	0x00000082


	//----- nvinfo : EIATTR_KPARAM_INFO
	.align		4
.L_3309:
        /*0008*/ 	.byte	0x04, 0x17
        /*000a*/ 	.short	(.L_3311 - .L_3310)
.L_3310:
        /*000c*/ 	.word	0x00000000
        /*0010*/ 	.short	0x0013
        /*0012*/ 	.short	0x0070
        /*0014*/ 	.byte	0x00, 0xf0, 0x11, 0x00


	//----- nvinfo : EIATTR_KPARAM_INFO
	.align		4
.L_3311:
        /*0018*/ 	.byte	0x04, 0x17
        /*001a*/ 	.short	(.L_3313 - .L_3312)
.L_3312:
        /*001c*/ 	.word	0x00000000
        /*0020*/ 	.short	0x0012
        /*0022*/ 	.short	0x0068
        /*0024*/ 	.byte	0x00, 0xf5, 0x21, 0x00


	//----- nvinfo : EIATTR_KPARAM_INFO
	.align		4
.L_3313:
        /*0028*/ 	.byte	0x04, 0x17
        /*002a*/ 	.short	(.L_3315 - .L_3314)
.L_3314:
        /*002c*/ 	.word	0x00000000
        /*0030*/ 	.short	0x0011
        /*0032*/ 	.short	0x0060
        /*0034*/ 	.byte	0x00, 0xf0, 0x05, 0x00


	//----- nvinfo : EIATTR_KPARAM_INFO
	.align		4
.L_3315:
        /*0038*/ 	.byte	0x04, 0x17
        /*003a*/ 	.short	(.L_3317 - .L_3316)
.L_3316:
        /*003c*/ 	.word	0x00000000
        /*0040*/ 	.short	0x0010
        /*0042*/ 	.short	0x005c
        /*0044*/ 	.byte	0x00, 0xf0, 0x11, 0x00


	//----- nvinfo : EIATTR_KPARAM_INFO
	.align		4
.L_3317:
        /*0048*/ 	.byte	0x04, 0x17
        /*004a*/ 	.short	(.L_3319 - .L_3318)
.L_3318:
        /*004c*/ 	.word	0x00000000
        /*0050*/ 	.short	0x000f
        /*0052*/ 	.short	0x0058
        /*0054*/ 	.byte	0x00, 0xf0, 0x11, 0x00


	//----- nvinfo : EIATTR_KPARAM_INFO
	.align		4
.L_3319:
        /*0058*/ 	.byte	0x04, 0x17
        /*005a*/ 	.short	(.L_3321 - .L_3320)
.L_3320:
        /*005c*/ 	.word	0x00000000
        /*0060*/ 	.short	0x000e
        /*0062*/ 	.short	0x0054
        /*0064*/ 	.byte	0x00, 0xf0, 0x11, 0x00


	//----- nvinfo : EIATTR_KPARAM_INFO
	.align		4
.L_3321:
        /*0068*/ 	.byte	0x04, 0x17
        /*006a*/ 	.short	(.L_3323 - .L_3322)
.L_3322:
        /*006c*/ 	.word	0x00000000
        /*0070*/ 	.short	0x000d
        /*0072*/ 	.short	0x0050
        /*0074*/ 	.byte	0x00, 0xf0, 0x11, 0x00


	//----- nvinfo : EIATTR_KPARAM_INFO
	.align		4
.L_3323:
        /*0078*/ 	.byte	0x04, 0x17
        /*007a*/ 	.short	(.L_3325 - .L_3324)
.L_3324:
        /*007c*/ 	.word	0x00000000
        /*0080*/ 	.short	0x000c
        /*0082*/ 	.short	0x004c
        /*0084*/ 	.byte	0x00, 0xf0, 0x11, 0x00


	//----- nvinfo : EIATTR_KPARAM_INFO
	.align		4
.L_3325:
        /*0088*/ 	.byte	0x04, 0x17
        /*008a*/ 	.short	(.L_3327 - .L_3326)
.L_3326:
        /*008c*/ 	.word	0x00000000
        /*0090*/ 	.short	0x000b
        /*0092*/ 	.short	0x0048
        /*0094*/ 	.byte	0x00, 0xf0, 0x11, 0x00


	//----- nvinfo : EIATTR_KPARAM_INFO
	.align		4
.L_3327:
        /*0098*/ 	.byte	0x04, 0x17
        /*009a*/ 	.short	(.L_3329 - .L_3328)
.L_3328:
        /*009c*/ 	.word	0x00000000
        /*00a0*/ 	.short	0x000a
        /*00a2*/ 	.short	0x0040
        /*00a4*/ 	.byte	0x00, 0xf5, 0x21, 0x00


	//----- nvinfo : EIATTR_KPARAM_INFO
	.align		4
.L_3329:
        /*00a8*/ 	.byte	0x04, 0x17
        /*00aa*/ 	.short	(.L_3331 - .L_3330)
.L_3330:
        /*00ac*/ 	.word	0x00000000
        /*00b0*/ 	.short	0x0009
        /*00b2*/ 	.short	0x0038
        /*00b4*/ 	.byte	0x00, 0xf5, 0x21, 0x00


	//----- nvinfo : EIATTR_KPARAM_INFO
	.align		4
.L_3331:
        /*00b8*/ 	.byte	0x04, 0x17
        /*00ba*/ 	.short	(.L_3333 - .L_3332)
.L_3332:
        /*00bc*/ 	.word	0x00000000
        /*00c0*/ 	.short	0x0008
        /*00c2*/ 	.short	0x0034
        /*00c4*/ 	.byte	0x00, 0xf0, 0x11, 0x00


	//----- nvinfo : EIATTR_KPARAM_INFO
	.align		4
.L_3333:
        /*00c8*/ 	.byte	0x04, 0x17
        /*00ca*/ 	.short	(.L_3335 - .L_3334)
.L_3334:
        /*00cc*/ 	.word	0x00000000
        /*00d0*/ 	.short	0x0007
        /*00d2*/ 	.short	0x0030
        /*00d4*/ 	.byte	0x00, 0xf0, 0x11, 0x00


	//----- nvinfo : EIATTR_KPARAM_INFO
	.align		4
.L_3335:
        /*00d8*/ 	.byte	0x04, 0x17
        /*00da*/ 	.short	(.L_3337 - .L_3336)
.L_3336:
        /*00dc*/ 	.word	0x00000000
        /*00e0*/ 	.short	0x0006
        /*00e2*/ 	.short	0x002c
        /*00e4*/ 	.byte	0x00, 0xf0, 0x11, 0x00


	//----- nvinfo : EIATTR_KPARAM_INFO
	.align		4
.L_3337:
        /*00e8*/ 	.byte	0x04, 0x17
        /*00ea*/ 	.short	(.L_3339 - .L_3338)
.L_3338:
        /*00ec*/ 	.word	0x00000000
        /*00f0*/ 	.short	0x0005
        /*00f2*/ 	.short	0x0028
        /*00f4*/ 	.byte	0x00, 0xf0, 0x11, 0x00


	//----- nvinfo : EIATTR_KPARAM_INFO
	.align		4
.L_3339:
        /*00f8*/ 	.byte	0x04, 0x17
        /*00fa*/ 	.short	(.L_3341 - .L_3340)
.L_3340:
        /*00fc*/ 	.word	0x00000000
        /*0100*/ 	.short	0x0004
        /*0102*/ 	.short	0x0020
        /*0104*/ 	.byte	0x00, 0xf5, 0x21, 0x00


	//----- nvinfo : EIATTR_KPARAM_INFO
	.align		4
.L_3341:
        /*0108*/ 	.byte	0x04, 0x17
        /*010a*/ 	.short	(.L_3343 - .L_3342)
.L_3342:
        /*010c*/ 	.word	0x00000000
        /*0110*/ 	.short	0x0003
        /*0112*/ 	.short	0x0018
        /*0114*/ 	.byte	0x00, 0xf5, 0x21, 0x00


	//----- nvinfo : EIATTR_KPARAM_INFO
	.align		4
.L_3343:
        /*0118*/ 	.byte	0x04, 0x17
        /*011a*/ 	.short	(.L_3345 - .L_3344)
.L_3344:
        /*011c*/ 	.word	0x00000000
        /*0120*/ 	.short	0x0002
        /*0122*/ 	.short	0x0010
        /*0124*/ 	.byte	0x00, 0xf5, 0x21, 0x00


	//----- nvinfo : EIATTR_KPARAM_INFO
	.align		4
.L_3345:
        /*0128*/ 	.byte	0x04, 0x17
        /*012a*/ 	.short	(.L_3347 - .L_3346)
.L_3346:
        /*012c*/ 	.word	0x00000000
        /*0130*/ 	.short	0x0001
        /*0132*/ 	.short	0x0008
        /*0134*/ 	.byte	0x00, 0xf5, 0x21, 0x00


	//----- nvinfo : EIATTR_KPARAM_INFO
	.align		4
.L_3347:
        /*0138*/ 	.byte	0x04, 0x17
        /*013a*/ 	.short	(.L_3349 - .L_3348)
.L_3348:
        /*013c*/ 	.word	0x00000000
        /*0140*/ 	.short	0x0000
        /*0142*/ 	.short	0x0000
        /*0144*/ 	.byte	0x00, 0xf5, 0x21, 0x00


	//----- nvinfo : EIATTR_SPARSE_MMA_MASK
	.align		4
.L_3349:
        /*0148*/ 	.byte	0x03, 0x50
        /*014a*/ 	.short	0x0000


	//----- nvinfo : EIATTR_MAXREG_COUNT
	.align		4
        /*014c*/ 	.byte	0x03, 0x1b
        /*014e*/ 	.short	0x00ff


	//----- nvinfo : EIATTR_NUM_BARRIERS
	.align		4
        /*0150*/ 	.byte	0x02, 0x4c
        /*0152*/ 	.byte	0x01
	.zero		1


	//----- nvinfo : EIATTR_MERCURY_ISA_VERSION
	.align		4
        /*0154*/ 	.byte	0x03, 0x5f
        /*0156*/ 	.short	0x0101


	//----- nvinfo : EIATTR_VRC_CTA_INIT_COUNT
	.align		4
        /*0158*/ 	.byte	0x02, 0x4a
	.zero		1
	.zero		1


	//----- nvinfo : EIATTR_EXIT_INSTR_OFFSETS
	.align		4
        /*015c*/ 	.byte	0x04, 0x1c
        /*015e*/ 	.short	(.L_3351 - .L_3350)


	//   ....[0]....
.L_3350:
        /*0160*/ 	.word	0x00000050


	//   ....[1]....
        /*0164*/ 	.word	0x00000130


	//   ....[2]....
        /*0168*/ 	.word	0x00000d90


	//   ....[3]....
        /*016c*/ 	.word	0x00007f50


	//   ....[4]....
        /*0170*/ 	.word	0x000080c0


	//   ....[5]....
        /*0174*/ 	.word	0x00008150


	//   ....[6]....
        /*0178*/ 	.word	0x00008190


	//----- nvinfo : EIATTR_CRS_STACK_SIZE
	.align		4
.L_3351:
        /*017c*/ 	.byte	0x04, 0x1e
        /*017e*/ 	.short	(.L_3353 - .L_3352)
.L_3352:
        /*0180*/ 	.word	0x00000000


	//----- nvinfo : EIATTR_CBANK_PARAM_SIZE
	.align		4
.L_3353:
        /*0184*/ 	.byte	0x03, 0x19
        /*0186*/ 	.short	0x0074


	//----- nvinfo : EIATTR_PARAM_CBANK
	.align		4
        /*0188*/ 	.byte	0x04, 0x0a
        /*018a*/ 	.short	(.L_3355 - .L_3354)
	.align		4
.L_3354:
        /*018c*/ 	.word	index@(.nv.constant0._Z23gemm_half_q_half_kernelILi2ELi14ELb1ELb0ELi32EEvPK6__halfPKjS4_S2_PS0_iiiiPKtS7_iiiiiibS2_i)
        /*0190*/ 	.short	0x0380
        /*0192*/ 	.short	0x0074


	//----- nvinfo : EIATTR_SW_WAR
	.align		4
.L_3355:
        /*0194*/ 	.byte	0x04, 0x36
        /*0196*/ 	.short	(.L_3357 - .L_3356)
.L_3356:
        /*0198*/ 	.word	0x00000008
.L_3357:


//--------------------- .nv.info._Z23gemm_half_q_half_kernelILi2ELi4ELb1ELb0ELi32EEvPK6__halfPKjS4_S2_PS0_iiiiPKtS7_iiiiiibS2_i --------------------------
	.section	.nv.info._Z23gemm_half_q_half_kernelILi2ELi4ELb1ELb0ELi32EEvPK6__halfPKjS4_S2_PS0_iiiiPKtS7_iiiiiibS2_i,"",@"SHT_CUDA_INFO"
	.sectionflags	@""
	.align	4


	//----- nvinfo : EIATTR_CUDA_API_VERSION
	.align		4
        /*0000*/ 	.byte	0x04, 0x37
        /*0002*/ 	.short	(.L_3359 - .L_3358)
.L_3358:
        /*0004*/ 	.word	0x00000082


	//----- nvinfo : EIATTR_KPARAM_INFO
	.align		4
.L_3359:
        /*0008*/ 	.byte	0x04, 0x17
        /*000a*/ 	.short	(.L_3361 - .L_3360)
.L_3360:
        /*000c*/ 	.word	0x00000000
        /*0010*/ 	.short	0x0013
        /*0012*/ 	.short	0x0070
        /*0014*/ 	.byte	0x00, 0xf0, 0x11, 0x00


	//----- nvinfo : EIATTR_KPARAM_INFO
	.align		4
.L_3361:
        /*0018*/ 	.byte	0x04, 0x17
        /*001a*/ 	.short	(.L_3363 - .L_3362)
.L_3362:
        /*001c*/ 	.word	0x00000000
        /*0020*/ 	.short	0x0012
        /*0022*/ 	.short	0x0068
        /*0024*/ 	.byte	0x00, 0xf5, 0x21, 0x00


	//----- nvinfo : EIATTR_KPARAM_INFO
	.align		4
.L_3363:
        /*0028*/ 	.byte	0x04, 0x17
        /*002a*/ 	.short	(.L_3365 - .L_3364)
.L_3364:
        /*002c*/ 	.word	0x00000000
        /*0030*/ 	.short	0x0011
        /*0032*/ 	.short	0x0060
        /*0034*/ 	.byte	0x00, 0xf0, 0x05, 0x00


	//----- nvinfo : EIATTR_KPARAM_INFO
	.align		4
.L_3365:
        /*0038*/ 	.byte	0x04, 0x17
        /*003a*/ 	.short	(.L_3367 - .L_3366)
.L_3366:
        /*003c*/ 	.word	0x00000000
        /*0040*/ 	.short	0x0010
        /*0042*/ 	.short	0x005c
        /*0044*/ 	.byte	0x00, 0xf0, 0x11, 0x00


	//----- nvinfo : EIATTR_KPARAM_INFO
	.align		4
.L_3367:
        /*0048*/ 	.byte	0x04, 0x17
        /*004a*/ 	.short	(.L_3369 - .L_3368)
.L_3368:
        /*004c*/ 	.word	0x00000000
        /*0050*/ 	.short	0x000f
        /*0052*/ 	.short	0x0058
        /*0054*/ 	.byte	0x00, 0xf0, 0x11, 0x00


	//----- nvinfo : EIATTR_KPARAM_INFO
	.align		4
.L_3369:
        /*0058*/ 	.byte	0x04, 0x17
        /*005a*/ 	.short	(.L_3371 - .L_3370)
.L_3370:
        /*005c*/ 	.word	0x00000000
        /*0060*/ 	.short	0x000e
        /*0062*/ 	.short	0x0054
        /*0064*/ 	.byte	0x00, 0xf0, 0x11, 0x00


	//----- nvinfo : EIATTR_KPARAM_INFO
	.align		4
.L_3371:
        /*0068*/ 	.byte	0x04, 0x17
        /*006a*/ 	.short	(.L_3373 - .L_3372)
.L_3372:
        /*006c*/ 	.word	0x00000000
        /*0070*/ 	.short	0x000d
        /*0072*/ 	.short	0x0050
        /*0074*/ 	.byte	0x00, 0xf0, 0x11, 0x00


	//----- nvinfo : EIATTR_KPARAM_INFO
	.align		4
.L_3373:
        /*0078*/ 	.byte	0x04, 0x17
        /*007a*/ 	.short	(.L_3375 - .L_3374)
.L_3374:
        /*007c*/ 	.word	0x00000000
        /*0080*/ 	.short	0x000c
        /*0082*/ 	.short	0x004c
        /*0084*/ 	.byte	0x00, 0xf0, 0x11, 0x00


	//----- nvinfo : EIATTR_KPARAM_INFO
	.align		4
.L_3375:
        /*0088*/ 	.byte	0x04, 0x17
        /*008a*/ 	.short	(.L_3377 - .L_3376)
.L_3376:
        /*008c*/ 	.word	0x00000000
        /*0090*/ 	.short	0x000b
        /*0092*/ 	.short	0x0048
        /*0094*/ 	.byte	0x00, 0xf0, 0x11, 0x00


	//----- nvinfo : EIATTR_KPARAM_INFO
	.align		4
.L_3377:
        /*0098*/ 	.byte	0x04, 0x17
        /*009a*/ 	.short	(.L_3379 - .L_3378)
.L_3378:
        /*009c*/ 	.word	0x00000000
        /*00a0*/ 	.short	0x000a
        /*00a2*/ 	.short	0x0040
        /*00a4*/ 	.byte	0x00, 0xf5, 0x21, 0x00


	//----- nvinfo : EIATTR_KPARAM_INFO
	.align		4
.L_3379:
        /*00a8*/ 	.byte	0x04, 0x17
        /*00aa*/ 	.short	(.L_3381 - .L_3380)
.L_3380:
        /*00ac*/ 	.word	0x00000000
        /*00b0*/ 	.short	0x0009
        /*00b2*/ 	.short	0x0038
        /*00b4*/ 	.byte	0x00, 0xf5, 0x21, 0x00


	//----- nvinfo : EIATTR_KPARAM_INFO
	.align		4
.L_3381:
        /*00b8*/ 	.byte	0x04, 0x17
        /*00ba*/ 	.short	(.L_3383 - .L_3382)
.L_3382:
        /*00bc*/ 	.word	0x00000000
        /*00c0*/ 	.short	0x0008
        /*00c2*/ 	.short	0x0034
        /*00c4*/ 	.byte	0x00, 0xf0, 0x11, 0x00


	//----- nvinfo : EIATTR_KPARAM_INFO
	.align		4
.L_3383:
        /*00c8*/ 	.byte	0x04, 0x17
        /*00ca*/ 	.short	(.L_3385 - .L_3384)
.L_3384:
        /*00cc*/ 	.word	0x00000000
        /*00d0*/ 	.short	0x0007
        /*00d2*/ 	.short	0x0030
        /*00d4*/ 	.byte	0x00, 0xf0, 0x11, 0x00


	//----- nvinfo : EIATTR_KPARAM_INFO
	.align		4
.L_3385:
        /*00d8*/ 	.byte	0x04, 0x17
        /*00da*/ 	.short	(.L_3387 - .L_3386)
.L_3386:
        /*00dc*/ 	.word	0x00000000
        /*00e0*/ 	.short	0x0006
        /*00e2*/ 	.short	0x002c
        /*00e4*/ 	.byte	0x00, 0xf0, 0x11, 0x00


	//----- nvinfo : EIATTR_KPARAM_INFO
	.align		4
.L_3387:
        /*00e8*/ 	.byte	0x04, 0x17
        /*00ea*/ 	.short	(.L_3389 - .L_3388)
.L_3388:
        /*00ec*/ 	.word	0x00000000
        /*00f0*/ 	.short	0x0005
        /*00f2*/ 	.short	0x0028
        /*00f4*/ 	.byte	0x00, 0xf0, 0x11, 0x00


	//----- nvinfo : EIATTR_KPARAM_INFO
	.align		4
.L_3389:
        /*00f8*/ 	.byte	0x04, 0x17
        /*00fa*/ 	.short	(.L_3391 - .L_3390)
.L_3390:
        /*00fc*/ 	.word	0x00000000
        /*0100*/ 	.short	0x0004
        /*0102*/ 	.short	0x0020
        /*0104*/ 	.byte	0x00, 0xf5, 0x21, 0x00


	//----- nvinfo : EIATTR_KPARAM_INFO
	.align		4
.L_3391:
        /*0108*/ 	.byte	0x04, 0x17
        /*010a*/ 	.short	(.L_3393 - .L_3392)
.L_3392:
        /*010c*/ 	.word	0x00000000
        /*0110*/ 	.short	0x0003
        /*0112*/ 	.short	0x0018
        /*0114*/ 	.byte	0x00, 0xf5, 0x21, 0x00


	//----- nvinfo : EIATTR_KPARAM_INFO
	.align		4
.L_3393:
        /*0118*/ 	.byte	0x04, 0x17
        /*011a*/ 	.short	(.L_3395 - .L_3394)
.L_3394:
        /*011c*/ 	.word	0x00000000
        /*0120*/ 	.short	0x0002
        /*0122*/ 	.short	0x0010
        /*0124*/ 	.byte	0x00, 0xf5, 0x21, 0x00


	//----- nvinfo : EIATTR_KPARAM_INFO
	.align		4
.L_3395:
        /*0128*/ 	.byte	0x04, 0x17
        /*012a*/ 	.short	(.L_3397 - .L_3396)
.L_3396:
        /*012c*/ 	.word	0x00000000
        /*0130*/ 	.short	0x0001
        /*0132*/ 	.short	0x0008
        /*0134*/ 	.byte	0x00, 0xf5, 0x21, 0x00


	//----- nvinfo : EIATTR_KPARAM_INFO
	.align		4
.L_3397:
        /*0138*/ 	.byte	0x04, 0x17
        /*013a*/ 	.short	(.L_3399 - .L_3398)
.L_3398:
        /*013c*/ 	.word	0x00000000
        /*0140*/ 	.short	0x0000
        /*0142*/ 	.short	0x0000
        /*0144*/ 	.byte	0x00, 0xf5, 0x21, 0x00


	//----- nvinfo : EIATTR_SPARSE_MMA_MASK
	.align		4
.L_3399:
        /*0148*/ 	.byte	0x03, 0x50
        /*014a*/ 	.short	0x0000


	//----- nvinfo : EIATTR_MAXREG_COUNT
	.align		4
        /*014c*/ 	.byte	0x03, 0x1b
        /*014e*/ 	.short	0x00ff


	//----- nvinfo : EIATTR_NUM_BARRIERS
	.align		4
        /*0150*/ 	.byte	0x02, 0x4c
        /*0152*/ 	.byte	0x01
	.zero		1


	//----- nvinfo : EIATTR_MERCURY_ISA_VERSION
	.align		4
        /*0154*/ 	.byte	0x03, 0x5f
        /*0156*/ 	.short	0x0101


	//----- nvinfo : EIATTR_VRC_CTA_INIT_COUNT
	.align		4
        /*0158*/ 	.byte	0x02, 0x4a
	.zero		1
	.zero		1


	//----- nvinfo : EIATTR_EXIT_INSTR_OFFSETS
	.align		4
        /*015c*/ 	.byte	0x04, 0x1c
        /*015e*/ 	.short	(.L_3401 - .L_3400)


	//   ....[0]....
.L_3400:
        /*0160*/ 	.word	0x00000050


	//   ....[1]....
        /*0164*/ 	.word	0x00000120


	//   ....[2]....
        /*0168*/ 	.word	0x00000d60


	//   ....[3]....
        /*016c*/ 	.word	0x00003490


	//   ....[4]....
        /*0170*/ 	.word	0x000035c0


	//   ....[5]....
        /*0174*/ 	.word	0x00003640


	//   ....[6]....
        /*0178*/ 	.word	0x00003680


	//----- nvinfo : EIATTR_CRS_STACK_SIZE
	.align		4
.L_3401:
        /*017c*/ 	.byte	0x04, 0x1e
        /*017e*/ 	.short	(.L_3403 - .L_3402)
.L_3402:
        /*0180*/ 	.word	0x00000000


	//----- nvinfo : EIATTR_CBANK_PARAM_SIZE
	.align		4
.L_3403:
        /*0184*/ 	.byte	0x03, 0x19
        /*0186*/ 	.short	0x0074


	//----- nvinfo : EIATTR_PARAM_CBANK
	.align		4
        /*0188*/ 	.byte	0x04, 0x0a
        /*018a*/ 	.short	(.L_3405 - .L_3404)
	.align		4
.L_3404:
        /*018c*/ 	.word	index@(.nv.constant0._Z23gemm_half_q_half_kernelILi2ELi4ELb1ELb0ELi32EEvPK6__halfPKjS4_S2_PS0_iiiiPKtS7_iiiiiibS2_i)
        /*0190*/ 	.short	0x0380
        /*0192*/ 	.short	0x0074


	//----- nvinfo : EIATTR_SW_WAR
	.align		4
.L_3405:
        /*0194*/ 	.byte	0x04, 0x36
        /*0196*/ 	.short	(.L_3407 - .L_3406)
.L_3406:
        /*0198*/ 	.word	0x00000008
.L_3407:


//--------------------- .nv.info._Z23gemm_half_q_half_kernelILi2ELi6ELb1ELb0ELi32EEvPK6__halfPKjS4_S2_PS0_iiiiPKtS7_iiiiiibS2_i --------------------------
	.section	.nv.info._Z23gemm_half_q_half_kernelILi2ELi6ELb1ELb0ELi32EEvPK6__halfPKjS4_S2_PS0_iiiiPKtS7_iiiiiibS2_i,"",@"SHT_CUDA_INFO"
	.sectionflags	@""
	.align	4


	//----- nvinfo : EIATTR_CUDA_API_VERSION
	.align		4
        /*0000*/ 	.byte	0x04, 0x37
        /*0002*/ 	.short	(.L_3409 - .L_3408)
.L_3408:
        /*0004*/ 	.word	0x00000082


	//----- nvinfo : EIATTR_KPARAM_INFO
	.align		4
.L_3409:
        /*0008*/ 	.byte	0x04, 0x17
        /*000a*/ 	.short	(.L_3411 - .L_3410)
.L_3410:
        /*000c*/ 	.word	0x00000000
        /*0010*/ 	.short	0x0013
        /*0012*/ 	.short	0x0070
        /*0014*/ 	.byte	0x00, 0xf0, 0x11, 0x00


	//----- nvinfo : EIATTR_KPARAM_INFO
	.align		4
.L_3411:
        /*0018*/ 	.byte	0x04, 0x17
        /*001a*/ 	.short	(.L_3413 - .L_3412)
.L_3412:
        /*001c*/ 	.word	0x00000000
        /*0020*/ 	.short	0x0012
        /*0022*/ 	.short	0x0068
        /*0024*/ 	.byte	0x00, 0xf5, 0x21, 0x00


	//----- nvinfo : EIATTR_KPARAM_INFO
	.align		4
.L_3413:
        /*0028*/ 	.byte	0x04, 0x17
        /*002a*/ 	.short	(.L_3415 - .L_3414)
.L_3414:
        /*002c*/ 	.word	0x00000000
        /*0030*/ 	.short	0x0011
        /*0032*/ 	.short	0x0060
        /*0034*/ 	.byte	0x00, 0xf0, 0x05, 0x00


	//----- nvinfo : EIATTR_KPARAM_INFO
	.align		4
.L_3415:
        /*0038*/ 	.byte	0x04, 0x17
        /*003a*/ 	.short	(.L_3417 - .L_3416)
.L_3416:
        /*003c*/ 	.word	0x00000000
        /*0040*/ 	.short	0x0010
        /*0042*/ 	.short	0x005c
        /*0044*/ 	.byte	0x00, 0xf0, 0x11, 0x00


	//----- nvinfo : EIATTR_KPARAM_INFO
	.align		4
.L_3417:
        /*0048*/ 	.byte	0x04, 0x17
        /*004a*/ 	.short	(.L_3419 - .L_3418)
.L_3418:
        /*004c*/ 	.word	0x00000000
        /*0050*/ 	.short	0x000f
        /*0052*/ 	.short	0x0058
        /*0054*/ 	.byte	0x00, 0xf0, 0x11, 0x00


	//----- nvinfo : EIATTR_KPARAM_INFO
	.align		4
.L_3419:
        /*0058*/ 	.byte	0x04, 0x17
        /*005a*/ 	.short	(.L_3421 - .L_3420)
.L_3420:
        /*005c*/ 	.word	0x00000000
        /*0060*/ 	.short	0x000e
        /*0062*/ 	.short	0x0054
        /*0064*/ 	.byte	0x00, 0xf0, 0x11, 0x00


	//----- nvinfo : EIATTR_KPARAM_INFO
	.align		4
.L_3421:
        /*0068*/ 	.byte	0x04, 0x17
        /*006a*/ 	.short	(.L_3423 - .L_3422)
.L_3422:
        /*006c*/ 	.word	0x00000000
        /*0070*/ 	.short	0x000d
        /*0072*/ 	.short	0x0050
        /*0074*/ 	.byte	0x00, 0xf0, 0x11, 0x00


	//----- nvinfo : EIATTR_KPARAM_INFO
	.align		4
.L_3423:
        /*0078*/ 	.byte	0x04, 0x17
        /*007a*/ 	.short	(.L_3425 - .L_3424)
.L_3424:
        /*007c*/ 	.word	0x00000000
        /*0080*/ 	.short	0x000c
        /*0082*/ 	.short	0x004c
        /*0084*/ 	.byte	0x00, 0xf0, 0x11, 0x00


	//----- nvinfo : EIATTR_KPARAM_INFO
	.align		4
.L_3425:
        /*0088*/ 	.byte	0x04, 0x17
        /*008a*/ 	.short	(.L_3427 - .L_3426)
.L_3426:
        /*008c*/ 	.word	0x00000000
        /*0090*/ 	.short	0x000b
        /*0092*/ 	.short	0x0048
        /*0094*/ 	.byte	0x00, 0xf0, 0x11, 0x00


	//----- nvinfo : EIATTR_KPARAM_INFO
	.align		4
.L_3427:
        /*0098*/ 	.byte	0x04, 0x17
        /*009a*/ 	.short	(.L_3429 - .L_3428)
.L_3428:
        /*009c*/ 	.word	0x00000000
        /*00a0*/ 	.short	0x000a
        /*00a2*/ 	.short	0x0040
        /*00a4*/ 	.byte	0x00, 0xf5, 0x21, 0x00


	//----- nvinfo : EIATTR_KPARAM_INFO
	.align		4
.L_3429:
        /*00a8*/ 	.byte	0x04, 0x17
        /*00aa*/ 	.short	(.L_3431 - .L_3430)
.L_3430:
        /*00ac*/ 	.word	0x00000000
        /*00b0*/ 	.short	0x0009
        /*00b2*/ 	.short	0x0038
        /*00b4*/ 	.byte	0x00, 0xf5, 0x21, 0x00


	//----- nvinfo : EIATTR_KPARAM_INFO
	.align		4
.L_3431:
        /*00b8*/ 	.byte	0x04, 0x17
        /*00ba*/ 	.short	(.L_3433 - .L_3432)
.L_3432:
        /*00bc*/ 	.word	0x00000000
        /*00c0*/ 	.short	0x0008
        /*00c2*/ 	.short	0x0034
        /*00c4*/ 	.byte	0x00, 0xf0, 0x11, 0x00


	//----- nvinfo : EIATTR_KPARAM_INFO
	.align		4
.L_3433:
        /*00c8*/ 	.byte	0x04, 0x17
        /*00ca*/ 	.short	(.L_3435 - .L_3434)
.L_3434:
        /*00cc*/ 	.word	0x00000000
        /*00d0*/ 	.short	0x0007
        /*00d2*/ 	.short	0x0030
        /*00d4*/ 	.byte	0x00, 0xf0, 0x11, 0x00


	//----- nvinfo : EIATTR_KPARAM_INFO
	.align		4
.L_3435:
        /*00d8*/ 	.byte	0x04, 0x17
        /*00da*/ 	.short	(.L_3437 - .L_3436)
.L_3436:
        /*00dc*/ 	.word	0x00000000
        /*00e0*/ 	.short	0x0006
        /*00e2*/ 	.short	0x002c
        /*00e4*/ 	.byte	0x00, 0xf0, 0x11, 0x00


	//----- nvinfo : EIATTR_KPARAM_INFO
	.align		4
.L_3437:
        /*00e8*/ 	.byte	0x04, 0x17
        /*00ea*/ 	.short	(.L_3439 - .L_3438)
.L_3438:
        /*00ec*/ 	.word	0x00000000
        /*00f0*/ 	.short	0x0005
        /*00f2*/ 	.short	0x0028
        /*00f4*/ 	.byte	0x00, 0xf0, 0x11, 0x00


	//----- nvinfo : EIATTR_KPARAM_INFO
	.align		4
.L_3439:
        /*00f8*/ 	.byte	0x04, 0x17
        /*00fa*/ 	.short	(.L_3441 - .L_3440)
.L_3440:
        /*00fc*/ 	.word	0x00000000
        /*0100*/ 	.short	0x0004
        /*0102*/ 	.short	0x0020
        /*0104*/ 	.byte	0x00, 0xf5, 0x21, 0x00


	//----- nvinfo : EIATTR_KPARAM_INFO
	.align		4
.L_3441:
        /*0108*/ 	.byte	0x04, 0x17
        /*010a*/ 	.short	(.L_3443 - .L_3442)
.L_3442:
        /*010c*/ 	.word	0x00000000
        /*0110*/ 	.short	0x0003
        /*0112*/ 	.short	0x0018
        /*0114*/ 	.byte	0x00, 0xf5, 0x21, 0x00


	//----- nvinfo : EIATTR_KPARAM_INFO
	.align		4
.L_3443:
        /*0118*/ 	.byte	0x04, 0x17
        /*011a*/ 	.short	(.L_3445 - .L_3444)
.L_3444:
        /*011c*/ 	.word	0x00000000
        /*0120*/ 	.short	0x0002
        /*0122*/ 	.short	0x0010
        /*0124*/ 	.byte	0x00, 0xf5, 0x21, 0x00


	//----- nvinfo : EIATTR_KPARAM_INFO
	.align		4
.L_3445:
        /*0128*/ 	.byte	0x04, 0x17
        /*012a*/ 	.short	(.L_3447 - .L_3446)
.L_3446:
        /*012c*/ 	.word	0x00000000
        /*0130*/ 	.short	0x0001
        /*0132*/ 	.short	0x0008
        /*0134*/ 	.byte	0x00, 0xf5, 0x21, 0x00


	//----- nvinfo : EIATTR_KPARAM_INFO
	.align		4
.L_3447:
        /*0138*/ 	.byte	0x04, 0x17
        /*013a*/ 	.short	(.L_3449 - .L_3448)
.L_3448:
        /*013c*/ 	.word	0x00000000
        /*0140*/ 	.short	0x0000
        /*0142*/ 	.short	0x0000
        /*0144*/ 	.byte	0x00, 0xf5, 0x21, 0x00


	//----- nvinfo : EIATTR_SPARSE_MMA_MASK
	.align		4
.L_3449:
        /*0148*/ 	.byte	0x03, 0x50
        /*014a*/ 	.short	0x0000


	//----- nvinfo : EIATTR_MAXREG_COUNT
	.align		4
        /*014c*/ 	.byte	0x03, 0x1b
        /*014e*/ 	.short	0x00ff


	//----- nvinfo : EIATTR_NUM_BARRIERS
	.align		4
        /*0150*/ 	.byte	0x02, 0x4c
        /*0152*/ 	.byte	0x01
	.zero		1


	//----- nvinfo : EIATTR_MERCURY_ISA_VERSION
	.align		4
        /*0154*/ 	.byte	0x03, 0x5f
        /*0156*/ 	.short	0x0101


	//----- nvinfo : EIATTR_VRC_CTA_INIT_COUNT
	.align		4
        /*0158*/ 	.byte	0x02, 0x4a
	.zero		1
	.zero		1


	//----- nvinfo : EIATTR_EXIT_INSTR_OFFSETS
	.align		4
        /*015c*/ 	.byte	0x04, 0x1c
        /*015e*/ 	.short	(.L_3451 - .L_3450)


	//   ....[0]....
.L_3450:
        /*0160*/ 	.word	0x00000050


	//   ....[1]....
        /*0164*/ 	.word	0x00000120


	//   ....[2]....
        /*0168*/ 	.word	0x00000d70


	//   ....[3]....
        /*016c*/ 	.word	0x00004200


	//   ....[4]....
        /*0170*/ 	.word	0x00004330


	//   ....[5]....
        /*0174*/ 	.word	0x000043c0


	//   ....[6]....
        /*0178*/ 	.word	0x00004400


	//----- nvinfo : EIATTR_CRS_STACK_SIZE
	.align		4
.L_3451:
        /*017c*/ 	.byte	0x04, 0x1e
        /*017e*/ 	.short	(.L_3453 - .L_3452)
.L_3452:
        /*0180*/ 	.word	0x00000000


	//----- nvinfo : EIATTR_CBANK_PARAM_SIZE
	.align		4
.L_3453:
        /*0184*/ 	.byte	0x03, 0x19
        /*0186*/ 	.short	0x0074


	//----- nvinfo : EIATTR_PARAM_CBANK
	.align		4
        /*0188*/ 	.byte	0x04, 0x0a
        /*018a*/ 	.short	(.L_3455 - .L_3454)
	.align		4
.L_3454:
        /*018c*/ 	.word	index@(.nv.constant0._Z23gemm_half_q_half_kernelILi2ELi6ELb1ELb0ELi32EEvPK6__halfPKjS4_S2_PS0_iiiiPKtS7_iiiiiibS2_i)
        /*0190*/ 	.short	0x0380
        /*0192*/ 	.short	0x0074


	//----- nvinfo : EIATTR_SW_WAR
	.align		4
.L_3455:
        /*0194*/ 	.byte	0x04, 0x36
        /*0196*/ 	.short	(.L_3457 - .L_3456)
.L_3456:
        /*0198*/ 	.word	0x00000008
.L_3457:


//--------------------- .nv.info._Z23gemm_half_q_half_kernelILi2ELi2ELb1ELb0ELi32EEvPK6__halfPKjS4_S2_PS0_iiiiPKtS7_iiiiiibS2_i --------------------------
	.section	.nv.info._Z23gemm_half_q_half_kernelILi2ELi2ELb1ELb0ELi32EEvPK6__halfPKjS4_S2_PS0_iiiiPKtS7_iiiiiibS2_i,"",@"SHT_CUDA_INFO"
	.sectionflags	@""
	.align	4


	//----- nvinfo : EIATTR_CUDA_API_VERSION
	.align		4
        /*0000*/ 	.byte	0x04, 0x37
        /*0002*/ 	.short	(.L_3459 - .L_3458)
.L_3458:
        /*0004*/ 	.word	0x00000082


	//----- nvinfo : EIATTR_KPARAM_INFO
	.align		4
.L_3459:
        /*0008*/ 	.byte	0x04, 0x17
        /*000a*/ 	.short	(.L_3461 - .L_3460)
.L_3460:
        /*000c*/ 	.word	0x00000000
        /*0010*/ 	.short	0x0013
        /*0012*/ 	.short	0x0070
        /*0014*/ 	.byte	0x00, 0xf0, 0x11, 0x00


	//----- nvinfo : EIATTR_KPARAM_INFO
	.align		4
.L_3461:
        /*0018*/ 	.byte	0x04, 0x17
        /*001a*/ 	.short	(.L_3463 - .L_3462)
.L_3462:
        /*001c*/ 	.word	0x00000000
        /*0020*/ 	.short	0x0012
        /*0022*/ 	.short	0x0068
        /*0024*/ 	.byte	0x00, 0xf5, 0x21, 0x00


	//----- nvinfo : EIATTR_KPARAM_INFO
	.align		4
.L_3463:
        /*0028*/ 	.byte	0x04, 0x17
        /*002a*/ 	.short	(.L_3465 - .L_3464)
.L_3464:
        /*002c*/ 	.word	0x00000000
        /*0030*/ 	.short	0x0011
        /*0032*/ 	.short	0x0060
        /*0034*/ 	.byte	0x00, 0xf0, 0x05, 0x00


	//----- nvinfo : EIATTR_KPARAM_INFO
	.align		4
.L_3465:
        /*0038*/ 	.byte	0x04, 0x17
        /*003a*/ 	.short	(.L_3467 - .L_3466)
.L_3466:
        /*003c*/ 	.word	0x00000000
        /*0040*/ 	.short	0x0010
        /*0042*/ 	.short	0x005c
        /*0044*/ 	.byte	0x00, 0xf0, 0x11, 0x00


	//----- nvinfo : EIATTR_KPARAM_INFO
	.align		4
.L_3467:
        /*0048*/ 	.byte	0x04, 0x17
        /*004a*/ 	.short	(.L_3469 - .L_3468)
.L_3468:
        /*004c*/ 	.word	0x00000000
        /*0050*/ 	.short	0x000f
        /*0052*/ 	.short	0x0058
        /*0054*/ 	.byte	0x00, 0xf0, 0x11, 0x00


	//----- nvinfo : EIATTR_KPARAM_INFO
	.align		4
.L_3469:
        /*0058*/ 	.byte	0x04, 0x17
        /*005a*/ 	.short	(.L_3471 - .L_3470)
.L_3470:
        /*005c*/ 	.word	0x00000000
        /*0060*/ 	.short	0x000e
        /*0062*/ 	.short	0x0054
        /*0064*/ 	.byte	0x00, 0xf0, 0x11, 0x00


	//----- nvinfo : EIATTR_KPARAM_INFO
	.align		4
.L_3471:
        /*0068*/ 	.byte	0x04, 0x17
        /*006a*/ 	.short	(.L_3473 - .L_3472)
.L_3472:
        /*006c*/ 	.word	0x00000000
        /*0070*/ 	.short	0x000d
        /*0072*/ 	.short	0x0050
        /*0074*/ 	.byte	0x00, 0xf0, 0x11, 0x00


	//----- nvinfo : EIATTR_KPARAM_INFO
	.align		4
.L_3473:
        /*0078*/ 	.byte	0x04, 0x17
        /*007a*/ 	.short	(.L_3475 - .L_3474)
.L_3474:
        /*007c*/ 	.word	0x00000000
        /*0080*/ 	.short	0x000c
        /*0082*/ 	.short	0x004c
        /*0084*/ 	.byte	0x00, 0xf0, 0x11, 0x00


	//----- nvinfo : EIATTR_KPARAM_INFO
	.align		4
.L_3475:
        /*0088*/ 	.byte	0x04, 0x17
        /*008a*/ 	.short	(.L_3477 - .L_3476)
.L_3476:
        /*008c*/ 	.word	0x00000000
        /*0090*/ 	.short	0x000b
        /*0092*/ 	.short	0x0048
        /*0094*/ 	.byte	0x00, 0xf0, 0x11, 0x00


	//----- nvinfo : EIATTR_KPARAM_INFO
	.align		4
.L_3477:
        /*0098*/ 	.byte	0x04, 0x17
        /*009a*/ 	.short	(.L_3479 - .L_3478)
.L_3478:
        /*009c*/ 	.word	0x00000000
        /*00a0*/ 	.short	0x000a
        /*00a2*/ 	.short	0x0040
        /*00a4*/ 	.byte	0x00, 0xf5, 0x21, 0x00


	//----- nvinfo : EIATTR_KPARAM_INFO
	.align		4
.L_3479:
        /*00a8*/ 	.byte	0x04, 0x17
        /*00aa*/ 	.short	(.L_3481 - .L_3480)
.L_3480:
        /*00ac*/ 	.word	0x00000000
        /*00b0*/ 	.short	0x0009
        /*00b2*/ 	.short	0x0038
        /*00b4*/ 	.byte	0x00, 0xf5, 0x21, 0x00


	//----- nvinfo : EIATTR_KPARAM_INFO
	.align		4
.L_3481:
        /*00b8*/ 	.byte	0x04, 0x17
        /*00ba*/ 	.short	(.L_3483 - .L_3482)
.L_3482:
        /*00bc*/ 	.word	0x00000000
        /*00c0*/ 	.short	0x0008
        /*00c2*/ 	.short	0x0034
        /*00c4*/ 	.byte	0x00, 0xf0, 0x11, 0x00


	//----- nvinfo : EIATTR_KPARAM_INFO
	.align		4
.L_3483:
        /*00c8*/ 	.byte	0x04, 0x17
        /*00ca*/ 	.short	(.L_3485 - .L_3484)
.L_3484:
        /*00cc*/ 	.word	0x00000000
        /*00d0*/ 	.short	0x0007
        /*00d2*/ 	.short	0x0030
        /*00d4*/ 	.byte	0x00, 0xf0, 0x11, 0x00


	//----- nvinfo : EIATTR_KPARAM_INFO
	.align		4
.L_3485:
        /*00d8*/ 	.byte	0x04, 0x17
        /*00da*/ 	.short	(.L_3487 - .L_3486)
.L_3486:
        /*00dc*/ 	.word	0x00000000
        /*00e0*/ 	.short	0x0006
        /*00e2*/ 	.short	0x002c
        /*00e4*/ 	.byte	0x00, 0xf0, 0x11, 0x00


	//----- nvinfo : EIATTR_KPARAM_INFO
	.align		4
.L_3487:
        /*00e8*/ 	.byte	0x04, 0x17
        /*00ea*/ 	.short	(.L_3489 - .L_3488)
.L_3488:
        /*00ec*/ 	.word	0x00000000
        /*00f0*/ 	.short	0x0005
        /*00f2*/ 	.short	0x0028
        /*00f4*/ 	.byte	0x00, 0xf0, 0x11, 0x00


	//----- nvinfo : EIATTR_KPARAM_INFO
	.align		4
.L_3489:
        /*00f8*/ 	.byte	0x04, 0x17
        /*00fa*/ 	.short	(.L_3491 - .L_3490)
.L_3490:
        /*00fc*/ 	.word	0x00000000
        /*0100*/ 	.short	0x0004
        /*0102*/ 	.short	0x0020
        /*0104*/ 	.byte	0x00, 0xf5, 0x21, 0x00


	//----- nvinfo : EIATTR_KPARAM_INFO
	.align		4
.L_3491:
        /*0108*/ 	.byte	0x04, 0x17
        /*010a*/ 	.short	(.L_3493 - .L_3492)
.L_3492:
        /*010c*/ 	.word	0x00000000
        /*0110*/ 	.short	0x0003
        /*0112*/ 	.short	0x0018
        /*0114*/ 	.byte	0x00, 0xf5, 0x21, 0x00


	//----- nvinfo : EIATTR_KPARAM_INFO
	.align		4
.L_3493:
        /*0118*/ 	.byte	0x04, 0x17
        /*011a*/ 	.short	(.L_3495 - .L_3494)
.L_3494:
        /*011c*/ 	.word	0x00000000
        /*0120*/ 	.short	0x0002
        /*0122*/ 	.short	0x0010
        /*0124*/ 	.byte	0x00, 0xf5, 0x21, 0x00


	//----- nvinfo : EIATTR_KPARAM_INFO
	.align		4
.L_3495:
        /*0128*/ 	.byte	0x04, 0x17
        /*012a*/ 	.short	(.L_3497 - .L_3496)
.L_3496:
        /*012c*/ 	.word	0x00000000
        /*0130*/ 	.short	0x0001
        /*0132*/ 	.short	0x0008
        /*0134*/ 	.byte	0x00, 0xf5, 0x21, 0x00


	//----- nvinfo : EIATTR_KPARAM_INFO
	.align		4
.L_3497:
        /*0138*/ 	.byte	0x04, 0x17
        /*013a*/ 	.short	(.L_3499 - .L_3498)
.L_3498:
        /*013c*/ 	.word	0x00000000
        /*0140*/ 	.short	0x0000
        /*0142*/ 	.short	0x0000
        /*0144*/ 	.byte	0x00, 0xf5, 0x21, 0x00


	//----- nvinfo : EIATTR_SPARSE_MMA_MASK
	.align		4
.L_3499:
        /*0148*/ 	.byte	0x03, 0x50
        /*014a*/ 	.short	0x0000


	//----- nvinfo : EIATTR_MAXREG_COUNT
	.align		4
        /*014c*/ 	.byte	0x03, 0x1b
        /*014e*/ 	.short	0x00ff


	//----- nvinfo : EIATTR_NUM_BARRIERS
	.align		4
        /*0150*/ 	.byte	0x02, 0x4c
        /*0152*/ 	.byte	0x01
	.zero		1


	//----- nvinfo : EIATTR_MERCURY_ISA_VERSION
	.align		4
        /*0154*/ 	.byte	0x03, 0x5f
        /*0156*/ 	.short	0x0101


	//----- nvinfo : EIATTR_VRC_CTA_INIT_COUNT
	.align		4
        /*0158*/ 	.byte	0x02, 0x4a
	.zero		1
	.zero		1


	//----- nvinfo : EIATTR_EXIT_INSTR_OFFSETS
	.align		4
        /*015c*/ 	.byte	0x04, 0x1c
        /*015e*/ 	.short	(.L_3501 - .L_3500)


	//   ....[0]....
.L_3500:
        /*0160*/ 	.word	0x00000050


	//   ....[1]....
        /*0164*/ 	.word	0x00000120


	//   ....[2]....
        /*0168*/ 	.word	0x00000d70


	//   ....[3]....
        /*016c*/ 	.word	0x000028d0


	//   ....[4]....
        /*0170*/ 	.word	0x00002a00


	//   ....[5]....
        /*0174*/ 	.word	0x00002a90


	//   ....[6]....
        /*0178*/ 	.word	0x00002ad0


	//----- nvinfo : EIATTR_CRS_STACK_SIZE
	.align		4
.L_3501:
        /*017c*/ 	.byte	0x04, 0x1e
        /*017e*/ 	.short	(.L_3503 - .L_3502)
.L_3502:
        /*0180*/ 	.word	0x00000000


	//----- nvinfo : EIATTR_CBANK_PARAM_SIZE
	.align		4
.L_3503:
        /*0184*/ 	.byte	0x03, 0x19
        /*0186*/ 	.short	0x0074


	//----- nvinfo : EIATTR_PARAM_CBANK
	.align		4
        /*0188*/ 	.byte	0x04, 0x0a
        /*018a*/ 	.short	(.L_3505 - .L_3504)
	.align		4
.L_3504:
        /*018c*/ 	.word	index@(.nv.constant0._Z23gemm_half_q_half_kernelILi2ELi2ELb1ELb0ELi32EEvPK6__halfPKjS4_S2_PS0_iiiiPKtS7_iiiiiibS2_i)
        /*0190*/ 	.short	0x0380
        /*0192*/ 	.short	0x0074


	//----- nvinfo : EIATTR_SW_WAR
	.align		4
.L_3505:
        /*0194*/ 	.byte	0x04, 0x36
        /*0196*/ 	.short	(.L_3507 - .L_3506)
.L_3506:
        /*0198*/ 	.word	0x00000008
.L_3507:


//--------------------- .nv.info._Z23gemm_half_q_half_kernelILi1ELi32ELb1ELb0ELi64EEvPK6__halfPKjS4_S2_PS0_iiiiPKtS7_iiiiiibS2_i --------------------------
	.section	.nv.info._Z23gemm_half_q_half_kernelILi1ELi32ELb1ELb0ELi64EEvPK6__halfPKjS4_S2_PS0_iiiiPKtS7_iiiiiibS2_i,"",@"SHT_CUDA_INFO"
	.sectionflags	@""
	.align	4


	//----- nvinfo : EIATTR_CUDA_API_VERSION
	.align		4
        /*0000*/ 	.byte	0x04, 0x37
        /*0002*/ 	.short	(.L_3509 - .L_3508)
.L_3508:
        /*0004*/ 	.word	0x00000082


	//----- nvinfo : EIATTR_KPARAM_INFO
	.align		4
.L_3509:
        /*0008*/ 	.byte	0x04, 0x17
        /*000a*/ 	.short	(.L_3511 - .L_3510)
.L_3510:
        /*000c*/ 	.word	0x00000000
        /*0010*/ 	.short	0x0013
        /*0012*/ 	.short	0x0070
        /*0014*/ 	.byte	0x00, 0xf0, 0x11, 0x00


	//----- nvinfo : EIATTR_KPARAM_INFO
	.align		4
.L_3511:
        /*0018*/ 	.byte	0x04, 0x17
        /*001a*/ 	.short	(.L_3513 - .L_3512)
.L_3512:
        /*001c*/ 	.word	0x00000000
        /*0020*/ 	.short	0x0012
        /*0022*/ 	.short	0x0068
        /*0024*/ 	.byte	0x00, 0xf5, 0x21, 0x00


	//----- nvinfo : EIATTR_KPARAM_INFO
	.align		4
.L_3513:
        /*0028*/ 	.byte	0x04, 0x17
        /*002a*/ 	.short	(.L_3515 - .L_3514)
.L_3514:
        /*002c*/ 	.word	0x00000000
        /*0030*/ 	.short	0x0011
        /*0032*/ 	.short	0x0060
        /*0034*/ 	.byte	0x00, 0xf0, 0x05, 0x00


	//----- nvinfo : EIATTR_KPARAM_INFO
	.align		4
.L_3515:
        /*0038*/ 	.byte	0x04, 0x17
        /*003a*/ 	.short	(.L_3517 - .L_3516)
.L_3516:
        /*003c*/ 	.word	0x00000000
        /*0040*/ 	.short	0x0010
        /*0042*/ 	.short	0x005c
        /*0044*/ 	.byte	0x00, 0xf0, 0x11, 0x00


	//----- nvinfo : EIATTR_KPARAM_INFO
	.align		4
.L_3517:
        /*0048*/ 	.byte	0x04, 0x17
        /*004a*/ 	.short	(.L_3519 - .L_3518)
.L_3518:
        /*004c*/ 	.word	0x00000000
        /*0050*/ 	.short	0x000f
        /*0052*/ 	.short	0x0058
        /*0054*/ 	.byte	0x00, 0xf0, 0x11, 0x00


	//----- nvinfo : EIATTR_KPARAM_INFO
	.align		4
.L_3519:
        /*0058*/ 	.byte	0x04, 0x17
        /*005a*/ 	.short	(.L_3521 - .L_3520)
.L_3520:
        /*005c*/ 	.word	0x00000000
        /*0060*/ 	.short	0x000e
        /*0062*/ 	.short	0x0054
        /*0064*/ 	.byte	0x00, 0xf0, 0x11, 0x00


	//----- nvinfo : EIATTR_KPARAM_INFO
	.align		4
.L_3521:
        /*0068*/ 	.byte	0x04, 0x17
        /*006a*/ 	.short	(.L_3523 - .L_3522)
.L_3522:
        /*006c*/ 	.word	0x00000000
        /*0070*/ 	.short	0x000d
        /*0072*/ 	.short	0x0050
        /*0074*/ 	.byte	0x00, 0xf0, 0x11, 0x00


	//----- nvinfo : EIATTR_KPARAM_INFO
	.align		4
.L_3523:
        /*0078*/ 	.byte	0x04, 0x17
        /*007a*/ 	.short	(.L_3525 - .L_3524)
.L_3524:
        /*007c*/ 	.word	0x00000000
        /*0080*/ 	.short	0x000c
        /*0082*/ 	.short	0x004c
        /*0084*/ 	.byte	0x00, 0xf0, 0x11, 0x00


	//----- nvinfo : EIATTR_KPARAM_INFO
	.align		4
.L_3525:
        /*0088*/ 	.byte	0x04, 0x17
        /*008a*/ 	.short	(.L_3527 - .L_3526)
.L_3526:
        /*008c*/ 	.word	0x00000000
        /*0090*/ 	.short	0x000b
        /*0092*/ 	.short	0x0048
        /*0094*/ 	.byte	0x00, 0xf0, 0x11, 0x00


	//----- nvinfo : EIATTR_KPARAM_INFO
	.align		4
.L_3527:
        /*0098*/ 	.byte	0x04, 0x17
        /*009a*/ 	.short	(.L_3529 - .L_3528)
.L_3528:
        /*009c*/ 	.word	0x00000000
        /*00a0*/ 	.short	0x000a
        /*00a2*/ 	.short	0x0040
        /*00a4*/ 	.byte	0x00, 0xf5, 0x21, 0x00


	//----- nvinfo : EIATTR_KPARAM_INFO
	.align		4
.L_3529:
        /*00a8*/ 	.byte	0x04, 0x17
        /*00aa*/ 	.short	(.L_3531 - .L_3530)
.L_3530:
        /*00ac*/ 	.word	0x00000000
        /*00b0*/ 	.short	0x0009
        /*00b2*/ 	.short	0x0038
        /*00b4*/ 	.byte	0x00, 0xf5, 0x21, 0x00


	//----- nvinfo : EIATTR_KPARAM_INFO
	.align		4
.L_3531:
        /*00b8*/ 	.byte	0x04, 0x17
        /*00ba*/ 	.short	(.L_3533 - .L_3532)
.L_3532:
        /*00bc*/ 	.word	0x00000000
        /*00c0*/ 	.short	0x0008
        /*00c2*/ 	.short	0x0034
        /*00c4*/ 	.byte	0x00, 0xf0, 0x11, 0x00


	//----- nvinfo : EIATTR_KPARAM_INFO
	.align		4
.L_3533:
        /*00c8*/ 	.byte	0x04, 0x17
        /*00ca*/ 	.short	(.L_3535 - .L_3534)
.L_3534:
        /*00cc*/ 	.word	0x00000000
        /*00d0*/ 	.short	0x0007
        /*00d2*/ 	.short	0x0030
        /*00d4*/ 	.byte	0x00, 0xf0, 0x11, 0x00


	//----- nvinfo : EIATTR_KPARAM_INFO
	.align		4
.L_3535:
        /*00d8*/ 	.byte	0x04, 0x17
        /*00da*/ 	.short	(.L_3537 - .L_3536)
.L_3536:
        /*00dc*/ 	.word	0x00000000
        /*00e0*/ 	.short	0x0006
        /*00e2*/ 	.short	0x002c
        /*00e4*/ 	.byte	0x00, 0xf0, 0x11, 0x00


	//----- nvinfo : EIATTR_KPARAM_INFO
	.align		4
.L_3537:
        /*00e8*/ 	.byte	0x04, 0x17
        /*00ea*/ 	.short	(.L_3539 - .L_3538)
.L_3538:
        /*00ec*/ 	.word	0x00000000
        /*00f0*/ 	.short	0x0005
        /*00f2*/ 	.short	0x0028
        /*00f4*/ 	.byte	0x00, 0xf0, 0x11, 0x00


	//----- nvinfo : EIATTR_KPARAM_INFO
	.align		4
.L_3539:
        /*00f8*/ 	.byte	0x04, 0x17
        /*00fa*/ 	.short	(.L_3541 - .L_3540)
.L_3540:
        /*00fc*/ 	.word	0x00000000
        /*0100*/ 	.short	0x0004
        /*0102*/ 	.short	0x0020
        /*0104*/ 	.byte	0x00, 0xf5, 0x21, 0x00


	//----- nvinfo : EIATTR_KPARAM_INFO
	.align		4
.L_3541:
        /*0108*/ 	.byte	0x04, 0x17
        /*010a*/ 	.short	(.L_3543 - .L_3542)
.L_3542:
        /*010c*/ 	.word	0x00000000
        /*0110*/ 	.short	0x0003
        /*0112*/ 	.short	0x0018
        /*0114*/ 	.byte	0x00, 0xf5, 0x21, 0x00


	//----- nvinfo : EIATTR_KPARAM_INFO
	.align		4
.L_3543:
        /*0118*/ 	.byte	0x04, 0x17
        /*011a*/ 	.short	(.L_3545 - .L_3544)
.L_3544:
        /*011c*/ 	.word	0x00000000
        /*0120*/ 	.short	0x0002
        /*0122*/ 	.short	0x0010
        /*0124*/ 	.byte	0x00, 0xf5, 0x21, 0x00


	//----- nvinfo : EIATTR_KPARAM_INFO
	.align		4
.L_3545:
        /*0128*/ 	.byte	0x04, 0x17
        /*012a*/ 	.short	(.L_3547 - .L_3546)
.L_3546:
        /*012c*/ 	.word	0x00000000
        /*0130*/ 	.short	0x0001
        /*0132*/ 	.short	0x0008
        /*0134*/ 	.byte	0x00, 0xf5, 0x21, 0x00


	//----- nvinfo : EIATTR_KPARAM_INFO
	.align		4
.L_3547:
        /*0138*/ 	.byte	0x04, 0x17
        /*013a*/ 	.short	(.L_3549 - .L_3548)
.L_3548:
        /*013c*/ 	.word	0x00000000
        /*0140*/ 	.short	0x0000
        /*0142*/ 	.short	0x0000
        /*0144*/ 	.byte	0x00, 0xf5, 0x21, 0x00


	//----- nvinfo : EIATTR_SPARSE_MMA_MASK
	.align		4
.L_3549:
        /*0148*/ 	.byte	0x03, 0x50
        /*014a*/ 	.short	0x0000


	//----- nvinfo : EIATTR_MAXREG_COUNT
	.align		4
        /*014c*/ 	.byte	0x03, 0x1b
        /*014e*/ 	.short	0x00ff


	//----- nvinfo : EIATTR_NUM_BARRIERS
	.align		4
        /*0150*/ 	.byte	0x02, 0x4c
        /*0152*/ 	.byte	0x01
	.zero		1


	//----- nvinfo : EIATTR_MERCURY_ISA_VERSION
	.align		4
        /*0154*/ 	.byte	0x03, 0x5f
        /*0156*/ 	.short	0x0101


	//----- nvinfo : EIATTR_VRC_CTA_INIT_COUNT
	.align		4
        /*0158*/ 	.byte	0x02, 0x4a
	.zero		1
	.zero		1


	//----- nvinfo : EIATTR_EXIT_INSTR_OFFSETS
	.align		4
        /*015c*/ 	.byte	0x04, 0x1c
        /*015e*/ 	.short	(.L_3551 - .L_3550)


	//   ....[0]....
.L_3550:
        /*0160*/ 	.word	0x00000070


	//   ....[1]....
        /*0164*/ 	.word	0x000000c0


	//   ....[2]....
        /*0168*/ 	.word	0x000002f0


	//   ....[3]....
        /*016c*/ 	.word	0x00002730


	//   ....[4]....
        /*0170*/ 	.word	0x000027d0


	//   ....[5]....
        /*0174*/ 	.word	0x00002810


	//----- nvinfo : EIATTR_CRS_STACK_SIZE
	.align		4
.L_3551:
        /*0178*/ 	.byte	0x04, 0x1e
        /*017a*/ 	.short	(.L_3553 - .L_3552)
.L_3552:
        /*017c*/ 	.word	0x00000000


	//----- nvinfo : EIATTR_CBANK_PARAM_SIZE
	.align		4
.L_3553:
        /*0180*/ 	.byte	0x03, 0x19
        /*0182*/ 	.short	0x0074


	//----- nvinfo : EIATTR_PARAM_CBANK
	.align		4
        /*0184*/ 	.byte	0x04, 0x0a
        /*0186*/ 	.short	(.L_3555 - .L_3554)
	.align		4
.L_3554:
        /*0188*/ 	.word	index@(.nv.constant0._Z23gemm_half_q_half_kernelILi1ELi32ELb1ELb0ELi64EEvPK6__halfPKjS4_S2_PS0_iiiiPKtS7_iiiiiibS2_i)
        /*018c*/ 	.short	0x0380
        /*018e*/ 	.short	0x0074


	//----- nvinfo : EIATTR_SW_WAR
	.align		4
.L_3555:
        /*0190*/ 	.byte	0x04, 0x36
        /*0192*/ 	.short	(.L_3557 - .L_3556)
.L_3556:
        /*0194*/ 	.word	0x00000008
.L_3557:


//--------------------- .nv.info._Z23gemm_half_q_half_kernelILi1ELi48ELb1ELb0ELi64EEvPK6__halfPKjS4_S2_PS0_iiiiPKtS7_iiiiiibS2_i --------------------------
	.section	.nv.info._Z23gemm_half_q_half_kernelILi1ELi48ELb1ELb0ELi64EEvPK6__halfPKjS4_S2_PS0_iiiiPKtS7_iiiiiibS2_i,"",@"SHT_CUDA_INFO"
	.sectionflags	@""
	.align	4


	//----- nvinfo : EIATTR_CUDA_API_VERSION
	.align		4
        /*0000*/ 	.byte	0x04, 0x37
        /*0002*/ 	.short	(.L_3559 - .L_3558)
.L_3558:
        /*0004*/ 	.word	0x00000082


	//----- nvinfo : EIATTR_KPARAM_INFO
	.align		4
.L_3559:
        /*0008*/ 	.byte	0x04, 0x17
        /*000a*/ 	.short	(.L_3561 - .L_3560)
.L_3560:
        /*000c*/ 	.word	0x00000000
        /*0010*/ 	.short	0x0013
        /*0012*/ 	.short	0x0070
        /*0014*/ 	.byte	0x00, 0xf0, 0x11, 0x00


	//----- nvinfo : EIATTR_KPARAM_INFO
	.align		4
.L_3561:
        /*0018*/ 	.byte	0x04, 0x17
        /*001a*/ 	.short	(.L_3563 - .L_3562)
.L_3562:
        /*001c*/ 	.word	0x00000000
        /*0020*/ 	.short	0x0012
        /*0022*/ 	.short	0x0068
        /*0024*/ 	.byte	0x00, 0xf5, 0x21, 0x00


	//----- nvinfo : EIATTR_KPARAM_INFO
	.align		4
.L_3563:
        /*0028*/ 	.byte	0x04, 0x17
        /*002a*/ 	.short	(.L_3565 - .L_3564)
.L_3564:
        /*002c*/ 	.word	0x00000000
        /*0030*/ 	.short	0x0011
        /*0032*/ 	.short	0x0060
        /*0034*/ 	.byte	0x00, 0xf0, 0x05, 0x00


	//----- nvinfo : EIATTR_KPARAM_INFO
	.align		4
.L_3565:
        /*0038*/ 	.byte	0x04, 0x17
        /*003a*/ 	.short	(.L_3567 - .L_3566)
.L_3566:
        /*003c*/ 	.word	0x00000000
        /*0040*/ 	.short	0x0010
        /*0042*/ 	.short	0x005c
        /*0044*/ 	.byte	0x00, 0xf0, 0x11, 0x00


	//----- nvinfo : EIATTR_KPARAM_INFO
	.align		4
.L_3567:
        /*0048*/ 	.byte	0x04, 0x17
        /*004a*/ 	.short	(.L_3569 - .L_3568)
.L_3568:
        /*004c*/ 	.word	0x00000000
        /*0050*/ 	.short	0x000f
        /*0052*/ 	.short	0x0058
        /*0054*/ 	.byte	0x00, 0xf0, 0x11, 0x00


	//----- nvinfo : EIATTR_KPARAM_INFO
	.align		4
.L_3569:
        /*0058*/ 	.byte	0x04, 0x17
        /*005a*/ 	.short	(.L_3571 - .L_3570)
.L_3570:
        /*005c*/ 	.word	0x00000000
        /*0060*/ 	.short	0x000e
        /*0062*/ 	.short	0x0054
        /*0064*/ 	.byte	0x00, 0xf0, 0x11, 0x00


	//----- nvinfo : EIATTR_KPARAM_INFO
	.align		4
.L_3571:
        /*0068*/ 	.byte	0x04, 0x17
        /*006a*/ 	.short	(.L_3573 - .L_3572)
.L_3572:
        /*006c*/ 	.word	0x00000000
        /*0070*/ 	.short	0x000d
        /*0072*/ 	.short	0x0050
        /*0074*/ 	.byte	0x00, 0xf0, 0x11, 0x00


	//----- nvinfo : EIATTR_KPARAM_INFO
	.align		4
.L_3573:
        /*0078*/ 	.byte	0x04, 0x17
        /*007a*/ 	.short	(.L_3575 - .L_3574)
.L_3574:
        /*007c*/ 	.word	0x00000000
        /*0080*/ 	.short	0x000c
        /*0082*/ 	.short	0x004c
        /*0084*/ 	.byte	0x00, 0xf0, 0x11, 0x00


	//----- nvinfo : EIATTR_KPARAM_INFO
	.align		4
.L_3575:
        /*0088*/ 	.byte	0x04, 0x17
        /*008a*/ 	.short	(.L_3577 - .L_3576)
.L_3576:
        /*008c*/ 	.word	0x00000000
        /*0090*/ 	.short	0x000b
        /*0092*/ 	.short	0x0048
        /*0094*/ 	.byte	0x00, 0xf0, 0x11, 0x00


	//----- nvinfo : EIATTR_KPARAM_INFO
	.align		4
.L_3577:
        /*0098*/ 	.byte	0x04, 0x17
        /*009a*/ 	.short	(.L_3579 - .L_3578)
.L_3578:
        /*009c*/ 	.word	0x00000000
        /*00a0*/ 	.short	0x000a
        /*00a2*/ 	.short	0x0040
        /*00a4*/ 	.byte	0x00, 0xf5, 0x21, 0x00


	//----- nvinfo : EIATTR_KPARAM_INFO
	.align		4
.L_3579:
        /*00a8*/ 	.byte	0x04, 0x17
        /*00aa*/ 	.short	(.L_3581 - .L_3580)
.L_3580:
        /*00ac*/ 	.word	0x00000000
        /*00b0*/ 	.short	0x0009
        /*00b2*/ 	.short	0x0038
        /*00b4*/ 	.byte	0x00, 0xf5, 0x21, 0x00


	//----- nvinfo : EIATTR_KPARAM_INFO
	.align		4
.L_3581:
        /*00b8*/ 	.byte	0x04, 0x17
        /*00ba*/ 	.short	(.L_3583 - .L_3582)
.L_3582:
        /*00bc*/ 	.word	0x00000000
        /*00c0*/ 	.short	0x0008
        /*00c2*/ 	.short	0x0034
        /*00c4*/ 	.byte	0x00, 0xf0, 0x11, 0x00


	//----- nvinfo : EIATTR_KPARAM_INFO
	.align		4
.L_3583:
        /*00c8*/ 	.byte	0x04, 0x17
        /*00ca*/ 	.short	(.L_3585 - .L_3584)
.L_3584:
        /*00cc*/ 	.word	0x00000000
        /*00d0*/ 	.short	0x0007
        /*00d2*/ 	.short	0x0030
        /*00d4*/ 	.byte	0x00, 0xf0, 0x11, 0x00


	//----- nvinfo : EIATTR_KPARAM_INFO
	.align		4
.L_3585:
        /*00d8*/ 	.byte	0x04, 0x17
        /*00da*/ 	.short	(.L_3587 - .L_3586)
.L_3586:
        /*00dc*/ 	.word	0x00000000
        /*00e0*/ 	.short	0x0006
        /*00e2*/ 	.short	0x002c
        /*00e4*/ 	.byte	0x00, 0xf0, 0x11, 0x00


	//----- nvinfo : EIATTR_KPARAM_INFO
	.align		4
.L_3587:
        /*00e8*/ 	.byte	0x04, 0x17
        /*00ea*/ 	.short	(.L_3589 - .L_3588)
.L_3588:
        /*00ec*/ 	.word	0x00000000
        /*00f0*/ 	.short	0x0005
        /*00f2*/ 	.short	0x0028
        /*00f4*/ 	.byte	0x00, 0xf0, 0x11, 0x00


	//----- nvinfo : EIATTR_KPARAM_INFO
	.align		4
.L_3589:
        /*00f8*/ 	.byte	0x04, 0x17
        /*00fa*/ 	.short	(.L_3591 - .L_3590)
.L_3590:
        /*00fc*/ 	.word	0x00000000
        /*0100*/ 	.short	0x0004
        /*0102*/ 	.short	0x0020
        /*0104*/ 	.byte	0x00, 0xf5, 0x21, 0x00


	//----- nvinfo : EIATTR_KPARAM_INFO
	.align		4
.L_3591:
        /*0108*/ 	.byte	0x04, 0x17
        /*010a*/ 	.short	(.L_3593 - .L_3592)
.L_3592:
        /*010c*/ 	.word	0x00000000
        /*0110*/ 	.short	0x0003
        /*0112*/ 	.short	0x0018
        /*0114*/ 	.byte	0x00, 0xf5, 0x21, 0x00


	//----- nvinfo : EIATTR_KPARAM_INFO
	.align		4
.L_3593:
        /*0118*/ 	.byte	0x04, 0x17
        /*011a*/ 	.short	(.L_3595 - .L_3594)
.L_3594:
        /*011c*/ 	.word	0x00000000
        /*0120*/ 	.short	0x0002
        /*0122*/ 	.short	0x0010
        /*0124*/ 	.byte	0x00, 0xf5, 0x21, 0x00


	//----- nvinfo : EIATTR_KPARAM_INFO
	.align		4
.L_3595:
        /*0128*/ 	.byte	0x04, 0x17
        /*012a*/ 	.short	(.L_3597 - .L_3596)
.L_3596:
        /*012c*/ 	.word	0x00000000
        /*0130*/ 	.short	0x0001
        /*0132*/ 	.short	0x0008
        /*0134*/ 	.byte	0x00, 0xf5, 0x21, 0x00


	//----- nvinfo : EIATTR_KPARAM_INFO
	.align		4
.L_3597:
        /*0138*/ 	.byte	0x04, 0x17
        /*013a*/ 	.short	(.L_3599 - .L_3598)
.L_3598:
        /*013c*/ 	.word	0x00000000
        /*0140*/ 	.short	0x0000
        /*0142*/ 	.short	0x0000
        /*0144*/ 	.byte	0x00, 0xf5, 0x21, 0x00


	//----- nvinfo : EIATTR_SPARSE_MMA_MASK
	.align		4
.L_3599:
        /*0148*/ 	.byte	0x03, 0x50
        /*014a*/ 	.short	0x0000


	//----- nvinfo : EIATTR_MAXREG_COUNT
	.align		4
        /*014c*/ 	.byte	0x03, 0x1b
        /*014e*/ 	.short	0x00ff


	//----- nvinfo : EIATTR_NUM_BARRIERS
	.align		4
        /*0150*/ 	.byte	0x02, 0x4c
        /*0152*/ 	.byte	0x01
	.zero		1


	//----- nvinfo : EIATTR_MERCURY_ISA_VERSION
	.align		4
        /*0154*/ 	.byte	0x03, 0x5f
        /*0156*/ 	.short	0x0101


	//----- nvinfo : EIATTR_VRC_CTA_INIT_COUNT
	.align		4
        /*0158*/ 	.byte	0x02, 0x4a
	.zero		1
	.zero		1


	//----- nvinfo : EIATTR_EXIT_INSTR_OFFSETS
	.align		4
        /*015c*/ 	.byte	0x04, 0x1c
        /*015e*/ 	.short	(.L_3601 - .L_3600)


	//   ....[0]....
.L_3600:
        /*0160*/ 	.word	0x00000060


	//   ....[1]....
        /*0164*/ 	.word	0x000000c0


	//   ....[2]....
        /*0168*/ 	.word	0x000002d0


	//   ....[3]....
        /*016c*/ 	.word	0x00003c40


	//   ....[4]....
        /*0170*/ 	.word	0x00003cd0


	//   ....[5]....
        /*0174*/ 	.word	0x00003d10


	//----- nvinfo : EIATTR_CRS_STACK_SIZE
	.align		4
.L_3601:
        /*0178*/ 	.byte	0x04, 0x1e
        /*017a*/ 	.short	(.L_3603 - .L_3602)
.L_3602:
        /*017c*/ 	.word	0x00000000


	//----- nvinfo : EIATTR_CBANK_PARAM_SIZE
	.align		4
.L_3603:
        /*0180*/ 	.byte	0x03, 0x19
        /*0182*/ 	.short	0x0074


	//----- nvinfo : EIATTR_PARAM_CBANK
	.align		4
        /*0184*/ 	.byte	0x04, 0x0a
        /*0186*/ 	.short	(.L_3605 - .L_3604)
	.align		4
.L_3604:
        /*0188*/ 	.word	index@(.nv.constant0._Z23gemm_half_q_half_kernelILi1ELi48ELb1ELb0ELi64EEvPK6__halfPKjS4_S2_PS0_iiiiPKtS7_iiiiiibS2_i)
        /*018c*/ 	.short	0x0380
        /*018e*/ 	.short	0x0074


	//----- nvinfo : EIATTR_SW_WAR
	.align		4
.L_3605:
        /*0190*/ 	.byte	0x04, 0x36
        /*0192*/ 	.short	(.L_3607 - .L_3606)
.L_3606:
        /*0194*/ 	.word	0x00000008
.L_3607:


//--------------------- .nv.info._Z23gemm_half_q_half_kernelILi1ELi16ELb1ELb0ELi64EEvPK6__halfPKjS4_S2_PS0_iiiiPKtS7_iiiiiibS2_i --------------------------
	.section	.nv.info._Z23gemm_half_q_half_kernelILi1ELi16ELb1ELb0ELi64EEvPK6__halfPKjS4_S2_PS0_iiiiPKtS7_iiiiiibS2_i,"",@"SHT_CUDA_INFO"
	.sectionflags	@""
	.align	4


	//----- nvinfo : EIATTR_CUDA_API_VERSION
	.align		4
        /*0000*/ 	.byte	0x04, 0x37
        /*0002*/ 	.short	(.L_3609 - .L_3608)
.L_3608:
        /*0004*/ 	.word	0x00000082


	//----- nvinfo : EIATTR_KPARAM_INFO
	.align		4
.L_3609:
        /*0008*/ 	.byte	0x04, 0x17
        /*000a*/ 	.short	(.L_3611 - .L_3610)
.L_3610:
        /*000c*/ 	.word	0x00000000
        /*0010*/ 	.short	0x0013
        /*0012*/ 	.short	0x0070
        /*0014*/ 	.byte	0x00, 0xf0, 0x11, 0x00


	//----- nvinfo : EIATTR_KPARAM_INFO
	.align		4
.L_3611:
        /*0018*/ 	.byte	0x04, 0x17
        /*001a*/ 	.short	(.L_3613 - .L_3612)
.L_3612:
        /*001c*/ 	.word	0x00000000
        /*0020*/ 	.short	0x0012
        /*0022*/ 	.short	0x0068
        /*0024*/ 	.byte	0x00, 0xf5, 0x21, 0x00


	//----- nvinfo : EIATTR_KPARAM_INFO
	.align		4
.L_3613:
        /*0028*/ 	.byte	0x04, 0x17
        /*002a*/ 	.short	(.L_3615 - .L_3614)
.L_3614:
        /*002c*/ 	.word	0x00000000
        /*0030*/ 	.short	0x0011
        /*0032*/ 	.short	0x0060
        /*0034*/ 	.byte	0x00, 0xf0, 0x05, 0x00


	//----- nvinfo : EIATTR_KPARAM_INFO
	.align		4
.L_3615:
        /*0038*/ 	.byte	0x04, 0x17
        /*003a*/ 	.short	(.L_3617 - .L_3616)
.L_3616:
        /*003c*/ 	.word	0x00000000
        /*0040*/ 	.short	0x0010
        /*0042*/ 	.short	0x005c
        /*0044*/ 	.byte	0x00, 0xf0, 0x11, 0x00


	//----- nvinfo : EIATTR_KPARAM_INFO
	.align		4
.L_3617:
        /*0048*/ 	.byte	0x04, 0x17
        /*004a*/ 	.short	(.L_3619 - .L_3618)
.L_3618:
        /*004c*/ 	.word	0x00000000
        /*0050*/ 	.short	0x000f
        /*0052*/ 	.short	0x0058
        /*0054*/ 	.byte	0x00, 0xf0, 0x11, 0x00


	//----- nvinfo : EIATTR_KPARAM_INFO
	.align		4
.L_3619:
        /*0058*/ 	.byte	0x04, 0x17
        /*005a*/ 	.short	(.L_3621 - .L_3620)
.L_3620:
        /*005c*/ 	.word	0x00000000
        /*0060*/ 	.short	0x000e
        /*0062*/ 	.short	0x0054
        /*0064*/ 	.byte	0x00, 0xf0, 0x11, 0x00


	//----- nvinfo : EIATTR_KPARAM_INFO
	.align		4
.L_3621:
        /*0068*/ 	.byte	0x04, 0x17
        /*006a*/ 	.short	(.L_3623 - .L_3622)
.L_3622:
        /*006c*/ 	.word	0x00000000
        /*0070*/ 	.short	0x000d
        /*0072*/ 	.short	0x0050
        /*0074*/ 	.byte	0x00, 0xf0, 0x11, 0x00


	//----- nvinfo : EIATTR_KPARAM_INFO
	.align		4
.L_3623:
        /*0078*/ 	.byte	0x04, 0x17
        /*007a*/ 	.short	(.L_3625 - .L_3624)
.L_3624:
        /*007c*/ 	.word	0x00000000
        /*0080*/ 	.short	0x000c
        /*0082*/ 	.short	0x004c
        /*0084*/ 	.byte	0x00, 0xf0, 0x11, 0x00


	//----- nvinfo : EIATTR_KPARAM_INFO
	.align		4
.L_3625:
        /*0088*/ 	.byte	0x04, 0x17
        /*008a*/ 	.short	(.L_3627 - .L_3626)
.L_3626:
        /*008c*/ 	.word	0x00000000
        /*0090*/ 	.short	0x000b
        /*0092*/ 	.short	0x0048
        /*0094*/ 	.byte	0x00, 0xf0, 0x11, 0x00


	//----- nvinfo : EIATTR_KPARAM_INFO
	.align		4
.L_3627:
        /*0098*/ 	.byte	0x04, 0x17
        /*009a*/ 	.short	(.L_3629 - .L_3628)
.L_3628:
        /*009c*/ 	.word	0x00000000
        /*00a0*/ 	.short	0x000a
        /*00a2*/ 	.short	0x0040
        /*00a4*/ 	.byte	0x00, 0xf5, 0x21, 0x00


	//----- nvinfo : EIATTR_KPARAM_INFO
	.align		4
.L_3629:
        /*00a8*/ 	.byte	0x04, 0x17
        /*00aa*/ 	.short	(.L_3631 - .L_3630)
.L_3630:
        /*00ac*/ 	.word	0x00000000
        /*00b0*/ 	.short	0x0009
        /*00b2*/ 	.short	0x0038
        /*00b4*/ 	.byte	0x00, 0xf5, 0x21, 0x00


	//----- nvinfo : EIATTR_KPARAM_INFO
	.align		4
.L_3631:
        /*00b8*/ 	.byte	0x04, 0x17
        /*00ba*/ 	.short	(.L_3633 - .L_3632)
.L_3632:
        /*00bc*/ 	.word	0x00000000
        /*00c0*/ 	.short	0x0008
        /*00c2*/ 	.short	0x0034
        /*00c4*/ 	.byte	0x00, 0xf0, 0x11, 0x00


	//----- nvinfo : EIATTR_KPARAM_INFO
	.align		4
.L_3633:
        /*00c8*/ 	.byte	0x04, 0x17
        /*00ca*/ 	.short	(.L_3635 - .L_3634)
.L_3634:
        /*00cc*/ 	.word	0x00000000
        /*00d0*/ 	.short	0x0007
        /*00d2*/ 	.short	0x0030
        /*00d4*/ 	.byte	0x00, 0xf0, 0x11, 0x00


	//----- nvinfo : EIATTR_KPARAM_INFO
	.align		4
.L_3635:
        /*00d8*/ 	.byte	0x04, 0x17
        /*00da*/ 	.short	(.L_3637 - .L_3636)
.L_3636:
        /*00dc*/ 	.word	0x00000000
        /*00e0*/ 	.short	0x0006
        /*00e2*/ 	.short	0x002c
        /*00e4*/ 	.byte	0x00, 0xf0, 0x11, 0x00


	//----- nvinfo : EIATTR_KPARAM_INFO
	.align		4
.L_3637:
        /*00e8*/ 	.byte	0x04, 0x17
        /*00ea*/ 	.short	(.L_3639 - .L_3638)
.L_3638:
        /*00ec*/ 	.word	0x00000000
        /*00f0*/ 	.short	0x0005
        /*00f2*/ 	.short	0x0028
        /*00f4*/ 	.byte	0x00, 0xf0, 0x11, 0x00


	//----- nvinfo : EIATTR_KPARAM_INFO
	.align		4
.L_3639:
        /*00f8*/ 	.byte	0x04, 0x17
        /*00fa*/ 	.short	(.L_3641 - .L_3640)
.L_3640:
        /*00fc*/ 	.word	0x00000000
        /*0100*/ 	.short	0x0004
        /*0102*/ 	.short	0x0020
        /*0104*/ 	.byte	0x00, 0xf5, 0x21, 0x00


	//----- nvinfo : EIATTR_KPARAM_INFO
	.align		4
.L_3641:
        /*0108*/ 	.byte	0x04, 0x17
        /*010a*/ 	.short	(.L_3643 - .L_3642)
.L_3642:
        /*010c*/ 	.word	0x00000000
        /*0110*/ 	.short	0x0003
        /*0112*/ 	.short	0x0018
        /*0114*/ 	.byte	0x00, 0xf5, 0x21, 0x00


	//----- nvinfo : EIATTR_KPARAM_INFO
	.align		4
.L_3643:
        /*0118*/ 	.byte	0x04, 0x17
        /*011a*/ 	.short	(.L_3645 - .L_3644)
.L_3644:
        /*011c*/ 	.word	0x00000000
        /*0120*/ 	.short	0x0002
        /*0122*/ 	.short	0x0010
        /*0124*/ 	.byte	0x00, 0xf5, 0x21, 0x00


	//----- nvinfo : EIATTR_KPARAM_INFO
	.align		4
.L_3645:
        /*0128*/ 	.byte	0x04, 0x17
        /*012a*/ 	.short	(.L_3647 - .L_3646)
.L_3646:
        /*012c*/ 	.word	0x00000000
        /*0130*/ 	.short	0x0001
        /*0132*/ 	.short	0x0008
        /*0134*/ 	.byte	0x00, 0xf5, 0x21, 0x00


	//----- nvinfo : EIATTR_KPARAM_INFO
	.align		4
.L_3647:
        /*0138*/ 	.byte	0x04, 0x17
        /*013a*/ 	.short	(.L_3649 - .L_3648)
.L_3648:
        /*013c*/ 	.word	0x00000000
        /*0140*/ 	.short	0x0000
        /*0142*/ 	.short	0x0000
        /*0144*/ 	.byte	0x00, 0xf5, 0x21, 0x00


	//----- nvinfo : EIATTR_SPARSE_MMA_MASK
	.align		4
.L_3649:
        /*0148*/ 	.byte	0x03, 0x50
        /*014a*/ 	.short	0x0000


	//----- nvinfo : EIATTR_MAXREG_COUNT
	.align		4
        /*014c*/ 	.byte	0x03, 0x1b
        /*014e*/ 	.short	0x00ff


	//----- nvinfo : EIATTR_NUM_BARRIERS
	.align		4
        /*0150*/ 	.byte	0x02, 0x4c
        /*0152*/ 	.byte	0x01
	.zero		1


	//----- nvinfo : EIATTR_MERCURY_ISA_VERSION
	.align		4
        /*0154*/ 	.byte	0x03, 0x5f
        /*0156*/ 	.short	0x0101


	//----- nvinfo : EIATTR_VRC_CTA_INIT_COUNT
	.align		4
        /*0158*/ 	.byte	0x02, 0x4a
	.zero		1
	.zero		1


	//----- nvinfo : EIATTR_EXIT_INSTR_OFFSETS
	.align		4
        /*015c*/ 	.byte	0x04, 0x1c
        /*015e*/ 	.short	(.L_3651 - .L_3650)


	//   ....[0]....
.L_3650:
        /*0160*/ 	.word	0x00000060


	//   ....[1]....
        /*0164*/ 	.word	0x000000c0


	//   ....[2]....
        /*0168*/ 	.word	0x000002d0


	//   ....[3]....
        /*016c*/ 	.word	0x00002400


	//   ....[4]....
        /*0170*/ 	.word	0x00002490


	//   ....[5]....
        /*0174*/ 	.word	0x000024d0


	//----- nvinfo : EIATTR_CRS_STACK_SIZE
	.align		4
.L_3651:
        /*0178*/ 	.byte	0x04, 0x1e
        /*017a*/ 	.short	(.L_3653 - .L_3652)
.L_3652:
        /*017c*/ 	.word	0x00000000


	//----- nvinfo : EIATTR_CBANK_PARAM_SIZE
	.align		4
.L_3653:
        /*0180*/ 	.byte	0x03, 0x19
        /*0182*/ 	.short	0x0074


	//----- nvinfo : EIATTR_PARAM_CBANK
	.align		4
        /*0184*/ 	.byte	0x04, 0x0a
        /*0186*/ 	.short	(.L_3655 - .L_3654)
	.align		4
.L_3654:
        /*0188*/ 	.word	index@(.nv.constant0._Z23gemm_half_q_half_kernelILi1ELi16ELb1ELb0ELi64EEvPK6__halfPKjS4_S2_PS0_iiiiPKtS7_iiiiiibS2_i)
        /*018c*/ 	.short	0x0380
        /*018e*/ 	.short	0x0074


	//----- nvinfo : EIATTR_SW_WAR
	.align		4
.L_3655:
        /*0190*/ 	.byte	0x04, 0x36
        /*0192*/ 	.short	(.L_3657 - .L_3656)
.L_3656:
        /*0194*/ 	.word	0x00000008
.L_3657:


//--------------------- .nv.info._Z23gemm_half_q_half_kernelILi1ELi24ELb1ELb0ELi64EEvPK6__halfPKjS4_S2_PS0_iiiiPKtS7_iiiiiibS2_i --------------------------
	.section	.nv.info._Z23gemm_half_q_half_kernelILi1ELi24ELb1ELb0ELi64EEvPK6__halfPKjS4_S2_PS0_iiiiPKtS7_iiiiiibS2_i,"",@"SHT_CUDA_INFO"
	.sectionflags	@""
	.align	4


	//----- nvinfo : EIATTR_CUDA_API_VERSION
	.align		4
        /*0000*/ 	.byte	0x04, 0x37
        /*0002*/ 	.short	(.L_3659 - .L_3658)
.L_3658:
        /*0004*/ 	.word	0x00000082


	//----- nvinfo : EIATTR_KPARAM_INFO
	.align		4
.L_3659:
        /*0008*/ 	.byte	0x04, 0x17
        /*000a*/ 	.short	(.L_3661 - .L_3660)
.L_3660:
        /*000c*/ 	.word	0x00000000
        /*0010*/ 	.short	0x0013
        /*0012*/ 	.short	0x0070
        /*0014*/ 	.byte	0x00, 0xf0, 0x11, 0x00


	//----- nvinfo : EIATTR_KPARAM_INFO
	.align		4
.L_3661:
        /*0018*/ 	.byte	0x04, 0x17
        /*001a*/ 	.short	(.L_3663 - .L_3662)
.L_3662:
        /*001c*/ 	.word	0x00000000
        /*0020*/ 	.short	0x0012
        /*0022*/ 	.short	0x0068
        /*0024*/ 	.byte	0x00, 0xf5, 0x21, 0x00


	//----- nvinfo : EIATTR_KPARAM_INFO
	.align		4
.L_3663:
        /*0028*/ 	.byte	0x04, 0x17
        /*002a*/ 	.short	(.L_3665 - .L_3664)
.L_3664:
        /*002c*/ 	.word	0x00000000
        /*0030*/ 	.short	0x0011
        /*0032*/ 	.short	0x0060
        /*0034*/ 	.byte	0x00, 0xf0, 0x05, 0x00


	//----- nvinfo : EIATTR_KPARAM_INFO
	.align		4
.L_3665:
        /*0038*/ 	.byte	0x04, 0x17
        /*003a*/ 	.short	(.L_3667 - .L_3666)
.L_3666:
        /*003c*/ 	.word	0x00000000
        /*0040*/ 	.short	0x0010
        /*0042*/ 	.short	0x005c
        /*0044*/ 	.byte	0x00, 0xf0, 0x11, 0x00


	//----- nvinfo : EIATTR_KPARAM_INFO
	.align		4
.L_3667:
        /*0048*/ 	.byte	0x04, 0x17
        /*004a*/ 	.short	(.L_3669 - .L_3668)
.L_3668:
        /*004c*/ 	.word	0x00000000
        /*0050*/ 	.short	0x000f
        /*0052*/ 	.short	0x0058
        /*0054*/ 	.byte	0x00, 0xf0, 0x11, 0x00


	//----- nvinfo : EIATTR_KPARAM_INFO
	.align		4
.L_3669:
        /*0058*/ 	.byte	0x04, 0x17
        /*005a*/ 	.short	(.L_3671 - .L_3670)
.L_3670:
        /*005c*/ 	.word	0x00000000
        /*0060*/ 	.short	0x000e
        /*0062*/ 	.short	0x0054
        /*0064*/ 	.byte	0x00, 0xf0, 0x11, 0x00


	//----- nvinfo : EIATTR_KPARAM_INFO
	.align		4
.L_3671:
        /*0068*/ 	.byte	0x04, 0x17
        /*006a*/ 	.short	(.L_3673 - .L_3672)
.L_3672:
        /*006c*/ 	.word	0x00000000
        /*0070*/ 	.short	0x000d
        /*0072*/ 	.short	0x0050
        /*0074*/ 	.byte	0x00, 0xf0, 0x11, 0x00


	//----- nvinfo : EIATTR_KPARAM_INFO
	.align		4
.L_3673:
        /*0078*/ 	.byte	0x04, 0x17
        /*007a*/ 	.short	(.L_3675 - .L_3674)
.L_3674:
        /*007c*/ 	.word	0x00000000
        /*0080*/ 	.short	0x000c
        /*0082*/ 	.short	0x004c
        /*0084*/ 	.byte	0x00, 0xf0, 0x11, 0x00


	//----- nvinfo : EIATTR_KPARAM_INFO
	.align		4
.L_3675:
        /*0088*/ 	.byte	0x04, 0x17
        /*008a*/ 	.short	(.L_3677 - .L_3676)
.L_3676:
        /*008c*/ 	.word	0x00000000
        /*0090*/ 	.short	0x000b
        /*0092*/ 	.short	0x0048
        /*0094*/ 	.byte	0x00, 0xf0, 0x11, 0x00


	//----- nvinfo : EIATTR_KPARAM_INFO
	.align		4
.L_3677:
        /*0098*/ 	.byte	0x04, 0x17
        /*009a*/ 	.short	(.L_3679 - .L_3678)
.L_3678:
        /*009c*/ 	.word	0x00000000
        /*00a0*/ 	.short	0x000a
        /*00a2*/ 	.short	0x0040
        /*00a4*/ 	.byte	0x00, 0xf5, 0x21, 0x00


	//----- nvinfo : EIATTR_KPARAM_INFO
	.align		4
.L_3679:
        /*00a8*/ 	.byte	0x04, 0x17
        /*00aa*/ 	.short	(.L_3681 - .L_3680)
.L_3680:
        /*00ac*/ 	.word	0x00000000
        /*00b0*/ 	.short	0x0009
        /*00b2*/ 	.short	0x0038
        /*00b4*/ 	.byte	0x00, 0xf5, 0x21, 0x00


	//----- nvinfo : EIATTR_KPARAM_INFO
	.align		4
.L_3681:
        /*00b8*/ 	.byte	0x04, 0x17
        /*00ba*/ 	.short	(.L_3683 - .L_3682)
.L_3682:
        /*00bc*/ 	.word	0x00000000
        /*00c0*/ 	.short	0x0008
        /*00c2*/ 	.short	0x0034
        /*00c4*/ 	.byte	0x00, 0xf0, 0x11, 0x00


	//----- nvinfo : EIATTR_KPARAM_INFO
	.align		4
.L_3683:
        /*00c8*/ 	.byte	0x04, 0x17
        /*00ca*/ 	.short	(.L_3685 - .L_3684)
.L_3684:
        /*00cc*/ 	.word	0x00000000
        /*00d0*/ 	.short	0x0007
        /*00d2*/ 	.short	0x0030
        /*00d4*/ 	.byte	0x00, 0xf0, 0x11, 0x00


	//----- nvinfo : EIATTR_KPARAM_INFO
	.align		4
.L_3685:
        /*00d8*/ 	.byte	0x04, 0x17
        /*00da*/ 	.short	(.L_3687 - .L_3686)
.L_3686:
        /*00dc*/ 	.word	0x00000000
        /*00e0*/ 	.short	0x0006
        /*00e2*/ 	.short	0x002c
        /*00e4*/ 	.byte	0x00, 0xf0, 0x11, 0x00


	//----- nvinfo : EIATTR_KPARAM_INFO
	.align		4
.L_3687:
        /*00e8*/ 	.byte	0x04, 0x17
        /*00ea*/ 	.short	(.L_3689 - .L_3688)
.L_3688:
        /*00ec*/ 	.word	0x00000000
        /*00f0*/ 	.short	0x0005
        /*00f2*/ 	.short	0x0028
        /*00f4*/ 	.byte	0x00, 0xf0, 0x11, 0x00


	//----- nvinfo : EIATTR_KPARAM_INFO
	.align		4
.L_3689:
        /*00f8*/ 	.byte	0x04, 0x17
        /*00fa*/ 	.short	(.L_3691 - .L_3690)
.L_3690:
        /*00fc*/ 	.word	0x00000000
        /*0100*/ 	.short	0x0004
        /*0102*/ 	.short	0x0020
        /*0104*/ 	.byte	0x00, 0xf5, 0x21, 0x00


	//----- nvinfo : EIATTR_KPARAM_INFO
	.align		4
.L_3691:
        /*0108*/ 	.byte	0x04, 0x17
        /*010a*/ 	.short	(.L_3693 - .L_3692)
.L_3692:
        /*010c*/ 	.word	0x00000000
        /*0110*/ 	.short	0x0003
        /*0112*/ 	.short	0x0018
        /*0114*/ 	.byte	0x00, 0xf5, 0x21, 0x00


	//----- nvinfo : EIATTR_KPARAM_INFO
	.align		4
.L_3693:
        /*0118*/ 	.byte	0x04, 0x17
        /*011a*/ 	.short	(.L_3695 - .L_3694)
.L_3694:
        /*011c*/ 	.word	0x00000000
        /*0120*/ 	.short	0x0002
        /*0122*/ 	.short	0x0010
        /*0124*/ 	.byte	0x00, 0xf5, 0x21, 0x00


	//----- nvinfo : EIATTR_KPARAM_INFO
	.align		4
.L_3695:
        /*0128*/ 	.byte	0x04, 0x17
        /*012a*/ 	.short	(.L_3697 - .L_3696)
.L_3696:
        /*012c*/ 	.word	0x00000000
        /*0130*/ 	.short	0x0001
        /*0132*/ 	.short	0x0008
        /*0134*/ 	.byte	0x00, 0xf5, 0x21, 0x00


	//----- nvinfo : EIATTR_KPARAM_INFO
	.align		4
.L_3697:
        /*0138*/ 	.byte	0x04, 0x17
        /*013a*/ 	.short	(.L_3699 - .L_3698)
.L_3698:
        /*013c*/ 	.word	0x00000000
        /*0140*/ 	.short	0x0000
        /*0142*/ 	.short	0x0000
        /*0144*/ 	.byte	0x00, 0xf5, 0x21, 0x00


	//----- nvinfo : EIATTR_SPARSE_MMA_MASK
	.align		4
.L_3699:
        /*0148*/ 	.byte	0x03, 0x50
        /*014a*/ 	.short	0x0000


	//----- nvinfo : EIATTR_MAXREG_COUNT
	.align		4
        /*014c*/ 	.byte	0x03, 0x1b
        /*014e*/ 	.short	0x00ff


	//----- nvinfo : EIATTR_NUM_BARRIERS
	.align		4
        /*0150*/ 	.byte	0x02, 0x4c
        /*0152*/ 	.byte	0x01
	.zero		1


	//----- nvinfo : EIATTR_MERCURY_ISA_VERSION
	.align		4
        /*0154*/ 	.byte	0x03, 0x5f
        /*0156*/ 	.short	0x0101


	//----- nvinfo : EIATTR_VRC_CTA_INIT_COUNT
	.align		4
        /*0158*/ 	.byte	0x02, 0x4a
	.zero		1
	.zero		1


	//----- nvinfo : EIATTR_EXIT_INSTR_OFFSETS
	.align		4
        /*015c*/ 	.byte	0x04, 0x1c
        /*015e*/ 	.short	(.L_3701 - .L_3700)


	//   ....[0]....
.L_3700:
        /*0160*/ 	.word	0x00000060


	//   ....[1]....
        /*0164*/ 	.word	0x000000c0


	//   ....[2]....
        /*0168*/ 	.word	0x000002d0


	//   ....[3]....
        /*016c*/ 	.word	0x00004910


	//   ....[4]....
        /*0170*/ 	.word	0x000049a0


	//   ....[5]....
        /*0174*/ 	.word	0x000049e0


	//----- nvinfo : EIATTR_CRS_STACK_SIZE
	.align		4
.L_3701:
        /*0178*/ 	.byte	0x04, 0x1e
        /*017a*/ 	.short	(.L_3703 - .L_3702)
.L_3702:
        /*017c*/ 	.word	0x00000000


	//----- nvinfo : EIATTR_CBANK_PARAM_SIZE
	.align		4
.L_3703:
        /*0180*/ 	.byte	0x03, 0x19
        /*0182*/ 	.short	0x0074


	//----- nvinfo : EIATTR_PARAM_CBANK
	.align		4
        /*0184*/ 	.byte	0x04, 0x0a
        /*0186*/ 	.short	(.L_3705 - .L_3704)
	.align		4
.L_3704:
        /*0188*/ 	.word	index@(.nv.constant0._Z23gemm_half_q_half_kernelILi1ELi24ELb1ELb0ELi64EEvPK6__halfPKjS4_S2_PS0_iiiiPKtS7_iiiiiibS2_i)
        /*018c*/ 	.short	0x0380
        /*018e*/ 	.short	0x0074


	//----- nvinfo : EIATTR_SW_WAR
	.align		4
.L_3705:
        /*0190*/ 	.byte	0x04, 0x36
        /*0192*/ 	.short	(.L_3707 - .L_3706)
.L_3706:
        /*0194*/ 	.word	0x00000008
.L_3707:


//--------------------- .nv.info._Z23gemm_half_q_half_kernelILi1ELi8ELb1ELb0ELi64EEvPK6__halfPKjS4_S2_PS0_iiiiPKtS7_iiiiiibS2_i --------------------------
	.section	.nv.info._Z23gemm_half_q_half_kernelILi1ELi8ELb1ELb0ELi64EEvPK6__halfPKjS4_S2_PS0_iiiiPKtS7_iiiiiibS2_i,"",@"SHT_CUDA_INFO"
	.sectionflags	@""
	.align	4


	//----- nvinfo : EIATTR_CUDA_API_VERSION
	.align		4
        /*0000*/ 	.byte	0x04, 0x37
        /*0002*/ 	.short	(.L_3709 - .L_3708)
.L_3708:
        /*0004*/ 	.word	0x00000082


	//----- nvinfo : EIATTR_KPARAM_INFO
	.align		4
.L_3709:
        /*0008*/ 	.byte	0x04, 0x17
        /*000a*/ 	.short	(.L_3711 - .L_3710)
.L_3710:
        /*000c*/ 	.word	0x00000000
        /*0010*/ 	.short	0x0013
        /*0012*/ 	.short	0x0070
        /*0014*/ 	.byte	0x00, 0xf0, 0x11, 0x00


	//----- nvinfo : EIATTR_KPARAM_INFO
	.align		4
.L_3711:
        /*0018*/ 	.byte	0x04, 0x17
        /*001a*/ 	.short	(.L_3713 - .L_3712)
.L_3712:
        /*001c*/ 	.word	0x00000000
        /*0020*/ 	.short	0x0012
        /*0022*/ 	.short	0x0068
        /*0024*/ 	.byte	0x00, 0xf5, 0x21, 0x00


	//----- nvinfo : EIATTR_KPARAM_INFO
	.align		4
.L_3713:
        /*0028*/ 	.byte	0x04, 0x17
        /*002a*/ 	.short	(.L_3715 - .L_3714)
.L_3714:
        /*002c*/ 	.word	0x00000000
        /*0030*/ 	.short	0x0011
        /*0032*/ 	.short	0x0060
        /*0034*/ 	.byte	0x00, 0xf0, 0x05, 0x00


	//----- nvinfo : EIATTR_KPARAM_INFO
	.align		4
.L_3715:
        /*0038*/ 	.byte	0x04, 0x17
        /*003a*/ 	.short	(.L_3717 - .L_3716)
.L_3716:
        /*003c*/ 	.word	0x00000000
        /*0040*/ 	.short	0x0010
        /*0042*/ 	.short	0x005c
        /*0044*/ 	.byte	0x00, 0xf0, 0x11, 0x00


	//----- nvinfo : EIATTR_KPARAM_INFO
	.align		4
.L_3717:
        /*0048*/ 	.byte	0x04, 0x17
        /*004a*/ 	.short	(.L_3719 - .L_3718)
.L_3718:
        /*004c*/ 	.word	0x00000000
        /*0050*/ 	.short	0x000f
        /*0052*/ 	.short	0x0058
        /*0054*/ 	.byte	0x00, 0xf0, 0x11, 0x00


	//----- nvinfo : EIATTR_KPARAM_INFO
	.align		4
.L_3719:
        /*0058*/ 	.byte	0x04, 0x17
        /*005a*/ 	.short	(.L_3721 - .L_3720)
.L_3720:
        /*005c*/ 	.word	0x00000000
        /*0060*/ 	.short	0x000e
        /*0062*/ 	.short	0x0054
        /*0064*/ 	.byte	0x00, 0xf0, 0x11, 0x00


	//----- nvinfo : EIATTR_KPARAM_INFO
	.align		4
.L_3721:
        /*0068*/ 	.byte	0x04, 0x17
        /*006a*/ 	.short	(.L_3723 - .L_3722)
.L_3722:
        /*006c*/ 	.word	0x00000000
        /*0070*/ 	.short	0x000d
        /*0072*/ 	.short	0x0050
        /*0074*/ 	.byte	0x00, 0xf0, 0x11, 0x00


	//----- nvinfo : EIATTR_KPARAM_INFO
	.align		4
.L_3723:
        /*0078*/ 	.byte	0x04, 0x17
        /*007a*/ 	.short	(.L_3725 - .L_3724)
.L_3724:
        /*007c*/ 	.word	0x00000000
        /*0080*/ 	.short	0x000c
        /*0082*/ 	.short	0x004c
        /*0084*/ 	.byte	0x00, 0xf0, 0x11, 0x00


	//----- nvinfo : EIATTR_KPARAM_INFO
	.align		4
.L_3725:
        /*0088*/ 	.byte	0x04, 0x17
        /*008a*/ 	.short	(.L_3727 - .L_3726)
.L_3726:
        /*008c*/ 	.word	0x00000000
        /*0090*/ 	.short	0x000b
        /*0092*/ 	.short	0x0048
        /*0094*/ 	.byte	0x00, 0xf0, 0x11, 0x00


	//----- nvinfo : EIATTR_KPARAM_INFO
	.align		4
.L_3727:
        /*0098*/ 	.byte	0x04, 0x17
        /*009a*/ 	.short	(.L_3729 - .L_3728)
.L_3728:
        /*009c*/ 	.word	0x00000000
        /*00a0*/ 	.short	0x000a
        /*00a2*/ 	.short	0x0040
        /*00a4*/ 	.byte	0x00, 0xf5, 0x21, 0x00


	//----- nvinfo : EIATTR_KPARAM_INFO
	.align		4
.L_3729:
        /*00a8*/ 	.byte	0x04, 0x17
        /*00aa*/ 	.short	(.L_3731 - .L_3730)
.L_3730:
        /*00ac*/ 	.word	0x00000000
        /*00b0*/ 	.short	0x0009
        /*00b2*/ 	.short	0x0038
        /*00b4*/ 	.byte	0x00, 0xf5, 0x21, 0x00


	//----- nvinfo : EIATTR_KPARAM_INFO
	.align		4
.L_3731:
        /*00b8*/ 	.byte	0x04, 0x17
        /*00ba*/ 	.short	(.L_3733 - .L_3732)
.L_3732:
        /*00bc*/ 	.word	0x00000000
        /*00c0*/ 	.short	0x0008
        /*00c2*/ 	.short	0x0034
        /*00c4*/ 	.byte	0x00, 0xf0, 0x11, 0x00


	//----- nvinfo : EIATTR_KPARAM_INFO
	.align		4
.L_3733:
        /*00c8*/ 	.byte	0x04, 0x17
        /*00ca*/ 	.short	(.L_3735 - .L_3734)
.L_3734:
        /*00cc*/ 	.word	0x00000000
        /*00d0*/ 	.short	0x0007
        /*00d2*/ 	.short	0x0030
        /*00d4*/ 	.byte	0x00, 0xf0, 0x11, 0x00


	//----- nvinfo : EIATTR_KPARAM_INFO
	.align		4
.L_3735:
        /*00d8*/ 	.byte	0x04, 0x17
        /*00da*/ 	.short	(.L_3737 - .L_3736)
.L_3736:
        /*00dc*/ 	.word	0x00000000
        /*00e0*/ 	.short	0x0006
        /*00e2*/ 	.short	0x002c
        /*00e4*/ 	.byte	0x00, 0xf0, 0x11, 0x00


	//----- nvinfo : EIATTR_KPARAM_INFO
	.align		4
.L_3737:
        /*00e8*/ 	.byte	0x04, 0x17
        /*00ea*/ 	.short	(.L_3739 - .L_3738)
.L_3738:
        /*00ec*/ 	.word	0x00000000
        /*00f0*/ 	.short	0x0005
        /*00f2*/ 	.short	0x0028
        /*00f4*/ 	.byte	0x00, 0xf0, 0x11, 0x00


	//----- nvinfo : EIATTR_KPARAM_INFO
	.align		4
.L_3739:
        /*00f8*/ 	.byte	0x04, 0x17
        /*00fa*/ 	.short	(.L_3741 - .L_3740)
.L_3740:
        /*00fc*/ 	.word	0x00000000
        /*0100*/ 	.short	0x0004
        /*0102*/ 	.short	0x0020
        /*0104*/ 	.byte	0x00, 0xf5, 0x21, 0x00


	//----- nvinfo : EIATTR_KPARAM_INFO
	.align		4
.L_3741:
        /*0108*/ 	.byte	0x04, 0x17
        /*010a*/ 	.short	(.L_3743 - .L_3742)
.L_3742:
        /*010c*/ 	.word	0x00000000
        /*0110*/ 	.short	0x0003
        /*0112*/ 	.short	0x0018
        /*0114*/ 	.byte	0x00, 0xf5, 0x21, 0x00


	//----- nvinfo : EIATTR_KPARAM_INFO
	.align		4
.L_3743:
        /*0118*/ 	.byte	0x04, 0x17
        /*011a*/ 	.short	(.L_3745 - .L_3744)
.L_3744:
        /*011c*/ 	.word	0x00000000
        /*0120*/ 	.short	0x0002
        /*0122*/ 	.short	0x0010
        /*0124*/ 	.byte	0x00, 0xf5, 0x21, 0x00


	//----- nvinfo : EIATTR_KPARAM_INFO
	.align		4
.L_3745:
        /*0128*/ 	.byte	0x04, 0x17
        /*012a*/ 	.short	(.L_3747 - .L_3746)
.L_3746:
        /*012c*/ 	.word	0x00000000
        /*0130*/ 	.short	0x0001
        /*0132*/ 	.short	0x0008
        /*0134*/ 	.byte	0x00, 0xf5, 0x21, 0x00


	//----- nvinfo : EIATTR_KPARAM_INFO
	.align		4
.L_3747:
        /*0138*/ 	.byte	0x04, 0x17
        /*013a*/ 	.short	(.L_3749 - .L_3748)
.L_3748:
        /*013c*/ 	.word	0x00000000
        /*0140*/ 	.short	0x0000
        /*0142*/ 	.short	0x0000
        /*0144*/ 	.byte	0x00, 0xf5, 0x21, 0x00


	//----- nvinfo : EIATTR_SPARSE_MMA_MASK
	.align		4
.L_3749:
        /*0148*/ 	.byte	0x03, 0x50
        /*014a*/ 	.short	0x0000


	//----- nvinfo : EIATTR_MAXREG_COUNT
	.align		4
        /*014c*/ 	.byte	0x03, 0x1b
        /*014e*/ 	.short	0x00ff


	//----- nvinfo : EIATTR_NUM_BARRIERS
	.align		4
        /*0150*/ 	.byte	0x02, 0x4c
        /*0152*/ 	.byte	0x01
	.zero		1


	//----- nvinfo : EIATTR_MERCURY_ISA_VERSION
	.align		4
        /*0154*/ 	.byte	0x03, 0x5f
        /*0156*/ 	.short	0x0101


	//----- nvinfo : EIATTR_VRC_CTA_INIT_COUNT
	.align		4
        /*0158*/ 	.byte	0x02, 0x4a
	.zero		1
	.zero		1


	//----- nvinfo : EIATTR_EXIT_INSTR_OFFSETS
	.align		4
        /*015c*/ 	.byte	0x04, 0x1c
        /*015e*/ 	.short	(.L_3751 - .L_3750)


	//   ....[0]....
.L_3750:
        /*0160*/ 	.word	0x00000070


	//   ....[1]....
        /*0164*/ 	.word	0x000000c0


	//   ....[2]....
        /*0168*/ 	.word	0x000002f0


	//   ....[3]....
        /*016c*/ 	.word	0x00003420


	//   ....[4]....
        /*0170*/ 	.word	0x000034b0


	//   ....[5]....
        /*0174*/ 	.word	0x000034f0


	//----- nvinfo : EIATTR_CRS_STACK_SIZE
	.align		4
.L_3751:
        /*0178*/ 	.byte	0x04, 0x1e
        /*017a*/ 	.short	(.L_3753 - .L_3752)
.L_3752:
        /*017c*/ 	.word	0x00000000


	//----- nvinfo : EIATTR_CBANK_PARAM_SIZE
	.align		4
.L_3753:
        /*0180*/ 	.byte	0x03, 0x19
        /*0182*/ 	.short	0x0074


	//----- nvinfo : EIATTR_PARAM_CBANK
	.align		4
        /*0184*/ 	.byte	0x04, 0x0a
        /*0186*/ 	.short	(.L_3755 - .L_3754)
	.align		4
.L_3754:
        /*0188*/ 	.word	index@(.nv.constant0._Z23gemm_half_q_half_kernelILi1ELi8ELb1ELb0ELi64EEvPK6__halfPKjS4_S2_PS0_iiiiPKtS7_iiiiiibS2_i)
        /*018c*/ 	.short	0x0380
        /*018e*/ 	.short	0x0074


	//----- nvinfo : EIATTR_SW_WAR
	.align		4
.L_3755:
        /*0190*/ 	.byte	0x04, 0x36
        /*0192*/ 	.short	(.L_3757 - .L_3756)
.L_3756:
        /*0194*/ 	.word	0x00000008
.L_3757:


//--------------------- .nv.info._Z23gemm_half_q_half_kernelILi1ELi12ELb1ELb0ELi64EEvPK6__halfPKjS4_S2_PS0_iiiiPKtS7_iiiiiibS2_i --------------------------
	.section	.nv.info._Z23gemm_half_q_half_kernelILi1ELi12ELb1ELb0ELi64EEvPK6__halfPKjS4_S2_PS0_iiiiPKtS7_iiiiiibS2_i,"",@"SHT_CUDA_INFO"
	.sectionflags	@""
	.align	4


	//----- nvinfo : EIATTR_CUDA_API_VERSION
	.align		4
        /*0000*/ 	.byte	0x04, 0x37
        /*0002*/ 	.short	(.L_3759 - .L_3758)
.L_3758:
        /*0004*/ 	.word	0x00000082


	//----- nvinfo : EIATTR_KPARAM_INFO
	.align		4
.L_3759:
        /*0008*/ 	.byte	0x04, 0x17
        /*000a*/ 	.short	(.L_3761 - .L_3760)
.L_3760:
        /*000c*/ 	.word	0x00000000
        /*0010*/ 	.short	0x0013
        /*0012*/ 	.short	0x0070
        /*0014*/ 	.byte	0x00, 0xf0, 0x11, 0x00


	//----- nvinfo : EIATTR_KPARAM_INFO
	.align		4
.L_3761:
        /*0018*/ 	.byte	0x04, 0x17
        /*001a*/ 	.short	(.L_3763 - .L_3762)
.L_3762:
        /*001c*/ 	.word	0x00000000
        /*0020*/ 	.short	0x0012
        /*0022*/ 	.short	0x0068
        /*0024*/ 	.byte	0x00, 0xf5, 0x21, 0x00


	//----- nvinfo : EIATTR_KPARAM_INFO
	.align		4
.L_3763:
        /*0028*/ 	.byte	0x04, 0x17
        /*002a*/ 	.short	(.L_3765 - .L_3764)
.L_3764:
        /*002c*/ 	.word	0x00000000
        /*0030*/ 	.short	0x0011
        /*0032*/ 	.short	0x0060
        /*0034*/ 	.byte	0x00, 0xf0, 0x05, 0x00


	//----- nvinfo : EIATTR_KPARAM_INFO
	.align		4
.L_3765:
        /*0038*/ 	.byte	0x04, 0x17
        /*003a*/ 	.short	(.L_3767 - .L_3766)
.L_3766:
        /*003c*/ 	.word	0x00000000
        /*0040*/ 	.short	0x0010
        /*0042*/ 	.short	0x005c
        /*0044*/ 	.byte	0x00, 0xf0, 0x11, 0x00


	//----- nvinfo : EIATTR_KPARAM_INFO
	.align		4
.L_3767:
        /*0048*/ 	.byte	0x04, 0x17
        /*004a*/ 	.short	(.L_3769 - .L_3768)
.L_3768:
        /*004c*/ 	.word	0x00000000
        /*0050*/ 	.short	0x000f
        /*0052*/ 	.short	0x0058
        /*0054*/ 	.byte	0x00, 0xf0, 0x11, 0x00


	//----- nvinfo : EIATTR_KPARAM_INFO
	.align		4
.L_3769:
        /*0058*/ 	.byte	0x04, 0x17
        /*005a*/ 	.short	(.L_3771 - .L_3770)
.L_3770:
        /*005c*/ 	.word	0x00000000
        /*0060*/ 	.short	0x000e
        /*0062*/ 	.short	0x0054
        /*0064*/ 	.byte	0x00, 0xf0, 0x11, 0x00


	//----- nvinfo : EIATTR_KPARAM_INFO
	.align		4
.L_3771:
        /*0068*/ 	.byte	0x04, 0x17
        /*006a*/ 	.short	(.L_3773 - .L_3772)
.L_3772:
        /*006c*/ 	.word	0x00000000
        /*0070*/ 	.short	0x000d
        /*0072*/ 	.short	0x0050
        /*0074*/ 	.byte	0x00, 0xf0, 0x11, 0x00


	//----- nvinfo : EIATTR_KPARAM_INFO
	.align		4
.L_3773:
        /*0078*/ 	.byte	0x04, 0x17
        /*007a*/ 	.short	(.L_3775 - .L_3774)
.L_3774:
        /*007c*/ 	.word	0x00000000
        /*0080*/ 	.short	0x000c
        /*0082*/ 	.short	0x004c
        /*0084*/ 	.byte	0x00, 0xf0, 0x11, 0x00


	//----- nvinfo : EIATTR_KPARAM_INFO
	.align		4
.L_3775:
        /*0088*/ 	.byte	0x04, 0x17
        /*008a*/ 	.short	(.L_3777 - .L_3776)
.L_3776:
        /*008c*/ 	.word	0x00000000
        /*0090*/ 	.short	0x000b
        /*0092*/ 	.short	0x0048
        /*0094*/ 	.byte	0x00, 0xf0, 0x11, 0x00


	//----- nvinfo : EIATTR_KPARAM_INFO
	.align		4
.L_3777:
        /*0098*/ 	.byte	0x04, 0x17
        /*009a*/ 	.short	(.L_3779 - .L_3778)
.L_3778:
        /*009c*/ 	.word	0x00000000
        /*00a0*/ 	.short	0x000a
        /*00a2*/ 	.short	0x0040
        /*00a4*/ 	.byte	0x00, 0xf5, 0x21, 0x00


	//----- nvinfo : EIATTR_KPARAM_INFO
	.align		4
.L_3779:
        /*00a8*/ 	.byte	0x04, 0x17
        /*00aa*/ 	.short	(.L_3781 - .L_3780)
.L_3780:
        /*00ac*/ 	.word	0x00000000
        /*00b0*/ 	.short	0x0009
        /*00b2*/ 	.short	0x0038
        /*00b4*/ 	.byte	0x00, 0xf5, 0x21, 0x00


	//----- nvinfo : EIATTR_KPARAM_INFO
	.align		4
.L_3781:
        /*00b8*/ 	.byte	0x04, 0x17
        /*00ba*/ 	.short	(.L_3783 - .L_3782)
.L_3782:
        /*00bc*/ 	.word	0x00000000
        /*00c0*/ 	.short	0x0008
        /*00c2*/ 	.short	0x0034
        /*00c4*/ 	.byte	0x00, 0xf0, 0x11, 0x00


	//----- nvinfo : EIATTR_KPARAM_INFO
	.align		4
.L_3783:
        /*00c8*/ 	.byte	0x04, 0x17
        /*00ca*/ 	.short	(.L_3785 - .L_3784)
.L_3784:
        /*00cc*/ 	.word	0x00000000
        /*00d0*/ 	.short	0x0007
        /*00d2*/ 	.short	0x0030
        /*00d4*/ 	.byte	0x00, 0xf0, 0x11, 0x00


	//----- nvinfo : EIATTR_KPARAM_INFO
	.align		4
.L_3785:
        /*00d8*/ 	.byte	0x04, 0x17
        /*00da*/ 	.short	(.L_3787 - .L_3786)
.L_3786:
        /*00dc*/ 	.word	0x00000000
        /*00e0*/ 	.short	0x0006
        /*00e2*/ 	.short	0x002c
        /*00e4*/ 	.byte	0x00, 0xf0, 0x11, 0x00


	//----- nvinfo : EIATTR_KPARAM_INFO
	.align		4
.L_3787:
        /*00e8*/ 	.byte	0x04, 0x17
        /*00ea*/ 	.short	(.L_3789 - .L_3788)
.L_3788:
        /*00ec*/ 	.word	0x00000000
        /*00f0*/ 	.short	0x0005
        /*00f2*/ 	.short	0x0028
        /*00f4*/ 	.byte	0x00, 0xf0, 0x11, 0x00


	//----- nvinfo : EIATTR_KPARAM_INFO
	.align		4
.L_3789:
        /*00f8*/ 	.byte	0x04, 0x17
        /*00fa*/ 	.short	(.L_3791 - .L_3790)
.L_3790:
        /*00fc*/ 	.word	0x00000000
        /*0100*/ 	.short	0x0004
        /*0102*/ 	.short	0x0020
        /*0104*/ 	.byte	0x00, 0xf5, 0x21, 0x00


	//----- nvinfo : EIATTR_KPARAM_INFO
	.align		4
.L_3791:
        /*0108*/ 	.byte	0x04, 0x17
        /*010a*/ 	.short	(.L_3793 - .L_3792)
.L_3792:
        /*010c*/ 	.word	0x00000000
        /*0110*/ 	.short	0x0003
        /*0112*/ 	.short	0x0018
        /*0114*/ 	.byte	0x00, 0xf5, 0x21, 0x00


	//----- nvinfo : EIATTR_KPARAM_INFO
	.align		4
.L_3793:
        /*0118*/ 	.byte	0x04, 0x17
        /*011a*/ 	.short	(.L_3795 - .L_3794)
.L_3794:
        /*011c*/ 	.word	0x00000000
        /*0120*/ 	.short	0x0002
        /*0122*/ 	.short	0x0010
        /*0124*/ 	.byte	0x00, 0xf5, 0x21, 0x00


	//----- nvinfo : EIATTR_KPARAM_INFO
	.align		4
.L_3795:
        /*0128*/ 	.byte	0x04, 0x17
        /*012a*/ 	.short	(.L_3797 - .L_3796)
.L_3796:
        /*012c*/ 	.word	0x00000000
        /*0130*/ 	.short	0x0001
        /*0132*/ 	.short	0x0008
        /*0134*/ 	.byte	0x00, 0xf5, 0x21, 0x00


	//----- nvinfo : EIATTR_KPARAM_INFO
	.align		4
.L_3797:
        /*0138*/ 	.byte	0x04, 0x17
        /*013a*/ 	.short	(.L_3799 - .L_3798)
.L_3798:
        /*013c*/ 	.word	0x00000000
        /*0140*/ 	.short	0x0000
        /*0142*/ 	.short	0x0000
        /*0144*/ 	.byte	0x00, 0xf5, 0x21, 0x00


	//----- nvinfo : EIATTR_SPARSE_MMA_MASK
	.align		4
.L_3799:
        /*0148*/ 	.byte	0x03, 0x50
        /*014a*/ 	.short	0x0000


	//----- nvinfo : EIATTR_MAXREG_COUNT
	.align		4
        /*014c*/ 	.byte	0x03, 0x1b
        /*014e*/ 	.short	0x00ff


	//----- nvinfo : EIATTR_NUM_BARRIERS
	.align		4
        /*0150*/ 	.byte	0x02, 0x4c
        /*0152*/ 	.byte	0x01
	.zero		1


	//----- nvinfo : EIATTR_MERCURY_ISA_VERSION
	.align		4
        /*0154*/ 	.byte	0x03, 0x5f
        /*0156*/ 	.short	0x0101


	//----- nvinfo : EIATTR_VRC_CTA_INIT_COUNT
	.align		4
        /*0158*/ 	.byte	0x02, 0x4a
	.zero		1
	.zero		1


	//----- nvinfo : EIATTR_EXIT_INSTR_OFFSETS
	.align		4
        /*015c*/ 	.byte	0x04, 0x1c
        /*015e*/ 	.short	(.L_3801 - .L_3800)


	//   ....[0]....
.L_3800:
        /*0160*/ 	.word	0x00000060


	//   ....[1]....
        /*0164*/ 	.word	0x000000c0


	//   ....[2]....
        /*0168*/ 	.word	0x000002d0


	//   ....[3]....
        /*016c*/ 	.word	0x000047c0


	//   ....[4]....
        /*0170*/ 	.word	0x00004850


	//   ....[5]....
        /*0174*/ 	.word	0x00004890


	//----- nvinfo : EIATTR_CRS_STACK_SIZE
	.align		4
.L_3801:
        /*0178*/ 	.byte	0x04, 0x1e
        /*017a*/ 	.short	(.L_3803 - .L_3802)
.L_3802:
        /*017c*/ 	.word	0x00000000


	//----- nvinfo : EIATTR_CBANK_PARAM_SIZE
	.align		4
.L_3803:
        /*0180*/ 	.byte	0x03, 0x19
        /*0182*/ 	.short	0x0074


	//----- nvinfo : EIATTR_PARAM_CBANK
	.align		4
        /*0184*/ 	.byte	0x04, 0x0a
        /*0186*/ 	.short	(.L_3805 - .L_3804)
	.align		4
.L_3804:
        /*0188*/ 	.word	index@(.nv.constant0._Z23gemm_half_q_half_kernelILi1ELi12ELb1ELb0ELi64EEvPK6__halfPKjS4_S2_PS0_iiiiPKtS7_iiiiiibS2_i)
        /*018c*/ 	.short	0x0380
        /*018e*/ 	.short	0x0074


	//----- nvinfo : EIATTR_SW_WAR
	.align		4
.L_3805:
        /*0190*/ 	.byte	0x04, 0x36
        /*0192*/ 	.short	(.L_3807 - .L_3806)
.L_3806:
        /*0194*/ 	.word	0x00000008
.L_3807:


//--------------------- .nv.info._Z23gemm_half_q_half_kernelILi1ELi14ELb1ELb0ELi64EEvPK6__halfPKjS4_S2_PS0_iiiiPKtS7_iiiiiibS2_i --------------------------
	.section	.nv.info._Z23gemm_half_q_half_kernelILi1ELi14ELb1ELb0ELi64EEvPK6__halfPKjS4_S2_PS0_iiiiPKtS7_iiiiiibS2_i,"",@"SHT_CUDA_INFO"
	.sectionflags	@""
	.align	4


	//----- nvinfo : EIATTR_CUDA_API_VERSION
	.align		4
        /*0000*/ 	.byte	0x04, 0x37
        /*0002*/ 	.short	(.L_3809 - .L_3808)
.L_3808:
        /*0004*/ 	.word	0x00000082


	//----- nvinfo : EIATTR_KPARAM_INFO
	.align		4
.L_3809:
        /*0008*/ 	.byte	0x04, 0x17
        /*000a*/ 	.short	(.L_3811 - .L_3810)
.L_3810:
        /*000c*/ 	.word	0x00000000
        /*0010*/ 	.short	0x0013
        /*0012*/ 	.short	0x0070
        /*0014*/ 	.byte	0x00, 0xf0, 0x11, 0x00


	//----- nvinfo : EIATTR_KPARAM_INFO
	.align		4
.L_3811:
        /*0018*/ 	.byte	0x04, 0x17
        /*001a*/ 	.short	(.L_3813 - .L_3812)
.L_3812:
        /*001c*/ 	.word	0x00000000
        /*0020*/ 	.short	0x0012
        /*0022*/ 	.short	0x0068
        /*0024*/ 	.byte	0x00, 0xf5, 0x21, 0x00


	//----- nvinfo : EIATTR_KPARAM_INFO
	.align		4
.L_3813:
        /*0028*/ 	.byte	0x04, 0x17
        /*002a*/ 	.short	(.L_3815 - .L_3814)
.L_3814:
        /*002c*/ 	.word	0x00000000
        /*0030*/ 	.short	0x0011
        /*0032*/ 	.short	0x0060
        /*0034*/ 	.byte	0x00, 0xf0, 0x05, 0x00


	//----- nvinfo : EIATTR_KPARAM_INFO
	.align		4
.L_3815:
        /*0038*/ 	.byte	0x04, 0x17
        /*003a*/ 	.short	(.L_3817 - .L_3816)
.L_3816:
        /*003c*/ 	.word	0x00000000
        /*0040*/ 	.short	0x0010
        /*0042*/ 	.short	0x005c
        /*0044*/ 	.byte	0x00, 0xf0, 0x11, 0x00


	//----- nvinfo : EIATTR_KPARAM_INFO
	.align		4
.L_3817:
        /*0048*/ 	.byte	0x04, 0x17
        /*004a*/ 	.short	(.L_3819 - .L_3818)
.L_3818:
        /*004c*/ 	.word	0x00000000
        /*0050*/ 	.short	0x000f
        /*0052*/ 	.short	0x0058
        /*0054*/ 	.byte	0x00, 0xf0, 0x11, 0x00


	//----- nvinfo : EIATTR_KPARAM_INFO
	.align		4
.L_3819:
        /*0058*/ 	.byte	0x04, 0x17
        /*005a*/ 	.short	(.L_3821 - .L_3820)
.L_3820:
        /*005c*/ 	.word	0x00000000
        /*0060*/ 	.short	0x000e
        /*0062*/ 	.short	0x0054
        /*0064*/ 	.byte	0x00, 0xf0, 0x11, 0x00


	//----- nvinfo : EIATTR_KPARAM_INFO
	.align		4
.L_3821:
        /*0068*/ 	.byte	0x04, 0x17
        /*006a*/ 	.short	(.L_3823 - .L_3822)
.L_3822:
        /*006c*/ 	.word	0x00000000
        /*0070*/ 	.short	0x000d
        /*0072*/ 	.short	0x0050
        /*0074*/ 	.byte	0x00, 0xf0, 0x11, 0x00


	//----- nvinfo : EIATTR_KPARAM_INFO
	.align		4
.L_3823:
        /*0078*/ 	.byte	0x04, 0x17
        /*007a*/ 	.short	(.L_3825 - .L_3824)
.L_3824:
        /*007c*/ 	.word	0x00000000
        /*0080*/ 	.short	0x000c
        /*0082*/ 	.short	0x004c
        /*0084*/ 	.byte	0x00, 0xf0, 0x11, 0x00


	//----- nvinfo : EIATTR_KPARAM_INFO
	.align		4
.L_3825:
        /*0088*/ 	.byte	0x04, 0x17
        /*008a*/ 	.short	(.L_3827 - .L_3826)
.L_3826:
        /*008c*/ 	.word	0x00000000
        /*0090*/ 	.short	0x000b
        /*0092*/ 	.short	0x0048
        /*0094*/ 	.byte	0x00, 0xf0, 0x11, 0x00


	//----- nvinfo : EIATTR_KPARAM_INFO
	.align		4
.L_3827:
        /*0098*/ 	.byte	0x04, 0x17
        /*009a*/ 	.short	(.L_3829 - .L_3828)
.L_3828:
        /*009c*/ 	.word	0x00000000
        /*00a0*/ 	.short	0x000a
        /*00a2*/ 	.short	0x0040
        /*00a4*/ 	.byte	0x00, 0xf5, 0x21, 0x00


	//----- nvinfo : EIATTR_KPARAM_INFO
	.align		4
.L_3829:
        /*00a8*/ 	.byte	0x04, 0x17
        /*00aa*/ 	.short	(.L_3831 - .L_3830)
.L_3830:
        /*00ac*/ 	.word	0x00000000
        /*00b0*/ 	.short	0x0009
        /*00b2*/ 	.short	0x0038
        /*00b4*/ 	.byte	0x00, 0xf5, 0x21, 0x00


	//----- nvinfo : EIATTR_KPARAM_INFO
	.align		4
.L_3831:
        /*00b8*/ 	.byte	0x04, 0x17
        /*00ba*/ 	.short	(.L_3833 - .L_3832)
.L_3832:
        /*00bc*/ 	.word	0x00000000
        /*00c0*/ 	.short	0x0008
        /*00c2*/ 	.short	0x0034
        /*00c4*/ 	.byte	0x00, 0xf0, 0x11, 0x00


	//----- nvinfo : EIATTR_KPARAM_INFO
	.align		4
.L_3833:
        /*00c8*/ 	.byte	0x04, 0x17
        /*00ca*/ 	.short	(.L_3835 - .L_3834)
.L_3834:
        /*00cc*/ 	.word	0x00000000
        /*00d0*/ 	.short	0x0007
        /*00d2*/ 	.short	0x0030
        /*00d4*/ 	.byte	0x00, 0xf0, 0x11, 0x00


	//----- nvinfo : EIATTR_KPARAM_INFO
	.align		4
.L_3835:
        /*00d8*/ 	.byte	0x04, 0x17
        /*00da*/ 	.short	(.L_3837 - .L_3836)
.L_3836:
        /*00dc*/ 	.word	0x00000000
        /*00e0*/ 	.short	0x0006
        /*00e2*/ 	.short	0x002c
        /*00e4*/ 	.byte	0x00, 0xf0, 0x11, 0x00


	//----- nvinfo : EIATTR_KPARAM_INFO
	.align		4
.L_3837:
        /*00e8*/ 	.byte	0x04, 0x17
        /*00ea*/ 	.short	(.L_3839 - .L_3838)
.L_3838:
        /*00ec*/ 	.word	0x00000000
        /*00f0*/ 	.short	0x0005
        /*00f2*/ 	.short	0x0028
        /*00f4*/ 	.byte	0x00, 0xf0, 0x11, 0x00


	//----- nvinfo : EIATTR_KPARAM_INFO
	.align		4
.L_3839:
        /*00f8*/ 	.byte	0x04, 0x17
        /*00fa*/ 	.short	(.L_3841 - .L_3840)
.L_3840:
        /*00fc*/ 	.word	0x00000000
        /*0100*/ 	.short	0x0004
        /*0102*/ 	.short	0x0020
        /*0104*/ 	.byte	0x00, 0xf5, 0x21, 0x00


	//----- nvinfo : EIATTR_KPARAM_INFO
	.align		4
.L_3841:
        /*0108*/ 	.byte	0x04, 0x17
        /*010a*/ 	.short	(.L_3843 - .L_3842)
.L_3842:
        /*010c*/ 	.word	0x00000000
        /*0110*/ 	.short	0x0003
        /*0112*/ 	.short	0x0018
        /*0114*/ 	.byte	0x00, 0xf5, 0x21, 0x00


	//----- nvinfo : EIATTR_KPARAM_INFO
	.align		4
.L_3843:
        /*0118*/ 	.byte	0x04, 0x17
        /*011a*/ 	.short	(.L_3845 - .L_3844)
.L_3844:
        /*011c*/ 	.word	0x00000000
        /*0120*/ 	.short	0x0002
        /*0122*/ 	.short	0x0010
        /*0124*/ 	.byte	0x00, 0xf5, 0x21, 0x00


	//----- nvinfo : EIATTR_KPARAM_INFO
	.align		4
.L_3845:
        /*0128*/ 	.byte	0x04, 0x17
        /*012a*/ 	.short	(.L_3847 - .L_3846)
.L_3846:
        /*012c*/ 	.word	0x00000000
        /*0130*/ 	.short	0x0001
        /*0132*/ 	.short	0x0008
        /*0134*/ 	.byte	0x00, 0xf5, 0x21, 0x00


	//----- nvinfo : EIATTR_KPARAM_INFO
	.align		4
.L_3847:
        /*0138*/ 	.byte	0x04, 0x17
        /*013a*/ 	.short	(.L_3849 - .L_3848)
.L_3848:
        /*013c*/ 	.word	0x00000000
        /*0140*/ 	.short	0x0000
        /*0142*/ 	.short	0x0000
        /*0144*/ 	.byte	0x00, 0xf5, 0x21, 0x00


	//----- nvinfo : EIATTR_SPARSE_MMA_MASK
	.align		4
.L_3849:
        /*0148*/ 	.byte	0x03, 0x50
        /*014a*/ 	.short	0x0000


	//----- nvinfo : EIATTR_MAXREG_COUNT
	.align		4
        /*014c*/ 	.byte	0x03, 0x1b
        /*014e*/ 	.short	0x00ff


	//----- nvinfo : EIATTR_NUM_BARRIERS
	.align		4
        /*0150*/ 	.byte	0x02, 0x4c
        /*0152*/ 	.byte	0x01
	.zero		1


	//----- nvinfo : EIATTR_MERCURY_ISA_VERSION
	.align		4
        /*0154*/ 	.byte	0x03, 0x5f
        /*0156*/ 	.short	0x0101


	//----- nvinfo : EIATTR_VRC_CTA_INIT_COUNT
	.align		4
        /*0158*/ 	.byte	0x02, 0x4a
	.zero		1
	.zero		1


	//----- nvinfo : EIATTR_EXIT_INSTR_OFFSETS
	.align		4
        /*015c*/ 	.byte	0x04, 0x1c
        /*015e*/ 	.short	(.L_3851 - .L_3850)


	//   ....[0]....
.L_3850:
        /*0160*/ 	.word	0x00000060


	//   ....[1]....
        /*0164*/ 	.word	0x000000c0


	//   ....[2]....
        /*0168*/ 	.word	0x000002d0


	//   ....[3]....
        /*016c*/ 	.word	0x00005290


	//   ....[4]....
        /*0170*/ 	.word	0x00005320


	//   ....[5]....
        /*0174*/ 	.word	0x00005360


	//----- nvinfo : EIATTR_CRS_STACK_SIZE
	.align		4
.L_3851:
        /*0178*/ 	.byte	0x04, 0x1e
        /*017a*/ 	.short	(.L_3853 - .L_3852)
.L_3852:
        /*017c*/ 	.word	0x00000000


	//----- nvinfo : EIATTR_CBANK_PARAM_SIZE
	.align		4
.L_3853:
        /*0180*/ 	.byte	0x03, 0x19
        /*0182*/ 	.short	0x0074


	//----- nvinfo : EIATTR_PARAM_CBANK
	.align		4
        /*0184*/ 	.byte	0x04, 0x0a
        /*0186*/ 	.short	(.L_3855 - .L_3854)
	.align		4
.L_3854:
        /*0188*/ 	.word	index@(.nv.constant0._Z23gemm_half_q_half_kernelILi1ELi14ELb1ELb0ELi64EEvPK6__halfPKjS4_S2_PS0_iiiiPKtS7_iiiiiibS2_i)
        /*018c*/ 	.short	0x0380
        /*018e*/ 	.short	0x0074


	//----- nvinfo : EIATTR_SW_WAR
	.align		4
.L_3855:
        /*0190*/ 	.byte	0x04, 0x36
        /*0192*/ 	.short	(.L_3857 - .L_3856)
.L_3856:
        /*0194*/ 	.word	0x00000008
.L_3857:


//--------------------- .nv.info._Z23gemm_half_q_half_kernelILi1ELi4ELb1ELb0ELi64EEvPK6__halfPKjS4_S2_PS0_iiiiPKtS7_iiiiiibS2_i --------------------------
	.section	.nv.info._Z23gemm_half_q_half_kernelILi1ELi4ELb1ELb0ELi64EEvPK6__halfPKjS4_S2_PS0_iiiiPKtS7_iiiiiibS2_i,"",@"SHT_CUDA_INFO"
	.sectionflags	@""
	.align	4


	//----- nvinfo : EIATTR_CUDA_API_VERSION
	.align		4
        /*0000*/ 	.byte	0x04, 0x37
        /*0002*/ 	.short	(.L_3859 - .L_3858)
.L_3858:
        /*0004*/ 	.word	0x00000082


	//----- nvinfo : EIATTR_KPARAM_INFO
	.align		4
.L_3859:
        /*0008*/ 	.byte	0x04, 0x17
        /*000a*/ 	.short	(.L_3861 - .L_3860)
.L_3860:
        /*000c*/ 	.word	0x00000000
        /*0010*/ 	.short	0x0013
        /*0012*/ 	.short	0x0070
        /*0014*/ 	.byte	0x00, 0xf0, 0x11, 0x00


	//----- nvinfo : EIATTR_KPARAM_INFO
	.align		4
.L_3861:
        /*0018*/ 	.byte	0x04, 0x17
        /*001a*/ 	.short	(.L_3863 - .L_3862)
.L_3862:
        /*001c*/ 	.word	0x00000000
        /*0020*/ 	.short	0x0012
        /*0022*/ 	.short	0x0068
        /*0024*/ 	.byte	0x00, 0xf5, 0x21, 0x00


	//----- nvinfo : EIATTR_KPARAM_INFO
	.align		4
.L_3863:
        /*0028*/ 	.byte	0x04, 0x17
        /*002a*/ 	.short	(.L_3865 - .L_3864)
.L_3864:
        /*002c*/ 	.word	0x00000000
        /*0030*/ 	.short	0x0011
        /*0032*/ 	.short	0x0060
        /*0034*/ 	.byte	0x00, 0xf0, 0x05, 0x00


	//----- nvinfo : EIATTR_KPARAM_INFO
	.align		4
.L_3865:
        /*0038*/ 	.byte	0x04, 0x17
        /*003a*/ 	.short	(.L_3867 - .L_3866)
.L_3866:
        /*003c*/ 	.word	0x00000000
        /*0040*/ 	.short	0x0010
        /*0042*/ 	.short	0x005c
        /*0044*/ 	.byte	0x00, 0xf0, 0x11, 0x00


	//----- nvinfo : EIATTR_KPARAM_INFO
	.align		4
.L_3867:
        /*0048*/ 	.byte	0x04, 0x17
        /*004a*/ 	.short	(.L_3869 - .L_3868)
.L_3868:
        /*004c*/ 	.word	0x00000000
        /*0050*/ 	.short	0x000f
        /*0052*/ 	.short	0x0058
        /*0054*/ 	.byte	0x00, 0xf0, 0x11, 0x00


	//----- nvinfo : EIATTR_KPARAM_INFO
	.align		4
.L_3869:
        /*0058*/ 	.byte	0x04, 0x17
        /*005a*/ 	.short	(.L_3871 - .L_3870)
.L_3870:
        /*005c*/ 	.word	0x00000000
        /*0060*/ 	.short	0x000e
        /*0062*/ 	.short	0x0054
        /*0064*/ 	.byte	0x00, 0xf0, 0x11, 0x00


	//----- nvinfo : EIATTR_KPARAM_INFO
	.align		4
.L_3871:
        /*0068*/ 	.byte	0x04, 0x17
        /*006a*/ 	.short	(.L_3873 - .L_3872)
.L_3872:
        /*006c*/ 	.word	0x00000000
        /*0070*/ 	.short	0x000d
        /*0072*/ 	.short	0x0050
        /*0074*/ 	.byte	0x00, 0xf0, 0x11, 0x00


	//----- nvinfo : EIATTR_KPARAM_INFO
	.align		4
.L_3873:
        /*0078*/ 	.byte	0x04, 0x17
        /*007a*/ 	.short	(.L_3875 - .L_3874)
.L_3874:
        /*007c*/ 	.word	0x00000000
        /*0080*/ 	.short	0x000c
        /*0082*/ 	.short	0x004c
        /*0084*/ 	.byte	0x00, 0xf0, 0x11, 0x00


	//----- nvinfo : EIATTR_KPARAM_INFO
	.align		4
.L_3875:
        /*0088*/ 	.byte	0x04, 0x17
        /*008a*/ 	.short	(.L_3877 - .L_3876)
.L_3876:
        /*008c*/ 	.word	0x00000000
        /*0090*/ 	.short	0x000b
        /*0092*/ 	.short	0x0048
        /*0094*/ 	.byte	0x00, 0xf0, 0x11, 0x00


	//----- nvinfo : EIATTR_KPARAM_INFO
	.align		4
.L_3877:
        /*0098*/ 	.byte	0x04, 0x17
        /*009a*/ 	.short	(.L_3879 - .L_3878)
.L_3878:
        /*009c*/ 	.word	0x00000000
        /*00a0*/ 	.short	0x000a
        /*00a2*/ 	.short	0x0040
        /*00a4*/ 	.byte	0x00, 0xf5, 0x21, 0x00


	//----- nvinfo : EIATTR_KPARAM_INFO
	.align		4
.L_3879:
        /*00a8*/ 	.byte	0x04, 0x17
        /*00aa*/ 	.short	(.L_3881 - .L_3880)
.L_3880:
        /*00ac*/ 	.word	0x00000000
        /*00b0*/ 	.short	0x0009
        /*00b2*/ 	.short	0x0038
        /*00b4*/ 	.byte	0x00, 0xf5, 0x21, 0x00


	//----- nvinfo : EIATTR_KPARAM_INFO
	.align		4
.L_3881:
        /*00b8*/ 	.byte	0x04, 0x17
        /*00ba*/ 	.short	(.L_3883 - .L_3882)
.L_3882:
        /*00bc*/ 	.word	0x00000000
        /*00c0*/ 	.short	0x0008
        /*00c2*/ 	.short	0x0034
        /*00c4*/ 	.byte	0x00, 0xf0, 0x11, 0x00


	//----- nvinfo : EIATTR_KPARAM_INFO
	.align		4
.L_3883:
        /*00c8*/ 	.byte	0x04, 0x17
        /*00ca*/ 	.short	(.L_3885 - .L_3884)
.L_3884:
        /*00cc*/ 	.word	0x00000000
        /*00d0*/ 	.short	0x0007
        /*00d2*/ 	.short	0x0030
        /*00d4*/ 	.byte	0x00, 0xf0, 0x11, 0x00


	//----- nvinfo : EIATTR_KPARAM_INFO
	.align		4
.L_3885:
        /*00d8*/ 	.byte	0x04, 0x17
        /*00da*/ 	.short	(.L_3887 - .L_3886)
.L_3886:
        /*00dc*/ 	.word	0x00000000
        /*00e0*/ 	.short	0x0006
        /*00e2*/ 	.short	0x002c
        /*00e4*/ 	.byte	0x00, 0xf0, 0x11, 0x00


	//----- nvinfo : EIATTR_KPARAM_INFO
	.align		4
.L_3887:
        /*00e8*/ 	.byte	0x04, 0x17
        /*00ea*/ 	.short	(.L_3889 - .L_3888)
.L_3888:
        /*00ec*/ 	.word	0x00000000
        /*00f0*/ 	.short	0x0005
        /*00f2*/ 	.short	0x0028
        /*00f4*/ 	.byte	0x00, 0xf0, 0x11, 0x00


	//----- nvinfo : EIATTR_KPARAM_INFO
	.align		4
.L_3889:
        /*00f8*/ 	.byte	0x04, 0x17
        /*00fa*/ 	.short	(.L_3891 - .L_3890)
.L_3890:
        /*00fc*/ 	.word	0x00000000
        /*0100*/ 	.short	0x0004
        /*0102*/ 	.short	0x0020
        /*0104*/ 	.byte	0x00, 0xf5, 0x21, 0x00


	//----- nvinfo : EIATTR_KPARAM_INFO
	.align		4
.L_3891:
        /*0108*/ 	.byte	0x04, 0x17
        /*010a*/ 	.short	(.L_3893 - .L_3892)
.L_3892:
        /*010c*/ 	.word	0x00000000
        /*0110*/ 	.short	0x0003
        /*0112*/ 	.short	0x0018
        /*0114*/ 	.byte	0x00, 0xf5, 0x21, 0x00


	//----- nvinfo : EIATTR_KPARAM_INFO
	.align		4
.L_3893:
        /*0118*/ 	.byte	0x04, 0x17
        /*011a*/ 	.short	(.L_3895 - .L_3894)
.L_3894:
        /*011c*/ 	.word	0x00000000
        /*0120*/ 	.short	0x0002
        /*0122*/ 	.short	0x0010
        /*0124*/ 	.byte	0x00, 0xf5, 0x21, 0x00


	//----- nvinfo : EIATTR_KPARAM_INFO
	.align		4
.L_3895:
        /*0128*/ 	.byte	0x04, 0x17
        /*012a*/ 	.short	(.L_3897 - .L_3896)
.L_3896:
        /*012c*/ 	.word	0x00000000
        /*0130*/ 	.short	0x0001
        /*0132*/ 	.short	0x0008
        /*0134*/ 	.byte	0x00, 0xf5, 0x21, 0x00


	//----- nvinfo : EIATTR_KPARAM_INFO
	.align		4
.L_3897:
        /*0138*/ 	.byte	0x04, 0x17
        /*013a*/ 	.short	(.L_3899 - .L_3898)
.L_3898:
        /*013c*/ 	.word	0x00000000
        /*0140*/ 	.short	0x0000
        /*0142*/ 	.short	0x0000
        /*0144*/ 	.byte	0x00, 0xf5, 0x21, 0x00


	//----- nvinfo : EIATTR_SPARSE_MMA_MASK
	.align		4
.L_3899:
        /*0148*/ 	.byte	0x03, 0x50
        /*014a*/ 	.short	0x0000


	//----- nvinfo : EIATTR_MAXREG_COUNT
	.align		4
        /*014c*/ 	.byte	0x03, 0x1b
        /*014e*/ 	.short	0x00ff


	//----- nvinfo : EIATTR_NUM_BARRIERS
	.align		4
        /*0150*/ 	.byte	0x02, 0x4c
        /*0152*/ 	.byte	0x01
	.zero		1


	//----- nvinfo : EIATTR_MERCURY_ISA_VERSION
	.align		4
        /*0154*/ 	.byte	0x03, 0x5f
        /*0156*/ 	.short	0x0101


	//----- nvinfo : EIATTR_VRC_CTA_INIT_COUNT
	.align		4
        /*0158*/ 	.byte	0x02, 0x4a
	.zero		1
	.zero		1


	//----- nvinfo : EIATTR_EXIT_INSTR_OFFSETS
	.align		4
        /*015c*/ 	.byte	0x04, 0x1c
        /*015e*/ 	.short	(.L_3901 - .L_3900)


	//   ....[0]....
.L_3900:
        /*0160*/ 	.word	0x00000060


	//   ....[1]....
        /*0164*/ 	.word	0x000000c0


	//   ....[2]....
        /*0168*/ 	.word	0x000002d0


	//   ....[3]....
        /*016c*/ 	.word	0x00002280


	//   ....[4]....
        /*0170*/ 	.word	0x00002310


	//   ....[5]....
        /*0174*/ 	.word	0x00002350


	//----- nvinfo : EIATTR_CRS_STACK_SIZE
	.align		4
.L_3901:
        /*0178*/ 	.byte	0x04, 0x1e
        /*017a*/ 	.short	(.L_3903 - .L_3902)
.L_3902:
        /*017c*/ 	.word	0x00000000


	//----- nvinfo : EIATTR_CBANK_PARAM_SIZE
	.align		4
.L_3903:
        /*0180*/ 	.byte	0x03, 0x19
        /*0182*/ 	.short	0x0074


	//----- nvinfo : EIATTR_PARAM_CBANK
	.align		4
        /*0184*/ 	.byte	0x04, 0x0a
        /*0186*/ 	.short	(.L_3905 - .L_3904)
	.align		4
.L_3904:
        /*0188*/ 	.word	index@(.nv.constant0._Z23gemm_half_q_half_kernelILi1ELi4ELb1ELb0ELi64EEvPK6__halfPKjS4_S2_PS0_iiiiPKtS7_iiiiiibS2_i)
        /*018c*/ 	.short	0x0380
        /*018e*/ 	.short	0x0074


	//----- nvinfo : EIATTR_SW_WAR
	.align		4
.L_3905:
        /*0190*/ 	.byte	0x04, 0x36
        /*0192*/ 	.short	(.L_3907 - .L_3906)
.L_3906:
        /*0194*/ 	.word	0x00000008
.L_3907:


//--------------------- .nv.info._Z23gemm_half_q_half_kernelILi1ELi6ELb1ELb0ELi64EEvPK6__halfPKjS4_S2_PS0_iiiiPKtS7_iiiiiibS2_i --------------------------
	.section	.nv.info._Z23gemm_half_q_half_kernelILi1ELi6ELb1ELb0ELi64EEvPK6__halfPKjS4_S2_PS0_iiiiPKtS7_iiiiiibS2_i,"",@"SHT_CUDA_INFO"
	.sectionflags	@""
	.align	4


	//----- nvinfo : EIATTR_CUDA_API_VERSION
	.align		4
        /*0000*/ 	.byte	0x04, 0x37
        /*0002*/ 	.short	(.L_3909 - .L_3908)
.L_3908:
        /*0004*/ 	.word	0x00000082


	//----- nvinfo : EIATTR_KPARAM_INFO
	.align		4
.L_3909:
        /*0008*/ 	.byte	0x04, 0x17
        /*000a*/ 	.short	(.L_3911 - .L_3910)
.L_3910:
        /*000c*/ 	.word	0x00000000
        /*0010*/ 	.short	0x0013
        /*0012*/ 	.short	0x0070
        /*0014*/ 	.byte	0x00, 0xf0, 0x11, 0x00


	//----- nvinfo : EIATTR_KPARAM_INFO
	.align		4
.L_3911:
        /*0018*/ 	.byte	0x04, 0x17
        /*001a*/ 	.short	(.L_3913 - .L_3912)
.L_3912:
        /*001c*/ 	.word	0x00000000
        /*0020*/ 	.short	0x0012
        /*0022*/ 	.short	0x0068
        /*0024*/ 	.byte	0x00, 0xf5, 0x21, 0x00


	//----- nvinfo : EIATTR_KPARAM_INFO
	.align		4
.L_3913:
        /*0028*/ 	.byte	0x04, 0x17
        /*002a*/ 	.short	(.L_3915 - .L_3914)
.L_3914:
        /*002c*/ 	.word	0x00000000
        /*0030*/ 	.short	0x0011
        /*0032*/ 	.short	0x0060
        /*0034*/ 	.byte	0x00, 0xf0, 0x05, 0x00


	//----- nvinfo : EIATTR_KPARAM_INFO
	.align		4
.L_3915:
        /*0038*/ 	.byte	0x04, 0x17
        /*003a*/ 	.short	(.L_3917 - .L_3916)
.L_3916:
        /*003c*/ 	.word	0x00000000
        /*0040*/ 	.short	0x0010
        /*0042*/ 	.short	0x005c
        /*0044*/ 	.byte	0x00, 0xf0, 0x11, 0x00


	//----- nvinfo : EIATTR_KPARAM_INFO
	.align		4
.L_3917:
        /*0048*/ 	.byte	0x04, 0x17
        /*004a*/ 	.short	(.L_3919 - .L_3918)
.L_3918:
        /*004c*/ 	.word	0x00000000
        /*0050*/ 	.short	0x000f
        /*0052*/ 	.short	0x0058
        /*0054*/ 	.byte	0x00, 0xf0, 0x11, 0x00


	//----- nvinfo : EIATTR_KPARAM_INFO
	.align		4
.L_3919:
        /*0058*/ 	.byte	0x04, 0x17
        /*005a*/ 	.short	(.L_3921 - .L_3920)
.L_3920:
        /*005c*/ 	.word	0x00000000
        /*0060*/ 	.short	0x000e
        /*0062*/ 	.short	0x0054
        /*0064*/ 	.byte	0x00, 0xf0, 0x11, 0x00


	//----- nvinfo : EIATTR_KPARAM_INFO
	.align		4
.L_3921:
        /*0068*/ 	.byte	0x04, 0x17
        /*006a*/ 	.short	(.L_3923 - .L_3922)
.L_3922:
        /*006c*/ 	.word	0x00000000
        /*0070*/ 	.short	0x000d
        /*0072*/ 	.short	0x0050
        /*0074*/ 	.byte	0x00, 0xf0, 0x11, 0x00


	//----- nvinfo : EIATTR_KPARAM_INFO
	.align		4
.L_3923:
        /*0078*/ 	.byte	0x04, 0x17
        /*007a*/ 	.short	(.L_3925 - .L_3924)
.L_3924:
        /*007c*/ 	.word	0x00000000
        /*0080*/ 	.short	0x000c
        /*0082*/ 	.short	0x004c
        /*0084*/ 	.byte	0x00, 0xf0, 0x11, 0x00


	//----- nvinfo : EIATTR_KPARAM_INFO
	.align		4
.L_3925:
        /*0088*/ 	.byte	0x04, 0x17
        /*008a*/ 	.short	(.L_3927 - .L_3926)
.L_3926:
        /*008c*/ 	.word	0x00000000
        /*0090*/ 	.short	0x000b
        /*0092*/ 	.short	0x0048
        /*0094*/ 	.byte	0x00, 0xf0, 0x11, 0x00


	//----- nvinfo : EIATTR_KPARAM_INFO
	.align		4
.L_3927:
        /*0098*/ 	.byte	0x04, 0x17
        /*009a*/ 	.short	(.L_3929 - .L_3928)
.L_3928:
        /*009c*/ 	.word	0x00000000
        /*00a0*/ 	.short	0x000a
        /*00a2*/ 	.short	0x0040
        /*00a4*/ 	.byte	0x00, 0xf5, 0x21, 0x00


	//----- nvinfo : EIATTR_KPARAM_INFO
	.align		4
.L_3929:
        /*00a8*/ 	.byte	0x04, 0x17
        /*00aa*/ 	.short	(.L_3931 - .L_3930)
.L_3930:
        /*00ac*/ 	.word	0x00000000
        /*00b0*/ 	.short	0x0009
        /*00b2*/ 	.short	0x0038
        /*00b4*/ 	.byte	0x00, 0xf5, 0x21, 0x00


	//----- nvinfo : EIATTR_KPARAM_INFO
	.align		4
.L_3931:
        /*00b8*/ 	.byte	0x04, 0x17
        /*00ba*/ 	.short	(.L_3933 - .L_3932)
.L_3932:
        /*00bc*/ 	.word	0x00000000
        /*00c0*/ 	.short	0x0008
        /*00c2*/ 	.short	0x0034
        /*00c4*/ 	.byte	0x00, 0xf0, 0x11, 0x00


	//----- nvinfo : EIATTR_KPARAM_INFO
	.align		4
.L_3933:
        /*00c8*/ 	.byte	0x04, 0x17
        /*00ca*/ 	.short	(.L_3935 - .L_3934)
.L_3934:
        /*00cc*/ 	.word	0x00000000
        /*00d0*/ 	.short	0x0007
        /*00d2*/ 	.short	0x0030
        /*00d4*/ 	.byte	0x00, 0xf0, 0x11, 0x00


	//----- nvinfo : EIATTR_KPARAM_INFO
	.align		4
.L_3935:
        /*00d8*/ 	.byte	0x04, 0x17
        /*00da*/ 	.short	(.L_3937 - .L_3936)
.L_3936:
        /*00dc*/ 	.word	0x00000000
        /*00e0*/ 	.short	0x0006
        /*00e2*/ 	.short	0x002c
        /*00e4*/ 	.byte	0x00, 0xf0, 0x11, 0x00


	//----- nvinfo : EIATTR_KPARAM_INFO
	.align		4
.L_3937:
        /*00e8*/ 	.byte	0x04, 0x17
        /*00ea*/ 	.short	(.L_3939 - .L_3938)
.L_3938:
        /*00ec*/ 	.word	0x00000000
        /*00f0*/ 	.short	0x0005
        /*00f2*/ 	.short	0x0028
        /*00f4*/ 	.byte	0x00, 0xf0, 0x11, 0x00


	//----- nvinfo : EIATTR_KPARAM_INFO
	.align		4
.L_3939:
        /*00f8*/ 	.byte	0x04, 0x17
        /*00fa*/ 	.short	(.L_3941 - .L_3940)
.L_3940:
        /*00fc*/ 	.word	0x00000000
        /*0100*/ 	.short	0x0004
        /*0102*/ 	.short	0x0020
        /*0104*/ 	.byte	0x00, 0xf5, 0x21, 0x00


	//----- nvinfo : EIATTR_KPARAM_INFO
	.align		4
.L_3941:
        /*0108*/ 	.byte	0x04, 0x17
        /*010a*/ 	.short	(.L_3943 - .L_3942)
.L_3942:
        /*010c*/ 	.word	0x00000000
        /*0110*/ 	.short	0x0003
        /*0112*/ 	.short	0x0018
        /*0114*/ 	.byte	0x00, 0xf5, 0x21, 0x00


	//----- nvinfo : EIATTR_KPARAM_INFO
	.align		4
.L_3943:
        /*0118*/ 	.byte	0x04, 0x17
        /*011a*/ 	.short	(.L_3945 - .L_3944)
.L_3944:
        /*011c*/ 	.word	0x00000000
        /*0120*/ 	.short	0x0002
        /*0122*/ 	.short	0x0010
        /*0124*/ 	.byte	0x00, 0xf5, 0x21, 0x00


	//----- nvinfo : EIATTR_KPARAM_INFO
	.align		4
.L_3945:
        /*0128*/ 	.byte	0x04, 0x17
        /*012a*/ 	.short	(.L_3947 - .L_3946)
.L_3946:
        /*012c*/ 	.word	0x00000000
        /*0130*/ 	.short	0x0001
        /*0132*/ 	.short	0x0008
        /*0134*/ 	.byte	0x00, 0xf5, 0x21, 0x00


	//----- nvinfo : EIATTR_KPARAM_INFO
	.align		4
.L_3947:
        /*0138*/ 	.byte	0x04, 0x17
        /*013a*/ 	.short	(.L_3949 - .L_3948)
.L_3948:
        /*013c*/ 	.word	0x00000000
        /*0140*/ 	.short	0x0000
        /*0142*/ 	.short	0x0000
        /*0144*/ 	.byte	0x00, 0xf5, 0x21, 0x00


	//----- nvinfo : EIATTR_SPARSE_MMA_MASK
	.align		4
.L_3949:
        /*0148*/ 	.byte	0x03, 0x50
        /*014a*/ 	.short	0x0000


	//----- nvinfo : EIATTR_MAXREG_COUNT
	.align		4
        /*014c*/ 	.byte	0x03, 0x1b
        /*014e*/ 	.short	0x00ff


	//----- nvinfo : EIATTR_NUM_BARRIERS
	.align		4
        /*0150*/ 	.byte	0x02, 0x4c
        /*0152*/ 	.byte	0x01
	.zero		1


	//----- nvinfo : EIATTR_MERCURY_ISA_VERSION
	.align		4
        /*0154*/ 	.byte	0x03, 0x5f
        /*0156*/ 	.short	0x0101


	//----- nvinfo : EIATTR_VRC_CTA_INIT_COUNT
	.align		4
        /*0158*/ 	.byte	0x02, 0x4a
	.zero		1
	.zero		1


	//----- nvinfo : EIATTR_EXIT_INSTR_OFFSETS
	.align		4
        /*015c*/ 	.byte	0x04, 0x1c
        /*015e*/ 	.short	(.L_3951 - .L_3950)


	//   ....[0]....
.L_3950:
        /*0160*/ 	.word	0x00000060


	//   ....[1]....
        /*0164*/ 	.word	0x000000c0


	//   ....[2]....
        /*0168*/ 	.word	0x000002d0


	//   ....[3]....
        /*016c*/ 	.word	0x00002da0


	//   ....[4]....
        /*0170*/ 	.word	0x00002e30


	//   ....[5]....
        /*0174*/ 	.word	0x00002e70


	//----- nvinfo : EIATTR_CRS_STACK_SIZE
	.align		4
.L_3951:
        /*0178*/ 	.byte	0x04, 0x1e
        /*017a*/ 	.short	(.L_3953 - .L_3952)
.L_3952:
        /*017c*/ 	.word	0x00000000


	//----- nvinfo : EIATTR_CBANK_PARAM_SIZE
	.align		4
.L_3953:
        /*0180*/ 	.byte	0x03, 0x19
        /*0182*/ 	.short	0x0074


	//----- nvinfo : EIATTR_PARAM_CBANK
	.align		4
        /*0184*/ 	.byte	0x04, 0x0a
        /*0186*/ 	.short	(.L_3955 - .L_3954)
	.align		4
.L_3954:
        /*0188*/ 	.word	index@(.nv.constant0._Z23gemm_half_q_half_kernelILi1ELi6ELb1ELb0ELi64EEvPK6__halfPKjS4_S2_PS0_iiiiPKtS7_iiiiiibS2_i)
        /*018c*/ 	.short	0x0380
        /*018e*/ 	.short	0x0074


	//----- nvinfo : EIATTR_SW_WAR
	.align		4
.L_3955:
        /*0190*/ 	.byte	0x04, 0x36
        /*0192*/ 	.short	(.L_3957 - .L_3956)
.L_3956:
        /*0194*/ 	.word	0x00000008
.L_3957:


//--------------------- .nv.info._Z23gemm_half_q_half_kernelILi1ELi2ELb1ELb0ELi64EEvPK6__halfPKjS4_S2_PS0_iiiiPKtS7_iiiiiibS2_i --------------------------
	.section	.nv.info._Z23gemm_half_q_half_kernelILi1ELi2ELb1ELb0ELi64EEvPK6__halfPKjS4_S2_PS0_iiiiPKtS7_iiiiiibS2_i,"",@"SHT_CUDA_INFO"
	.sectionflags	@""
	.align	4


	//----- nvinfo : EIATTR_CUDA_API_VERSION
	.align		4
        /*0000*/ 	.byte	0x04, 0x37
        /*0002*/ 	.short	(.L_3959 - .L_3958)
.L_3958:
        /*0004*/ 	.word	0x00000082


	//----- nvinfo : EIATTR_KPARAM_INFO
	.align		4
.L_3959:
        /*0008*/ 	.byte	0x04, 0x17
        /*000a*/ 	.short	(.L_3961 - .L_3960)
.L_3960:
        /*000c*/ 	.word	0x00000000
        /*0010*/ 	.short	0x0013
        /*0012*/ 	.short	0x0070
        /*0014*/ 	.byte	0x00, 0xf0, 0x11, 0x00


	//----- nvinfo : EIATTR_KPARAM_INFO
	.align		4
.L_3961:
        /*0018*/ 	.byte	0x04, 0x17
        /*001a*/ 	.short	(.L_3963 - .L_3962)
.L_3962:
        /*001c*/ 	.word	0x00000000
        /*0020*/ 	.short	0x0012
        /*0022*/ 	.short	0x0068
        /*0024*/ 	.byte	0x00, 0xf5, 0x21, 0x00


	//----- nvinfo : EIATTR_KPARAM_INFO
	.align		4
.L_3963:
        /*0028*/ 	.byte	0x04, 0x17
        /*002a*/ 	.short	(.L_3965 - .L_3964)
.L_3964:
        /*002c*/ 	.word	0x00000000
        /*0030*/ 	.short	0x0011
        /*0032*/ 	.short	0x0060
        /*0034*/ 	.byte	0x00, 0xf0, 0x05, 0x00


	//----- nvinfo : EIATTR_KPARAM_INFO
	.align		4
.L_3965:
        /*0038*/ 	.byte	0x04, 0x17
        /*003a*/ 	.short	(.L_3967 - .L_3966)
.L_3966:
        /*003c*/ 	.word	0x00000000
        /*0040*/ 	.short	0x0010
        /*0042*/ 	.short	0x005c
        /*0044*/ 	.byte	0x00, 0xf0, 0x11, 0x00


	//----- nvinfo : EIATTR_KPARAM_INFO
	.align		4
.L_3967:
        /*0048*/ 	.byte	0x04, 0x17
        /*004a*/ 	.short	(.L_3969 - .L_3968)
.L_3968:
        /*004c*/ 	.word	0x00000000
        /*0050*/ 	.short	0x000f
        /*0052*/ 	.short	0x0058
        /*0054*/ 	.byte	0x00, 0xf0, 0x11, 0x00


	//----- nvinfo : EIATTR_KPARAM_INFO
	.align		4
.L_3969:
        /*0058*/ 	.byte	0x04, 0x17
        /*005a*/ 	.short	(.L_3971 - .L_3970)
.L_3970:
        /*005c*/ 	.word	0x00000000
        /*0060*/ 	.short	0x000e
        /*0062*/ 	.short	0x0054
        /*0064*/ 	.byte	0x00, 0xf0, 0x11, 0x00


	//----- nvinfo : EIATTR_KPARAM_INFO
	.align		4
.L_3971:
        /*0068*/ 	.byte	0x04, 0x17
        /*006a*/ 	.short	(.L_3973 - .L_3972)
.L_3972:
        /*006c*/ 	.word	0x00000000
        /*0070*/ 	.short	0x000d
        /*0072*/ 	.short	0x0050
        /*0074*/ 	.byte	0x00, 0xf0, 0x11, 0x00


	//----- nvinfo : EIATTR_KPARAM_INFO
	.align		4
.L_3973:
        /*0078*/ 	.byte	0x04, 0x17
        /*007a*/ 	.short	(.L_3975 - .L_3974)
.L_3974:
        /*007c*/ 	.word	0x00000000
        /*0080*/ 	.short	0x000c
        /*0082*/ 	.short	0x004c
        /*0084*/ 	.byte	0x00, 0xf0, 0x11, 0x00


	//----- nvinfo : EIATTR_KPARAM_INFO
	.align		4
.L_3975:
        /*0088*/ 	.byte	0x04, 0x17
        /*008a*/ 	.short	(.L_3977 - .L_3976)
.L_3976:
        /*008c*/ 	.word	0x00000000
        /*0090*/ 	.short	0x000b
        /*0092*/ 	.short	0x0048
        /*0094*/ 	.byte	0x00, 0xf0, 0x11, 0x00


	//----- nvinfo : EIATTR_KPARAM_INFO
	.align		4
.L_3977:
        /*0098*/ 	.byte	0x04, 0x17
        /*009a*/ 	.short	(.L_3979 - .L_3978)
.L_3978:
        /*009c*/ 	.word	0x00000000
        /*00a0*/ 	.short	0x000a
        /*00a2*/ 	.short	0x0040
        /*00a4*/ 	.byte	0x00, 0xf5, 0x21, 0x00


	//----- nvinfo : EIATTR_KPARAM_INFO
	.align		4
.L_3979:
        /*00a8*/ 	.byte	0x04, 0x17
        /*00aa*/ 	.short	(.L_3981 - .L_3980)
.L_3980:
        /*00ac*/ 	.word	0x00000000
        /*00b0*/ 	.short	0x0009
        /*00b2*/ 	.short	0x0038
        /*00b4*/ 	.byte	0x00, 0xf5, 0x21, 0x00


	//----- nvinfo : EIATTR_KPARAM_INFO
	.align		4
.L_3981:
        /*00b8*/ 	.byte	0x04, 0x17
        /*00ba*/ 	.short	(.L_3983 - .L_3982)
.L_3982:
        /*00bc*/ 	.word	0x00000000
        /*00c0*/ 	.short	0x0008
        /*00c2*/ 	.short	0x0034
        /*00c4*/ 	.byte	0x00, 0xf0, 0x11, 0x00


	//----- nvinfo : EIATTR_KPARAM_INFO
	.align		4
.L_3983:
        /*00c8*/ 	.byte	0x04, 0x17
        /*00ca*/ 	.short	(.L_3985 - .L_3984)
.L_3984:
        /*00cc*/ 	.word	0x00000000
        /*00d0*/ 	.short	0x0007
        /*00d2*/ 	.short	0x0030
        /*00d4*/ 	.byte	0x00, 0xf0, 0x11, 0x00


	//----- nvinfo : EIATTR_KPARAM_INFO
	.align		4
.L_3985:
        /*00d8*/ 	.byte	0x04, 0x17
        /*00da*/ 	.short	(.L_3987 - .L_3986)
.L_3986:
        /*00dc*/ 	.word	0x00000000
        /*00e0*/ 	.short	0x0006
        /*00e2*/ 	.short	0x002c
        /*00e4*/ 	.byte	0x00, 0xf0, 0x11, 0x00


	//----- nvinfo : EIATTR_KPARAM_INFO
	.align		4
.L_3987:
        /*00e8*/ 	.byte	0x04, 0x17
        /*00ea*/ 	.short	(.L_3989 - .L_3988)
.L_3988:
        /*00ec*/ 	.word	0x00000000
        /*00f0*/ 	.short	0x0005
        /*00f2*/ 	.short	0x0028
        /*00f4*/ 	.byte	0x00, 0xf0, 0x11, 0x00


	//----- nvinfo : EIATTR_KPARAM_INFO
	.align		4
.L_3989:
        /*00f8*/ 	.byte	0x04, 0x17
        /*00fa*/ 	.short	(.L_3991 - .L_3990)
.L_3990:
        /*00fc*/ 	.word	0x00000000
        /*0100*/ 	.short	0x0004
        /*0102*/ 	.short	0x0020
        /*0104*/ 	.byte	0x00, 0xf5, 0x21, 0x00


	//----- nvinfo : EIATTR_KPARAM_INFO
	.align		4
.L_3991:
        /*0108*/ 	.byte	0x04, 0x17
        /*010a*/ 	.short	(.L_3993 - .L_3992)
.L_3992:
        /*010c*/ 	.word	0x00000000
        /*0110*/ 	.short	0x0003
        /*0112*/ 	.short	0x0018
        /*0114*/ 	.byte	0x00, 0xf5, 0x21, 0x00


	//----- nvinfo : EIATTR_KPARAM_INFO
	.align		4
.L_3993:
        /*0118*/ 	.byte	0x04, 0x17
        /*011a*/ 	.short	(.L_3995 - .L_3994)
.L_3994:
        /*011c*/ 	.word	0x00000000
        /*0120*/ 	.short	0x0002
        /*0122*/ 	.short	0x0010
        /*0124*/ 	.byte	0x00, 0xf5, 0x21, 0x00


	//----- nvinfo : EIATTR_KPARAM_INFO
	.align		4
.L_3995:
        /*0128*/ 	.byte	0x04, 0x17
        /*012a*/ 	.short	(.L_3997 - .L_3996)
.L_3996:
        /*012c*/ 	.word	0x00000000
        /*0130*/ 	.short	0x0001
        /*0132*/ 	.short	0x0008
        /*0134*/ 	.byte	0x00, 0xf5, 0x21, 0x00


	//----- nvinfo : EIATTR_KPARAM_INFO
	.align		4
.L_3997:
        /*0138*/ 	.byte	0x04, 0x17
        /*013a*/ 	.short	(.L_3999 - .L_3998)
.L_3998:
        /*013c*/ 	.word	0x00000000
        /*0140*/ 	.short	0x0000
        /*0142*/ 	.short	0x0000
        /*0144*/ 	.byte	0x00, 0xf5, 0x21, 0x00


	//----- nvinfo : EIATTR_SPARSE_MMA_MASK
	.align		4
.L_3999:
        /*0148*/ 	.byte	0x03, 0x50
        /*014a*/ 	.short	0x0000


	//----- nvinfo : EIATTR_MAXREG_COUNT
	.align		4
        /*014c*/ 	.byte	0x03, 0x1b
        /*014e*/ 	.short	0x00ff


	//----- nvinfo : EIATTR_NUM_BARRIERS
	.align		4
        /*0150*/ 	.byte	0x02, 0x4c
        /*0152*/ 	.byte	0x01
	.zero		1


	//----- nvinfo : EIATTR_MERCURY_ISA_VERSION
	.align		4
        /*0154*/ 	.byte	0x03, 0x5f
        /*0156*/ 	.short	0x0101


	//----- nvinfo : EIATTR_VRC_CTA_INIT_COUNT
	.align		4
        /*0158*/ 	.byte	0x02, 0x4a
	.zero		1
	.zero		1


	//----- nvinfo : EIATTR_EXIT_INSTR_OFFSETS
	.align		4
        /*015c*/ 	.byte	0x04, 0x1c
        /*015e*/ 	.short	(.L_4001 - .L_4000)


	//   ....[0]....
.L_4000:
        /*0160*/ 	.word	0x00000070


	//   ....[1]....
        /*0164*/ 	.word	0x000000d0


	//   ....[2]....
        /*0168*/ 	.word	0x000002f0


	//   ....[3]....
        /*016c*/ 	.word	0x00001980


	//   ....[4]....
        /*0170*/ 	.word	0x00001a10


	//   ....[5]....
        /*0174*/ 	.word	0x00001a50


	//----- nvinfo : EIATTR_CRS_STACK_SIZE
	.align		4
.L_4001:
        /*0178*/ 	.byte	0x04, 0x1e
        /*017a*/ 	.short	(.L_4003 - .L_4002)
.L_4002:
        /*017c*/ 	.word	0x00000000


	//----- nvinfo : EIATTR_CBANK_PARAM_SIZE
	.align		4
.L_4003:
        /*0180*/ 	.byte	0x03, 0x19
        /*0182*/ 	.short	0x0074


	//----- nvinfo : EIATTR_PARAM_CBANK
	.align		4
        /*0184*/ 	.byte	0x04, 0x0a
        /*0186*/ 	.short	(.L_4005 - .L_4004)
	.align		4
.L_4004:
        /*0188*/ 	.word	index@(.nv.constant0._Z23gemm_half_q_half_kernelILi1ELi2ELb1ELb0ELi64EEvPK6__halfPKjS4_S2_PS0_iiiiPKtS7_iiiiiibS2_i)
        /*018c*/ 	.short	0x0380
        /*018e*/ 	.short	0x0074


	//----- nvinfo : EIATTR_SW_WAR
	.align		4
.L_4005:
        /*0190*/ 	.byte	0x04, 0x36
        /*0192*/ 	.short	(.L_4007 - .L_4006)
.L_4006:
        /*0194*/ 	.word	0x00000008
.L_4007:


//--------------------- .nv.info._Z23gemm_half_q_half_kernelILi1ELi32ELb1ELb0ELi32EEvPK6__halfPKjS4_S2_PS0_iiiiPKtS7_iiiiiibS2_i --------------------------
	.section	.nv.info._Z23gemm_half_q_half_kernelILi1ELi32ELb1ELb0ELi32EEvPK6__halfPKjS4_S2_PS0_iiiiPKtS7_iiiiiibS2_i,"",@"SHT_CUDA_INFO"
	.sectionflags	@""
	.align	4


	//----- nvinfo : EIATTR_CUDA_API_VERSION
	.align		4
        /*0000*/ 	.byte	0x04, 0x37
        /*0002*/ 	.short	(.L_4009 - .L_4008)
.L_4008:
        /*0004*/ 	.word	0x00000082


	//----- nvinfo : EIATTR_KPARAM_INFO
	.align		4
.L_4009:
        /*0008*/ 	.byte	0x04, 0x17
        /*000a*/ 	.short	(.L_4011 - .L_4010)
.L_4010:
        /*000c*/ 	.word	0x00000000
        /*0010*/ 	.short	0x0013
        /*0012*/ 	.short	0x0070
        /*0014*/ 	.byte	0x00, 0xf0, 0x11, 0x00


	//----- nvinfo : EIATTR_KPARAM_INFO
	.align		4
.L_4011:
        /*0018*/ 	.byte	0x04, 0x17
        /*001a*/ 	.short	(.L_4013 - .L_4012)
.L_4012:
        /*001c*/ 	.word	0x00000000
        /*0020*/ 	.short	0x0012
        /*0022*/ 	.short	0x0068
        /*0024*/ 	.byte	0x00, 0xf5, 0x21, 0x00


	//----- nvinfo : EIATTR_KPARAM_INFO
	.align		4
.L_4013:
        /*0028*/ 	.byte	0x04, 0x17
        /*002a*/ 	.short	(.L_4015 - .L_4014)
.L_4014:
        /*002c*/ 	.word	0x00000000
        /*0030*/ 	.short	0x0011
        /*0032*/ 	.short	0x0060
        /*0034*/ 	.byte	0x00, 0xf0, 0x05, 0x00


	//----- nvinfo : EIATTR_KPARAM_INFO
	.align		4
.L_4015:
        /*0038*/ 	.byte	0x04, 0x17
        /*003a*/ 	.short	(.L_4017 - .L_4016)
.L_4016:
        /*003c*/ 	.word	0x00000000
        /*0040*/ 	.short	0x0010
        /*0042*/ 	.short	0x005c
        /*0044*/ 	.byte	0x00, 0xf0, 0x11, 0x00


	//----- nvinfo : EIATTR_KPARAM_INFO
	.align		4
.L_4017:
        /*0048*/ 	.byte	0x04, 0x17
        /*004a*/ 	.short	(.L_4019 - .L_4018)
.L_4018:
        /*004c*/ 	.word	0x00000000
        /*0050*/ 	.short	0x000f
        /*0052*/ 	.short	0x0058
        /*0054*/ 	.byte	0x00, 0xf0, 0x11, 0x00


	//----- nvinfo : EIATTR_KPARAM_INFO
	.align		4
.L_4019:
        /*0058*/ 	.byte	0x04, 0x17
        /*005a*/ 	.short	(.L_4021 - .L_4020)
.L_4020:
        /*005c*/ 	.word	0x00000000
        /*0060*/ 	.short	0x000e
        /*0062*/ 	.short	0x0054
        /*0064*/ 	.byte	0x00, 0xf0, 0x11, 0x00


	//----- nvinfo : EIATTR_KPARAM_INFO
	.align		4
.L_4021:
        /*0068*/ 	.byte	0x04, 0x17
        /*006a*/ 	.short	(.L_4023 - .L_4022)
.L_4022:
        /*006c*/ 	.word	0x00000000
        /*0070*/ 	.short	0x000d
        /*0072*/ 	.short	0x0050
        /*0074*/ 	.byte	0x00, 0xf0, 0x11, 0x00


	//----- nvinfo : EIATTR_KPARAM_INFO
	.align		4
.L_4023:
        /*0078*/ 	.byte	0x04, 0x17
        /*007a*/ 	.short	(.L_4025 - .L_4024)
.L_4024:
        /*007c*/ 	.word	0x00000000
        /*0080*/ 	.short	0x000c
        /*0082*/ 	.short	0x004c
        /*0084*/ 	.byte	0x00, 0xf0, 0x11, 0x00


	//----- nvinfo : EIATTR_KPARAM_INFO
	.align		4
.L_4025:
        /*0088*/ 	.byte	0x04, 0x17
        /*008a*/ 	.short	(.L_4027 - .L_4026)
.L_4026:
        /*008c*/ 	.word	0x00000000
        /*0090*/ 	.short	0x000b
        /*0092*/ 	.short	0x0048
        /*0094*/ 	.byte	0x00, 0xf0, 0x11, 0x00


	//----- nvinfo : EIATTR_KPARAM_INFO
	.align		4
.L_4027:
        /*0098*/ 	.byte	0x04, 0x17
        /*009a*/ 	.short	(.L_4029 - .L_4028)
.L_4028:
        /*009c*/ 	.word	0x00000000
        /*00a0*/ 	.short	0x000a
        /*00a2*/ 	.short	0x0040
        /*00a4*/ 	.byte	0x00, 0xf5, 0x21, 0x00


	//----- nvinfo : EIATTR_KPARAM_INFO
	.align		4
.L_4029:
        /*00a8*/ 	.byte	0x04, 0x17
        /*00aa*/ 	.short	(.L_4031 - .L_4030)
.L_4030:
        /*00ac*/ 	.word	0x00000000
        /*00b0*/ 	.short	0x0009
        /*00b2*/ 	.short	0x0038
        /*00b4*/ 	.byte	0x00, 0xf5, 0x21, 0x00


	//----- nvinfo : EIATTR_KPARAM_INFO
	.align		4
.L_4031:
        /*00b8*/ 	.byte	0x04, 0x17
        /*00ba*/ 	.short	(.L_4033 - .L_4032)
.L_4032:
        /*00bc*/ 	.word	0x00000000
        /*00c0*/ 	.short	0x0008
        /*00c2*/ 	.short	0x0034
        /*00c4*/ 	.byte	0x00, 0xf0, 0x11, 0x00


	//----- nvinfo : EIATTR_KPARAM_INFO
	.align		4
.L_4033:
        /*00c8*/ 	.byte	0x04, 0x17
        /*00ca*/ 	.short	(.L_4035 - .L_4034)
.L_4034:
        /*00cc*/ 	.word	0x00000000
        /*00d0*/ 	.short	0x0007
        /*00d2*/ 	.short	0x0030
        /*00d4*/ 	.byte	0x00, 0xf0, 0x11, 0x00


	//----- nvinfo : EIATTR_KPARAM_INFO
	.align		4
.L_4035:
        /*00d8*/ 	.byte	0x04, 0x17
        /*00da*/ 	.short	(.L_4037 - .L_4036)
.L_4036:
        /*00dc*/ 	.word	0x00000000
        /*00e0*/ 	.short	0x0006
        /*00e2*/ 	.short	0x002c
        /*00e4*/ 	.byte	0x00, 0xf0, 0x11, 0x00


	//----- nvinfo : EIATTR_KPARAM_INFO
	.align		4
.L_4037:
        /*00e8*/ 	.byte	0x04, 0x17
        /*00ea*/ 	.short	(.L_4039 - .L_4038)
.L_4038:
        /*00ec*/ 	.word	0x00000000
        /*00f0*/ 	.short	0x0005
        /*00f2*/ 	.short	0x0028
        /*00f4*/ 	.byte	0x00, 0xf0, 0x11, 0x00


	//----- nvinfo : EIATTR_KPARAM_INFO
	.align		4
.L_4039:
        /*00f8*/ 	.byte	0x04, 0x17
        /*00fa*/ 	.short	(.L_4041 - .L_4040)
.L_4040:
        /*00fc*/ 	.word	0x00000000
        /*0100*/ 	.short	0x0004
        /*0102*/ 	.short	0x0020
        /*0104*/ 	.byte	0x00, 0xf5, 0x21, 0x00


	//----- nvinfo : EIATTR_KPARAM_INFO
	.align		4
.L_4041:
        /*0108*/ 	.byte	0x04, 0x17
        /*010a*/ 	.short	(.L_4043 - .L_4042)
.L_4042:
        /*010c*/ 	.word	0x00000000
        /*0110*/ 	.short	0x0003
        /*0112*/ 	.short	0x0018
        /*0114*/ 	.byte	0x00, 0xf5, 0x21, 0x00


	//----- nvinfo : EIATTR_KPARAM_INFO
	.align		4
.L_4043:
        /*0118*/ 	.byte	0x04, 0x17
        /*011a*/ 	.short	(.L_4045 - .L_4044)
.L_4044:
        /*011c*/ 	.word	0x00000000
        /*0120*/ 	.short	0x0002
        /*0122*/ 	.short	0x0010
        /*0124*/ 	.byte	0x00, 0xf5, 0x21, 0x00


	//----- nvinfo : EIATTR_KPARAM_INFO
	.align		4
.L_4045:
        /*0128*/ 	.byte	0x04, 0x17
        /*012a*/ 	.short	(.L_4047 - .L_4046)
.L_4046:
        /*012c*/ 	.word	0x00000000
        /*0130*/ 	.short	0x0001
        /*0132*/ 	.short	0x0008
        /*0134*/ 	.byte	0x00, 0xf5, 0x21, 0x00


	//----- nvinfo : EIATTR_KPARAM_INFO
	.align		4
.L_4047:
        /*0138*/ 	.byte	0x04, 0x17
        /*013a*/ 	.short	(.L_4049 - .L_4048)
.L_4048:
        /*013c*/ 	.word	0x00000000
        /*0140*/ 	.short	0x0000
        /*0142*/ 	.short	0x0000
        /*0144*/ 	.byte	0x00, 0xf5, 0x21, 0x00


	//----- nvinfo : EIATTR_SPARSE_MMA_MASK
	.align		4
.L_4049:
        /*0148*/ 	.byte	0x03, 0x50
        /*014a*/ 	.short	0x0000


	//----- nvinfo : EIATTR_MAXREG_COUNT
	.align		4
        /*014c*/ 	.byte	0x03, 0x1b
        /*014e*/ 	.short	0x00ff


	//----- nvinfo : EIATTR_NUM_BARRIERS
	.align		4
        /*0150*/ 	.byte	0x02, 0x4c
        /*0152*/ 	.byte	0x01
	.zero		1


	//----- nvinfo : EIATTR_MERCURY_ISA_VERSION
	.align		4
        /*0154*/ 	.byte	0x03, 0x5f
        /*0156*/ 	.short	0x0101


	//----- nvinfo : EIATTR_VRC_CTA_INIT_COUNT
	.align		4
        /*0158*/ 	.byte	0x02, 0x4a
	.zero		1
	.zero		1


	//----- nvinfo : EIATTR_EXIT_INSTR_OFFSETS
	.align		4
        /*015c*/ 	.byte	0x04, 0x1c
        /*015e*/ 	.short	(.L_4051 - .L_4050)


	//   ....[0]....
.L_4050:
        /*0160*/ 	.word	0x00000050


	//   ....[1]....
        /*0164*/ 	.word	0x000000a0


	//   ....[2]....
        /*0168*/ 	.word	0x000002b0


	//   ....[3]....
        /*016c*/ 	.word	0x00002380


	//   ....[4]....
        /*0170*/ 	.word	0x00002400


	//   ....[5]....
        /*0174*/ 	.word	0x00002440


	//----- nvinfo : EIATTR_CRS_STACK_SIZE
	.align		4
.L_4051:
        /*0178*/ 	.byte	0x04, 0x1e
        /*017a*/ 	.short	(.L_4053 - .L_4052)
.L_4052:
        /*017c*/ 	.word	0x00000000


	//----- nvinfo : EIATTR_CBANK_PARAM_SIZE
	.align		4
.L_4053:
        /*0180*/ 	.byte	0x03, 0x19
        /*0182*/ 	.short	0x0074


	//----- nvinfo : EIATTR_PARAM_CBANK
	.align		4
        /*0184*/ 	.byte	0x04, 0x0a
        /*0186*/ 	.short	(.L_4055 - .L_4054)
	.align		4
.L_4054:
        /*0188*/ 	.word	index@(.nv.constant0._Z23gemm_half_q_half_kernelILi1ELi32ELb1ELb0ELi32EEvPK6__halfPKjS4_S2_PS0_iiiiPKtS7_iiiiiibS2_i)
        /*018c*/ 	.short	0x0380
        /*018e*/ 	.short	0x0074


	//----- nvinfo : EIATTR_SW_WAR
	.align		4
.L_4055:
        /*0190*/ 	.byte	0x04, 0x36
        /*0192*/ 	.short	(.L_4057 - .L_4056)
.L_4056:
        /*0194*/ 	.word	0x00000008
.L_4057:


//--------------------- .nv.info._Z23gemm_half_q_half_kernelILi1ELi48ELb1ELb0ELi32EEvPK6__halfPKjS4_S2_PS0_iiiiPKtS7_iiiiiibS2_i --------------------------
	.section	.nv.info._Z23gemm_half_q_half_kernelILi1ELi48ELb1ELb0ELi32EEvPK6__halfPKjS4_S2_PS0_iiiiPKtS7_iiiiiibS2_i,"",@"SHT_CUDA_INFO"
	.sectionflags	@""
	.align	4


	//----- nvinfo : EIATTR_CUDA_API_VERSION
	.align		4
        /*0000*/ 	.byte	0x04, 0x37
        /*0002*/ 	.short	(.L_4059 - .L_4058)
.L_4058:
        /*0004*/ 	.word	0x00000082


	//----- nvinfo : EIATTR_KPARAM_INFO
	.align		4
.L_4059:
        /*0008*/ 	.byte	0x04, 0x17
        /*000a*/ 	.short	(.L_4061 - .L_4060)
.L_4060:
        /*000c*/ 	.word	0x00000000
        /*0010*/ 	.short	0x0013
        /*0012*/ 	.short	0x0070
        /*0014*/ 	.byte	0x00, 0xf0, 0x11, 0x00


	//----- nvinfo : EIATTR_KPARAM_INFO
	.align		4
.L_4061:
        /*0018*/ 	.byte	0x04, 0x17
        /*001a*/ 	.short	(.L_4063 - .L_4062)
.L_4062:
        /*001c*/ 	.word	0x00000000
        /*0020*/ 	.short	0x0012
        /*0022*/ 	.short	0x0068
        /*0024*/ 	.byte	0x00, 0xf5, 0x21, 0x00


	//----- nvinfo : EIATTR_KPARAM_INFO
	.align		4
.L_4063:
        /*0028*/ 	.byte	0x04, 0x17
        /*002a*/ 	.short	(.L_4065 - .L_4064)
.L_4064:
        /*002c*/ 	.word	0x00000000
        /*0030*/ 	.short	0x0011
        /*0032*/ 	.short	0x0060
        /*0034*/ 	.byte	0x00, 0xf0, 0x05, 0x00


	//----- nvinfo : EIATTR_KPARAM_INFO
	.align		4
.L_4065:
        /*0038*/ 	.byte	0x04, 0x17
        /*003a*/ 	.short	(.L_4067 - .L_4066)
.L_4066:
        /*003c*/ 	.word	0x00000000
        /*0040*/ 	.short	0x0010
        /*0042*/ 	.short	0x005c
        /*0044*/ 	.byte	0x00, 0xf0, 0x11, 0x00


	//----- nvinfo : EIATTR_KPARAM_INFO
	.align		4
.L_4067:
        /*0048*/ 	.byte	0x04, 0x17
        /*004a*/ 	.short	(.L_4069 - .L_4068)
.L_4068:
        /*004c*/ 	.word	0x00000000
        /*0050*/ 	.short	0x000f
        /*0052*/ 	.short	0x0058
        /*0054*/ 	.byte	0x00, 0xf0, 0x11, 0x00


	//----- nvinfo : EIATTR_KPARAM_INFO
	.align		4
.L_4069:
        /*0058*/ 	.byte	0x04, 0x17
        /*005a*/ 	.short	(.L_4071 - .L_4070)
.L_4070:
        /*005c*/ 	.word	0x00000000
        /*0060*/ 	.short	0x000e
        /*0062*/ 	.short	0x0054
        /*0064*/ 	.byte	0x00, 0xf0, 0x11, 0x00


	//----- nvinfo : EIATTR_KPARAM_INFO
	.align		4
.L_4071:
        /*0068*/ 	.byte	0x04, 0x17
        /*006a*/ 	.short	(.L_4073 - .L_4072)
.L_4072:
        /*006c*/ 	.word	0x00000000
        /*0070*/ 	.short	0x000d
        /*0072*/ 	.short	0x0050
        /*0074*/ 	.byte	0x00, 0xf0, 0x11, 0x00


	//----- nvinfo : EIATTR_KPARAM_INFO
	.align		4
.L_4073:
        /*0078*/ 	.byte	0x04, 0x17
        /*007a*/ 	.short	(.L_4075 - .L_4074)
.L_4074:
        /*007c*/ 	.word	0x00000000
        /*0080*/ 	.short	0x000c
        /*0082*/ 	.short	0x004c
        /*0084*/ 	.byte	0x00, 0xf0, 0x11, 0x00


	//----- nvinfo : EIATTR_KPARAM_INFO
	.align		4
.L_4075:
        /*0088*/ 	.byte	0x04, 0x17
        /*008a*/ 	.short	(.L_4077 - .L_4076)
.L_4076:
        /*008c*/ 	.word	0x00000000
        /*0090*/ 	.short	0x000b
        /*0092*/ 	.short	0x0048
        /*0094*/ 	.byte	0x00, 0xf0, 0x11, 0x00


	//----- nvinfo : EIATTR_KPARAM_INFO
	.align		4
.L_4077:
        /*0098*/ 	.byte	0x04, 0x17
        /*009a*/ 	.short	(.L_4079 - .L_4078)
.L_4078:
        /*009c*/ 	.word	0x00000000
        /*00a0*/ 	.short	0x000a
        /*00a2*/ 	.short	0x0040
        /*00a4*/ 	.byte	0x00, 0xf5, 0x21, 0x00


	//----- nvinfo : EIATTR_KPARAM_INFO
	.align		4
.L_4079:
        /*00a8*/ 	.byte	0x04, 0x17
        /*00aa*/ 	.short	(.L_4081 - .L_4080)
.L_4080:
        /*00ac*/ 	.word	0x00000000
        /*00b0*/ 	.short	0x0009
        /*00b2*/ 	.short	0x0038
        /*00b4*/ 	.byte	0x00, 0xf5, 0x21, 0x00


	//----- nvinfo : EIATTR_KPARAM_INFO
	.align		4
.L_4081:
        /*00b8*/ 	.byte	0x04, 0x17
        /*00ba*/ 	.short	(.L_4083 - .L_4082)
.L_4082:
        /*00bc*/ 	.word	0x00000000
        /*00c0*/ 	.short	0x0008
        /*00c2*/ 	.short	0x0034
        /*00c4*/ 	.byte	0x00, 0xf0, 0x11, 0x00


	//----- nvinfo : EIATTR_KPARAM_INFO
	.align		4
.L_4083:
        /*00c8*/ 	.byte	0x04, 0x17
        /*00ca*/ 	.short	(.L_4085 - .L_4084)
.L_4084:
        /*00cc*/ 	.word	0x00000000
        /*00d0*/ 	.short	0x0007
        /*00d2*/ 	.short	0x0030
        /*00d4*/ 	.byte	0x00, 0xf0, 0x11, 0x00


	//----- nvinfo : EIATTR_KPARAM_INFO
	.align		4
.L_4085:
        /*00d8*/ 	.byte	0x04, 0x17
        /*00da*/ 	.short	(.L_4087 - .L_4086)
.L_4086:
        /*00dc*/ 	.word	0x00000000
        /*00e0*/ 	.short	0x0006
        /*00e2*/ 	.short	0x002c
        /*00e4*/ 	.byte	0x00, 0xf0, 0x11, 0x00


	//----- nvinfo : EIATTR_KPARAM_INFO
	.align		4
.L_4087:
        /*00e8*/ 	.byte	0x04, 0x17
        /*00ea*/ 	.short	(.L_4089 - .L_4088)
.L_4088:
        /*00ec*/ 	.word	0x00000000
        /*00f0*/ 	.short	0x0005
        /*00f2*/ 	.short	0x0028
        /*00f4*/ 	.byte	0x00, 0xf0, 0x11, 0x00


	//----- nvinfo : EIATTR_KPARAM_INFO
	.align		4
.L_4089:
        /*00f8*/ 	.byte	0x04, 0x17
        /*00fa*/ 	.short	(.L_4091 - .L_4090)
.L_4090:
        /*00fc*/ 	.word	0x00000000
        /*0100*/ 	.short	0x0004
        /*0102*/ 	.short	0x0020
        /*0104*/ 	.byte	0x00, 0xf5, 0x21, 0x00


	//----- nvinfo : EIATTR_KPARAM_INFO
	.align		4
.L_4091:
        /*0108*/ 	.byte	0x04, 0x17
        /*010a*/ 	.short	(.L_4093 - .L_4092)
.L_4092:
        /*010c*/ 	.word	0x00000000
        /*0110*/ 	.short	0x0003
        /*0112*/ 	.short	0x0018
        /*0114*/ 	.byte	0x00, 0xf5, 0x21, 0x00


	//----- nvinfo : EIATTR_KPARAM_INFO
	.align		4
.L_4093:
        /*0118*/ 	.byte	0x04, 0x17
        /*011a*/ 	.short	(.L_4095 - .L_4094)
.L_4094:
        /*011c*/ 	.word	0x00000000
        /*0120*/ 	.short	0x0002
        /*0122*/ 	.short	0x0010
        /*0124*/ 	.byte	0x00, 0xf5, 0x21, 0x00


	//----- nvinfo : EIATTR_KPARAM_INFO
	.align		4
.L_4095:
        /*0128*/ 	.byte	0x04, 0x17
        /*012a*/ 	.short	(.L_4097 - .L_4096)
.L_4096:
        /*012c*/ 	.word	0x00000000
        /*0130*/ 	.short	0x0001
        /*0132*/ 	.short	0x0008
        /*0134*/ 	.byte	0x00, 0xf5, 0x21, 0x00


	//----- nvinfo : EIATTR_KPARAM_INFO
	.align		4
.L_4097:
        /*0138*/ 	.byte	0x04, 0x17
        /*013a*/ 	.short	(.L_4099 - .L_4098)
.L_4098:
        /*013c*/ 	.word	0x00000000
        /*0140*/ 	.short	0x0000
        /*0142*/ 	.short	0x0000
        /*0144*/ 	.byte	0x00, 0xf5, 0x21, 0x00


	//----- nvinfo : EIATTR_SPARSE_MMA_MASK
	.align		4
.L_4099:
        /*0148*/ 	.byte	0x03, 0x50
        /*014a*/ 	.short	0x0000


	//----- nvinfo : EIATTR_MAXREG_COUNT
	.align		4
        /*014c*/ 	.byte	0x03, 0x1b
        /*014e*/ 	.short	0x00ff


	//----- nvinfo : EIATTR_NUM_BARRIERS
	.align		4
        /*0150*/ 	.byte	0x02, 0x4c
        /*0152*/ 	.byte	0x01
	.zero		1


	//----- nvinfo : EIATTR_MERCURY_ISA_VERSION
	.align		4
        /*0154*/ 	.byte	0x03, 0x5f
        /*0156*/ 	.short	0x0101


	//----- nvinfo : EIATTR_VRC_CTA_INIT_COUNT
	.align		4
        /*0158*/ 	.byte	0x02, 0x4a
	.zero		1
	.zero		1


	//----- nvinfo : EIATTR_EXIT_INSTR_OFFSETS
	.align		4
        /*015c*/ 	.byte	0x04, 0x1c
        /*015e*/ 	.short	(.L_4101 - .L_4100)


	//   ....[0]....
.L_4100:
        /*0160*/ 	.word	0x00000050


	//   ....[1]....
        /*0164*/ 	.word	0x000000a0


	//   ....[2]....
        /*0168*/ 	.word	0x000002c0


	//   ....[3]....
        /*016c*/ 	.word	0x00003940


	//   ....[4]....
        /*0170*/ 	.word	0x000039c0


	//   ....[5]....
        /*0174*/ 	.word	0x00003a00


	//----- nvinfo : EIATTR_CRS_STACK_SIZE
	.align		4
.L_4101:
        /*0178*/ 	.byte	0x04, 0x1e
        /*017a*/ 	.short	(.L_4103 - .L_4102)
.L_4102:
        /*017c*/ 	.word	0x00000000


	//----- nvinfo : EIATTR_CBANK_PARAM_SIZE
	.align		4
.L_4103:
        /*0180*/ 	.byte	0x03, 0x19
        /*0182*/ 	.short	0x0074


	//----- nvinfo : EIATTR_PARAM_CBANK
	.align		4
        /*0184*/ 	.byte	0x04, 0x0a
        /*0186*/ 	.short	(.L_4105 - .L_4104)
	.align		4
.L_4104:
        /*0188*/ 	.word	index@(.nv.constant0._Z23gemm_half_q_half_kernelILi1ELi48ELb1ELb0ELi32EEvPK6__halfPKjS4_S2_PS0_iiiiPKtS7_iiiiiibS2_i)
        /*018c*/ 	.short	0x0380
        /*018e*/ 	.short	0x0074


	//----- nvinfo : EIATTR_SW_WAR
	.align		4
.L_4105:
        /*0190*/ 	.byte	0x04, 0x36
        /*0192*/ 	.short	(.L_4107 - .L_4106)
.L_4106:
        /*0194*/ 	.word	0x00000008
.L_4107:


//--------------------- .nv.info._Z23gemm_half_q_half_kernelILi1ELi16ELb1ELb0ELi32EEvPK6__halfPKjS4_S2_PS0_iiiiPKtS7_iiiiiibS2_i --------------------------
	.section	.nv.info._Z23gemm_half_q_half_kernelILi1ELi16ELb1ELb0ELi32EEvPK6__halfPKjS4_S2_PS0_iiiiPKtS7_iiiiiibS2_i,"",@"SHT_CUDA_INFO"
	.sectionflags	@""
	.align	4


	//----- nvinfo : EIATTR_CUDA_API_VERSION
	.align		4
        /*0000*/ 	.byte	0x04, 0x37
        /*0002*/ 	.short	(.L_4109 - .L_4108)
.L_4108:
        /*0004*/ 	.word	0x00000082


	//----- nvinfo : EIATTR_KPARAM_INFO
	.align		4
.L_4109:
        /*0008*/ 	.byte	0x04, 0x17
        /*000a*/ 	.short	(.L_4111 - .L_4110)
.L_4110:
        /*000c*/ 	.word	0x00000000
        /*0010*/ 	.short	0x0013
        /*0012*/ 	.short	0x0070
        /*0014*/ 	.byte	0x00, 0xf0, 0x11, 0x00


	//----- nvinfo : EIATTR_KPARAM_INFO
	.align		4
.L_4111:
        /*0018*/ 	.byte	0x04, 0x17
        /*001a*/ 	.short	(.L_4113 - .L_4112)
.L_4112:
        /*001c*/ 	.word	0x00000000
        /*0020*/ 	.short	0x0012
        /*0022*/ 	.short	0x0068
        /*0024*/ 	.byte	0x00, 0xf5, 0x21, 0x00


	//----- nvinfo : EIATTR_KPARAM_INFO
	.align		4
.L_4113:
        /*0028*/ 	.byte	0x04, 0x17
        /*002a*/ 	.short	(.L_4115 - .L_4114)
.L_4114:
        /*002c*/ 	.word	0x00000000
        /*0030*/ 	.short	0x0011
        /*0032*/ 	.short	0x0060
        /*0034*/ 	.byte	0x00, 0xf0, 0x05, 0x00


	//----- nvinfo : EIATTR_KPARAM_INFO
	.align		4
.L_4115:
        /*0038*/ 	.byte	0x04, 0x17
        /*003a*/ 	.short	(.L_4117 - .L_4116)
.L_4116:
        /*003c*/ 	.word	0x00000000
        /*0040*/ 	.short	0x0010
        /*0042*/ 	.short	0x005c
        /*0044*/ 	.byte	0x00, 0xf0, 0x11, 0x00


	//----- nvinfo : EIATTR_KPARAM_INFO
	.align		4
.L_4117:
        /*0048*/ 	.byte	0x04, 0x17
        /*004a*/ 	.short	(.L_4119 - .L_4118)
.L_4118:
        /*004c*/ 	.word	0x00000000
        /*0050*/ 	.short	0x000f
        /*0052*/ 	.short	0x0058
        /*0054*/ 	.byte	0x00, 0xf0, 0x11, 0x00


	//----- nvinfo : EIATTR_KPARAM_INFO
	.align		4
.L_4119:
        /*0058*/ 	.byte	0x04, 0x17
        /*005a*/ 	.short	(.L_4121 - .L_4120)
.L_4120:
        /*005c*/ 	.word	0x00000000
        /*0060*/ 	.short	0x000e
        /*0062*/ 	.short	0x0054
        /*0064*/ 	.byte	0x00, 0xf0, 0x11, 0x00


	//----- nvinfo : EIATTR_KPARAM_INFO
	.align		4
.L_4121:
        /*0068*/ 	.byte	0x04, 0x17
        /*006a*/ 	.short	(.L_4123 - .L_4122)
.L_4122:
        /*006c*/ 	.word	0x00000000
        /*0070*/ 	.short	0x000d
        /*0072*/ 	.short	0x0050
        /*0074*/ 	.byte	0x00, 0xf0, 0x11, 0x00


	//----- nvinfo : EIATTR_KPARAM_INFO
	.align		4
.L_4123:
        /*0078*/ 	.byte	0x04, 0x17
        /*007a*/ 	.short	(.L_4125 - .L_4124)
.L_4124:
        /*007c*/ 	.word	0x00000000
        /*0080*/ 	.short	0x000c
        /*0082*/ 	.short	0x004c
        /*0084*/ 	.byte	0x00, 0xf0, 0x11, 0x00


	//----- nvinfo : EIATTR_KPARAM_INFO
	.align		4
.L_4125:
        /*0088*/ 	.byte	0x04, 0x17
        /*008a*/ 	.short	(.L_4127 - .L_4126)
.L_4126:
        /*008c*/ 	.word	0x00000000
        /*0090*/ 	.short	0x000b
        /*0092*/ 	.short	0x0048
        /*0094*/ 	.byte	0x00, 0xf0, 0x11, 0x00


	//----- nvinfo : EIATTR_KPARAM_INFO
	.align		4
.L_4127:
        /*0098*/ 	.byte	0x04, 0x17
        /*009a*/ 	.short	(.L_4129 - .L_4128)
.L_4128:
        /*009c*/ 	.word	0x00000000
        /*00a0*/ 	.short	0x000a
        /*00a2*/ 	.short	0x0040
        /*00a4*/ 	.byte	0x00, 0xf5, 0x21, 0x00


	//----- nvinfo : EIATTR_KPARAM_INFO
	.align		4
.L_4129:
        /*00a8*/ 	.byte	0x04, 0x17
        /*00aa*/ 	.short	(.L_4131 - .L_4130)
.L_4130:
        /*00ac*/ 	.word	0x00000000
        /*00b0*/ 	.short	0x0009
        /*00b2*/ 	.short	0x0038
        /*00b4*/ 	.byte	0x00, 0xf5, 0x21, 0x00


	//----- nvinfo : EIATTR_KPARAM_INFO
	.align		4
.L_4131:
        /*00b8*/ 	.byte	0x04, 0x17
        /*00ba*/ 	.short	(.L_4133 - .L_4132)
.L_4132:
        /*00bc*/ 	.word	0x00000000
        /*00c0*/ 	.short	0x0008
        /*00c2*/ 	.short	0x0034
        /*00c4*/ 	.byte	0x00, 0xf0, 0x11, 0x00


	//----- nvinfo : EIATTR_KPARAM_INFO
	.align		4
.L_4133:
        /*00c8*/ 	.byte	0x04, 0x17
        /*00ca*/ 	.short	(.L_4135 - .L_4134)
.L_4134:
        /*00cc*/ 	.word	0x00000000
        /*00d0*/ 	.short	0x0007
        /*00d2*/ 	.short	0x0030
        /*00d4*/ 	.byte	0x00, 0xf0, 0x11, 0x00


	//----- nvinfo : EIATTR_KPARAM_INFO
	.align		4
.L_4135:
        /*00d8*/ 	.byte	0x04, 0x17
        /*00da*/ 	.short	(.L_4137 - .L_4136)
.L_4136:
        /*00dc*/ 	.word	0x00000000
        /*00e0*/ 	.short	0x0006
        /*00e2*/ 	.short	0x002c
        /*00e4*/ 	.byte	0x00, 0xf0, 0x11, 0x00


	//----- nvinfo : EIATTR_KPARAM_INFO
	.align		4
.L_4137:
        /*00e8*/ 	.byte	0x04, 0x17
        /*00ea*/ 	.short	(.L_4139 - .L_4138)
.L_4138:
        /*00ec*/ 	.word	0x00000000
        /*00f0*/ 	.short	0x0005
        /*00f2*/ 	.short	0x0028
        /*00f4*/ 	.byte	0x00, 0xf0, 0x11, 0x00


	//----- nvinfo : EIATTR_KPARAM_INFO
	.align		4
.L_4139:
        /*00f8*/ 	.byte	0x04, 0x17
        /*00fa*/ 	.short	(.L_4141 - .L_4140)
.L_4140:
        /*00fc*/ 	.word	0x00000000
        /*0100*/ 	.short	0x0004
        /*0102*/ 	.short	0x0020
        /*0104*/ 	.byte	0x00, 0xf5, 0x21, 0x00


	//----- nvinfo : EIATTR_KPARAM_INFO
	.align		4
.L_4141:
        /*0108*/ 	.byte	0x04, 0x17
        /*010a*/ 	.short	(.L_4143 - .L_4142)
.L_4142:
        /*010c*/ 	.word	0x00000000
        /*0110*/ 	.short	0x0003
        /*0112*/ 	.short	0x0018
        /*0114*/ 	.byte	0x00, 0xf5, 0x21, 0x00


	//----- nvinfo : EIATTR_KPARAM_INFO
	.align		4
.L_4143:
        /*0118*/ 	.byte	0x04, 0x17
        /*011a*/ 	.short	(.L_4145 - .L_4144)
.L_4144:
        /*011c*/ 	.word	0x00000000
        /*0120*/ 	.short	0x0002
        /*0122*/ 	.short	0x0010
        /*0124*/ 	.byte	0x00, 0xf5, 0x21, 0x00


	//----- nvinfo : EIATTR_KPARAM_INFO
	.align		4
.L_4145:
        /*0128*/ 	.byte	0x04, 0x17
        /*012a*/ 	.short	(.L_4147 - .L_4146)
.L_4146:
        /*012c*/ 	.word	0x00000000
        /*0130*/ 	.short	0x0001
        /*0132*/ 	.short	0x0008
        /*0134*/ 	.byte	0x00, 0xf5, 0x21, 0x00


	//----- nvinfo : EIATTR_KPARAM_INFO
	.align		4
.L_4147:
        /*0138*/ 	.byte	0x04, 0x17
        /*013a*/ 	.short	(.L_4149 - .L_4148)
.L_4148:
        /*013c*/ 	.word	0x00000000
        /*0140*/ 	.short	0x0000
        /*0142*/ 	.short	0x0000
        /*0144*/ 	.byte	0x00, 0xf5, 0x21, 0x00


	//----- nvinfo : EIATTR_SPARSE_MMA_MASK
	.align		4
.L_4149:
        /*0148*/ 	.byte	0x03, 0x50
        /*014a*/ 	.short	0x0000


	//----- nvinfo : EIATTR_MAXREG_COUNT
	.align		4
        /*014c*/ 	.byte	0x03, 0x1b
        /*014e*/ 	.short	0x00ff


	//----- nvinfo : EIATTR_NUM_BARRIERS
	.align		4
        /*0150*/ 	.byte	0x02, 0x4c
        /*0152*/ 	.byte	0x01
	.zero		1


	//----- nvinfo : EIATTR_MERCURY_ISA_VERSION
	.align		4
        /*0154*/ 	.byte	0x03, 0x5f
        /*0156*/ 	.short	0x0101


	//----- nvinfo : EIATTR_VRC_CTA_INIT_COUNT
	.align		4
        /*0158*/ 	.byte	0x02, 0x4a
	.zero		1
	.zero		1


	//----- nvinfo : EIATTR_EXIT_INSTR_OFFSETS
	.align		4
        /*015c*/ 	.byte	0x04, 0x1c
        /*015e*/ 	.short	(.L_4151 - .L_4150)


	//   ....[0]....
.L_4150:
        /*0160*/ 	.word	0x00000050


	//   ....[1]....
        /*0164*/ 	.word	0x000000a0


	//   ....[2]....
        /*0168*/ 	.word	0x000002b0


	//   ....[3]....
        /*016c*/ 	.word	0x000021e0


	//   ....[4]....
        /*0170*/ 	.word	0x00002260


	//   ....[5]....
        /*0174*/ 	.word	0x000022a0


	//----- nvinfo : EIATTR_CRS_STACK_SIZE
	.align		4
.L_4151:
        /*0178*/ 	.byte	0x04, 0x1e
        /*017a*/ 	.short	(.L_4153 - .L_4152)
.L_4152:
        /*017c*/ 	.word	0x00000000


	//----- nvinfo : EIATTR_CBANK_PARAM_SIZE
	.align		4
.L_4153:
        /*0180*/ 	.byte	0x03, 0x19
        /*0182*/ 	.short	0x0074


	//----- nvinfo : EIATTR_PARAM_CBANK
	.align		4
        /*0184*/ 	.byte	0x04, 0x0a
        /*0186*/ 	.short	(.L_4155 - .L_4154)
	.align		4
.L_4154:
        /*0188*/ 	.word	index@(.nv.constant0._Z23gemm_half_q_half_kernelILi1ELi16ELb1ELb0ELi32EEvPK6__halfPKjS4_S2_PS0_iiiiPKtS7_iiiiiibS2_i)
        /*018c*/ 	.short	0x0380
        /*018e*/ 	.short	0x0074


	//----- nvinfo : EIATTR_SW_WAR
	.align		4
.L_4155:
        /*0190*/ 	.byte	0x04, 0x36
        /*0192*/ 	.short	(.L_4157 - .L_4156)
.L_4156:
        /*0194*/ 	.word	0x00000008
.L_4157:


//--------------------- .nv.info._Z23gemm_half_q_half_kernelILi1ELi24ELb1ELb0ELi32EEvPK6__halfPKjS4_S2_PS0_iiiiPKtS7_iiiiiibS2_i --------------------------
	.section	.nv.info._Z23gemm_half_q_half_kernelILi1ELi24ELb1ELb0ELi32EEvPK6__halfPKjS4_S2_PS0_iiiiPKtS7_iiiiiibS2_i,"",@"SHT_CUDA_INFO"
	.sectionflags	@""
	.align	4


	//----- nvinfo : EIATTR_CUDA_API_VERSION
	.align		4
        /*0000*/ 	.byte	0x04, 0x37
        /*0002*/ 	.short	(.L_4159 - .L_4158)
.L_4158:
        /*0004*/ 	.word	0x00000082


	//----- nvinfo : EIATTR_KPARAM_INFO
	.align		4
.L_4159:
        /*0008*/ 	.byte	0x04, 0x17
        /*000a*/ 	.short	(.L_4161 - .L_4160)
.L_4160:
        /*000c*/ 	.word	0x00000000
        /*0010*/ 	.short	0x0013
        /*0012*/ 	.short	0x0070
        /*0014*/ 	.byte	0x00, 0xf0, 0x11, 0x00


	//----- nvinfo : EIATTR_KPARAM_INFO
	.align		4
.L_4161:
        /*0018*/ 	.byte	0x04, 0x17
        /*001a*/ 	.short	(.L_4163 - .L_4162)
.L_4162:
        /*001c*/ 	.word	0x00000000
        /*0020*/ 	.short	0x0012
        /*0022*/ 	.short	0x0068
        /*0024*/ 	.byte	0x00, 0xf5, 0x21, 0x00


	//----- nvinfo : EIATTR_KPARAM_INFO
	.align		4
.L_4163:
        /*0028*/ 	.byte	0x04, 0x17
        /*002a*/ 	.short	(.L_4165 - .L_4164)
.L_4164:
        /*002c*/ 	.word	0x00000000
        /*0030*/ 	.short	0x0011
        /*0032*/ 	.short	0x0060
        /*0034*/ 	.byte	0x00, 0xf0, 0x05, 0x00


	//----- nvinfo : EIATTR_KPARAM_INFO
	.align		4
.L_4165:
        /*0038*/ 	.byte	0x04, 0x17
        /*003a*/ 	.short	(.L_4167 - .L_4166)
.L_4166:
        /*003c*/ 	.word	0x00000000
        /*0040*/ 	.short	0x0010
        /*0042*/ 	.short	0x005c
        /*0044*/ 	.byte	0x00, 0xf0, 0x11, 0x00


	//----- nvinfo : EIATTR_KPARAM_INFO
	.align		4
.L_4167:
        /*0048*/ 	.byte	0x04, 0x17
        /*004a*/ 	.short	(.L_4169 - .L_4168)
.L_4168:
        /*004c*/ 	.word	0x00000000
        /*0050*/ 	.short	0x000f
        /*0052*/ 	.short	0x0058
        /*0054*/ 	.byte	0x00, 0xf0, 0x11, 0x00


	//----- nvinfo : EIATTR_KPARAM_INFO
	.align		4
.L_4169:
        /*0058*/ 	.byte	0x04, 0x17
        /*005a*/ 	.short	(.L_4171 - .L_4170)
.L_4170:
        /*005c*/ 	.word	0x00000000
        /*0060*/ 	.short	0x000e
        /*0062*/ 	.short	0x0054
        /*0064*/ 	.byte	0x00, 0xf0, 0x11, 0x00


	//----- nvinfo : EIATTR_KPARAM_INFO
	.align		4
.L_4171:
        /*0068*/ 	.byte	0x04, 0x17
        /*006a*/ 	.short	(.L_4173 - .L_4172)
.L_4172:
        /*006c*/ 	.word	0x00000000
        /*0070*/ 	.short	0x000d
        /*0072*/ 	.short	0x0050
        /*0074*/ 	.byte	0x00, 0xf0, 0x11, 0x00


	//----- nvinfo : EIATTR_KPARAM_INFO
	.align		4
.L_4173:
        /*0078*/ 	.byte	0x04, 0x17
        /*007a*/ 	.short	(.L_4175 - .L_4174)
.L_4174:
        /*007c*/ 	.word	0x00000000
        /*0080*/ 	.short	0x000c
        /*0082*/ 	.short	0x004c
        /*0084*/ 	.byte	0x00, 0xf0, 0x11, 0x00


	//----- nvinfo : EIATTR_KPARAM_INFO
	.align		4
.L_4175:
        /*0088*/ 	.byte	0x04, 0x17
        /*008a*/ 	.short	(.L_4177 - .L_4176)
.L_4176:
        /*008c*/ 	.word	0x00000000
        /*0090*/ 	.short	0x000b
        /*0092*/ 	.short	0x0048
        /*0094*/ 	.byte	0x00, 0xf0, 0x11, 0x00


	//----- nvinfo : EIATTR_KPARAM_INFO
	.align		4
.L_4177:
        /*0098*/ 	.byte	0x04, 0x17
        /*009a*/ 	.short	(.L_4179 - .L_4178)
.L_4178:
        /*009c*/ 	.word	0x00000000
        /*00a0*/ 	.short	0x000a
        /*00a2*/ 	.short	0x0040
        /*00a4*/ 	.byte	0x00, 0xf5, 0x21, 0x00


	//----- nvinfo : EIATTR_KPARAM_INFO
	.align		4
.L_4179:
        /*00a8*/ 	.byte	0x04, 0x17
        /*00aa*/ 	.short	(.L_4181 - .L_4180)
.L_4180:
        /*00ac*/ 	.word	0x00000000
        /*00b0*/ 	.short	0x0009
        /*00b2*/ 	.short	0x0038
        /*00b4*/ 	.byte	0x00, 0xf5, 0x21, 0x00


	//----- nvinfo : EIATTR_KPARAM_INFO
	.align		4
.L_4181:
        /*00b8*/ 	.byte	0x04, 0x17
        /*00ba*/ 	.short	(.L_4183 - .L_4182)
.L_4182:
        /*00bc*/ 	.word	0x00000000
        /*00c0*/ 	.short	0x0008
        /*00c2*/ 	.short	0x0034
        /*00c4*/ 	.byte	0x00, 0xf0, 0x11, 0x00


	//----- nvinfo : EIATTR_KPARAM_INFO
	.align		4
.L_4183:
        /*00c8*/ 	.byte	0x04, 0x17
        /*00ca*/ 	.short	(.L_4185 - .L_4184)
.L_4184:
        /*00cc*/ 	.word	0x00000000
        /*00d0*/ 	.short	0x0007
        /*00d2*/ 	.short	0x0030
        /*00d4*/ 	.byte	0x00, 0xf0, 0x11, 0x00


	//----- nvinfo : EIATTR_KPARAM_INFO
	.align		4
.L_4185:
        /*00d8*/ 	.byte	0x04, 0x17
        /*00da*/ 	.short	(.L_4187 - .L_4186)
.L_4186:
        /*00dc*/ 	.word	0x00000000
        /*00e0*/ 	.short	0x0006
        /*00e2*/ 	.short	0x002c
        /*00e4*/ 	.byte	0x00, 0xf0, 0x11, 0x00


	//----- nvinfo : EIATTR_KPARAM_INFO
	.align		4
.L_4187:
        /*00e8*/ 	.byte	0x04, 0x17
        /*00ea*/ 	.short	(.L_4189 - .L_4188)
.L_4188:
        /*00ec*/ 	.word	0x00000000
        /*00f0*/ 	.short	0x0005
        /*00f2*/ 	.short	0x0028
        /*00f4*/ 	.byte	0x00, 0xf0, 0x11, 0x00


	//----- nvinfo : EIATTR_KPARAM_INFO
	.align		4
.L_4189:
        /*00f8*/ 	.byte	0x04, 0x17
        /*00fa*/ 	.short	(.L_4191 - .L_4190)
.L_4190:
        /*00fc*/ 	.word	0x00000000
        /*0100*/ 	.short	0x0004
        /*0102*/ 	.short	0x0020
        /*0104*/ 	.byte	0x00, 0xf5, 0x21, 0x00


	//----- nvinfo : EIATTR_KPARAM_INFO
	.align		4
.L_4191:
        /*0108*/ 	.byte	0x04, 0x17
        /*010a*/ 	.short	(.L_4193 - .L_4192)
.L_4192:
        /*010c*/ 	.word	0x00000000
        /*0110*/ 	.short	0x0003
        /*0112*/ 	.short	0x0018
        /*0114*/ 	.byte	0x00, 0xf5, 0x21, 0x00


	//----- nvinfo : EIATTR_KPARAM_INFO
	.align		4
.L_4193:
        /*0118*/ 	.byte	0x04, 0x17
        /*011a*/ 	.short	(.L_4195 - .L_4194)
.L_4194:
        /*011c*/ 	.word	0x00000000
        /*0120*/ 	.short	0x0002
        /*0122*/ 	.short	0x0010
        /*0124*/ 	.byte	0x00, 0xf5, 0x21, 0x00


	//----- nvinfo : EIATTR_KPARAM_INFO
	.align		4
.L_4195:
        /*0128*/ 	.byte	0x04, 0x17
        /*012a*/ 	.short	(.L_4197 - .L_4196)
.L_4196:
        /*012c*/ 	.word	0x00000000
        /*0130*/ 	.short	0x0001
        /*0132*/ 	.short	0x0008
        /*0134*/ 	.byte	0x00, 0xf5, 0x21, 0x00


	//----- nvinfo : EIATTR_KPARAM_INFO
	.align		4
.L_4197:
        /*0138*/ 	.byte	0x04, 0x17
        /*013a*/ 	.short	(.L_4199 - .L_4198)
.L_4198:
        /*013c*/ 	.word	0x00000000
        /*0140*/ 	.short	0x0000
        /*0142*/ 	.short	0x0000
        /*0144*/ 	.byte	0x00, 0xf5, 0x21, 0x00


	//----- nvinfo : EIATTR_SPARSE_MMA_MASK
	.align		4
.L_4199:
        /*0148*/ 	.byte	0x03, 0x50
        /*014a*/ 	.short	0x0000


	//----- nvinfo : EIATTR_MAXREG_COUNT
	.align		4
        /*014c*/ 	.byte	0x03, 0x1b
        /*014e*/ 	.short	0x00ff


	//----- nvinfo : EIATTR_NUM_BARRIERS
	.align		4
        /*0150*/ 	.byte	0x02, 0x4c
        /*0152*/ 	.byte	0x01
	.zero		1


	//----- nvinfo : EIATTR_MERCURY_ISA_VERSION
	.align		4
        /*0154*/ 	.byte	0x03, 0x5f
        /*0156*/ 	.short	0x0101


	//----- nvinfo : EIATTR_VRC_CTA_INIT_COUNT
	.align		4
        /*0158*/ 	.byte	0x02, 0x4a
	.zero		1
	.zero		1


	//----- nvinfo : EIATTR_EXIT_INSTR_OFFSETS
	.align		4
        /*015c*/ 	.byte	0x04, 0x1c
        /*015e*/ 	.short	(.L_4201 - .L_4200)


	//   ....[0]....
.L_4200:
        /*0160*/ 	.word	0x00000050


	//   ....[1]....
        /*0164*/ 	.word	0x000000a0


	//   ....[2]....
        /*0168*/ 	.word	0x000002c0


	//   ....[3]....
        /*016c*/ 	.word	0x00004600


	//   ....[4]....
        /*0170*/ 	.word	0x00004680


	//   ....[5]....
        /*0174*/ 	.word	0x000046c0


	//----- nvinfo : EIATTR_CRS_STACK_SIZE
	.align		4
.L_4201:
        /*0178*/ 	.byte	0x04, 0x1e
        /*017a*/ 	.short	(.L_4203 - .L_4202)
.L_4202:
        /*017c*/ 	.word	0x00000000


	//----- nvinfo : EIATTR_CBANK_PARAM_SIZE
	.align		4
.L_4203:
        /*0180*/ 	.byte	0x03, 0x19
        /*0182*/ 	.short	0x0074


	//----- nvinfo : EIATTR_PARAM_CBANK
	.align		4
        /*0184*/ 	.byte	0x04, 0x0a
        /*0186*/ 	.short	(.L_4205 - .L_4204)
	.align		4
.L_4204:
        /*0188*/ 	.word	index@(.nv.constant0._Z23gemm_half_q_half_kernelILi1ELi24ELb1ELb0ELi32EEvPK6__halfPKjS4_S2_PS0_iiiiPKtS7_iiiiiibS2_i)
        /*018c*/ 	.short	0x0380
        /*018e*/ 	.short	0x0074


	//----- nvinfo : EIATTR_SW_WAR
	.align		4
.L_4205:
        /*0190*/ 	.byte	0x04, 0x36
        /*0192*/ 	.short	(.L_4207 - .L_4206)
.L_4206:
        /*0194*/ 	.word	0x00000008
.L_4207:


//--------------------- .nv.info._Z23gemm_half_q_half_kernelILi1ELi8ELb1ELb0ELi32EEvPK6__halfPKjS4_S2_PS0_iiiiPKtS7_iiiiiibS2_i --------------------------
	.section	.nv.info._Z23gemm_half_q_half_kernelILi1ELi8ELb1ELb0ELi32EEvPK6__halfPKjS4_S2_PS0_iiiiPKtS7_iiiiiibS2_i,"",@"SHT_CUDA_INFO"
	.sectionflags	@""
	.align	4


	//----- nvinfo : EIATTR_CUDA_API_VERSION
	.align		4
        /*0000*/ 	.byte	0x04, 0x37
        /*0002*/ 	.short	(.L_4209 - .L_4208)
.L_4208:
        /*0004*/ 	.word	0x00000082


	//----- nvinfo : EIATTR_KPARAM_INFO
	.align		4
.L_4209:
        /*0008*/ 	.byte	0x04, 0x17
        /*000a*/ 	.short	(.L_4211 - .L_4210)
.L_4210:
        /*000c*/ 	.word	0x00000000
        /*0010*/ 	.short	0x0013
        /*0012*/ 	.short	0x0070
        /*0014*/ 	.byte	0x00, 0xf0, 0x11, 0x00


	//----- nvinfo : EIATTR_KPARAM_INFO
	.align		4
.L_4211:
        /*0018*/ 	.byte	0x04, 0x17
        /*001a*/ 	.short	(.L_4213 - .L_4212)
.L_4212:
        /*001c*/ 	.word	0x00000000
        /*0020*/ 	.short	0x0012
        /*0022*/ 	.short	0x0068
        /*0024*/ 	.byte	0x00, 0xf5, 0x21, 0x00


	//----- nvinfo : EIATTR_KPARAM_INFO
	.align		4
.L_4213:
        /*0028*/ 	.byte	0x04, 0x17
        /*002a*/ 	.short	(.L_4215 - .L_4214)
.L_4214:
        /*002c*/ 	.word	0x00000000
        /*0030*/ 	.short	0x0011
        /*0032*/ 	.short	0x0060
        /*0034*/ 	.byte	0x00, 0xf0, 0x05, 0x00


	//----- nvinfo : EIATTR_KPARAM_INFO
	.align		4
.L_4215:
        /*0038*/ 	.byte	0x04, 0x17
        /*003a*/ 	.short	(.L_4217 - .L_4216)
.L_4216:
        /*003c*/ 	.word	0x00000000
        /*0040*/ 	.short	0x0010
        /*0042*/ 	.short	0x005c
        /*0044*/ 	.byte	0x00, 0xf0, 0x11, 0x00


	//----- nvinfo : EIATTR_KPARAM_INFO
	.align		4
.L_4217:
        /*0048*/ 	.byte	0x04, 0x17
        /*004a*/ 	.short	(.L_4219 - .L_4218)
.L_4218:
        /*004c*/ 	.word	0x00000000
        /*0050*/ 	.short	0x000f
        /*0052*/ 	.short	0x0058
        /*0054*/ 	.byte	0x00, 0xf0, 0x11, 0x00


	//----- nvinfo : EIATTR_KPARAM_INFO
	.align		4
.L_4219:
        /*0058*/ 	.byte	0x04, 0x17
        /*005a*/ 	.short	(.L_4221 - .L_4220)
.L_4220:
        /*005c*/ 	.word	0x00000000
        /*0060*/ 	.short	0x000e
        /*0062*/ 	.short	0x0054
        /*0064*/ 	.byte	0x00, 0xf0, 0x11, 0x00


	//----- nvinfo : EIATTR_KPARAM_INFO
	.align		4
.L_4221:
        /*0068*/ 	.byte	0x04, 0x17
        /*006a*/ 	.short	(.L_4223 - .L_4222)
.L_4222:
        /*006c*/ 	.word	0x00000000
        /*0070*/ 	.short	0x000d
        /*0072*/ 	.short	0x0050
        /*0074*/ 	.byte	0x00, 0xf0, 0x11, 0x00


	//----- nvinfo : EIATTR_KPARAM_INFO
	.align		4
.L_4223:
        /*0078*/ 	.byte	0x04, 0x17
        /*007a*/ 	.short	(.L_4225 - .L_4224)
.L_4224:
        /*007c*/ 	.word	0x00000000
        /*0080*/ 	.short	0x000c
        /*0082*/ 	.short	0x004c
        /*0084*/ 	.byte	0x00, 0xf0, 0x11, 0x00


	//----- nvinfo : EIATTR_KPARAM_INFO
	.align		4
.L_4225:
        /*0088*/ 	.byte	0x04, 0x17
        /*008a*/ 	.short	(.L_4227 - .L_4226)
.L_4226:
        /*008c*/ 	.word	0x00000000
        /*0090*/ 	.short	0x000b
        /*0092*/ 	.short	0x0048
        /*0094*/ 	.byte	0x00, 0xf0, 0x11, 0x00


	//----- nvinfo : EIATTR_KPARAM_INFO
	.align		4
.L_4227:
        /*0098*/ 	.byte	0x04, 0x17
        /*009a*/ 	.short	(.L_4229 - .L_4228)
.L_4228:
        /*009c*/ 	.word	0x00000000
        /*00a0*/ 	.short	0x000a
        /*00a2*/ 	.short	0x0040
        /*00a4*/ 	.byte	0x00, 0xf5, 0x21, 0x00


	//----- nvinfo : EIATTR_KPARAM_INFO
	.align		4
.L_4229:
        /*00a8*/ 	.byte	0x04, 0x17
        /*00aa*/ 	.short	(.L_4231 - .L_4230)
.L_4230:
        /*00ac*/ 	.word	0x00000000
        /*00b0*/ 	.short	0x0009
        /*00b2*/ 	.short	0x0038
        /*00b4*/ 	.byte	0x00, 0xf5, 0x21, 0x00


	//----- nvinfo : EIATTR_KPARAM_INFO
	.align		4
.L_4231:
        /*00b8*/ 	.byte	0x04, 0x17
        /*00ba*/ 	.short	(.L_4233 - .L_4232)
.L_4232:
        /*00bc*/ 	.word	0x00000000
        /*00c0*/ 	.short	0x0008
        /*00c2*/ 	.short	0x0034
        /*00c4*/ 	.byte	0x00, 0xf0, 0x11, 0x00


	//----- nvinfo : EIATTR_KPARAM_INFO
	.align		4
.L_4233:
        /*00c8*/ 	.byte	0x04, 0x17
        /*00ca*/ 	.short	(.L_4235 - .L_4234)
.L_4234:
        /*00cc*/ 	.word	0x00000000
        /*00d0*/ 	.short	0x0007
        /*00d2*/ 	.short	0x0030
        /*00d4*/ 	.byte	0x00, 0xf0, 0x11, 0x00


	//----- nvinfo : EIATTR_KPARAM_INFO
	.align		4
.L_4235:
        /*00d8*/ 	.byte	0x04, 0x17
        /*00da*/ 	.short	(.L_4237 - .L_4236)
.L_4236:
        /*00dc*/ 	.word	0x00000000
        /*00e0*/ 	.short	0x0006
        /*00e2*/ 	.short	0x002c
        /*00e4*/ 	.byte	0x00, 0xf0, 0x11, 0x00


	//----- nvinfo : EIATTR_KPARAM_INFO
	.align		4
.L_4237:
        /*00e8*/ 	.byte	0x04, 0x17
        /*00ea*/ 	.short	(.L_4239 - .L_4238)
.L_4238:
        /*00ec*/ 	.word	0x00000000
        /*00f0*/ 	.short	0x0005
        /*00f2*/ 	.short	0x0028
        /*00f4*/ 	.byte	0x00, 0xf0, 0x11, 0x00


	//----- nvinfo : EIATTR_KPARAM_INFO
	.align		4
.L_4239:
        /*00f8*/ 	.byte	0x04, 0x17
        /*00fa*/ 	.short	(.L_4241 - .L_4240)
.L_4240:
        /*00fc*/ 	.word	0x00000000
        /*0100*/ 	.short	0x0004
        /*0102*/ 	.short	0x0020
        /*0104*/ 	.byte	0x00, 0xf5, 0x21, 0x00


	//----- nvinfo : EIATTR_KPARAM_INFO
	.align		4
.L_4241:
        /*0108*/ 	.byte	0x04, 0x17
        /*010a*/ 	.short	(.L_4243 - .L_4242)
.L_4242:
        /*010c*/ 	.word	0x00000000
        /*0110*/ 	.short	0x0003
        /*0112*/ 	.short	0x0018
        /*0114*/ 	.byte	0x00, 0xf5, 0x21, 0x00


	//----- nvinfo : EIATTR_KPARAM_INFO
	.align		4
.L_4243:
        /*0118*/ 	.byte	0x04, 0x17
        /*011a*/ 	.short	(.L_4245 - .L_4244)
.L_4244:
        /*011c*/ 	.word	0x00000000
        /*0120*/ 	.short	0x0002
        /*0122*/ 	.short	0x0010
        /*0124*/ 	.byte	0x00, 0xf5, 0x21, 0x00


	//----- nvinfo : EIATTR_KPARAM_INFO
	.align		4
.L_4245:
        /*0128*/ 	.byte	0x04, 0x17
        /*012a*/ 	.short	(.L_4247 - .L_4246)
.L_4246:
        /*012c*/ 	.word	0x00000000
        /*0130*/ 	.short	0x0001
        /*0132*/ 	.short	0x0008
        /*0134*/ 	.byte	0x00, 0xf5, 0x21, 0x00


	//----- nvinfo : EIATTR_KPARAM_INFO
	.align		4
.L_4247:
        /*0138*/ 	.byte	0x04, 0x17
        /*013a*/ 	.short	(.L_4249 - .L_4248)
.L_4248:
        /*013c*/ 	.word	0x00000000
        /*0140*/ 	.short	0x0000
        /*0142*/ 	.short	0x0000
        /*0144*/ 	.byte	0x00, 0xf5, 0x21, 0x00


	//----- nvinfo : EIATTR_SPARSE_MMA_MASK
	.align		4
.L_4249:
        /*0148*/ 	.byte	0x03, 0x50
        /*014a*/ 	.short	0x0000


	//----- nvinfo : EIATTR_MAXREG_COUNT
	.align		4
        /*014c*/ 	.byte	0x03, 0x1b
        /*014e*/ 	.short	0x00ff


	//----- nvinfo : EIATTR_NUM_BARRIERS
	.align		4
        /*0150*/ 	.byte	0x02, 0x4c
        /*0152*/ 	.byte	0x01
	.zero		1


	//----- nvinfo : EIATTR_MERCURY_ISA_VERSION
	.align		4
        /*0154*/ 	.byte	0x03, 0x5f
        /*0156*/ 	.short	0x0101


	//----- nvinfo : EIATTR_VRC_CTA_INIT_COUNT
	.align		4
        /*0158*/ 	.byte	0x02, 0x4a
	.zero		1
	.zero		1


	//----- nvinfo : EIATTR_EXIT_INSTR_OFFSETS
	.align		4
        /*015c*/ 	.byte	0x04, 0x1c
        /*015e*/ 	.short	(.L_4251 - .L_4250)


	//   ....[0]....
.L_4250:
        /*0160*/ 	.word	0x00000050


	//   ....[1]....
        /*0164*/ 	.word	0x000000a0


	//   ....[2]....
        /*0168*/ 	.word	0x000002b0


	//   ....[3]....
        /*016c*/ 	.word	0x00003080


	//   ....[4]....
        /*0170*/ 	.word	0x00003100


	//   ....[5]....
        /*0174*/ 	.word	0x00003140


	//----- nvinfo : EIATTR_CRS_STACK_SIZE
	.align		4
.L_4251:
        /*0178*/ 	.byte	0x04, 0x1e
        /*017a*/ 	.short	(.L_4253 - .L_4252)
.L_4252:
        /*017c*/ 	.word	0x00000000


	//----- nvinfo : EIATTR_CBANK_PARAM_SIZE
	.align		4
.L_4253:
        /*0180*/ 	.byte	0x03, 0x19
        /*0182*/ 	.short	0x0074


	//----- nvinfo : EIATTR_PARAM_CBANK
	.align		4
        /*0184*/ 	.byte	0x04, 0x0a
        /*0186*/ 	.short	(.L_4255 - .L_4254)
	.align		4
.L_4254:
        /*0188*/ 	.word	index@(.nv.constant0._Z23gemm_half_q_half_kernelILi1ELi8ELb1ELb0ELi32EEvPK6__halfPKjS4_S2_PS0_iiiiPKtS7_iiiiiibS2_i)
        /*018c*/ 	.short	0x0380
        /*018e*/ 	.short	0x0074


	//----- nvinfo : EIATTR_SW_WAR
	.align		4
.L_4255:
        /*0190*/ 	.byte	0x04, 0x36
        /*0192*/ 	.short	(.L_4257 - .L_4256)
.L_4256:
        /*0194*/ 	.word	0x00000008
.L_4257:


//--------------------- .nv.info._Z23gemm_half_q_half_kernelILi1ELi12ELb1ELb0ELi32EEvPK6__halfPKjS4_S2_PS0_iiiiPKtS7_iiiiiibS2_i --------------------------
	.section	.nv.info._Z23gemm_half_q_half_kernelILi1ELi12ELb1ELb0ELi32EEvPK6__halfPKjS4_S2_PS0_iiiiPKtS7_iiiiiibS2_i,"",@"SHT_CUDA_INFO"
	.sectionflags	@""
	.align	4


	//----- nvinfo : EIATTR_CUDA_API_VERSION
	.align		4
        /*0000*/ 	.byte	0x04, 0x37
        /*0002*/ 	.short	(.L_4259 - .L_4258)
.L_4258:
        /*0004*/ 	.word	0x00000082


	//----- nvinfo : EIATTR_KPARAM_INFO
	.align		4
.L_4259:
        /*0008*/ 	.byte	0x04, 0x17
        /*000a*/ 	.short	(.L_4261 - .L_4260)
.L_4260:
        /*000c*/ 	.word	0x00000000
        /*0010*/ 	.short	0x0013
        /*0012*/ 	.short	0x0070
        /*0014*/ 	.byte	0x00, 0xf0, 0x11, 0x00


	//----- nvinfo : EIATTR_KPARAM_INFO
	.align		4
.L_4261:
        /*0018*/ 	.byte	0x04, 0x17
        /*001a*/ 	.short	(.L_4263 - .L_4262)
.L_4262:
        /*001c*/ 	.word	0x00000000
        /*0020*/ 	.short	0x0012
        /*0022*/ 	.short	0x0068
        /*0024*/ 	.byte	0x00, 0xf5, 0x21, 0x00


	//----- nvinfo : EIATTR_KPARAM_INFO
	.align		4
.L_4263:
        /*0028*/ 	.byte	0x04, 0x17
        /*002a*/ 	.short	(.L_4265 - .L_4264)
.L_4264:
        /*002c*/ 	.word	0x00000000
        /*0030*/ 	.short	0x0011
        /*0032*/ 	.short	0x0060
        /*0034*/ 	.byte	0x00, 0xf0, 0x05, 0x00


	//----- nvinfo : EIATTR_KPARAM_INFO
	.align		4
.L_4265:
        /*0038*/ 	.byte	0x04, 0x17
        /*003a*/ 	.short	(.L_4267 - .L_4266)
.L_4266:
        /*003c*/ 	.word	0x00000000
        /*0040*/ 	.short	0x0010
        /*0042*/ 	.short	0x005c
        /*0044*/ 	.byte	0x00, 0xf0, 0x11, 0x00


	//----- nvinfo : EIATTR_KPARAM_INFO
	.align		4
.L_4267:
        /*0048*/ 	.byte	0x04, 0x17
        /*004a*/ 	.short	(.L_4269 - .L_4268)
.L_4268:
        /*004c*/ 	.word	0x00000000
        /*0050*/ 	.short	0x000f
        /*0052*/ 	.short	0x0058
        /*0054*/ 	.byte	0x00, 0xf0, 0x11, 0x00


	//----- nvinfo : EIATTR_KPARAM_INFO
	.align		4
.L_4269:
        /*0058*/ 	.byte	0x04, 0x17
        /*005a*/ 	.short	(.L_4271 - .L_4270)
.L_4270:
        /*005c*/ 	.word	0x00000000
        /*0060*/ 	.short	0x000e
        /*0062*/ 	.short	0x0054
        /*0064*/ 	.byte	0x00, 0xf0, 0x11, 0x00


	//----- nvinfo : EIATTR_KPARAM_INFO
	.align		4
.L_4271:
        /*0068*/ 	.byte	0x04, 0x17
        /*006a*/ 	.short	(.L_4273 - .L_4272)
.L_4272:
        /*006c*/ 	.word	0x00000000
        /*0070*/ 	.short	0x000d
        /*0072*/ 	.short	0x0050
        /*0074*/ 	.byte	0x00, 0xf0, 0x11, 0x00


	//----- nvinfo : EIATTR_KPARAM_INFO
	.align		4
.L_4273:
        /*0078*/ 	.byte	0x04, 0x17
        /*007a*/ 	.short	(.L_4275 - .L_4274)
.L_4274:
        /*007c*/ 	.word	0x00000000
        /*0080*/ 	.short	0x000c
        /*0082*/ 	.short	0x004c
        /*0084*/ 	.byte	0x00, 0xf0, 0x11, 0x00


	//----- nvinfo : EIATTR_KPARAM_INFO
	.align		4
.L_4275:
        /*0088*/ 	.byte	0x04, 0x17
        /*008a*/ 	.short	(.L_4277 - .L_4276)
.L_4276:
        /*008c*/ 	.word	0x00000000
        /*0090*/ 	.short	0x000b
        /*0092*/ 	.short	0x0048
        /*0094*/ 	.byte	0x00, 0xf0, 0x11, 0x00


	//----- nvinfo : EIATTR_KPARAM_INFO
	.align		4
.L_4277:
        /*0098*/ 	.byte	0x04, 0x17
        /*009a*/ 	.short	(.L_4279 - .L_4278)
.L_4278:
        /*009c*/ 	.word	0x00000000
        /*00a0*/ 	.short	0x000a
        /*00a2*/ 	.short	0x0040
        /*00a4*/ 	.byte	0x00, 0xf5, 0x21, 0x00


	//----- nvinfo : EIATTR_KPARAM_INFO
	.align		4
.L_4279:
        /*00a8*/ 	.byte	0x04, 0x17
        /*00aa*/ 	.short	(.L_4281 - .L_4280)
.L_4280:
        /*00ac*/ 	.word	0x00000000
        /*00b0*/ 	.short	0x0009
        /*00b2*/ 	.short	0x0038
        /*00b4*/ 	.byte	0x00, 0xf5, 0x21, 0x00


	//----- nvinfo : EIATTR_KPARAM_INFO
	.align		4
.L_4281:
        /*00b8*/ 	.byte	0x04, 0x17
        /*00ba*/ 	.short	(.L_4283 - .L_4282)
.L_4282:
        /*00bc*/ 	.word	0x00000000
        /*00c0*/ 	.short	0x0008
        /*00c2*/ 	.short	0x0034
        /*00c4*/ 	.byte	0x00, 0xf0, 0x11, 0x00


	//----- nvinfo : EIATTR_KPARAM_INFO
	.align		4
.L_4283:
        /*00c8*/ 	.byte	0x04, 0x17
        /*00ca*/ 	.short	(.L_4285 - .L_4284)
.L_4284:
        /*00cc*/ 	.word	0x00000000
        /*00d0*/ 	.short	0x0007
        /*00d2*/ 	.short	0x0030
        /*00d4*/ 	.byte	0x00, 0xf0, 0x11, 0x00


	//----- nvinfo : EIATTR_KPARAM_INFO
	.align		4
.L_4285:
        /*00d8*/ 	.byte	0x04, 0x17
        /*00da*/ 	.short	(.L_4287 - .L_4286)
.L_4286:
        /*00dc*/ 	.word	0x00000000
        /*00e0*/ 	.short	0x0006
        /*00e2*/ 	.short	0x002c
        /*00e4*/ 	.byte	0x00, 0xf0, 0x11, 0x00


	//----- nvinfo : EIATTR_KPARAM_INFO
	.align		4
.L_4287:
        /*00e8*/ 	.byte	0x04, 0x17
        /*00ea*/ 	.short	(.L_4289 - .L_4288)
.L_4288:
        /*00ec*/ 	.word	0x00000000
        /*00f0*/ 	.short	0x0005
        /*00f2*/ 	.short	0x0028
        /*00f4*/ 	.byte	0x00, 0xf0, 0x11, 0x00


	//----- nvinfo : EIATTR_KPARAM_INFO
	.align		4
.L_4289:
        /*00f8*/ 	.byte	0x04, 0x17
        /*00fa*/ 	.short	(.L_4291 - .L_4290)
.L_4290:
        /*00fc*/ 	.word	0x00000000
        /*0100*/ 	.short	0x0004
        /*0102*/ 	.short	0x0020
        /*0104*/ 	.byte	0x00, 0xf5, 0x21, 0x00


	//----- nvinfo : EIATTR_KPARAM_INFO
	.align		4
.L_4291:
        /*0108*/ 	.byte	0x04, 0x17
        /*010a*/ 	.short	(.L_4293 - .L_4292)
.L_4292:
        /*010c*/ 	.word	0x00000000
        /*0110*/ 	.short	0x0003
        /*0112*/ 	.short	0x0018
        /*0114*/ 	.byte	0x00, 0xf5, 0x21, 0x00


	//----- nvinfo : EIATTR_KPARAM_INFO
	.align		4
.L_4293:
        /*0118*/ 	.byte	0x04, 0x17
        /*011a*/ 	.short	(.L_4295 - .L_4294)
.L_4294:
        /*011c*/ 	.word	0x00000000
        /*0120*/ 	.short	0x0002
        /*0122*/ 	.short	0x0010
        /*0124*/ 	.byte	0x00, 0xf5, 0x21, 0x00


	//----- nvinfo : EIATTR_KPARAM_INFO
	.align		4
.L_4295:
        /*0128*/ 	.byte	0x04, 0x17
        /*012a*/ 	.short	(.L_4297 - .L_4296)
.L_4296:
        /*012c*/ 	.word	0x00000000
        /*0130*/ 	.short	0x0001
        /*0132*/ 	.short	0x0008
        /*0134*/ 	.byte	0x00, 0xf5, 0x21, 0x00


	//----- nvinfo : EIATTR_KPARAM_INFO
	.align		4
.L_4297:
        /*0138*/ 	.byte	0x04, 0x17
        /*013a*/ 	.short	(.L_4299 - .L_4298)
.L_4298:
        /*013c*/ 	.word	0x00000000
        /*0140*/ 	.short	0x0000
        /*0142*/ 	.short	0x0000
        /*0144*/ 	.byte	0x00, 0xf5, 0x21, 0x00


	//----- nvinfo : EIATTR_SPARSE_MMA_MASK
	.align		4
.L_4299:
        /*0148*/ 	.byte	0x03, 0x50
        /*014a*/ 	.short	0x0000


	//----- nvinfo : EIATTR_MAXREG_COUNT
	.align		4
        /*014c*/ 	.byte	0x03, 0x1b
        /*014e*/ 	.short	0x00ff


	//----- nvinfo : EIATTR_NUM_BARRIERS
	.align		4
        /*0150*/ 	.byte	0x02, 0x4c
        /*0152*/ 	.byte	0x01
	.zero		1


	//----- nvinfo : EIATTR_MERCURY_ISA_VERSION
	.align		4
        /*0154*/ 	.byte	0x03, 0x5f
        /*0156*/ 	.short	0x0101


	//----- nvinfo : EIATTR_VRC_CTA_INIT_COUNT
	.align		4
        /*0158*/ 	.byte	0x02, 0x4a
	.zero		1
	.zero		1


	//----- nvinfo : EIATTR_EXIT_INSTR_OFFSETS
	.align		4
        /*015c*/ 	.byte	0x04, 0x1c
        /*015e*/ 	.short	(.L_4301 - .L_4300)


	//   ....[0]....
.L_4300:
        /*0160*/ 	.word	0x00000050


	//   ....[1]....
        /*0164*/ 	.word	0x000000a0


	//   ....[2]....
        /*0168*/ 	.word	0x000002c0


	//   ....[3]....
        /*016c*/ 	.word	0x00004490


	//   ....[4]....
        /*0170*/ 	.word	0x00004510


	//   ....[5]....
        /*0174*/ 	.word	0x00004550


	//----- nvinfo : EIATTR_CRS_STACK_SIZE
	.align		4
.L_4301:
        /*0178*/ 	.byte	0x04, 0x1e
        /*017a*/ 	.short	(.L_4303 - .L_4302)
.L_4302:
        /*017c*/ 	.word	0x00000000


	//----- nvinfo : EIATTR_CBANK_PARAM_SIZE
	.align		4
.L_4303:
        /*0180*/ 	.byte	0x03, 0x19
        /*0182*/ 	.short	0x0074


	//----- nvinfo : EIATTR_PARAM_CBANK
	.align		4
        /*0184*/ 	.byte	0x04, 0x0a
        /*0186*/ 	.short	(.L_4305 - .L_4304)
	.align		4
.L_4304:
        /*0188*/ 	.word	index@(.nv.constant0._Z23gemm_half_q_half_kernelILi1ELi12ELb1ELb0ELi32EEvPK6__halfPKjS4_S2_PS0_iiiiPKtS7_iiiiiibS2_i)
        /*018c*/ 	.short	0x0380
        /*018e*/ 	.short	0x0074


	//----- nvinfo : EIATTR_SW_WAR
	.align		4
.L_4305:
        /*0190*/ 	.byte	0x04, 0x36
        /*0192*/ 	.short	(.L_4307 - .L_4306)
.L_4306:
        /*0194*/ 	.word	0x00000008
.L_4307:


//--------------------- .nv.info._Z23gemm_half_q_half_kernelILi1ELi14ELb1ELb0ELi32EEvPK6__halfPKjS4_S2_PS0_iiiiPKtS7_iiiiiibS2_i --------------------------
	.section	.nv.info._Z23gemm_half_q_half_kernelILi1ELi14ELb1ELb0ELi32EEvPK6__halfPKjS4_S2_PS0_iiiiPKtS7_iiiiiibS2_i,"",@"SHT_CUDA_INFO"
	.sectionflags	@""
	.align	4


	//----- nvinfo : EIATTR_CUDA_API_VERSION
	.align		4
        /*0000*/ 	.byte	0x04, 0x37
        /*0002*/ 	.short	(.L_4309 - .L_4308)
.L_4308:
        /*0004*/ 	.word	0x00000082


	//----- nvinfo : EIATTR_KPARAM_INFO
	.align		4
.L_4309:
        /*0008*/ 	.byte	0x04, 0x17
        /*000a*/ 	.short	(.L_4311 - .L_4310)
.L_4310:
        /*000c*/ 	.word	0x00000000
        /*0010*/ 	.short	0x0013
        /*0012*/ 	.short	0x0070
        /*0014*/ 	.byte	0x00, 0xf0, 0x11, 0x00


	//----- nvinfo : EIATTR_KPARAM_INFO
	.align		4
.L_4311:
        /*0018*/ 	.byte	0x04, 0x17
        /*001a*/ 	.short	(.L_4313 - .L_4312)
.L_4312:
        /*001c*/ 	.word	0x00000000
        /*0020*/ 	.short	0x0012
        /*0022*/ 	.short	0x0068
        /*0024*/ 	.byte	0x00, 0xf5, 0x21, 0x00


	//----- nvinfo : EIATTR_KPARAM_INFO
	.align		4
.L_4313:
        /*0028*/ 	.byte	0x04, 0x17
        /*002a*/ 	.short	(.L_4315 - .L_4314)
.L_4314:
        /*002c*/ 	.word	0x00000000
        /*0030*/ 	.short	0x0011
        /*0032*/ 	.short	0x0060
        /*0034*/ 	.byte	0x00, 0xf0, 0x05, 0x00


	//----- nvinfo : EIATTR_KPARAM_INFO
	.align		4
.L_4315:
        /*0038*/ 	.byte	0x04, 0x17
        /*003a*/ 	.short	(.L_4317 - .L_4316)
.L_4316:
        /*003c*/ 	.word	0x00000000
        /*0040*/ 	.short	0x0010
        /*0042*/ 	.short	0x005c
        /*0044*/ 	.byte	0x00, 0xf0, 0x11, 0x00


	//----- nvinfo : EIATTR_KPARAM_INFO
	.align		4
.L_4317:
        /*0048*/ 	.byte	0x04, 0x17
        /*004a*/ 	.short	(.L_4319 - .L_4318)
.L_4318:
        /*004c*/ 	.word	0x00000000
        /*0050*/ 	.short	0x000f
        /*0052*/ 	.short	0x0058
        /*0054*/ 	.byte	0x00, 0xf0, 0x11, 0x00


	//----- nvinfo : EIATTR_KPARAM_INFO
	.align		4
.L_4319:
        /*0058*/ 	.byte	0x04, 0x17
        /*005a*/ 	.short	(.L_4321 - .L_4320)
.L_4320:
        /*005c*/ 	.word	0x00000000
        /*0060*/ 	.short	0x000e
        /*0062*/ 	.short	0x0054
        /*0064*/ 	.byte	0x00, 0xf0, 0x11, 0x00


	//----- nvinfo : EIATTR_KPARAM_INFO
	.align		4
.L_4321:
        /*0068*/ 	.byte	0x04, 0x17
        /*006a*/ 	.short	(.L_4323 - .L_4322)
.L_4322:
        /*006c*/ 	.word	0x00000000
        /*0070*/ 	.short	0x000d
        /*0072*/ 	.short	0x0050
        /*0074*/ 	.byte	0x00, 0xf0, 0x11, 0x00


	//----- nvinfo : EIATTR_KPARAM_INFO
	.align		4
.L_4323:
        /*0078*/ 	.byte	0x04, 0x17
        /*007a*/ 	.short	(.L_4325 - .L_4324)
.L_4324:
        /*007c*/ 	.word	0x00000000
        /*0080*/ 	.short	0x000c
        /*0082*/ 	.short	0x004c
        /*0084*/ 	.byte	0x00, 0xf0, 0x11, 0x00


	//----- nvinfo : EIATTR_KPARAM_INFO
	.align		4
.L_4325:
        /*0088*/ 	.byte	0x04, 0x17
        /*008a*/ 	.short	(.L_4327 - .L_4326)
.L_4326:
        /*008c*/ 	.word	0x00000000
        /*0090*/ 	.short	0x000b
        /*0092*/ 	.short	0x0048
        /*0094*/ 	.byte	0x00, 0xf0, 0x11, 0x00


	//----- nvinfo : EIATTR_KPARAM_INFO
	.align		4
.L_4327:
        /*0098*/ 	.byte	0x04, 0x17
        /*009a*/ 	.short	(.L_4329 - .L_4328)
.L_4328:
        /*009c*/ 	.word	0x00000000
        /*00a0*/ 	.short	0x000a
        /*00a2*/ 	.short	0x0040
        /*00a4*/ 	.byte	0x00, 0xf5, 0x21, 0x00


	//----- nvinfo : EIATTR_KPARAM_INFO
	.align		4
.L_4329:
        /*00a8*/ 	.byte	0x04, 0x17
        /*00aa*/ 	.short	(.L_4331 - .L_4330)
.L_4330:
        /*00ac*/ 	.word	0x00000000
        /*00b0*/ 	.short	0x0009
        /*00b2*/ 	.short	0x0038
        /*00b4*/ 	.byte	0x00, 0xf5, 0x21, 0x00


	//----- nvinfo : EIATTR_KPARAM_INFO
	.align		4
.L_4331:
        /*00b8*/ 	.byte	0x04, 0x17
        /*00ba*/ 	.short	(.L_4333 - .L_4332)
.L_4332:
        /*00bc*/ 	.word	0x00000000
        /*00c0*/ 	.short	0x0008
        /*00c2*/ 	.short	0x0034
        /*00c4*/ 	.byte	0x00, 0xf0, 0x11, 0x00


	//----- nvinfo : EIATTR_KPARAM_INFO
	.align		4
.L_4333:
        /*00c8*/ 	.byte	0x04, 0x17
        /*00ca*/ 	.short	(.L_4335 - .L_4334)
.L_4334:
        /*00cc*/ 	.word	0x00000000
        /*00d0*/ 	.short	0x0007
        /*00d2*/ 	.short	0x0030
        /*00d4*/ 	.byte	0x00, 0xf0, 0x11, 0x00


	//----- nvinfo : EIATTR_KPARAM_INFO
	.align		4
.L_4335:
        /*00d8*/ 	.byte	0x04, 0x17
        /*00da*/ 	.short	(.L_4337 - .L_4336)
.L_4336:
        /*00dc*/ 	.word	0x00000000
        /*00e0*/ 	.short	0x0006
        /*00e2*/ 	.short	0x002c
        /*00e4*/ 	.byte	0x00, 0xf0, 0x11, 0x00


	//----- nvinfo : EIATTR_KPARAM_INFO
	.align		4
.L_4337:
        /*00e8*/ 	.byte	0x04, 0x17
        /*00ea*/ 	.short	(.L_4339 - .L_4338)
.L_4338:
        /*00ec*/ 	.word	0x00000000
        /*00f0*/ 	.short	0x0005
        /*00f2*/ 	.short	0x0028
        /*00f4*/ 	.byte	0x00, 0xf0, 0x11, 0x00


	//----- nvinfo : EIATTR_KPARAM_INFO
	.align		4
.L_4339:
        /*00f8*/ 	.byte	0x04, 0x17
        /*00fa*/ 	.short	(.L_4341 - .L_4340)
.L_4340:
        /*00fc*/ 	.word	0x00000000
        /*0100*/ 	.short	0x0004
        /*0102*/ 	.short	0x0020
        /*0104*/ 	.byte	0x00, 0xf5, 0x21, 0x00


	//----- nvinfo : EIATTR_KPARAM_INFO
	.align		4
.L_4341:
        /*0108*/ 	.byte	0x04, 0x17
        /*010a*/ 	.short	(.L_4343 - .L_4342)
.L_4342:
        /*010c*/ 	.word	0x00000000
        /*0110*/ 	.short	0x0003
        /*0112*/ 	.short	0x0018
        /*0114*/ 	.byte	0x00, 0xf5, 0x21, 0x00


	//----- nvinfo : EIATTR_KPARAM_INFO
	.align		4
.L_4343:
        /*0118*/ 	.byte	0x04, 0x17
        /*011a*/ 	.short	(.L_4345 - .L_4344)
.L_4344:
        /*011c*/ 	.word	0x00000000
        /*0120*/ 	.short	0x0002
        /*0122*/ 	.short	0x0010
        /*0124*/ 	.byte	0x00, 0xf5, 0x21, 0x00


	//----- nvinfo : EIATTR_KPARAM_INFO
	.align		4
.L_4345:
        /*0128*/ 	.byte	0x04, 0x17
        /*012a*/ 	.short	(.L_4347 - .L_4346)
.L_4346:
        /*012c*/ 	.word	0x00000000
        /*0130*/ 	.short	0x0001
        /*0132*/ 	.short	0x0008
        /*0134*/ 	.byte	0x00, 0xf5, 0x21, 0x00


	//----- nvinfo : EIATTR_KPARAM_INFO
	.align		4
.L_4347:
        /*0138*/ 	.byte	0x04, 0x17
        /*013a*/ 	.short	(.L_4349 - .L_4348)
.L_4348:
        /*013c*/ 	.word	0x00000000
        /*0140*/ 	.short	0x0000
        /*0142*/ 	.short	0x0000
        /*0144*/ 	.byte	0x00, 0xf5, 0x21, 0x00


	//----- nvinfo : EIATTR_SPARSE_MMA_MASK
	.align		4
.L_4349:
        /*0148*/ 	.byte	0x03, 0x50
        /*014a*/ 	.short	0x0000


	//----- nvinfo : EIATTR_MAXREG_COUNT
	.align		4
        /*014c*/ 	.byte	0x03, 0x1b
        /*014e*/ 	.short	0x00ff


	//----- nvinfo : EIATTR_NUM_BARRIERS
	.align		4
        /*0150*/ 	.byte	0x02, 0x4c
        /*0152*/ 	.byte	0x01
	.zero		1


	//----- nvinfo : EIATTR_MERCURY_ISA_VERSION
	.align		4
        /*0154*/ 	.byte	0x03, 0x5f
        /*0156*/ 	.short	0x0101


	//----- nvinfo : EIATTR_VRC_CTA_INIT_COUNT
	.align		4
        /*0158*/ 	.byte	0x02, 0x4a
	.zero		1
	.zero		1


	//----- nvinfo : EIATTR_EXIT_INSTR_OFFSETS
	.align		4
        /*015c*/ 	.byte	0x04, 0x1c
        /*015e*/ 	.short	(.L_4351 - .L_4350)


	//   ....[0]....
.L_4350:
        /*0160*/ 	.word	0x00000050


	//   ....[1]....
        /*0164*/ 	.word	0x000000a0


	//   ....[2]....
        /*0168*/ 	.word	0x000002c0


	//   ....[3]....
        /*016c*/ 	.word	0x00004ea0


	//   ....[4]....
        /*0170*/ 	.word	0x00004f20


	//   ....[5]....
        /*0174*/ 	.word	0x00004f60


	//----- nvinfo : EIATTR_CRS_STACK_SIZE
	.align		4
.L_4351:
        /*0178*/ 	.byte	0x04, 0x1e
        /*017a*/ 	.short	(.L_4353 - .L_4352)
.L_4352:
        /*017c*/ 	.word	0x00000000


	//----- nvinfo : EIATTR_CBANK_PARAM_SIZE
	.align		4
.L_4353:
        /*0180*/ 	.byte	0x03, 0x19
        /*0182*/ 	.short	0x0074


	//----- nvinfo : EIATTR_PARAM_CBANK
	.align		4
        /*0184*/ 	.byte	0x04, 0x0a
        /*0186*/ 	.short	(.L_4355 - .L_4354)
	.align		4
.L_4354:
        /*0188*/ 	.word	index@(.nv.constant0._Z23gemm_half_q_half_kernelILi1ELi14ELb1ELb0ELi32EEvPK6__halfPKjS4_S2_PS0_iiiiPKtS7_iiiiiibS2_i)
        /*018c*/ 	.short	0x0380
        /*018e*/ 	.short	0x0074


	//----- nvinfo : EIATTR_SW_WAR
	.align		4
.L_4355:
        /*0190*/ 	.byte	0x04, 0x36
        /*0192*/ 	.short	(.L_4357 - .L_4356)
.L_4356:
        /*0194*/ 	.word	0x00000008
.L_4357:


//--------------------- .nv.info._Z23gemm_half_q_half_kernelILi1ELi4ELb1ELb0ELi32EEvPK6__halfPKjS4_S2_PS0_iiiiPKtS7_iiiiiibS2_i --------------------------
	.section	.nv.info._Z23gemm_half_q_half_kernelILi1ELi4ELb1ELb0ELi32EEvPK6__halfPKjS4_S2_PS0_iiiiPKtS7_iiiiiibS2_i,"",@"SHT_CUDA_INFO"
	.sectionflags	@""
	.align	4


	//----- nvinfo : EIATTR_CUDA_API_VERSION
	.align		4
        /*0000*/ 	.byte	0x04, 0x37
        /*0002*/ 	.short	(.L_4359 - .L_4358)
.L_4358:
        /*0004*/ 	.word	0x00000082


	//----- nvinfo : EIATTR_KPARAM_INFO
	.align		4
.L_4359:
        /*0008*/ 	.byte	0x04, 0x17
        /*000a*/ 	.short	(.L_4361 - .L_4360)
.L_4360:
        /*000c*/ 	.word	0x00000000
        /*0010*/ 	.short	0x0013
        /*0012*/ 	.short	0x0070
        /*0014*/ 	.byte	0x00, 0xf0, 0x11, 0x00


	//----- nvinfo : EIATTR_KPARAM_INFO
	.align		4
.L_4361:
        /*0018*/ 	.byte	0x04, 0x17
        /*001a*/ 	.short	(.L_4363 - .L_4362)
.L_4362:
        /*001c*/ 	.word	0x00000000
        /*0020*/ 	.short	0x0012
        /*0022*/ 	.short	0x0068
        /*0024*/ 	.byte	0x00, 0xf5, 0x21, 0x00


	//----- nvinfo : EIATTR_KPARAM_INFO
	.align		4
.L_4363:
        /*0028*/ 	.byte	0x04, 0x17
        /*002a*/ 	.short	(.L_4365 - .L_4364)
.L_4364:
        /*002c*/ 	.word	0x00000000
        /*0030*/ 	.short	0x0011
        /*0032*/ 	.short	0x0060
        /*0034*/ 	.byte	0x00, 0xf0, 0x05, 0x00


	//----- nvinfo : EIATTR_KPARAM_INFO
	.align		4
.L_4365:
        /*0038*/ 	.byte	0x04, 0x17
        /*003a*/ 	.short	(.L_4367 - .L_4366)
.L_4366:
        /*003c*/ 	.word	0x00000000
        /*0040*/ 	.short	0x0010
        /*0042*/ 	.short	0x005c
        /*0044*/ 	.byte	0x00, 0xf0, 0x11, 0x00


	//----- nvinfo : EIATTR_KPARAM_INFO
	.align		4
.L_4367:
        /*0048*/ 	.byte	0x04, 0x17
        /*004a*/ 	.short	(.L_4369 - .L_4368)
.L_4368:
        /*004c*/ 	.word	0x00000000
        /*0050*/ 	.short	0x000f
        /*0052*/ 	.short	0x0058
        /*0054*/ 	.byte	0x00, 0xf0, 0x11, 0x00


	//----- nvinfo : EIATTR_KPARAM_INFO
	.align		4
.L_4369:
        /*0058*/ 	.byte	0x04, 0x17
        /*005a*/ 	.short	(.L_4371 - .L_4370)
.L_4370:
        /*005c*/ 	.word	0x00000000
        /*0060*/ 	.short	0x000e
        /*0062*/ 	.short	0x0054
        /*0064*/ 	.byte	0x00, 0xf0, 0x11, 0x00


	//----- nvinfo : EIATTR_KPARAM_INFO
	.align		4
.L_4371:
        /*0068*/ 	.byte	0x04, 0x17
        /*006a*/ 	.short	(.L_4373 - .L_4372)
.L_4372:
        /*006c*/ 	.word	0x00000000
        /*0070*/ 	.short	0x000d
        /*0072*/ 	.short	0x0050
        /*0074*/ 	.byte	0x00, 0xf0, 0x11, 0x00


	//----- nvinfo : EIATTR_KPARAM_INFO
	.align		4
.L_4373:
        /*0078*/ 	.byte	0x04, 0x17
        /*007a*/ 	.short	(.L_4375 - .L_4374)
.L_4374:
        /*007c*/ 	.word	0x00000000
        /*0080*/ 	.short	0x000c
        /*0082*/ 	.short	0x004c
        /*0084*/ 	.byte	0x00, 0xf0, 0x11, 0x00


	//----- nvinfo : EIATTR_KPARAM_INFO
	.align		4
.L_4375:
        /*0088*/ 	.byte	0x04, 0x17
        /*008a*/ 	.short	(.L_4377 - .L_4376)
.L_4376:
        /*008c*/ 	.word	0x00000000
        /*0090*/ 	.short	0x000b
        /*0092*/ 	.short	0x0048
        /*0094*/ 	.byte	0x00, 0xf0, 0x11, 0x00


	//----- nvinfo : EIATTR_KPARAM_INFO
	.align		4
.L_4377:
        /*0098*/ 	.byte	0x04, 0x17
        /*009a*/ 	.short	(.L_4379 - .L_4378)
.L_4378:
        /*009c*/ 	.word	0x00000000
        /*00a0*/ 	.short	0x000a
        /*00a2*/ 	.short	0x0040
        /*00a4*/ 	.byte	0x00, 0xf5, 0x21, 0x00


	//----- nvinfo : EIATTR_KPARAM_INFO
	.align		4
.L_4379:
        /*00a8*/ 	.byte	0x04, 0x17
        /*00aa*/ 	.short	(.L_4381 - .L_4380)
.L_4380:
        /*00ac*/ 	.word	0x00000000
        /*00b0*/ 	.short	0x0009
        /*00b2*/ 	.short	0x0038
        /*00b4*/ 	.byte	0x00, 0xf5, 0x21, 0x00


	//----- nvinfo : EIATTR_KPARAM_INFO
	.align		4
.L_4381:
        /*00b8*/ 	.byte	0x04, 0x17
        /*00ba*/ 	.short	(.L_4383 - .L_4382)
.L_4382:
        /*00bc*/ 	.word	0x00000000
        /*00c0*/ 	.short	0x0008
        /*00c2*/ 	.short	0x0034
        /*00c4*/ 	.byte	0x00, 0xf0, 0x11, 0x00


	//----- nvinfo : EIATTR_KPARAM_INFO
	.align		4
.L_4383:
        /*00c8*/ 	.byte	0x04, 0x17
        /*00ca*/ 	.short	(.L_4385 - .L_4384)
.L_4384:
        /*00cc*/ 	.word	0x00000000
        /*00d0*/ 	.short	0x0007
        /*00d2*/ 	.short	0x0030
        /*00d4*/ 	.byte	0x00, 0xf0, 0x11, 0x00


	//----- nvinfo : EIATTR_KPARAM_INFO
	.align		4
.L_4385:
        /*00d8*/ 	.byte	0x04, 0x17
        /*00da*/ 	.short	(.L_4387 - .L_4386)
.L_4386:
        /*00dc*/ 	.word	0x00000000
        /*00e0*/ 	.short	0x0006
        /*00e2*/ 	.short	0x002c
        /*00e4*/ 	.byte	0x00, 0xf0, 0x11, 0x00


	//----- nvinfo : EIATTR_KPARAM_INFO
	.align		4
.L_4387:
        /*00e8*/ 	.byte	0x04, 0x17
        /*00ea*/ 	.short	(.L_4389 - .L_4388)
.L_4388:
        /*00ec*/ 	.word	0x00000000
        /*00f0*/ 	.short	0x0005
        /*00f2*/ 	.short	0x0028
        /*00f4*/ 	.byte	0x00, 0xf0, 0x11, 0x00


	//----- nvinfo : EIATTR_KPARAM_INFO
	.align		4
.L_4389:
        /*00f8*/ 	.byte	0x04, 0x17
        /*00fa*/ 	.short	(.L_4391 - .L_4390)
.L_4390:
        /*00fc*/ 	.word	0x00000000
        /*0100*/ 	.short	0x0004
        /*0102*/ 	.short	0x0020
        /*0104*/ 	.byte	0x00, 0xf5, 0x21, 0x00


	//----- nvinfo : EIATTR_KPARAM_INFO
	.align		4
.L_4391:
        /*0108*/ 	.byte	0x04, 0x17
        /*010a*/ 	.short	(.L_4393 - .L_4392)
.L_4392:
        /*010c*/ 	.word	0x00000000
        /*0110*/ 	.short	0x0003
        /*0112*/ 	.short	0x0018
        /*0114*/ 	.byte	0x00, 0xf5, 0x21, 0x00


	//----- nvinfo : EIATTR_KPARAM_INFO
	.align		4
.L_4393:
        /*0118*/ 	.byte	0x04, 0x17
        /*011a*/ 	.short	(.L_4395 - .L_4394)
.L_4394:
        /*011c*/ 	.word	0x00000000
        /*0120*/ 	.short	0x0002
        /*0122*/ 	.short	0x0010
        /*0124*/ 	.byte	0x00, 0xf5, 0x21, 0x00


	//----- nvinfo : EIATTR_KPARAM_INFO
	.align		4
.L_4395:
        /*0128*/ 	.byte	0x04, 0x17
        /*012a*/ 	.short	(.L_4397 - .L_4396)
.L_4396:
        /*012c*/ 	.word	0x00000000
        /*0130*/ 	.short	0x0001
        /*0132*/ 	.short	0x0008
        /*0134*/ 	.byte	0x00, 0xf5, 0x21, 0x00


	//----- nvinfo : EIATTR_KPARAM_INFO
	.align		4
.L_4397:
        /*0138*/ 	.byte	0x04, 0x17
        /*013a*/ 	.short	(.L_4399 - .L_4398)
.L_4398:
        /*013c*/ 	.word	0x00000000
        /*0140*/ 	.short	0x0000
        /*0142*/ 	.short	0x0000
        /*0144*/ 	.byte	0x00, 0xf5, 0x21, 0x00


	//----- nvinfo : EIATTR_SPARSE_MMA_MASK
	.align		4
.L_4399:
        /*0148*/ 	.byte	0x03, 0x50
        /*014a*/ 	.short	0x0000


	//----- nvinfo : EIATTR_MAXREG_COUNT
	.align		4
        /*014c*/ 	.byte	0x03, 0x1b
        /*014e*/ 	.short	0x00ff


	//----- nvinfo : EIATTR_NUM_BARRIERS
	.align		4
        /*0150*/ 	.byte	0x02, 0x4c
        /*0152*/ 	.byte	0x01
	.zero		1


	//----- nvinfo : EIATTR_MERCURY_ISA_VERSION
	.align		4
        /*0154*/ 	.byte	0x03, 0x5f
        /*0156*/ 	.short	0x0101


	//----- nvinfo : EIATTR_VRC_CTA_INIT_COUNT
	.align		4
        /*0158*/ 	.byte	0x02, 0x4a
	.zero		1
	.zero		1


	//----- nvinfo : EIATTR_EXIT_INSTR_OFFSETS
	.align		4
        /*015c*/ 	.byte	0x04, 0x1c
        /*015e*/ 	.short	(.L_4401 - .L_4400)


	//   ....[0]....
.L_4400:
        /*0160*/ 	.word	0x00000050


	//   ....[1]....
        /*0164*/ 	.word	0x000000a0


	//   ....[2]....
        /*0168*/ 	.word	0x000002b0


	//   ....[3]....
        /*016c*/ 	.word	0x00002040


	//   ....[4]....
        /*0170*/ 	.word	0x000020c0


	//   ....[5]....
        /*0174*/ 	.word	0x00002100


	//----- nvinfo : EIATTR_CRS_STACK_SIZE
	.align		4
.L_4401:
        /*0178*/ 	.byte	0x04, 0x1e
        /*017a*/ 	.short	(.L_4403 - .L_4402)
.L_4402:
        /*017c*/ 	.word	0x00000000


	//----- nvinfo : EIATTR_CBANK_PARAM_SIZE
	.align		4
.L_4403:
        /*0180*/ 	.byte	0x03, 0x19
        /*0182*/ 	.short	0x0074


	//----- nvinfo : EIATTR_PARAM_CBANK
	.align		4
        /*0184*/ 	.byte	0x04, 0x0a
        /*0186*/ 	.short	(.L_4405 - .L_4404)
	.align		4
.L_4404:
        /*0188*/ 	.word	index@(.nv.constant0._Z23gemm_half_q_half_kernelILi1ELi4ELb1ELb0ELi32EEvPK6__halfPKjS4_S2_PS0_iiiiPKtS7_iiiiiibS2_i)
        /*018c*/ 	.short	0x0380
        /*018e*/ 	.short	0x0074


	//----- nvinfo : EIATTR_SW_WAR
	.align		4
.L_4405:
        /*0190*/ 	.byte	0x04, 0x36
        /*0192*/ 	.short	(.L_4407 - .L_4406)
.L_4406:
        /*0194*/ 	.word	0x00000008
.L_4407:


//--------------------- .nv.info._Z23gemm_half_q_half_kernelILi1ELi6ELb1ELb0ELi32EEvPK6__halfPKjS4_S2_PS0_iiiiPKtS7_iiiiiibS2_i --------------------------
	.section	.nv.info._Z23gemm_half_q_half_kernelILi1ELi6ELb1ELb0ELi32EEvPK6__halfPKjS4_S2_PS0_iiiiPKtS7_iiiiiibS2_i,"",@"SHT_CUDA_INFO"
	.sectionflags	@""
	.align	4


	//----- nvinfo : EIATTR_CUDA_API_VERSION
	.align		4
        /*0000*/ 	.byte	0x04, 0x37
        /*0002*/ 	.short	(.L_4409 - .L_4408)
.L_4408:
        /*0004*/ 	.word	0x00000082


	//----- nvinfo : EIATTR_KPARAM_INFO
	.align		4
.L_4409:
        /*0008*/ 	.byte	0x04, 0x17
        /*000a*/ 	.short	(.L_4411 - .L_4410)
.L_4410:
        /*000c*/ 	.word	0x00000000
        /*0010*/ 	.short	0x0013
        /*0012*/ 	.short	0x0070
        /*0014*/ 	.byte	0x00, 0xf0, 0x11, 0x00


	//----- nvinfo : EIATTR_KPARAM_INFO
	.align		4
.L_4411:
        /*0018*/ 	.byte	0x04, 0x17
        /*001a*/ 	.short	(.L_4413 - .L_4412)
.L_4412:
        /*001c*/ 	.word	0x00000000
        /*0020*/ 	.short	0x0012
        /*0022*/ 	.short	0x0068
        /*0024*/ 	.byte	0x00, 0xf5, 0x21, 0x00


	//----- nvinfo : EIATTR_KPARAM_INFO
	.align		4
.L_4413:
        /*0028*/ 	.byte	0x04, 0x17
        /*002a*/ 	.short	(.L_4415 - .L_4414)
.L_4414:
        /*002c*/ 	.word	0x00000000
        /*0030*/ 	.short	0x0011
        /*0032*/ 	.short	0x0060
        /*0034*/ 	.byte	0x00, 0xf0, 0x05, 0x00


	//----- nvinfo : EIATTR_KPARAM_INFO
	.align		4
.L_4415:
        /*0038*/ 	.byte	0x04, 0x17
        /*003a*/ 	.short	(.L_4417 - .L_4416)
.L_4416:
        /*003c*/ 	.word	0x00000000
        /*0040*/ 	.short	0x0010
        /*0042*/ 	.short	0x005c
        /*0044*/ 	.byte	0x00, 0xf0, 0x11, 0x00


	//----- nvinfo : EIATTR_KPARAM_INFO
	.align		4
.L_4417:
        /*0048*/ 	.byte	0x04, 0x17
        /*004a*/ 	.short	(.L_4419 - .L_4418)
.L_4418:
        /*004c*/ 	.word	0x00000000
        /*0050*/ 	.short	0x000f
        /*0052*/ 	.short	0x0058
        /*0054*/ 	.byte	0x00, 0xf0, 0x11, 0x00


	//----- nvinfo : EIATTR_KPARAM_INFO
	.align		4
.L_4419:
        /*0058*/ 	.byte	0x04, 0x17
        /*005a*/ 	.short	(.L_4421 - .L_4420)
.L_4420:
        /*005c*/ 	.word	0x00000000
        /*0060*/ 	.short	0x000e
        /*0062*/ 	.short	0x0054
        /*0064*/ 	.byte	0x00, 0xf0, 0x11, 0x00


	//----- nvinfo : EIATTR_KPARAM_INFO
	.align		4
.L_4421:
        /*0068*/ 	.byte	0x04, 0x17
        /*006a*/ 	.short	(.L_4423 - .L_4422)
.L_4422:
        /*006c*/ 	.word	0x00000000
        /*0070*/ 	.short	0x000d
        /*0072*/ 	.short	0x0050
        /*0074*/ 	.byte	0x00, 0xf0, 0x11, 0x00


	//----- nvinfo : EIATTR_KPARAM_INFO
	.align		4
.L_4423:
        /*0078*/ 	.byte	0x04, 0x17
        /*007a*/ 	.short	(.L_4425 - .L_4424)
.L_4424:
        /*007c*/ 	.word	0x00000000
        /*0080*/ 	.short	0x000c
        /*0082*/ 	.short	0x004c
        /*0084*/ 	.byte	0x00, 0xf0, 0x11, 0x00


	//----- nvinfo : EIATTR_KPARAM_INFO
	.align		4
.L_4425:
        /*0088*/ 	.byte	0x04, 0x17
        /*008a*/ 	.short	(.L_4427 - .L_4426)
.L_4426:
        /*008c*/ 	.word	0x00000000
        /*0090*/ 	.short	0x000b
        /*0092*/ 	.short	0x0048
        /*0094*/ 	.byte	0x00, 0xf0, 0x11, 0x00


	//----- nvinfo : EIATTR_KPARAM_INFO
	.align		4
.L_4427:
        /*0098*/ 	.byte	0x04, 0x17
        /*009a*/ 	.short	(.L_4429 - .L_4428)
.L_4428:
        /*009c*/ 	.word	0x00000000
        /*00a0*/ 	.short	0x000a
        /*00a2*/ 	.short	0x0040
        /*00a4*/ 	.byte	0x00, 0xf5, 0x21, 0x00


	//----- nvinfo : EIATTR_KPARAM_INFO
	.align		4
.L_4429:
        /*00a8*/ 	.byte	0x04, 0x17
        /*00aa*/ 	.short	(.L_4431 - .L_4430)
.L_4430:
        /*00ac*/ 	.word	0x00000000
        /*00b0*/ 	.short	0x0009
        /*00b2*/ 	.short	0x0038
        /*00b4*/ 	.byte	0x00, 0xf5, 0x21, 0x00


	//----- nvinfo : EIATTR_KPARAM_INFO
	.align		4
.L_4431:
        /*00b8*/ 	.byte	0x04, 0x17
        /*00ba*/ 	.short	(.L_4433 - .L_4432)
.L_4432:
        /*00bc*/ 	.word	0x00000000
        /*00c0*/ 	.short	0x0008
        /*00c2*/ 	.short	0x0034
        /*00c4*/ 	.byte	0x00, 0xf0, 0x11, 0x00


	//----- nvinfo : EIATTR_KPARAM_INFO
	.align		4
.L_4433:
        /*00c8*/ 	.byte	0x04, 0x17
        /*00ca*/ 	.short	(.L_4435 - .L_4434)
.L_4434:
        /*00cc*/ 	.word	0x00000000
        /*00d0*/ 	.short	0x0007
        /*00d2*/ 	.short	0x0030
        /*00d4*/ 	.byte	0x00, 0xf0, 0x11, 0x00


	//----- nvinfo : EIATTR_KPARAM_INFO
	.align		4
.L_4435:
        /*00d8*/ 	.byte	0x04, 0x17
        /*00da*/ 	.short	(.L_4437 - .L_4436)
.L_4436:
        /*00dc*/ 	.word	0x00000000
        /*00e0*/ 	.short	0x0006
        /*00e2*/ 	.short	0x002c
        /*00e4*/ 	.byte	0x00, 0xf0, 0x11, 0x00


	//----- nvinfo : EIATTR_KPARAM_INFO
	.align		4
.L_4437:
        /*00e8*/ 	.byte	0x04, 0x17
        /*00ea*/ 	.short	(.L_4439 - .L_4438)
.L_4438:
        /*00ec*/ 	.word	0x00000000
        /*00f0*/ 	.short	0x0005
        /*00f2*/ 	.short	0x0028
        /*00f4*/ 	.byte	0x00, 0xf0, 0x11, 0x00


	//----- nvinfo : EIATTR_KPARAM_INFO
	.align		4
.L_4439:
        /*00f8*/ 	.byte	0x04, 0x17
        /*00fa*/ 	.short	(.L_4441 - .L_4440)
.L_4440:
        /*00fc*/ 	.word	0x00000000
        /*0100*/ 	.short	0x0004
        /*0102*/ 	.short	0x0020
        /*0104*/ 	.byte	0x00, 0xf5, 0x21, 0x00


	//----- nvinfo : EIATTR_KPARAM_INFO
	.align		4
.L_4441:
        /*0108*/ 	.byte	0x04, 0x17
        /*010a*/ 	.short	(.L_4443 - .L_4442)
.L_4442:
        /*010c*/ 	.word	0x00000000
        /*0110*/ 	.short	0x0003
        /*0112*/ 	.short	0x0018
        /*0114*/ 	.byte	0x00, 0xf5, 0x21, 0x00


	//----- nvinfo : EIATTR_KPARAM_INFO
	.align		4
.L_4443:
        /*0118*/ 	.byte	0x04, 0x17
        /*011a*/ 	.short	(.L_4445 - .L_4444)
.L_4444:
        /*011c*/ 	.word	0x00000000
        /*0120*/ 	.short	0x0002
        /*0122*/ 	.short	0x0010
        /*0124*/ 	.byte	0x00, 0xf5, 0x21, 0x00


	//----- nvinfo : EIATTR_KPARAM_INFO
	.align		4
.L_4445:
        /*0128*/ 	.byte	0x04, 0x17
        /*012a*/ 	.short	(.L_4447 - .L_4446)
.L_4446:
        /*012c*/ 	.word	0x00000000
        /*0130*/ 	.short	0x0001
        /*0132*/ 	.short	0x0008
        /*0134*/ 	.byte	0x00, 0xf5, 0x21, 0x00


	//----- nvinfo : EIATTR_KPARAM_INFO
	.align		4
.L_4447:
        /*0138*/ 	.byte	0x04, 0x17
        /*013a*/ 	.short	(.L_4449 - .L_4448)
.L_4448:
        /*013c*/ 	.word	0x00000000
        /*0140*/ 	.short	0x0000
        /*0142*/ 	.short	0x0000
        /*0144*/ 	.byte	0x00, 0xf5, 0x21, 0x00


	//----- nvinfo : EIATTR_SPARSE_MMA_MASK
	.align		4
.L_4449:
        /*0148*/ 	.byte	0x03, 0x50
        /*014a*/ 	.short	0x0000


	//----- nvinfo : EIATTR_MAXREG_COUNT
	.align		4
        /*014c*/ 	.byte	0x03, 0x1b
        /*014e*/ 	.short	0x00ff


	//----- nvinfo : EIATTR_NUM_BARRIERS
	.align		4
        /*0150*/ 	.byte	0x02, 0x4c
        /*0152*/ 	.byte	0x01
	.zero		1


	//----- nvinfo : EIATTR_MERCURY_ISA_VERSION
	.align		4
        /*0154*/ 	.byte	0x03, 0x5f
        /*0156*/ 	.short	0x0101


	//----- nvinfo : EIATTR_VRC_CTA_INIT_COUNT
	.align		4
        /*0158*/ 	.byte	0x02, 0x4a
	.zero		1
	.zero		1


	//----- nvinfo : EIATTR_EXIT_INSTR_OFFSETS
	.align		4
        /*015c*/ 	.byte	0x04, 0x1c
        /*015e*/ 	.short	(.L_4451 - .L_4450)


	//   ....[0]....
.L_4450:
        /*0160*/ 	.word	0x00000050


	//   ....[1]....
        /*0164*/ 	.word	0x000000a0


	//   ....[2]....
        /*0168*/ 	.word	0x000002b0


	//   ....[3]....
        /*016c*/ 	.word	0x00002a60


	//   ....[4]....
        /*0170*/ 	.word	0x00002ae0


	//   ....[5]....
        /*0174*/ 	.word	0x00002b20


	//----- nvinfo : EIATTR_CRS_STACK_SIZE
	.align		4
.L_4451:
        /*0178*/ 	.byte	0x04, 0x1e
        /*017a*/ 	.short	(.L_4453 - .L_4452)
.L_4452:
        /*017c*/ 	.word	0x00000000


	//----- nvinfo : EIATTR_CBANK_PARAM_SIZE
	.align		4
.L_4453:
        /*0180*/ 	.byte	0x03, 0x19
        /*0182*/ 	.short	0x0074


	//----- nvinfo : EIATTR_PARAM_CBANK
	.align		4
        /*0184*/ 	.byte	0x04, 0x0a
        /*0186*/ 	.short	(.L_4455 - .L_4454)
	.align		4
.L_4454:
        /*0188*/ 	.word	index@(.nv.constant0._Z23gemm_half_q_half_kernelILi1ELi6ELb1ELb0ELi32EEvPK6__halfPKjS4_S2_PS0_iiiiPKtS7_iiiiiibS2_i)
        /*018c*/ 	.short	0x0380
        /*018e*/ 	.short	0x0074


	//----- nvinfo : EIATTR_SW_WAR
	.align		4
.L_4455:
        /*0190*/ 	.byte	0x04, 0x36
        /*0192*/ 	.short	(.L_4457 - .L_4456)
.L_4456:
        /*0194*/ 	.word	0x00000008
.L_4457:


//--------------------- .nv.info._Z23gemm_half_q_half_kernelILi1ELi2ELb1ELb0ELi32EEvPK6__halfPKjS4_S2_PS0_iiiiPKtS7_iiiiiibS2_i --------------------------
	.section	.nv.info._Z23gemm_half_q_half_kernelILi1ELi2ELb1ELb0ELi32EEvPK6__halfPKjS4_S2_PS0_iiiiPKtS7_iiiiiibS2_i,"",@"SHT_CUDA_INFO"
	.sectionflags	@""
	.align	4


	//----- nvinfo : EIATTR_CUDA_API_VERSION
	.align		4
        /*0000*/ 	.byte	0x04, 0x37
        /*0002*/ 	.short	(.L_4459 - .L_4458)
.L_4458:
        /*0004*/ 	.word	0x00000082


	//----- nvinfo : EIATTR_KPARAM_INFO
	.align		4
.L_4459:
        /*0008*/ 	.byte	0x04, 0x17
        /*000a*/ 	.short	(.L_4461 - .L_4460)
.L_4460:
        /*000c*/ 	.word	0x00000000
        /*0010*/ 	.short	0x0013
        /*0012*/ 	.short	0x0070
        /*0014*/ 	.byte	0x00, 0xf0, 0x11, 0x00


	//----- nvinfo : EIATTR_KPARAM_INFO
	.align		4
.L_4461:
        /*0018*/ 	.byte	0x04, 0x17
        /*001a*/ 	.short	(.L_4463 - .L_4462)
.L_4462:
        /*001c*/ 	.word	0x00000000
        /*0020*/ 	.short	0x0012
        /*0022*/ 	.short	0x0068
        /*0024*/ 	.byte	0x00, 0xf5, 0x21, 0x00


	//----- nvinfo : EIATTR_KPARAM_INFO
	.align		4
.L_4463:
        /*0028*/ 	.byte	0x04, 0x17
        /*002a*/ 	.short	(.L_4465 - .L_4464)
.L_4464:
        /*002c*/ 	.word	0x00000000
        /*0030*/ 	.short	0x0011
        /*0032*/ 	.short	0x0060
        /*0034*/ 	.byte	0x00, 0xf0, 0x05, 0x00


	//----- nvinfo : EIATTR_KPARAM_INFO
	.align		4
.L_4465:
        /*0038*/ 	.byte	0x04, 0x17
        /*003a*/ 	.short	(.L_4467 - .L_4466)
.L_4466:
        /*003c*/ 	.word	0x00000000
        /*0040*/ 	.short	0x0010
        /*0042*/ 	.short	0x005c
        /*0044*/ 	.byte	0x00, 0xf0, 0x11, 0x00


	//----- nvinfo : EIATTR_KPARAM_INFO
	.align		4
.L_4467:
        /*0048*/ 	.byte	0x04, 0x17
        /*004a*/ 	.short	(.L_4469 - .L_4468)
.L_4468:
        /*004c*/ 	.word	0x00000000
        /*0050*/ 	.short	0x000f
        /*0052*/ 	.short	0x0058
        /*0054*/ 	.byte	0x00, 0xf0, 0x11, 0x00


	//----- nvinfo : EIATTR_KPARAM_INFO
	.align		4
.L_4469:
        /*0058*/ 	.byte	0x04, 0x17
        /*005a*/ 	.short	(.L_4471 - .L_4470)
.L_4470:
        /*005c*/ 	.word	0x00000000
        /*0060*/ 	.short	0x000e
        /*0062*/ 	.short	0x0054
        /*0064*/ 	.byte	0x00, 0xf0, 0x11, 0x00


	//----- nvinfo : EIATTR_KPARAM_INFO
	.align		4
.L_4471:
        /*0068*/ 	.byte	0x04, 0x17
        /*006a*/ 	.short	(.L_4473 - .L_4472)
.L_4472:
        /*006c*/ 	.word	0x00000000
        /*0070*/ 	.short	0x000d
        /*0072*/ 	.short	0x0050
        /*0074*/ 	.byte	0x00, 0xf0, 0x11, 0x00


	//----- nvinfo : EIATTR_KPARAM_INFO
	.align		4
.L_4473:
        /*0078*/ 	.byte	0x04, 0x17
        /*007a*/ 	.short	(.L_4475 - .L_4474)
.L_4474:
        /*007c*/ 	.word	0x00000000
        /*0080*/ 	.short	0x000c
        /*0082*/ 	.short	0x004c
        /*0084*/ 	.byte	0x00, 0xf0, 0x11, 0x00


	//----- nvinfo : EIATTR_KPARAM_INFO
	.align		4
.L_4475:
        /*0088*/ 	.byte	0x04, 0x17
        /*008a*/ 	.short	(.L_4477 - .L_4476)
.L_4476:
        /*008c*/ 	.word	0x00000000
        /*0090*/ 	.short	0x000b
        /*0092*/ 	.short	0x0048
        /*0094*/ 	.byte	0x00, 0xf0, 0x11, 0x00


	//----- nvinfo : EIATTR_KPARAM_INFO
	.align		4
.L_4477:
        /*0098*/ 	.byte	0x04, 0x17
        /*009a*/ 	.short	(.L_4479 - .L_4478)
.L_4478:
        /*009c*/ 	.word	0x00000000
        /*00a0*/ 	.short	0x000a
        /*00a2*/ 	.short	0x0040
        /*00a4*/ 	.byte	0x00, 0xf5, 0x21, 0x00


	//----- nvinfo : EIATTR_KPARAM_INFO
	.align		4
.L_4479:
        /*00a8*/ 	.byte	0x04, 0x17
        /*00aa*/ 	.short	(.L_4481 - .L_4480)
.L_4480:
        /*00ac*/ 	.word	0x00000000
        /*00b0*/ 	.short	0x0009
        /*00b2*/ 	.short	0x0038
        /*00b4*/ 	.byte	0x00, 0xf5, 0x21, 0x00


	//----- nvinfo : EIATTR_KPARAM_INFO
	.align		4
.L_4481:
        /*00b8*/ 	.byte	0x04, 0x17
        /*00ba*/ 	.short	(.L_4483 - .L_4482)
.L_4482:
        /*00bc*/ 	.word	0x00000000
        /*00c0*/ 	.short	0x0008
        /*00c2*/ 	.short	0x0034
        /*00c4*/ 	.byte	0x00, 0xf0, 0x11, 0x00


	//----- nvinfo : EIATTR_KPARAM_INFO
	.align		4
.L_4483:
        /*00c8*/ 	.byte	0x04, 0x17
        /*00ca*/ 	.short	(.L_4485 - .L_4484)
.L_4484:
        /*00cc*/ 	.word	0x00000000
        /*00d0*/ 	.short	0x0007
        /*00d2*/ 	.short	0x0030
        /*00d4*/ 	.byte	0x00, 0xf0, 0x11, 0x00


	//----- nvinfo : EIATTR_KPARAM_INFO
	.align		4
.L_4485:
        /*00d8*/ 	.byte	0x04, 0x17
        /*00da*/ 	.short	(.L_4487 - .L_4486)
.L_4486:
        /*00dc*/ 	.word	0x00000000
        /*00e0*/ 	.short	0x0006
        /*00e2*/ 	.short	0x002c
        /*00e4*/ 	.byte	0x00, 0xf0, 0x11, 0x00


	//----- nvinfo : EIATTR_KPARAM_INFO
	.align		4
.L_4487:
        /*00e8*/ 	.byte	0x04, 0x17
        /*00ea*/ 	.short	(.L_4489 - .L_4488)
.L_4488:
        /*00ec*/ 	.word	0x00000000
        /*00f0*/ 	.short	0x0005
        /*00f2*/ 	.short	0x0028
        /*00f4*/ 	.byte	0x00, 0xf0, 0x11, 0x00


	//----- nvinfo : EIATTR_KPARAM_INFO
	.align		4
.L_4489:
        /*00f8*/ 	.byte	0x04, 0x17
        /*00fa*/ 	.short	(.L_4491 - .L_4490)
.L_4490:
        /*00fc*/ 	.word	0x00000000
        /*0100*/ 	.short	0x0004
        /*0102*/ 	.short	0x0020
        /*0104*/ 	.byte	0x00, 0xf5, 0x21, 0x00


	//----- nvinfo : EIATTR_KPARAM_INFO
	.align		4
.L_4491:
        /*0108*/ 	.byte	0x04, 0x17
        /*010a*/ 	.short	(.L_4493 - .L_4492)
.L_4492:
        /*010c*/ 	.word	0x00000000
        /*0110*/ 	.short	0x0003
        /*0112*/ 	.short	0x0018
        /*0114*/ 	.byte	0x00, 0xf5, 0x21, 0x00


	//----- nvinfo : EIATTR_KPARAM_INFO
	.align		4
.L_4493:
        /*0118*/ 	.byte	0x04, 0x17
        /*011a*/ 	.short	(.L_4495 - .L_4494)
.L_4494:
        /*011c*/ 	.word	0x00000000
        /*0120*/ 	.short	0x0002
        /*0122*/ 	.short	0x0010
        /*0124*/ 	.byte	0x00, 0xf5, 0x21, 0x00


	//----- nvinfo : EIATTR_KPARAM_INFO
	.align		4
.L_4495:
        /*0128*/ 	.byte	0x04, 0x17
        /*012a*/ 	.short	(.L_4497 - .L_4496)
.L_4496:
        /*012c*/ 	.word	0x00000000
        /*0130*/ 	.short	0x0001
        /*0132*/ 	.short	0x0008
        /*0134*/ 	.byte	0x00, 0xf5, 0x21, 0x00


	//----- nvinfo : EIATTR_KPARAM_INFO
	.align		4
.L_4497:
        /*0138*/ 	.byte	0x04, 0x17
        /*013a*/ 	.short	(.L_4499 - .L_4498)
.L_4498:
        /*013c*/ 	.word	0x00000000
        /*0140*/ 	.short	0x0000
        /*0142*/ 	.short	0x0000
        /*0144*/ 	.byte	0x00, 0xf5, 0x21, 0x00


	//----- nvinfo : EIATTR_SPARSE_MMA_MASK
	.align		4
.L_4499:
        /*0148*/ 	.byte	0x03, 0x50
        /*014a*/ 	.short	0x0000


	//----- nvinfo : EIATTR_MAXREG_COUNT
	.align		4
        /*014c*/ 	.byte	0x03, 0x1b
        /*014e*/ 	.short	0x00ff


	//----- nvinfo : EIATTR_NUM_BARRIERS
	.align		4
        /*0150*/ 	.byte	0x02, 0x4c
        /*0152*/ 	.byte	0x01
	.zero		1


	//----- nvinfo : EIATTR_MERCURY_ISA_VERSION
	.align		4
        /*0154*/ 	.byte	0x03, 0x5f
        /*0156*/ 	.short	0x0101


	//----- nvinfo : EIATTR_VRC_CTA_INIT_COUNT
	.align		4
        /*0158*/ 	.byte	0x02, 0x4a
	.zero		1
	.zero		1


	//----- nvinfo : EIATTR_EXIT_INSTR_OFFSETS
	.align		4
        /*015c*/ 	.byte	0x04, 0x1c
        /*015e*/ 	.short	(.L_4501 - .L_4500)


	//   ....[0]....
.L_4500:
        /*0160*/ 	.word	0x00000050


	//   ....[1]....
        /*0164*/ 	.word	0x000000a0


	//   ....[2]....
        /*0168*/ 	.word	0x000002b0


	//   ....[3]....
        /*016c*/ 	.word	0x000016d0


	//   ....[4]....
        /*0170*/ 	.word	0x00001750


	//   ....[5]....
        /*0174*/ 	.word	0x00001790


	//----- nvinfo : EIATTR_CRS_STACK_SIZE
	.align		4
.L_4501:
        /*0178*/ 	.byte	0x04, 0x1e
        /*017a*/ 	.short	(.L_4503 - .L_4502)
.L_4502:
        /*017c*/ 	.word	0x00000000


	//----- nvinfo : EIATTR_CBANK_PARAM_SIZE
	.align		4
.L_4503:
        /*0180*/ 	.byte	0x03, 0x19
        /*0182*/ 	.short	0x0074


	//----- nvinfo : EIATTR_PARAM_CBANK
	.align		4
        /*0184*/ 	.byte	0x04, 0x0a
        /*0186*/ 	.short	(.L_4505 - .L_4504)
	.align		4
.L_4504:
        /*0188*/ 	.word	index@(.nv.constant0._Z23gemm_half_q_half_kernelILi1ELi2ELb1ELb0ELi32EEvPK6__halfPKjS4_S2_PS0_iiiiPKtS7_iiiiiibS2_i)
        /*018c*/ 	.short	0x0380
        /*018e*/ 	.short	0x0074


	//----- nvinfo : EIATTR_SW_WAR
	.align		4
.L_4505:
        /*0190*/ 	.byte	0x04, 0x36
        /*0192*/ 	.short	(.L_4507 - .L_4506)
.L_4506:
        /*0194*/ 	.word	0x00000008
.L_4507:


//--------------------- .nv.callgraph             --------------------------
	.section	.nv.callgraph,"",@"SHT_CUDA_CALLGRAPH"
	.align	4
	.sectionentsize	8
	.align		4
        /*0000*/ 	.word	0x00000000
	.align		4
        /*0004*/ 	.word	0xffffffff
	.align		4
        /*0008*/ 	.word	0x00000000
	.align		4
        /*000c*/ 	.word	0xfffffffe
	.align		4
        /*0010*/ 	.word	0x00000000
	.align		4
        /*0014*/ 	.word	0xfffffffd
	.align		4
        /*0018*/ 	.word	0x00000000
	.align		4
        /*001c*/ 	.word	0xfffffffc


//--------------------- .nv.constant4             --------------------------
	.section	.nv.constant4,"a",@progbits
	.align	8
	.align		8
.nv.constant4:
        /*0000*/ 	.dword	_ZN46_INTERNAL_5f81d751_15_unit_exl2_2a_cu_7deea0f34cuda3std3__45__cpo5beginE
	.align		8
        /*0008*/ 	.dword	_ZN46_INTERNAL_5f81d751_15_unit_exl2_2a_cu_7deea0f34cuda3std3__45__cpo3endE
	.align		8
        /*0010*/ 	.dword	_ZN46_INTERNAL_5f81d751_15_unit_exl2_2a_cu_7deea0f34cuda3std3__45__cpo6cbeginE
	.align		8
        /*0018*/ 	.dword	_ZN46_INTERNAL_5f81d751_15_unit_exl2_2a_cu_7deea0f34cuda3std3__45__cpo4cendE
	.align		8
        /*0020*/ 	.dword	_ZN46_INTERNAL_5f81d751_15_unit_exl2_2a_cu_7deea0f34cuda3std3__45__cpo6rbeginE
	.align		8
        /*0028*/ 	.dword	_ZN46_INTERNAL_5f81d751_15_unit_exl2_2a_cu_7deea0f34cuda3std3__45__cpo4rendE
	.align		8
        /*0030*/ 	.dword	_ZN46_INTERNAL_5f81d751_15_unit_exl2_2a_cu_7deea0f34cuda3std3__45__cpo7crbeginE
	.align		8
        /*0038*/ 	.dword	_ZN46_INTERNAL_5f81d751_15_unit_exl2_2a_cu_7deea0f34cuda3std3__45__cpo5crendE
	.align		8
        /*0040*/ 	.dword	_ZN46_INTERNAL_5f81d751_15_unit_exl2_2a_cu_7deea0f34cuda3std3__448_GLOBAL__N__5f81d751_15_unit_exl2_2a_cu_7deea0f36ignoreE
	.align		8
        /*0048*/ 	.dword	_ZN46_INTERNAL_5f81d751_15_unit_exl2_2a_cu_7deea0f34cuda3std3__419piecewise_constructE
	.align		8
        /*0050*/ 	.dword	_ZN46_INTERNAL_5f81d751_15_unit_exl2_2a_cu_7deea0f34cuda3std3__48in_placeE
	.align		8
        /*0058*/ 	.dword	_ZN46_INTERNAL_5f81d751_15_unit_exl2_2a_cu_7deea0f34cuda3std3__420unreachable_sentinelE
	.align		8
        /*0060*/ 	.dword	_ZN46_INTERNAL_5f81d751_15_unit_exl2_2a_cu_7deea0f34cuda3std6ranges3__45__cpo4swapE
	.align		8
        /*0068*/ 	.dword	_ZN46_INTERNAL_5f81d751_15_unit_exl2_2a_cu_7deea0f34cuda3std6ranges3__45__cpo9iter_moveE
	.align		8
        /*0070*/ 	.dword	_ZN46_INTERNAL_5f81d751_15_unit_exl2_2a_cu_7deea0f34cuda3std6ranges3__45__cpo5beginE
	.align		8
        /*0078*/ 	.dword	_ZN46_INTERNAL_5f81d751_15_unit_exl2_2a_cu_7deea0f34cuda3std6ranges3__45__cpo3endE
	.align		8
        /*0080*/ 	.dword	_ZN46_INTERNAL_5f81d751_15_unit_exl2_2a_cu_7deea0f34cuda3std6ranges3__45__cpo6cbeginE
	.align		8
        /*0088*/ 	.dword	_ZN46_INTERNAL_5f81d751_15_unit_exl2_2a_cu_7deea0f34cuda3std6ranges3__45__cpo4cendE
	.align		8
        /*0090*/ 	.dword	_ZN46_INTERNAL_5f81d751_15_unit_exl2_2a_cu_7deea0f34cuda3std6ranges3__45__cpo7advanceE
	.align		8
        /*0098*/ 	.dword	_ZN46_INTERNAL_5f81d751_15_unit_exl2_2a_cu_7deea0f34cuda3std6ranges3__45__cpo9iter_swapE
	.align		8
        /*00a0*/ 	.dword	_ZN46_INTERNAL_5f81d751_15_unit_exl2_2a_cu_7deea0f34cuda3std6ranges3__45__cpo4nextE
	.align		8
        /*00a8*/ 	.dword	_ZN46_INTERNAL_5f81d751_15_unit_exl2_2a_cu_7deea0f34cuda3std6ranges3__45__cpo4prevE
	.align		8
        /*00b0*/ 	.dword	_ZN46_INTERNAL_5f81d751_15_unit_exl2_2a_cu_7deea0f34cuda3std6ranges3__45__cpo4dataE
	.align		8
        /*00b8*/ 	.dword	_ZN46_INTERNAL_5f81d751_15_unit_exl2_2a_cu_7deea0f34cuda3std6ranges3__45__cpo5cdataE
	.align		8
        /*00c0*/ 	.dword	_ZN46_INTERNAL_5f81d751_15_unit_exl2_2a_cu_7deea0f34cuda3std6ranges3__45__cpo4sizeE
	.align		8
        /*00c8*/ 	.dword	_ZN46_INTERNAL_5f81d751_15_unit_exl2_2a_cu_7deea0f34cuda3std6ranges3__45__cpo5ssizeE
	.align		8
        /*00d0*/ 	.dword	_ZN46_INTERNAL_5f81d751_15_unit_exl2_2a_cu_7deea0f34cuda3std6ranges3__45__cpo8distanceE
	.align		8
        /*00d8*/ 	.dword	_ZN46_INTERNAL_5f81d751_15_unit_exl2_2a_cu_7deea0f36thrust24THRUST_300001_SM_1030_NS6system6detail10sequential3seqE


//--------------------- .text._Z23gemm_half_q_half_kernelILi4ELi32ELb1ELb0ELi64EEvPK6__halfPKjS4_S2_PS0_iiiiPKtS7_iiiiiibS2_i --------------------------
	.section	.text._Z23gemm_half_q_half_kernelILi4ELi32ELb1ELb0ELi64EEvPK6__halfPKjS4_S2_PS0_iiiiPKtS7_iiiiiibS2_i,"ax",@progbits
	.align	128
        .global         _Z23gemm_half_q_half_kernelILi4ELi32ELb1ELb0ELi64EEvPK6__halfPKjS4_S2_PS0_iiiiPKtS7_iiiiiibS2_i
        .type           _Z23gemm_half_q_half_kernelILi4ELi32ELb1ELb0ELi64EEvPK6__halfPKjS4_S2_PS0_iiiiPKtS7_iiiiiibS2_i,@function
        .size           _Z23gemm_half_q_half_kernelILi4ELi32ELb1ELb0ELi64EEvPK6__halfPKjS4_S2_PS0_iiiiPKtS7_iiiiiibS2_i,(.L_x_3913 - _Z23gemm_half_q_half_kernelILi4ELi32ELb1ELb0ELi64EEvPK6__halfPKjS4_S2_PS0_iiiiPKtS7_iiiiiibS2_i)
        .other          _Z23gemm_half_q_half_kernelILi4ELi32ELb1ELb0ELi64EEvPK6__halfPKjS4_S2_PS0_iiiiPKtS7_iiiiiibS2_i,@"STO_CUDA_ENTRY STV_DEFAULT"
_Z23gemm_half_q_half_kernelILi4ELi32ELb1ELb0ELi64EEvPK6__halfPKjS4_S2_PS0_iiiiPKtS7_iiiiiibS2_i:
.text._Z23gemm_half_q_half_kernelILi4ELi32ELb1ELb0ELi64EEvPK6__halfPKjS4_S2_PS0_iiiiPKtS7_iiiiiibS2_i:
[----:B------:R-:W0:Y:S08]  /*0000*/  LDC R1, c[0x0][0x37c] ;  /* 0x0000df00ff017b82 */ /* 0x000e300000000800 */
[----:B------:R-:W1:Y:S01]  /*0010*/  S2UR UR10, SR_CTAID.Y ;  /* 0x00000000000a79c3 */ /* 0x000e620000002600 */
[----:B0-----:R-:W-:-:S07]  /*0020*/  VIADD R1, R1, 0xfffffff0 ;  /* 0xfffffff001017836 */ /* 0x001fce0000000000 */
[----:B------:R-:W0:Y:S01]  /*0030*/  LDC R61, c[0x0][0x3a8] ;  /* 0x0000ea00ff3d7b82 */ /* 0x000e220000000800 */
[----:B-1----:R-:W-:-:S06]  /*0040*/  USHF.L.U32 UR7, UR10, 0x2, URZ ;  /* 0x000000020a077899 */ /* 0x002fcc00080006ff */
[----:B0-----:R-:W-:-:S05]  /*0050*/  VIADD R61, R61, -UR7 ;  /* 0x800000073d3d7c36 */ /* 0x001fca0008000000 */
[----:B------:R-:W-:-:S13]  /*0060*/  ISETP.GE.AND P0, PT, R61, 0x1, PT ;  /* 0x000000013d00780c */ /* 0x000fda0003f06270 */
[----:B------:R-:W-:Y:S05]  /*0070*/  @!P0 EXIT ;  /* 0x000000000000894d */ /* 0x000fea0003800000 */
[----:B------:R-:W0:Y:S01]  /*0080*/  LDC.64 R4, c[0x0][0x3e8] ;  /* 0x0000fa00ff047b82 */ /* 0x000e220000000a00 */
[----:B------:R-:W0:Y:S01]  /*0090*/  LDCU.64 UR8, c[0x0][0x358] ;  /* 0x00006b00ff0877ac */ /* 0x000e220008000a00 */
[----:B------:R-:W1:Y:S06]  /*00a0*/  S2R R2, SR_TID.X ;  /* 0x0000000000027919 */ /* 0x000e6c0000002100 */
[----:B------:R-:W2:Y:S01]  /*00b0*/  LDC R0, c[0x0][0x3b0] ;  /* 0x0000ec00ff007b82 */ /* 0x000ea20000000800 */
[----:B0-----:R-:W3:Y:S01]  /*00c0*/  LDG.E.U16 R60, desc[UR8][R4.64] ;  /* 0x00000008043c7981 */ /* 0x001ee2000c1e1500 */
[----:B------:R-:W-:-:S02]  /*00d0*/  ISETP.NE.AND P2, PT, R61, 0x1, PT ;  /* 0x000000013d00780c */ /* 0x000fc40003f45270 */
[----:B------:R-:W-:Y:S01]  /*00e0*/  PLOP3.LUT P0, PT, PT, PT, PT, 0x80, 0x8 ;  /* 0x000000000008781c */ /* 0x000fe20003f0f070 */
[----:B------:R-:W0:Y:S01]  /*00f0*/  S2R R8, SR_CTAID.Z ;  /* 0x0000000000087919 */ /* 0x000e220000002700 */
[----:B------:R-:W-:Y:S02]  /*0100*/  PRMT R58, RZ, 0x7610, R58 ;  /* 0x00007610ff3a7816 */ /* 0x000fe4000000003a */
[----:B------:R-:W-:Y:S02]  /*0110*/  PRMT R57, RZ, 0x7610, R57 ;  /* 0x00007610ff397816 */ /* 0x000fe40000000039 */
[----:B---3--:R-:W-:-:S05]  /*0120*/  PRMT R3, R60, 0x7610, R3 ;  /* 0x000076103c037816 */ /* 0x008fca0000000003 */
[----:B012---:R-:W-:Y:S05]  /*0130*/  @!P2 BRA `(.L_x_0) ;  /* 0x000000000040a947 */ /* 0x007fea0003800000 */
[----:B------:R-:W0:Y:S08]  /*0140*/  LDC R7, c[0x0][0x3f0] ;  /* 0x0000fc00ff077b82 */ /* 0x000e300000000800 */
[----:B------:R-:W0:Y:S02]  /*0150*/  LDC.64 R4, c[0x0][0x3e8] ;  /* 0x0000fa00ff047b82 */ /* 0x000e240000000a00 */
[----:B0-----:R-:W-:-:S05]  /*0160*/  IMAD.WIDE R4, R7, 0x2, R4 ;  /* 0x0000000207047825 */ /* 0x001fca00078e0204 */
[----:B------:R-:W2:Y:S01]  /*0170*/  LDG.E.U16 R57, desc[UR8][R4.64] ;  /* 0x0000000804397981 */ /* 0x000ea2000c1e1500 */
[----:B------:R-:W-:Y:S02]  /*0180*/  ISETP.NE.AND P1, PT, R61, 0x2, PT ;  /* 0x000000023d00780c */ /* 0x000fe40003f25270 */
[----:B--2---:R-:W-:-:S11]  /*0190*/  LOP3.LUT R3, R57, R60, RZ, 0xfc, !PT ;  /* 0x0000003c39037212 */ /* 0x004fd600078efcff */
[----:B------:R-:W-:Y:S05]  /*01a0*/  @!P1 BRA `(.L_x_0) ;  /* 0x0000000000249947 */ /* 0x000fea0003800000 */
[----:B------:R-:W-:Y:S01]  /*01b0*/  ISETP.NE.AND P1, PT, R61, 0x3, PT ;  /* 0x000000033d00780c */ /* 0x000fe20003f25270 */
[----:B------:R-:W-:-:S05]  /*01c0*/  IMAD.WIDE R4, R7, 0x2, R4 ;  /* 0x0000000207047825 */ /* 0x000fca00078e0204 */
[----:B------:R-:W2:Y:S01]  /*01d0*/  LDG.E.U16 R58, desc[UR8][R4.64] ;  /* 0x00000008043a7981 */ /* 0x000ea2000c1e1500 */
[----:B------:R-:W-:-:S06]  /*01e0*/  IMAD.WIDE R6, R7, 0x2, R4 ;  /* 0x0000000207067825 */ /* 0x000fcc00078e0204 */
[----:B------:R-:W3:Y:S01]  /*01f0*/  @P1 LDG.E.U16 R6, desc[UR8][R6.64] ;  /* 0x0000000806061981 */ /* 0x000ee2000c1e1500 */
[----:B--2---:R-:W-:-:S04]  /*0200*/  LOP3.LUT R3, R58, R3, RZ, 0xfc, !PT ;  /* 0x000000033a037212 */ /* 0x004fc800078efcff */
[C---:B---3--:R-:W-:Y:S02]  /*0210*/  @P1 LOP3.LUT R9, R6.reuse, R3, RZ, 0xfc, !PT ;  /* 0x0000000306091212 */ /* 0x048fe400078efcff */
[----:B------:R-:W-:Y:S02]  /*0220*/  @P1 ISETP.EQ.AND P0, PT, R6, RZ, PT ;  /* 0x000000ff0600120c */ /* 0x000fe40003f02270 */
[----:B------:R-:W-:-:S11]  /*0230*/  @P1 PRMT R3, R9, 0x7610, R3 ;  /* 0x0000761009031816 */ /* 0x000fd60000000003 */
.L_x_0:
[----:B------:R-:W-:Y:S01]  /*0240*/  PRMT R3, R3, 0x9910, RZ ;  /* 0x0000991003037816 */ /* 0x000fe200000000ff */
[----:B------:R-:W0:Y:S01]  /*0250*/  S2UR UR4, SR_CTAID.X ;  /* 0x00000000000479c3 */ /* 0x000e220000002500 */
[----:B------:R-:W-:Y:S02]  /*0260*/  SHF.L.U32 R59, R8, 0x6, RZ ;  /* 0x00000006083b7819 */ /* 0x000fe400000006ff */
[----:B------:R-:W-:Y:S02]  /*0270*/  ISETP.NE.AND P1, PT, R3, RZ, PT ;  /* 0x000000ff0300720c */ /* 0x000fe40003f25270 */
[----:B------:R-:W-:-:S11]  /*0280*/  VIADDMNMX R56, R59, 0x40, R0, PT ;  /* 0x000000403b387846 */ /* 0x000fd60003800100 */
[----:B0-----:R-:W-:Y:S05]  /*0290*/  @!P1 EXIT ;  /* 0x000000000000994d */ /* 0x001fea0003800000 */
[----:B------:R-:W-:Y:S01]  /*02a0*/  IMAD.IADD R22, R59, 0x1, R2 ;  /* 0x000000013b167824 */ /* 0x000fe200078e0202 */
[----:B------:R-:W-:Y:S01]  /*02b0*/  USHF.L.U32 UR4, UR4, 0x8, URZ ;  /* 0x0000000804047899 */ /* 0x000fe200080006ff */
[----:B------:R-:W-:Y:S01]  /*02c0*/  BSSY.RECONVERGENT B0, `(.L_x_1) ;  /* 0x00000b6000007945 */ /* 0x000fe20003800200 */
[----:B------:R-:W-:Y:S02]  /*02d0*/  VIMNMX.U32 R3, PT, PT, R61, 0x4, PT ;  /* 0x000000043d037848 */ /* 0x000fe40003fe0000 */
[----:B------:R-:W-:Y:S02]  /*02e0*/  ISETP.GE.AND P1, PT, R22, R56, PT ;  /* 0x000000381600720c */ /* 0x000fe40003f26270 */
[----:B------:R-:W-:-:S11]  /*02f0*/  LEA R12, R2, UR4, 0x2 ;  /* 0x00000004020c7c11 */ /* 0x000fd6000f8e10ff */
[----:B------:R-:W-:Y:S05]  /*0300*/  @P1 BRA `(.L_x_2) ;  /* 0x0000000800c41947 */ /* 0x000fea0003800000 */
[----:B------:R-:W0:Y:S01]  /*0310*/  LDCU.64 UR12, c[0x0][0x3c0] ;  /* 0x00007800ff0c77ac */ /* 0x000e220008000a00 */
[----:B------:R-:W1:Y:S01]  /*0320*/  S2UR UR6, SR_CgaCtaId ;  /* 0x00000000000679c3 */ /* 0x000e620000008800 */
[----:B------:R-:W-:Y:S01]  /*0330*/  UMOV UR5, 0x400 ;  /* 0x0000040000057882 */ /* 0x000fe20000000000 */
[----:B0-----:R-:W-:-:S04]  /*0340*/  UISETP.NE.U32.AND UP0, UPT, UR12, URZ, UPT ;  /* 0x000000ff0c00728c */ /* 0x001fc8000bf05070 */
[----:B------:R-:W-:Y:S02]  /*0350*/  UISETP.NE.AND.EX UP0, UPT, UR13, URZ, UPT, UP0 ;  /* 0x000000ff0d00728c */ /* 0x000fe4000bf05300 */
[----:B-1----:R-:W-:-:S06]  /*0360*/  ULEA UR5, UR6, UR5, 0x18 ;  /* 0x0000000506057291 */ /* 0x002fcc000f8ec0ff */
[----:B------:R-:W-:Y:S01]  /*0370*/  LEA R9, R2, UR5, 0x1 ;  /* 0x0000000502097c11 */ /* 0x000fe2000f8e08ff */
[----:B------:R-:W-:Y:S06]  /*0380*/  BRA.U UP0, `(.L_x_3) ;  /* 0x00000005005c7547 */ /* 0x000fec000b800000 */
[----:B------:R-:W0:Y:S01]  /*0390*/  LDCU.64 UR12, c[0x0][0x380] ;  /* 0x00007000ff0c77ac */ /* 0x000e220008000a00 */
[----:B------:R-:W-:-:S04]  /*03a0*/  IMAD R4, R0, UR10, RZ ;  /* 0x0000000a00047c24 */ /* 0x000fc8000f8e02ff */
[----:B------:R-:W-:-:S05]  /*03b0*/  IMAD.SHL.U32 R7, R4, 0x4, RZ ;  /* 0x0000000404077824 */ /* 0x000fca00078e00ff */
[----:B------:R-:W-:-:S04]  /*03c0*/  IADD3 R5, P1, PT, R22, R7, RZ ;  /* 0x0000000716057210 */ /* 0x000fc80007f3e0ff */
[----:B------:R-:W-:Y:S02]  /*03d0*/  LEA.HI.X.SX32 R6, R7, RZ, 0x1, P1 ;  /* 0x000000ff07067211 */ /* 0x000fe400008f0eff */
[----:B0-----:R-:W-:-:S04]  /*03e0*/  LEA R4, P1, R5, UR12, 0x1 ;  /* 0x0000000c05047c11 */ /* 0x001fc8000f8208ff */
[----:B------:R-:W-:-:S05]  /*03f0*/  LEA.HI.X R5, R5, UR13, R6, 0x1, P1 ;  /* 0x0000000d05057c11 */ /* 0x000fca00088f0c06 */
[----:B------:R-:W2:Y:S01]  /*0400*/  LDG.E.U16.CONSTANT R4, desc[UR8][R4.64] ;  /* 0x0000000804047981 */ /* 0x000ea2000c1e9500 */
[----:B------:R-:W-:-:S04]  /*0410*/  IADD3 R13, PT, PT, -R3, 0x1, RZ ;  /* 0x00000001030d7810 */ /* 0x000fc80007ffe1ff */
[----:B------:R-:W-:Y:S01]  /*0420*/  ISETP.NE.AND P1, PT, R13, RZ, PT ;  /* 0x000000ff0d00720c */ /* 0x000fe20003f25270 */
[----:B--2---:R0:W-:-:S12]  /*0430*/  STS.U16 [R9], R4 ;  /* 0x0000000409007388 */ /* 0x0041d80000000400 */
[----:B------:R-:W-:Y:S05]  /*0440*/  @!P1 BRA `(.L_x_2) ;  /* 0x0000000800749947 */ /* 0x000fea0003800000 */
[----:B------:R-:W-:Y:S02]  /*0450*/  ISETP.GE.AND P1, PT, R13, RZ, PT ;  /* 0x000000ff0d00720c */ /* 0x000fe40003f26270 */
[----:B------:R-:W-:Y:S01]  /*0460*/  IADD3 R16, PT, PT, R9, 0x80, RZ ;  /* 0x0000008009107810 */ /* 0x000fe20007ffe0ff */
[----:B0-----:R-:W-:-:S10]  /*0470*/  IMAD.IADD R9, R7, 0x1, R0 ;  /* 0x0000000107097824 */ /* 0x001fd400078e0200 */
[----:B------:R-:W-:Y:S05]  /*0480*/  @P1 BRA `(.L_x_4) ;  /* 0x0000000000ec1947 */ /* 0x000fea0003800000 */
[----:B------:R-:W-:Y:S01]  /*0490*/  IMAD.MOV R4, RZ, RZ, -R13 ;  /* 0x000000ffff047224 */ /* 0x000fe200078e0a0d */
[----:B------:R-:W-:-:S04]  /*04a0*/  PLOP3.LUT P1, PT, PT, PT, PT, 0x80, 0x8 ;  /* 0x000000000008781c */ /* 0x000fc80003f2f070 */
[----:B------:R-:W-:-:S13]  /*04b0*/  ISETP.GT.AND P3, PT, R4, 0x3, PT ;  /* 0x000000030400780c */ /* 0x000fda0003f64270 */
[----:B------:R-:W-:Y:S05]  /*04c0*/  @!P3 BRA `(.L_x_5) ;  /* 0x000000000084b947 */ /* 0x000fea0003800000 */
[----:B------:R-:W-:-:S13]  /*04d0*/  PLOP3.LUT P1, PT, PT, PT, PT, 0x8, 0x80 ;  /* 0x000000000080781c */ /* 0x000fda0003f2e170 */
.L_x_6:
[C---:B------:R-:W-:Y:S02]  /*04e0*/  IADD3 R5, P3, PT, R22.reuse, R9, RZ ;  /* 0x0000000916057210 */ /* 0x040fe40007f7e0ff */
[C---:B------:R-:W-:Y:S02]  /*04f0*/  IADD3 R7, PT, PT, R9.reuse, R0, RZ ;  /* 0x0000000009077210 */ /* 0x040fe40007ffe0ff */
[----:B------:R-:W-:Y:S02]  /*0500*/  LEA.HI.X.SX32 R6, R9, RZ, 0x1, P3 ;  /* 0x000000ff09067211 */ /* 0x000fe400018f0eff */
[----:B------:R-:W-:Y:S01]  /*0510*/  LEA R4, P3, R5, UR12, 0x1 ;  /* 0x0000000c05047c11 */ /* 0x000fe2000f8608ff */
[----:B------:R-:W-:Y:S01]  /*0520*/  IMAD.IADD R9, R7, 0x1, R0 ;  /* 0x0000000107097824 */ /* 0x000fe200078e0200 */
[----:B------:R-:W-:Y:S02]  /*0530*/  IADD3 R14, P4, PT, R22, R7, RZ ;  /* 0x00000007160e7210 */ /* 0x000fe40007f9e0ff */
[----:B------:R-:W-:Y:S01]  /*0540*/  LEA.HI.X R5, R5, UR13, R6, 0x1, P3 ;  /* 0x0000000d05057c11 */ /* 0x000fe200098f0c06 */
[----:B------:R-:W-:Y:S01]  /*0550*/  IMAD.IADD R17, R9, 0x1, R0 ;  /* 0x0000000109117824 */ /* 0x000fe200078e0200 */
[----:B------:R-:W-:-:S02]  /*0560*/  LEA.HI.X.SX32 R7, R7, RZ, 0x1, P4 ;  /* 0x000000ff07077211 */ /* 0x000fc400020f0eff */
[----:B------:R-:W-:Y:S02]  /*0570*/  LEA R6, P3, R14, UR12, 0x1 ;  /* 0x0000000c0e067c11 */ /* 0x000fe4000f8608ff */
[C---:B------:R-:W-:Y:S01]  /*0580*/  IADD3 R11, P5, PT, R22.reuse, R9, RZ ;  /* 0x00000009160b7210 */ /* 0x040fe20007fbe0ff */
[----:B------:R-:W2:Y:S01]  /*0590*/  LDG.E.U16.CONSTANT R5, desc[UR8][R4.64] ;  /* 0x0000000804057981 */ /* 0x000ea2000c1e9500 */
[----:B------:R-:W-:Y:S02]  /*05a0*/  IADD3 R15, P6, PT, R22, R17, RZ ;  /* 0x00000011160f7210 */ /* 0x000fe40007fde0ff */
[----:B------:R-:W-:Y:S02]  /*05b0*/  LEA.HI.X R7, R14, UR13, R7, 0x1, P3 ;  /* 0x0000000d0e077c11 */ /* 0x000fe400098f0c07 */
[----:B------:R-:W-:Y:S02]  /*05c0*/  LEA.HI.X.SX32 R20, R9, RZ, 0x1, P5 ;  /* 0x000000ff09147211 */ /* 0x000fe400028f0eff */
[----:B------:R-:W-:-:S02]  /*05d0*/  LEA R10, P4, R11, UR12, 0x1 ;  /* 0x0000000c0b0a7c11 */ /* 0x000fc4000f8808ff */
[----:B------:R-:W-:Y:S01]  /*05e0*/  LEA.HI.X.SX32 R18, R17, RZ, 0x1, P6 ;  /* 0x000000ff11127211 */ /* 0x000fe200030f0eff */
[----:B------:R-:W3:Y:S01]  /*05f0*/  LDG.E.U16.CONSTANT R7, desc[UR8][R6.64] ;  /* 0x0000000806077981 */ /* 0x000ee2000c1e9500 */
[----:B------:R-:W-:Y:S02]  /*0600*/  LEA R14, P3, R15, UR12, 0x1 ;  /* 0x0000000c0f0e7c11 */ /* 0x000fe4000f8608ff */
[----:B------:R-:W-:Y:S02]  /*0610*/  LEA.HI.X R11, R11, UR13, R20, 0x1, P4 ;  /* 0x0000000d0b0b7c11 */ /* 0x000fe4000a0f0c14 */
[----:B------:R-:W-:-:S04]  /*0620*/  LEA.HI.X R15, R15, UR13, R18, 0x1, P3 ;  /* 0x0000000d0f0f7c11 */ /* 0x000fc800098f0c12 */
[----:B------:R-:W4:Y:S04]  /*0630*/  LDG.E.U16.CONSTANT R11, desc[UR8][R10.64] ;  /* 0x000000080a0b7981 */ /* 0x000f28000c1e9500 */
[----:B------:R-:W5:Y:S01]  /*0640*/  LDG.E.U16.CONSTANT R15, desc[UR8][R14.64] ;  /* 0x000000080e0f7981 */ /* 0x000f62000c1e9500 */
[----:B------:R-:W-:-:S04]  /*0650*/  IADD3 R13, PT, PT, R13, 0x4, RZ ;  /* 0x000000040d0d7810 */ /* 0x000fc80007ffe0ff */
[----:B------:R-:W-:Y:S01]  /*0660*/  ISETP.GE.AND P3, PT, R13, -0x3, PT ;  /* 0xfffffffd0d00780c */ /* 0x000fe20003f66270 */
[----:B------:R-:W-:Y:S01]  /*0670*/  IMAD.IADD R9, R17, 0x1, R0 ;  /* 0x0000000111097824 */ /* 0x000fe200078e0200 */
[----:B--2---:R-:W-:Y:S04]  /*0680*/  STS.U16 [R16], R5 ;  /* 0x0000000510007388 */ /* 0x004fe80000000400 */
[----:B---3--:R-:W-:Y:S04]  /*0690*/  STS.U16 [R16+0x80], R7 ;  /* 0x0000800710007388 */ /* 0x008fe80000000400 */
[----:B----4-:R-:W-:Y:S04]  /*06a0*/  STS.U16 [R16+0x100], R11 ;  /* 0x0001000b10007388 */ /* 0x010fe80000000400 */
[----:B-----5:R0:W-:Y:S02]  /*06b0*/  STS.U16 [R16+0x180], R15 ;  /* 0x0001800f10007388 */ /* 0x0201e40000000400 */
[----:B0-----:R-:W-:Y:S01]  /*06c0*/  VIADD R16, R16, 0x200 ;  /* 0x0000020010107836 */ /* 0x001fe20000000000 */
[----:B------:R-:W-:Y:S06]  /*06d0*/  @!P3 BRA `(.L_x_6) ;  /* 0xfffffffc0080b947 */ /* 0x000fec000383ffff */
.L_x_5:
[----:B------:R-:W-:-:S04]  /*06e0*/  IADD3 R4, PT, PT, RZ, -R13, RZ ;  /* 0x8000000dff047210 */ /* 0x000fc80007ffe0ff */
[----:B------:R-:W-:-:S13]  /*06f0*/  ISETP.GT.AND P3, PT, R4, 0x1, PT ;  /* 0x000000010400780c */ /* 0x000fda0003f64270 */
[----:B------:R-:W-:Y:S05]  /*0700*/  @!P3 BRA `(.L_x_7) ;  /* 0x000000000044b947 */ /* 0x000fea0003800000 */
[----:B------:R-:W-:Y:S01]  /*0710*/  IMAD.IADD R11, R9, 0x1, R0 ;  /* 0x00000001090b7824 */ /* 0x000fe200078e0200 */
[----:B------:R-:W-:-:S04]  /*0720*/  IADD3 R5, P1, PT, R22, R9, RZ ;  /* 0x0000000916057210 */ /* 0x000fc80007f3e0ff */
[----:B------:R-:W-:Y:S02]  /*0730*/  IADD3 R7, P3, PT, R22, R11, RZ ;  /* 0x0000000b16077210 */ /* 0x000fe40007f7e0ff */
[----:B------:R-:W-:Y:S02]  /*0740*/  LEA.HI.X.SX32 R14, R9, RZ, 0x1, P1 ;  /* 0x000000ff090e7211 */ /* 0x000fe400008f0eff */
[----:B------:R-:W-:Y:S02]  /*0750*/  LEA.HI.X.SX32 R10, R11, RZ, 0x1, P3 ;  /* 0x000000ff0b0a7211 */ /* 0x000fe400018f0eff */
[----:B------:R-:W-:Y:S02]  /*0760*/  LEA R4, P1, R5, UR12, 0x1 ;  /* 0x0000000c05047c11 */ /* 0x000fe4000f8208ff */
[----:B------:R-:W-:Y:S02]  /*0770*/  LEA R6, P3, R7, UR12, 0x1 ;  /* 0x0000000c07067c11 */ /* 0x000fe4000f8608ff */
[----:B------:R-:W-:-:S02]  /*0780*/  LEA.HI.X R5, R5, UR13, R14, 0x1, P1 ;  /* 0x0000000d05057c11 */ /* 0x000fc400088f0c0e */
[----:B------:R-:W-:-:S04]  /*0790*/  LEA.HI.X R7, R7, UR13, R10, 0x1, P3 ;  /* 0x0000000d07077c11 */ /* 0x000fc800098f0c0a */
[----:B------:R-:W2:Y:S04]  /*07a0*/  LDG.E.U16.CONSTANT R5, desc[UR8][R4.64] ;  /* 0x0000000804057981 */ /* 0x000ea8000c1e9500 */
[----:B------:R-:W3:Y:S01]  /*07b0*/  LDG.E.U16.CONSTANT R7, desc[UR8][R6.64] ;  /* 0x0000000806077981 */ /* 0x000ee2000c1e9500 */
[----:B------:R-:W-:Y:S01]  /*07c0*/  PLOP3.LUT P1, PT, PT, PT, PT, 0x8, 0x80 ;  /* 0x000000000080781c */ /* 0x000fe20003f2e170 */
[----:B------:R-:W-:Y:S01]  /*07d0*/  VIADD R13, R13, 0x2 ;  /* 0x000000020d0d7836 */ /* 0x000fe20000000000 */
[----:B------:R-:W-:Y:S01]  /*07e0*/  IADD3 R9, PT, PT, R11, R0, RZ ;  /* 0x000000000b097210 */ /* 0x000fe20007ffe0ff */
[----:B--2---:R-:W-:Y:S04]  /*07f0*/  STS.U16 [R16], R5 ;  /* 0x0000000510007388 */ /* 0x004fe80000000400 */
[----:B---3--:R0:W-:Y:S02]  /*0800*/  STS.U16 [R16+0x80], R7 ;  /* 0x0000800710007388 */ /* 0x0081e40000000400 */
[----:B0-----:R-:W-:-:S07]  /*0810*/  VIADD R16, R16, 0x100 ;  /* 0x0000010010107836 */ /* 0x001fce0000000000 */
.L_x_7:
[----:B------:R-:W-:-:S13]  /*0820*/  ISETP.EQ.AND P3, PT, R13, RZ, PT ;  /* 0x000000ff0d00720c */ /* 0x000fda0003f62270 */
[----:B------:R-:W-:Y:S05]  /*0830*/  @!P1 BRA P3, `(.L_x_2) ;  /* 0x0000000400789947 */ /* 0x000fea0001800000 */
.L_x_4:
[----:B------:R-:W-:-:S04]  /*0840*/  IADD3 R5, P1, PT, R22, R9, RZ ;  /* 0x0000000916057210 */ /* 0x000fc80007f3e0ff */
[----:B------:R-:W-:Y:S02]  /*0850*/  LEA.HI.X.SX32 R6, R9, RZ, 0x1, P1 ;  /* 0x000000ff09067211 */ /* 0x000fe400008f0eff */
[----:B------:R-:W-:-:S04]  /*0860*/  LEA R4, P1, R5, UR12, 0x1 ;  /* 0x0000000c05047c11 */ /* 0x000fc8000f8208ff */
[----:B------:R-:W-:-:S06]  /*0870*/  LEA.HI.X R5, R5, UR13, R6, 0x1, P1 ;  /* 0x0000000d05057c11 */ /* 0x000fcc00088f0c06 */
[----:B------:R-:W2:Y:S01]  /*0880*/  LDG.E.U16.CONSTANT R5, desc[UR8][R4.64] ;  /* 0x0000000804057981 */ /* 0x000ea2000c1e9500 */
[----:B------:R-:W-:Y:S01]  /*0890*/  VIADD R13, R13, 0x1 ;  /* 0x000000010d0d7836 */ /* 0x000fe20000000000 */
[----:B------:R-:W-:-:S04]  /*08a0*/  IADD3 R9, PT, PT, R9, R0, RZ ;  /* 0x0000000009097210 */ /* 0x000fc80007ffe0ff */
[----:B------:R-:W-:Y:S01]  /*08b0*/  ISETP.NE.AND P1, PT, R13, RZ, PT ;  /* 0x000000ff0d00720c */ /* 0x000fe20003f25270 */
[----:B--2---:R0:W-:Y:S02]  /*08c0*/  STS.U16 [R16], R5 ;  /* 0x0000000510007388 */ /* 0x0041e40000000400 */
[----:B0-----:R-:W-:-:S10]  /*08d0*/  VIADD R16, R16, 0x80 ;  /* 0x0000008010107836 */ /* 0x001fd40000000000 */
[----:B------:R-:W-:Y:S05]  /*08e0*/  @P1 BRA `(.L_x_4) ;  /* 0xfffffffc00d41947 */ /* 0x000fea000383ffff */
[----:B------:R-:W-:Y:S05]  /*08f0*/  BRA `(.L_x_2) ;  /* 0x0000000400487947 */ /* 0x000fea0003800000 */
.L_x_3:
[C---:B------:R-:W-:Y:S01]  /*0900*/  LEA R4, P1, R22.reuse, UR12, 0x1 ;  /* 0x0000000c16047c11 */ /* 0x040fe2000f8208ff */
[----:B------:R-:W0:Y:S03]  /*0910*/  LDCU.64 UR14, c[0x0][0x380] ;  /* 0x00007000ff0e77ac */ /* 0x000e260008000a00 */
[----:B------:R-:W-:-:S05]  /*0920*/  LEA.HI.X R5, R22, UR13, RZ, 0x1, P1 ;  /* 0x0000000d16057c11 */ /* 0x000fca00088f0cff */
[----:B------:R1:W5:Y:S01]  /*0930*/  LDG.E.U16.CONSTANT R20, desc[UR8][R4.64] ;  /* 0x0000000804147981 */ /* 0x000362000c1e9500 */
[----:B------:R-:W-:Y:S02]  /*0940*/  IMAD.MOV R13, RZ, RZ, -R3 ;  /* 0x000000ffff0d7224 */ /* 0x000fe400078e0a03 */
[----:B------:R-:W-:-:S03]  /*0950*/  IMAD R17, R0, UR10, RZ ;  /* 0x0000000a00117c24 */ /* 0x000fc6000f8e02ff */
[----:B------:R-:W-:Y:S02]  /*0960*/  ISETP.GE.AND P1, PT, R13, RZ, PT ;  /* 0x000000ff0d00720c */ /* 0x000fe40003f26270 */
[----:B------:R-:W-:-:S11]  /*0970*/  SHF.L.U32 R17, R17, 0x2, RZ ;  /* 0x0000000211117819 */ /* 0x000fd600000006ff */
[----:B01----:R-:W-:Y:S05]  /*0980*/  @P1 BRA `(.L_x_8) ;  /* 0x0000000000f81947 */ /* 0x003fea0003800000 */
[----:B------:R-:W-:Y:S01]  /*0990*/  IMAD.MOV R4, RZ, RZ, -R13 ;  /* 0x000000ffff047224 */ /* 0x000fe200078e0a0d */
[----:B------:R-:W-:-:S04]  /*09a0*/  PLOP3.LUT P1, PT, PT, PT, PT, 0x80, 0x8 ;  /* 0x000000000008781c */ /* 0x000fc80003f2f070 */
[----:B------:R-:W-:-:S13]  /*09b0*/  ISETP.GT.AND P3, PT, R4, 0x3, PT ;  /* 0x000000030400780c */ /* 0x000fda0003f64270 */
[----:B------:R-:W-:Y:S05]  /*09c0*/  @!P3 BRA `(.L_x_9) ;  /* 0x00000000008cb947 */ /* 0x000fea0003800000 */
[----:B------:R-:W-:Y:S01]  /*09d0*/  PLOP3.LUT P1, PT, PT, PT, PT, 0x8, 0x80 ;  /* 0x000000000080781c */ /* 0x000fe20003f2e170 */
[----:B------:R-:W0:Y:S01]  /*09e0*/  LDCU.64 UR12, c[0x0][0x380] ;  /* 0x00007000ff0c77ac */ /* 0x000e220008000a00 */
[----:B------:R-:W-:-:S11]  /*09f0*/  NOP ;  /* 0x0000000000007918 */ /* 0x000fd60000000000 */
.L_x_10:
[----:B------:R-:W-:Y:S01]  /*0a00*/  IMAD.IADD R7, R17, 0x1, R0 ;  /* 0x0000000111077824 */ /* 0x000fe200078e0200 */
[----:B-----5:R-:W-:-:S04]  /*0a10*/  IADD3 R5, P3, PT, R20, R17, RZ ;  /* 0x0000001114057210 */ /* 0x020fc80007f7e0ff */
[----:B------:R-:W-:Y:S02]  /*0a20*/  IADD3 R11, PT, PT, R7, R0, RZ ;  /* 0x00000000070b7210 */ /* 0x000fe40007ffe0ff */
[----:B------:R-:W-:Y:S02]  /*0a30*/  LEA.HI.X.SX32 R6, R17, RZ, 0x1, P3 ;  /* 0x000000ff11067211 */ /* 0x000fe400018f0eff */
[----:B0-----:R-:W-:Y:S01]  /*0a40*/  LEA R4, P3, R5, UR12, 0x1 ;  /* 0x0000000c05047c11 */ /* 0x001fe2000f8608ff */
[----:B------:R-:W-:Y:S01]  /*0a50*/  IMAD.IADD R17, R11, 0x1, R0 ;  /* 0x000000010b117824 */ /* 0x000fe200078e0200 */
[----:B------:R-:W-:Y:S02]  /*0a60*/  IADD3 R14, P4, PT, R20, R7, RZ ;  /* 0x00000007140e7210 */ /* 0x000fe40007f9e0ff */
[----:B------:R-:W-:Y:S02]  /*0a70*/  LEA.HI.X R5, R5, UR13, R6, 0x1, P3 ;  /* 0x0000000d05057c11 */ /* 0x000fe400098f0c06 */
[----:B------:R-:W-:-:S02]  /*0a80*/  LEA.HI.X.SX32 R7, R7, RZ, 0x1, P4 ;  /* 0x000000ff07077211 */ /* 0x000fc400020f0eff */
[----:B------:R-:W-:Y:S01]  /*0a90*/  LEA R6, P3, R14, UR12, 0x1 ;  /* 0x0000000c0e067c11 */ /* 0x000fe2000f8608ff */
[----:B------:R-:W2:Y:S01]  /*0aa0*/  LDG.E.U16.CONSTANT R4, desc[UR8][R4.64] ;  /* 0x0000000804047981 */ /* 0x000ea2000c1e9500 */
[C---:B------:R-:W-:Y:S02]  /*0ab0*/  IADD3 R18, P5, PT, R20.reuse, R11, RZ ;  /* 0x0000000b14127210 */ /* 0x040fe40007fbe0ff */
[----:B------:R-:W-:Y:S02]  /*0ac0*/  IADD3 R15, P6, PT, R20, R17, RZ ;  /* 0x00000011140f7210 */ /* 0x000fe40007fde0ff */
[----:B------:R-:W-:Y:S02]  /*0ad0*/  LEA.HI.X R7, R14, UR13, R7, 0x1, P3 ;  /* 0x0000000d0e077c11 */ /* 0x000fe400098f0c07 */
[----:B------:R-:W-:Y:S02]  /*0ae0*/  LEA.HI.X.SX32 R11, R11, RZ, 0x1, P5 ;  /* 0x000000ff0b0b7211 */ /* 0x000fe400028f0eff */
[----:B------:R-:W-:Y:S01]  /*0af0*/  LEA R10, P4, R18, UR12, 0x1 ;  /* 0x0000000c120a7c11 */ /* 0x000fe2000f8808ff */
[----:B------:R-:W3:Y:S01]  /*0b00*/  LDG.E.U16.CONSTANT R6, desc[UR8][R6.64] ;  /* 0x0000000806067981 */ /* 0x000ee2000c1e9500 */
[----:B------:R-:W-:-:S02]  /*0b10*/  LEA.HI.X.SX32 R16, R17, RZ, 0x1, P6 ;  /* 0x000000ff11107211 */ /* 0x000fc400030f0eff */
[C---:B------:R-:W-:Y:S02]  /*0b20*/  LEA R14, P3, R15.reuse, UR12, 0x1 ;  /* 0x0000000c0f0e7c11 */ /* 0x040fe4000f8608ff */
[----:B------:R-:W-:Y:S02]  /*0b30*/  LEA.HI.X R11, R18, UR13, R11, 0x1, P4 ;  /* 0x0000000d120b7c11 */ /* 0x000fe4000a0f0c0b */
[----:B------:R-:W-:-:S03]  /*0b40*/  LEA.HI.X R15, R15, UR13, R16, 0x1, P3 ;  /* 0x0000000d0f0f7c11 */ /* 0x000fc600098f0c10 */
[----:B------:R-:W4:Y:S04]  /*0b50*/  LDG.E.U16.CONSTANT R10, desc[UR8][R10.64] ;  /* 0x000000080a0a7981 */ /* 0x000f28000c1e9500 */
[----:B------:R-:W4:Y:S01]  /*0b60*/  LDG.E.U16.CONSTANT R14, desc[UR8][R14.64] ;  /* 0x000000080e0e7981 */ /* 0x000f22000c1e9500 */
[----:B------:R-:W-:-:S05]  /*0b70*/  VIADD R13, R13, 0x4 ;  /* 0x000000040d0d7836 */ /* 0x000fca0000000000 */
[----:B------:R-:W-:Y:S02]  /*0b80*/  ISETP.GE.AND P3, PT, R13, -0x3, PT ;  /* 0xfffffffd0d00780c */ /* 0x000fe40003f66270 */
[----:B------:R-:W-:Y:S01]  /*0b90*/  IADD3 R17, PT, PT, R17, R0, RZ ;  /* 0x0000000011117210 */ /* 0x000fe20007ffe0ff */
[----:B--2---:R-:W-:Y:S04]  /*0ba0*/  STS.U16 [R9], R4 ;  /* 0x0000000409007388 */ /* 0x004fe80000000400 */
[----:B---3--:R-:W-:Y:S04]  /*0bb0*/  STS.U16 [R9+0x80], R6 ;  /* 0x0000800609007388 */ /* 0x008fe80000000400 */
[----:B----4-:R-:W-:Y:S04]  /*0bc0*/  STS.U16 [R9+0x100], R10 ;  /* 0x0001000a09007388 */ /* 0x010fe80000000400 */
[----:B------:R0:W-:Y:S02]  /*0bd0*/  STS.U16 [R9+0x180], R14 ;  /* 0x0001800e09007388 */ /* 0x0001e40000000400 */
[----:B0-----:R-:W-:Y:S01]  /*0be0*/  VIADD R9, R9, 0x200 ;  /* 0x0000020009097836 */ /* 0x001fe20000000000 */
[----:B------:R-:W-:Y:S06]  /*0bf0*/  @!P3 BRA `(.L_x_10) ;  /* 0xfffffffc0080b947 */ /* 0x000fec000383ffff */
.L_x_9:
[----:B------:R-:W-:-:S05]  /*0c00*/  IMAD.MOV R4, RZ, RZ, -R13 ;  /* 0x000000ffff047224 */ /* 0x000fca00078e0a0d */
[----:B------:R-:W-:-:S13]  /*0c10*/  ISETP.GT.AND P3, PT, R4, 0x1, PT ;  /* 0x000000010400780c */ /* 0x000fda0003f64270 */
[----:B------:R-:W-:Y:S05]  /*0c20*/  @!P3 BRA `(.L_x_11) ;  /* 0x000000000048b947 */ /* 0x000fea0003800000 */
[----:B------:R-:W0:Y:S01]  /*0c30*/  LDCU.64 UR12, c[0x0][0x380] ;  /* 0x00007000ff0c77ac */ /* 0x000e220008000a00 */
[C---:B------:R-:W-:Y:S02]  /*0c40*/  IADD3 R11, PT, PT, R17.reuse, R0, RZ ;  /* 0x00000000110b7210 */ /* 0x040fe40007ffe0ff */
[C---:B-----5:R-:W-:Y:S02]  /*0c50*/  IADD3 R5, P1, PT, R20.reuse, R17, RZ ;  /* 0x0000001114057210 */ /* 0x060fe40007f3e0ff */
[----:B------:R-:W-:Y:S02]  /*0c60*/  IADD3 R7, P3, PT, R20, R11, RZ ;  /* 0x0000000b14077210 */ /* 0x000fe40007f7e0ff */
[----:B------:R-:W-:Y:S02]  /*0c70*/  LEA.HI.X.SX32 R14, R17, RZ, 0x1, P1 ;  /* 0x000000ff110e7211 */ /* 0x000fe400008f0eff */
[----:B------:R-:W-:Y:S02]  /*0c80*/  LEA.HI.X.SX32 R10, R11, RZ, 0x1, P3 ;  /* 0x000000ff0b0a7211 */ /* 0x000fe400018f0eff */
[----:B0-----:R-:W-:-:S02]  /*0c90*/  LEA R4, P1, R5, UR12, 0x1 ;  /* 0x0000000c05047c11 */ /* 0x001fc4000f8208ff */
[----:B------:R-:W-:Y:S02]  /*0ca0*/  LEA R6, P3, R7, UR12, 0x1 ;  /* 0x0000000c07067c11 */ /* 0x000fe4000f8608ff */
[----:B------:R-:W-:Y:S02]  /*0cb0*/  LEA.HI.X R5, R5, UR13, R14, 0x1, P1 ;  /* 0x0000000d05057c11 */ /* 0x000fe400088f0c0e */
[----:B------:R-:W-:-:S03]  /*0cc0*/  LEA.HI.X R7, R7, UR13, R10, 0x1, P3 ;  /* 0x0000000d07077c11 */ /* 0x000fc600098f0c0a */
[----:B------:R-:W2:Y:S04]  /*0cd0*/  LDG.E.U16.CONSTANT R4, desc[UR8][R4.64] ;  /* 0x0000000804047981 */ /* 0x000ea8000c1e9500 */
[----:B------:R-:W3:Y:S01]  /*0ce0*/  LDG.E.U16.CONSTANT R6, desc[UR8][R6.64] ;  /* 0x0000000806067981 */ /* 0x000ee2000c1e9500 */
[----:B------:R-:W-:Y:S01]  /*0cf0*/  PLOP3.LUT P1, PT, PT, PT, PT, 0x8, 0x80 ;  /* 0x000000000080781c */ /* 0x000fe20003f2e170 */
[----:B------:R-:W-:Y:S02]  /*0d00*/  VIADD R13, R13, 0x2 ;  /* 0x000000020d0d7836 */ /* 0x000fe40000000000 */
[----:B------:R-:W-:Y:S01]  /*0d10*/  IMAD.IADD R17, R11, 0x1, R0 ;  /* 0x000000010b117824 */ /* 0x000fe200078e0200 */
[----:B--2---:R-:W-:Y:S04]  /*0d20*/  STS.U16 [R9], R4 ;  /* 0x0000000409007388 */ /* 0x004fe80000000400 */
[----:B---3--:R0:W-:Y:S02]  /*0d30*/  STS.U16 [R9+0x80], R6 ;  /* 0x0000800609007388 */ /* 0x0081e40000000400 */
[----:B0-----:R-:W-:-:S07]  /*0d40*/  IADD3 R9, PT, PT, R9, 0x100, RZ ;  /* 0x0000010009097810 */ /* 0x001fce0007ffe0ff */
.L_x_11:
[----:B------:R-:W-:-:S13]  /*0d50*/  ISETP.NE.OR P1, PT, R13, RZ, P1 ;  /* 0x000000ff0d00720c */ /* 0x000fda0000f25670 */
[----:B------:R-:W-:Y:S05]  /*0d60*/  @!P1 BRA `(.L_x_2) ;  /* 0x00000000002c9947 */ /* 0x000fea0003800000 */
.L_x_8:
[----:B-----5:R-:W-:-:S04]  /*0d70*/  IADD3 R5, P1, PT, R20, R17, RZ ;  /* 0x0000001114057210 */ /* 0x020fc80007f3e0ff */
[----:B------:R-:W-:Y:S02]  /*0d80*/  LEA.HI.X.SX32 R6, R17, RZ, 0x1, P1 ;  /* 0x000000ff11067211 */ /* 0x000fe400008f0eff */
[----:B------:R-:W-:-:S04]  /*0d90*/  LEA R4, P1, R5, UR14, 0x1 ;  /* 0x0000000e05047c11 */ /* 0x000fc8000f8208ff */
[----:B------:R-:W-:-:S05]  /*0da0*/  LEA.HI.X R5, R5, UR15, R6, 0x1, P1 ;  /* 0x0000000f05057c11 */ /* 0x000fca00088f0c06 */
[----:B------:R-:W2:Y:S01]  /*0db0*/  LDG.E.U16.CONSTANT R4, desc[UR8][R4.64] ;  /* 0x0000000804047981 */ /* 0x000ea2000c1e9500 */
[----:B------:R-:W-:Y:S02]  /*0dc0*/  VIADD R13, R13, 0x1 ;  /* 0x000000010d0d7836 */ /* 0x000fe40000000000 */
[----:B------:R-:W-:-:S03]  /*0dd0*/  IMAD.IADD R17, R17, 0x1, R0 ;  /* 0x0000000111117824 */ /* 0x000fc600078e0200 */
[----:B------:R-:W-:Y:S01]  /*0de0*/  ISETP.NE.AND P1, PT, R13, RZ, PT ;  /* 0x000000ff0d00720c */ /* 0x000fe20003f25270 */
[----:B--2---:R0:W-:Y:S02]  /*0df0*/  STS.U16 [R9], R4 ;  /* 0x0000000409007388 */ /* 0x0041e40000000400 */
[----:B0-----:R-:W-:-:S10]  /*0e00*/  IADD3 R9, PT, PT, R9, 0x80, RZ ;  /* 0x0000008009097810 */ /* 0x001fd40007ffe0ff */
[----:B------:R-:W-:Y:S05]  /*0e10*/  @P1 BRA `(.L_x_8) ;  /* 0xfffffffc00d41947 */ /* 0x000fea000383ffff */
.L_x_2:
[----:B------:R-:W-:Y:S05]  /*0e20*/  BSYNC.RECONVERGENT B0 ;  /* 0x0000000000007941 */ /* 0x000fea0003800200 */
.L_x_1:
[----:B------:R-:W1:Y:S02]  /*0e30*/  LDCU UR5, c[0x0][0x3ac] ;  /* 0x00007580ff0577ac */ /* 0x000e640008000800 */
[----:B-1----:R-:W-:-:S05]  /*0e40*/  IMAD.U32 R51, RZ, RZ, UR5 ;  /* 0x00000005ff337e24 */ /* 0x002fca000f8e00ff */
[----:B------:R-:W-:-:S13]  /*0e50*/  ISETP.GE.AND P1, PT, R12, R51, PT ;  /* 0x000000330c00720c */ /* 0x000fda0003f26270 */
[----:B------:R-:W-:Y:S05]  /*0e60*/  @P1 EXIT ;  /* 0x000000000000194d */ /* 0x000fea0003800000 */
[----:B------:R-:W1:Y:S02]  /*0e70*/  LDCU.U8 UR5, c[0x0][0x3e0] ;  /* 0x00007c00ff0577ac */ /* 0x000e640008000000 */
[----:B-1----:R-:W-:-:S06]  /*0e80*/  UPRMT UR5, UR5, 0x8880, URZ ;  /* 0x0000888005057896 */ /* 0x002fcc00080000ff */
[----:B------:R-:W-:-:S04]  /*0e90*/  ISETP.NE.AND P1, PT, RZ, UR5, PT ;  /* 0x00000005ff007c0c */ /* 0x000fc8000bf25270 */
[----:B------:R-:W-:-:S13]  /*0ea0*/  ISETP.NE.OR P1, PT, R8, RZ, !P1 ;  /* 0x000000ff0800720c */ /* 0x000fda0004f25670 */
[----:B------:R-:W-:Y:S05]  /*0eb0*/  @P1 BRA `(.L_x_12) ;  /* 0x0000000000c01947 */ /* 0x000fea0003800000 */
[----:B0-----:R-:W-:Y:S02]  /*0ec0*/  IMAD.MOV R9, RZ, RZ, -R3 ;  /* 0x000000ffff097224 */ /* 0x001fe400078e0a03 */
[----:B------:R-:W-:-:S03]  /*0ed0*/  IMAD R3, R51, UR10, RZ ;  /* 0x0000000a33037c24 */ /* 0x000fc6000f8e02ff */
[----:B------:R-:W-:Y:S02]  /*0ee0*/  ISETP.GE.AND P1, PT, R9, RZ, PT ;  /* 0x000000ff0900720c */ /* 0x000fe40003f26270 */
[----:B------:R-:W-:-:S04]  /*0ef0*/  LEA R3, R3, UR4, 0x2 ;  /* 0x0000000403037c11 */ /* 0x000fc8000f8e10ff */
[----:B------:R-:W-:-:S07]  /*0f00*/  LEA R3, R2, R3, 0x2 ;  /* 0x0000000302037211 */ /* 0x000fce00078e10ff */
[----:B------:R-:W-:Y:S05]  /*0f10*/  @P1 BRA `(.L_x_13) ;  /* 0x00000000008c1947 */ /* 0x000fea0003800000 */
[----:B------:R-:W-:Y:S01]  /*0f20*/  IMAD.MOV R4, RZ, RZ, -R9 ;  /* 0x000000ffff047224 */ /* 0x000fe200078e0a09 */
[----:B------:R-:W-:-:S04]  /*0f30*/  PLOP3.LUT P1, PT, PT, PT, PT, 0x80, 0x8 ;  /* 0x000000000008781c */ /* 0x000fc80003f2f070 */
[----:B------:R-:W-:-:S13]  /*0f40*/  ISETP.GT.AND P3, PT, R4, 0x3, PT ;  /* 0x000000030400780c */ /* 0x000fda0003f64270 */
[----:B------:R-:W-:Y:S05]  /*0f50*/  @!P3 BRA `(.L_x_14) ;  /* 0x000000000044b947 */ /* 0x000fea0003800000 */
[----:B------:R-:W0:Y:S01]  /*0f60*/  LDC.64 R16, c[0x0][0x3a0] ;  /* 0x0000e800ff107b82 */ /* 0x000e220000000a00 */
[----:B------:R-:W-:-:S13]  /*0f70*/  PLOP3.LUT P1, PT, PT, PT, PT, 0x8, 0x80 ;  /* 0x000000000080781c */ /* 0x000fda0003f2e170 */
.L_x_15:
[C---:B------:R-:W-:Y:S02]  /*0f80*/  IMAD.IADD R6, R3.reuse, 0x1, R51 ;  /* 0x0000000103067824 */ /* 0x040fe400078e0233 */
[----:B0-----:R-:W-:-:S03]  /*0f90*/  IMAD.WIDE R4, R3, 0x2, R16 ;  /* 0x0000000203047825 */ /* 0x001fc600078e0210 */
[C---:B------:R-:W-:Y:S01]  /*0fa0*/  IADD3 R10, PT, PT, R6.reuse, R51, RZ ;  /* 0x00000033060a7210 */ /* 0x040fe20007ffe0ff */
[----:B------:R-:W-:Y:S01]  /*0fb0*/  IMAD.WIDE R6, R6, 0x2, R16 ;  /* 0x0000000206067825 */ /* 0x000fe200078e0210 */
[----:B------:R1:W-:Y:S03]  /*0fc0*/  STG.E.64 desc[UR8][R4.64], RZ ;  /* 0x000000ff04007986 */ /* 0x0003e6000c101b08 */
[C---:B------:R-:W-:Y:S01]  /*0fd0*/  IMAD.IADD R13, R10.reuse, 0x1, R51 ;  /* 0x000000010a0d7824 */ /* 0x040fe200078e0233 */
[----:B------:R1:W-:Y:S01]  /*0fe0*/  STG.E.64 desc[UR8][R6.64], RZ ;  /* 0x000000ff06007986 */ /* 0x0003e2000c101b08 */
[----:B------:R-:W-:-:S03]  /*0ff0*/  IMAD.WIDE R10, R10, 0x2, R16 ;  /* 0x000000020a0a7825 */ /* 0x000fc600078e0210 */
[C---:B------:R-:W-:Y:S01]  /*1000*/  IADD3 R3, PT, PT, R13.reuse, R51, RZ ;  /* 0x000000330d037210 */ /* 0x040fe20007ffe0ff */
[----:B------:R-:W-:Y:S01]  /*1010*/  IMAD.WIDE R14, R13, 0x2, R16 ;  /* 0x000000020d0e7825 */ /* 0x000fe200078e0210 */
[----:B------:R1:W-:Y:S03]  /*1020*/  STG.E.64 desc[UR8][R10.64], RZ ;  /* 0x000000ff0a007986 */ /* 0x0003e6000c101b08 */
[----:B------:R-:W-:Y:S01]  /*1030*/  VIADD R9, R9, 0x4 ;  /* 0x0000000409097836 */ /* 0x000fe20000000000 */
[----:B------:R1:W-:Y:S04]  /*1040*/  STG.E.64 desc[UR8][R14.64], RZ ;  /* 0x000000ff0e007986 */ /* 0x0003e8000c101b08 */
[----:B------:R-:W-:-:S13]  /*1050*/  ISETP.GE.AND P3, PT, R9, -0x3, PT ;  /* 0xfffffffd0900780c */ /* 0x000fda0003f66270 */
[----:B-1----:R-:W-:Y:S05]  /*1060*/  @!P3 BRA `(.L_x_15) ;  /* 0xfffffffc00c4b947 */ /* 0x002fea000383ffff */
.L_x_14:
[----:B------:R-:W-:-:S05]  /*1070*/  IMAD.MOV R4, RZ, RZ, -R9 ;  /* 0x000000ffff047224 */ /* 0x000fca00078e0a09 */
[----:B------:R-:W-:-:S13]  /*1080*/  ISETP.GT.AND P3, PT, R4, 0x1, PT ;  /* 0x000000010400780c */ /* 0x000fda0003f64270 */
[----:B------:R-:W-:Y:S05]  /*1090*/  @!P3 BRA `(.L_x_16) ;  /* 0x000000000024b947 */ /* 0x000fea0003800000 */
[----:B------:R-:W0:Y:S01]  /*10a0*/  LDC.64 R6, c[0x0][0x3a0] ;  /* 0x0000e800ff067b82 */ /* 0x000e220000000a00 */
[-C--:B------:R-:W-:Y:S01]  /*10b0*/  IADD3 R10, PT, PT, R3, R51.reuse, RZ ;  /* 0x00000033030a7210 */ /* 0x080fe20007ffe0ff */
[----:B------:R-:W-:Y:S01]  /*10c0*/  VIADD R9, R9, 0x2 ;  /* 0x0000000209097836 */ /* 0x000fe20000000000 */
[----:B------:R-:W-:Y:S01]  /*10d0*/  PLOP3.LUT P1, PT, PT, PT, PT, 0x8, 0x80 ;  /* 0x000000000080781c */ /* 0x000fe20003f2e170 */
[----:B0-----:R-:W-:Y:S01]  /*10e0*/  IMAD.WIDE R4, R3, 0x2, R6 ;  /* 0x0000000203047825 */ /* 0x001fe200078e0206 */
[----:B------:R-:W-:-:S03]  /*10f0*/  IADD3 R3, PT, PT, R10, R51, RZ ;  /* 0x000000330a037210 */ /* 0x000fc60007ffe0ff */
[----:B------:R-:W-:Y:S01]  /*1100*/  IMAD.WIDE R6, R10, 0x2, R6 ;  /* 0x000000020a067825 */ /* 0x000fe200078e0206 */
[----:B------:R0:W-:Y:S04]  /*1110*/  STG.E.64 desc[UR8][R4.64], RZ ;  /* 0x000000ff04007986 */ /* 0x0001e8000c101b08 */
[----:B------:R0:W-:Y:S03]  /*1120*/  STG.E.64 desc[UR8][R6.64], RZ ;  /* 0x000000ff06007986 */ /* 0x0001e6000c101b08 */
.L_x_16:
[----:B------:R-:W-:-:S13]  /*1130*/  ISETP.NE.OR P1, PT, R9, RZ, P1 ;  /* 0x000000ff0900720c */ /* 0x000fda0000f25670 */
[----:B------:R-:W-:Y:S05]  /*1140*/  @!P1 BRA `(.L_x_12) ;  /* 0x00000000001c9947 */ /* 0x000fea0003800000 */
.L_x_13:
[----:B0-----:R-:W0:Y:S02]  /*1150*/  LDC.64 R4, c[0x0][0x3a0] ;  /* 0x0000e800ff047b82 */ /* 0x001e240000000a00 */
.L_x_17:
[C---:B0-----:R-:W-:Y:S01]  /*1160*/  IMAD.WIDE R6, R3.reuse, 0x2, R4 ;  /* 0x0000000203067825 */ /* 0x041fe200078e0204 */
[----:B------:R-:W-:-:S03]  /*1170*/  IADD3 R3, PT, PT, R3, R51, RZ ;  /* 0x0000003303037210 */ /* 0x000fc60007ffe0ff */
[----:B------:R-:W-:Y:S01]  /*1180*/  VIADD R9, R9, 0x1 ;  /* 0x0000000109097836 */ /* 0x000fe20000000000 */
[----:B------:R1:W-:Y:S04]  /*1190*/  STG.E.64 desc[UR8][R6.64], RZ ;  /* 0x000000ff06007986 */ /* 0x0003e8000c101b08 */
[----:B------:R-:W-:-:S13]  /*11a0*/  ISETP.NE.AND P1, PT, R9, RZ, PT ;  /* 0x000000ff0900720c */ /* 0x000fda0003f25270 */
[----:B-1----:R-:W-:Y:S05]  /*11b0*/  @P1 BRA `(.L_x_17) ;  /* 0xfffffffc00e81947 */ /* 0x002fea000383ffff */
.L_x_12:
[----:B------:R-:W1:Y:S01]  /*11c0*/  LDC.64 R10, c[0x0][0x3b8] ;  /* 0x0000ee00ff0a7b82 */ /* 0x000e620000000a00 */
[----:B------:R-:W2:Y:S07]  /*11d0*/  LDCU UR4, c[0x0][0x3c8] ;  /* 0x00007900ff0477ac */ /* 0x000eae0008000800 */
[----:B------:R-:W-:Y:S01]  /*11e0*/  BAR.SYNC.DEFER_BLOCKING 0x0 ;  /* 0x0000000000007b1d */ /* 0x000fe20000010000 */
[----:B------:R-:W-:Y:S01]  /*11f0*/  ISETP.GE.AND P1, PT, R59, R0, PT ;  /* 0x000000003b00720c */ /* 0x000fe20003f26270 */
[----:B------:R-:W-:-:S04]  /*1200*/  IMAD.SHL.U32 R15, R8, 0x80, RZ ;  /* 0x00000080080f7824 */ /* 0x000fc800078e00ff */
[----:B------:R-:W3:Y:S01]  /*1210*/  LDCU UR6, c[0x0][0x3cc] ;  /* 0x00007980ff0677ac */ /* 0x000ee20008000800 */
[----:B------:R-:W4:Y:S01]  /*1220*/  LDCU UR5, c[0x0][0x3d0] ;  /* 0x00007a00ff0577ac */ /* 0x000f220008000800 */
[----:B------:R-:W0:Y:S01]  /*1230*/  LDCU UR10, c[0x0][0x3d4] ;  /* 0x00007a80ff0a77ac */ /* 0x000e220008000800 */
[----:B--2---:R-:W-:Y:S01]  /*1240*/  VIMNMX R3, PT, PT, R59, UR4, PT ;  /* 0x000000043b037c48 */ /* 0x004fe2000bfe0100 */
[----:B------:R-:W2:Y:S01]  /*1250*/  LDCU UR11, c[0x0][0x3d8] ;  /* 0x00007b00ff0b77ac */ /* 0x000ea20008000800 */
[----:B-1----:R-:W-:-:S03]  /*1260*/  IMAD.WIDE.U32 R14, R15, 0x2, R10 ;  /* 0x000000020f0e7825 */ /* 0x002fc600078e000a */
[----:B0-234-:R-:W-:Y:S05]  /*1270*/  @P1 BRA `(.L_x_18) ;  /* 0x0000000000d01947 */ /* 0x01dfea0003800000 */
[----:B------:R0:W5:Y:S01]  /*1280*/  LDG.E.U16.CONSTANT R9, desc[UR8][R14.64] ;  /* 0x000000080e097981 */ /* 0x000162000c1e9500 */
[----:B------:R-:W-:Y:S01]  /*1290*/  SHF.R.S32.HI R5, RZ, 0x1f, R12 ;  /* 0x0000001fff057819 */ /* 0x000fe2000001140c */
[----:B------:R-:W-:Y:S01]  /*12a0*/  IMAD.MOV.U32 R18, RZ, RZ, RZ ;  /* 0x000000ffff127224 */ /* 0x000fe200078e00ff */
[----:B------:R-:W-:Y:S02]  /*12b0*/  SHF.L.U32 R2, R2, 0x4, RZ ;  /* 0x0000000402027819 */ /* 0x000fe400000006ff */
[----:B------:R-:W-:Y:S02]  /*12c0*/  LEA.HI R5, R5, R12, RZ, 0x3 ;  /* 0x0000000c05057211 */ /* 0x000fe400078f18ff */
[----:B------:R-:W-:Y:S02]  /*12d0*/  MOV R19, R59 ;  /* 0x0000003b00137202 */ /* 0x000fe40000000f00 */
[----:B------:R-:W-:Y:S02]  /*12e0*/  LOP3.LUT R2, R2, 0x10, RZ, 0xc0, !PT ;  /* 0x0000001002027812 */ /* 0x000fe400078ec0ff */
[----:B0-----:R-:W-:-:S07]  /*12f0*/  SHF.R.S32.HI R13, RZ, 0x3, R5 ;  /* 0x00000003ff0d7819 */ /* 0x001fce0000011405 */
.L_x_19:
[----:B0-----:R-:W0:Y:S01]  /*1300*/  LDC.64 R4, c[0x0][0x390] ;  /* 0x0000e400ff047b82 */ /* 0x001e220000000a00 */
[----:B-----5:R-:W-:-:S04]  /*1310*/  IMAD.IADD R16, R9, 0x1, R18 ;  /* 0x0000000109107824 */ /* 0x020fc800078e0212 */
[----:B------:R-:W-:-:S05]  /*1320*/  IMAD R6, R16, R51, RZ ;  /* 0x0000003310067224 */ /* 0x000fca00078e02ff */
[----:B------:R-:W-:-:S04]  /*1330*/  SHF.R.S32.HI R7, RZ, 0x1f, R6 ;  /* 0x0000001fff077819 */ /* 0x000fc80000011406 */
[----:B------:R-:W-:-:S04]  /*1340*/  LEA.HI R6, R7, R6, RZ, 0x3 ;  /* 0x0000000607067211 */ /* 0x000fc800078f18ff */
[----:B------:R-:W-:-:S05]  /*1350*/  LEA.HI.SX32 R7, R6, R13, 0x1d ;  /* 0x0000000d06077211 */ /* 0x000fca00078feaff */
[----:B0-----:R-:W-:Y:S02]  /*1360*/  IMAD.WIDE R4, R7, 0x4, R4 ;  /* 0x0000000407047825 */ /* 0x001fe400078e0204 */
[----:B------:R-:W0:Y:S04]  /*1370*/  LDC.64 R6, c[0x0][0x398] ;  /* 0x0000e600ff067b82 */ /* 0x000e280000000a00 */
[----:B------:R-:W2:Y:S01]  /*1380*/  LDG.E.CONSTANT R5, desc[UR8][R4.64] ;  /* 0x0000000804057981 */ /* 0x000ea2000c1e9900 */
[----:B------:R-:W-:Y:S01]  /*1390*/  SHF.L.U32 R17, R19, 0x1, RZ ;  /* 0x0000000113117819 */ /* 0x000fe200000006ff */
[----:B0-----:R-:W-:-:S04]  /*13a0*/  IMAD.WIDE.U32 R6, R16, 0x2, R6 ;  /* 0x0000000210067825 */ /* 0x001fc800078e0006 */
[----:B------:R-:W-:Y:S02]  /*13b0*/  IMAD.WIDE.U32 R16, R17, 0x2, R10 ;  /* 0x0000000211107825 */ /* 0x000fe400078e000a */
[----:B------:R0:W3:Y:S04]  /*13c0*/  LDG.E.U16.CONSTANT R6, desc[UR8][R6.64] ;  /* 0x0000000806067981 */ /* 0x0000e8000c1e9500 */
[----:B------:R1:W4:Y:S01]  /*13d0*/  LDG.E.U16.CONSTANT R26, desc[UR8][R16.64+0x2] ;  /* 0x00000208101a7981 */ /* 0x000322000c1e9500 */
[----:B--2---:R-:W-:-:S04]  /*13e0*/  SHF.R.U32.HI R20, RZ, R2, R5 ;  /* 0x00000002ff147219 */ /* 0x004fc80000011605 */
[--C-:B------:R-:W-:Y:S02]  /*13f0*/  SHF.R.U32.HI R22, RZ, 0x4, R20.reuse ;  /* 0x00000004ff167819 */ /* 0x100fe40000011614 */
[----:B------:R-:W-:Y:S02]  /*1400*/  SHF.R.U32.HI R4, RZ, 0x8, R20 ;  /* 0x00000008ff047819 */ /* 0x000fe40000011614 */
[----:B------:R-:W-:Y:S02]  /*1410*/  LOP3.LUT R22, R22, 0xf, RZ, 0xc0, !PT ;  /* 0x0000000f16167812 */ /* 0x000fe400078ec0ff */
[----:B------:R-:W-:Y:S02]  /*1420*/  LOP3.LUT R4, R4, 0xf, RZ, 0xc0, !PT ;  /* 0x0000000f04047812 */ /* 0x000fe400078ec0ff */
[----:B------:R-:W-:Y:S01]  /*1430*/  LOP3.LUT R21, R20, 0xf, RZ, 0xc0, !PT ;  /* 0x0000000f14157812 */ /* 0x000fe200078ec0ff */
[----:B------:R-:W-:Y:S01]  /*1440*/  IMAD R5, R22, R22, R22 ;  /* 0x0000001616057224 */ /* 0x000fe200078e0216 */
[----:B------:R-:W-:-:S03]  /*1450*/  SHF.R.U32.HI R20, RZ, 0xc, R20 ;  /* 0x0000000cff147819 */ /* 0x000fc60000011614 */
[C---:B------:R-:W-:Y:S01]  /*1460*/  IMAD R24, R21.reuse, R21, R21 ;  /* 0x0000001515187224 */ /* 0x040fe200078e0215 */
[----:B------:R-:W-:Y:S01]  /*1470*/  IADD3 R22, PT, PT, R22, 0x1, R5 ;  /* 0x0000000116167810 */ /* 0x000fe20007ffe005 */
[----:B------:R-:W-:Y:S01]  /*1480*/  IMAD R5, R4, R4, R4 ;  /* 0x0000000404057224 */ /* 0x000fe200078e0204 */
[----:B------:R-:W-:Y:S02]  /*1490*/  LOP3.LUT R20, R20, 0xf, RZ, 0xc0, !PT ;  /* 0x0000000f14147812 */ /* 0x000fe400078ec0ff */
[----:B------:R-:W-:Y:S01]  /*14a0*/  IADD3 R24, PT, PT, R21, 0x1, R24 ;  /* 0x0000000115187810 */ /* 0x000fe20007ffe018 */
[----:B0-----:R-:W-:Y:S01]  /*14b0*/  I2F.F16 R7, R22 ;  /* 0x0000001600077306 */ /* 0x001fe20000200c00 */
[----:B-1----:R-:W-:Y:S01]  /*14c0*/  IADD3 R16, PT, PT, R4, 0x1, R5 ;  /* 0x0000000104107810 */ /* 0x002fe20007ffe005 */
[----:B------:R-:W-:Y:S02]  /*14d0*/  IMAD R5, R20, R20, R20 ;  /* 0x0000001414057224 */ /* 0x000fe400078e0214 */
[----:B------:R-:W-:-:S02]  /*14e0*/  IMAD R4, R18, 0x8, R1 ;  /* 0x0000000812047824 */ /* 0x000fc400078e0201 */
[----:B------:R-:W-:Y:S01]  /*14f0*/  VIADD R18, R18, 0x1 ;  /* 0x0000000112127836 */ /* 0x000fe20000000000 */
[----:B------:R-:W-:Y:S01]  /*1500*/  IADD3 R5, PT, PT, R20, 0x1, R5 ;  /* 0x0000000114057810 */ /* 0x000fe20007ffe005 */
[----:B------:R-:W0:Y:S01]  /*1510*/  I2F.F16 R24, R24 ;  /* 0x0000001800187306 */ /* 0x000e220000200c00 */
[----:B----4-:R-:W-:-:S04]  /*1520*/  IADD3 R19, PT, PT, R26, R19, RZ ;  /* 0x000000131a137210 */ /* 0x010fc80007ffe0ff */
[----:B------:R-:W-:-:S03]  /*1530*/  ISETP.GE.AND P1, PT, R19, R56, PT ;  /* 0x000000381300720c */ /* 0x000fc60003f26270 */
[----:B------:R-:W-:Y:S01]  /*1540*/  I2F.F16 R16, R16 ;  /* 0x0000001000107306 */ /* 0x000fe20000200c00 */
[----:B0-----:R-:W-:-:S07]  /*1550*/  PRMT R7, R24, 0x5410, R7 ;  /* 0x0000541018077816 */ /* 0x001fce0000000007 */
[----:B------:R-:W0:Y:S01]  /*1560*/  I2F.F16 R5, R5 ;  /* 0x0000000500057306 */ /* 0x000e220000200c00 */
[----:B---3--:R-:W-:Y:S01]  /*1570*/  HMUL2 R20, R7, R6.H0_H0 ;  /* 0x2000000607147232 */ /* 0x008fe20000000000 */
[----:B0-----:R-:W-:-:S05]  /*1580*/  PRMT R5, R16, 0x5410, R5 ;  /* 0x0000541010057816 */ /* 0x001fca0000000005 */
[----:B------:R-:W-:-:S05]  /*1590*/  HMUL2 R21, R5, R6.H0_H0 ;  /* 0x2000000605157232 */ /* 0x000fca0000000000 */
[----:B------:R0:W-:Y:S01]  /*15a0*/  STL.64 [R4], R20 ;  /* 0x0000001404007387 */ /* 0x0001e20000100a00 */
[----:B------:R-:W-:Y:S05]  /*15b0*/  @!P1 BRA `(.L_x_19) ;  /* 0xfffffffc00509947 */ /* 0x000fea000383ffff */
.L_x_18:
[C---:B------:R-:W-:Y:S01]  /*15c0*/  ISETP.GT.AND P1, PT, R59.reuse, UR4, PT ;  /* 0x000000043b007c0c */ /* 0x040fe2000bf24270 */
[----:B------:R-:W-:Y:S01]  /*15d0*/  HFMA2 R7, -RZ, RZ, 0, 0 ;  /* 0x00000000ff077431 */ /* 0x000fe200000001ff */
[----:B------:R-:W-:Y:S02]  /*15e0*/  SHF.R.S32.HI R2, RZ, 0x1f, R3 ;  /* 0x0000001fff027819 */ /* 0x000fe40000011403 */
[----:B0-----:R-:W-:Y:S02]  /*15f0*/  CS2R R4, SRZ ;  /* 0x0000000000047805 */ /* 0x001fe4000001ff00 */
[C---:B------:R-:W-:Y:S01]  /*1600*/  ISETP.GT.AND P3, PT, R59.reuse, UR6, PT ;  /* 0x000000063b007c0c */ /* 0x040fe2000bf64270 */
[----:B------:R-:W-:Y:S01]  /*1610*/  IMAD.MOV.U32 R16, RZ, RZ, RZ ;  /* 0x000000ffff107224 */ /* 0x000fe200078e00ff */
[----:B------:R-:W-:Y:S02]  /*1620*/  LEA.HI R2, R2, R3, RZ, 0x5 ;  /* 0x0000000302027211 */ /* 0x000fe400078f28ff */
[----:B------:R-:W-:-:S02]  /*1630*/  ISETP.GT.AND P4, PT, R59, UR5, PT ;  /* 0x000000053b007c0c */ /* 0x000fc4000bf84270 */
[C---:B------:R-:W-:Y:S02]  /*1640*/  ISETP.GT.AND P5, PT, R59.reuse, UR10, PT ;  /* 0x0000000a3b007c0c */ /* 0x040fe4000bfa4270 */
[----:B------:R-:W-:Y:S02]  /*1650*/  ISETP.GT.AND P6, PT, R59, UR11, PT ;  /* 0x0000000b3b007c0c */ /* 0x000fe4000bfc4270 */
[----:B------:R-:W-:Y:S02]  /*1660*/  SHF.R.S32.HI R9, RZ, 0x5, R2 ;  /* 0x00000005ff097819 */ /* 0x000fe40000011402 */
[----:B------:R-:W-:Y:S01]  /*1670*/  MOV R2, RZ ;  /* 0x000000ff00027202 */ /* 0x000fe20000000f00 */
[----:B------:R-:W-:Y:S08]  /*1680*/  @!P1 BRA `(.L_x_20) ;  /* 0x00000000001c9947 */ /* 0x000ff00003800000 */
[----:B------:R-:W0:Y:S02]  /*1690*/  LDC R2, c[0x0][0x3cc] ;  /* 0x0000f300ff027b82 */ /* 0x000e240000000800 */
[----:B0-----:R-:W-:-:S05]  /*16a0*/  VIMNMX R2, PT, PT, R59, R2, PT ;  /* 0x000000023b027248 */ /* 0x001fca0003fe0100 */
[----:B------:R-:W-:-:S05]  /*16b0*/  VIADD R2, R2, -UR4 ;  /* 0x8000000402027c36 */ /* 0x000fca0008000000 */
[----:B------:R-:W-:-:S04]  /*16c0*/  SHF.R.S32.HI R3, RZ, 0x1f, R2 ;  /* 0x0000001fff037819 */ /* 0x000fc80000011402 */
[----:B------:R-:W-:-:S04]  /*16d0*/  LEA.HI R3, R3, R2, RZ, 0x5 ;  /* 0x0000000203037211 */ /* 0x000fc800078f28ff */
[----:B------:R-:W-:-:S05]  /*16e0*/  SHF.R.S32.HI R3, RZ, 0x5, R3 ;  /* 0x00000005ff037819 */ /* 0x000fca0000011403 */
[----:B------:R-:W-:-:S07]  /*16f0*/  IMAD R2, R3, 0x6, RZ ;  /* 0x0000000603027824 */ /* 0x000fce00078e02ff */
.L_x_20:
[----:B------:R-:W-:Y:S05]  /*1700*/  @!P3 BRA `(.L_x_21) ;  /* 0x00000000001cb947 */ /* 0x000fea0003800000 */
[----:B------:R-:W0:Y:S02]  /*1710*/  LDC R4, c[0x0][0x3d0] ;  /* 0x0000f400ff047b82 */ /* 0x000e240000000800 */
[----:B0-----:R-:W-:-:S04]  /*1720*/  VIMNMX R3, PT, PT, R59, R4, PT ;  /* 0x000000043b037248 */ /* 0x001fc80003fe0100 */
[----:B------:R-:W-:-:S04]  /*1730*/  IADD3 R3, PT, PT, R3, -UR6, RZ ;  /* 0x8000000603037c10 */ /* 0x000fc8000fffe0ff */
[----:B------:R-:W-:-:S04]  /*1740*/  SHF.R.S32.HI R4, RZ, 0x1f, R3 ;  /* 0x0000001fff047819 */ /* 0x000fc80000011403 */
[----:B------:R-:W-:-:S04]  /*1750*/  LEA.HI R4, R4, R3, RZ, 0x5 ;  /* 0x0000000304047211 */ /* 0x000fc800078f28ff */
[----:B------:R-:W-:-:S05]  /*1760*/  SHF.R.S32.HI R4, RZ, 0x5, R4 ;  /* 0x00000005ff047819 */ /* 0x000fca0000011404 */
[----:B------:R-:W-:-:S07]  /*1770*/  IMAD R4, R4, 0x5, RZ ;  /* 0x0000000504047824 */ /* 0x000fce00078e02ff */
.L_x_21:
[----:B------:R-:W-:Y:S05]  /*1780*/  @!P4 BRA `(.L_x_22) ;  /* 0x00000000001cc947 */ /* 0x000fea0003800000 */
[----:B------:R-:W0:Y:S02]  /*1790*/  LDC R6, c[0x0][0x3d4] ;  /* 0x0000f500ff067b82 */ /* 0x000e240000000800 */
[----:B0-----:R-:W-:-:S05]  /*17a0*/  VIMNMX R3, PT, PT, R59, R6, PT ;  /* 0x000000063b037248 */ /* 0x001fca0003fe0100 */
[----:B------:R-:W-:-:S05]  /*17b0*/  VIADD R3, R3, -UR5 ;  /* 0x8000000503037c36 */ /* 0x000fca0008000000 */
[----:B------:R-:W-:-:S04]  /*17c0*/  SHF.R.S32.HI R6, RZ, 0x1f, R3 ;  /* 0x0000001fff067819 */ /* 0x000fc80000011403 */
[----:B------:R-:W-:-:S04]  /*17d0*/  LEA.HI R6, R6, R3, RZ, 0x5 ;  /* 0x0000000306067211 */ /* 0x000fc800078f28ff */
[----:B------:R-:W-:-:S04]  /*17e0*/  SHF.R.S32.HI R6, RZ, 0x5, R6 ;  /* 0x00000005ff067819 */ /* 0x000fc80000011406 */
[----:B------:R-:W-:-:S07]  /*17f0*/  SHF.L.U32 R5, R6, 0x2, RZ ;  /* 0x0000000206057819 */ /* 0x000fce00000006ff */
.L_x_22:
[----:B------:R-:W-:Y:S05]  /*1800*/  @!P5 BRA `(.L_x_23) ;  /* 0x00000000001cd947 */ /* 0x000fea0003800000 */
[----:B------:R-:W0:Y:S02]  /*1810*/  LDC R6, c[0x0][0x3d8] ;  /* 0x0000f600ff067b82 */ /* 0x000e240000000800 */
[----:B0-----:R-:W-:-:S05]  /*1820*/  VIMNMX R3, PT, PT, R59, R6, PT ;  /* 0x000000063b037248 */ /* 0x001fca0003fe0100 */
[----:B------:R-:W-:-:S05]  /*1830*/  VIADD R3, R3, -UR10 ;  /* 0x8000000a03037c36 */ /* 0x000fca0008000000 */
[----:B------:R-:W-:-:S04]  /*1840*/  SHF.R.S32.HI R6, RZ, 0x1f, R3 ;  /* 0x0000001fff067819 */ /* 0x000fc80000011403 */
[----:B------:R-:W-:-:S04]  /*1850*/  LEA.HI R6, R6, R3, RZ, 0x5 ;  /* 0x0000000306067211 */ /* 0x000fc800078f28ff */
[----:B------:R-:W-:-:S05]  /*1860*/  SHF.R.S32.HI R6, RZ, 0x5, R6 ;  /* 0x00000005ff067819 */ /* 0x000fca0000011406 */
[----:B------:R-:W-:-:S07]  /*1870*/  IMAD R7, R6, 0x3, RZ ;  /* 0x0000000306077824 */ /* 0x000fce00078e02ff */
.L_x_23:
[----:B------:R-:W-:Y:S05]  /*1880*/  @!P6 BRA `(.L_x_24) ;  /* 0x00000000001ce947 */ /* 0x000fea0003800000 */
[----:B------:R-:W0:Y:S02]  /*1890*/  LDC R6, c[0x0][0x3dc] ;  /* 0x0000f700ff067b82 */ /* 0x000e240000000800 */
[----:B0-----:R-:W-:-:S04]  /*18a0*/  VIMNMX R3, PT, PT, R59, R6, PT ;  /* 0x000000063b037248 */ /* 0x001fc80003fe0100 */
[----:B------:R-:W-:-:S04]  /*18b0*/  IADD3 R3, PT, PT, R3, -UR11, RZ ;  /* 0x8000000b03037c10 */ /* 0x000fc8000fffe0ff */
[----:B------:R-:W-:-:S04]  /*18c0*/  SHF.R.S32.HI R6, RZ, 0x1f, R3 ;  /* 0x0000001fff067819 */ /* 0x000fc80000011403 */
[----:B------:R-:W-:-:S04]  /*18d0*/  LEA.HI R6, R6, R3, RZ, 0x5 ;  /* 0x0000000306067211 */ /* 0x000fc800078f28ff */
[----:B------:R-:W-:-:S05]  /*18e0*/  SHF.R.S32.HI R6, RZ, 0x5, R6 ;  /* 0x00000005ff067819 */ /* 0x000fca0000011406 */
[----:B------:R-:W-:-:S07]  /*18f0*/  IMAD.SHL.U32 R16, R6, 0x2, RZ ;  /* 0x0000000206107824 */ /* 0x000fce00078e00ff */
.L_x_24:
[----:B------:R-:W-:Y:S02]  /*1900*/  VIMNMX R0, PT, PT, R0, UR6, PT ;  /* 0x0000000600007c48 */ /* 0x000fe4000bfe0100 */
[----:B------:R-:W-:Y:S02]  /*1910*/  LEA R2, R9, R2, 0x3 ;  /* 0x0000000209027211 */ /* 0x000fe400078e18ff */
[----:B------:R-:W-:Y:S02]  /*1920*/  ISETP.GT.AND P1, PT, R0, R59, PT ;  /* 0x0000003b0000720c */ /* 0x000fe40003f24270 */
[----:B------:R-:W-:Y:S02]  /*1930*/  IADD3 R2, PT, PT, R5, R2, R4 ;  /* 0x0000000205027210 */ /* 0x000fe40007ffe004 */
[----:B------:R-:W-:Y:S02]  /*1940*/  PRMT R48, RZ, 0x5410, RZ ;  /* 0x00005410ff307816 */ /* 0x000fe400000000ff */
[----:B------:R-:W-:-:S02]  /*1950*/  IADD3 R16, PT, PT, R16, R2, R7 ;  /* 0x0000000210107210 */ /* 0x000fc40007ffe007 */
[----:B------:R-:W-:Y:S02]  /*1960*/  PRMT R47, RZ, 0x5410, RZ ;  /* 0x00005410ff2f7816 */ /* 0x000fe400000000ff */
[----:B------:R-:W-:Y:S01]  /*1970*/  PRMT R46, RZ, 0x5410, RZ ;  /* 0x00005410ff2e7816 */ /* 0x000fe200000000ff */
[----:B------:R-:W-:Y:S01]  /*1980*/  IMAD R13, R16, R51, RZ ;  /* 0x00000033100d7224 */ /* 0x000fe200078e02ff */
[----:B------:R-:W-:Y:S02]  /*1990*/  PRMT R0, RZ, 0x5410, RZ ;  /* 0x00005410ff007816 */ /* 0x000fe400000000ff */
[----:B------:R-:W-:Y:S02]  /*19a0*/  PRMT R2, RZ, 0x5410, RZ ;  /* 0x00005410ff027816 */ /* 0x000fe400000000ff */
[----:B------:R-:W-:Y:S02]  /*19b0*/  PRMT R3, RZ, 0x5410, RZ ;  /* 0x00005410ff037816 */ /* 0x000fe400000000ff */
[----:B------:R-:W-:-:S02]  /*19c0*/  PRMT R4, RZ, 0x5410, RZ ;  /* 0x00005410ff047816 */ /* 0x000fc400000000ff */
[----:B------:R-:W-:Y:S01]  /*19d0*/  PRMT R5, RZ, 0x5410, RZ ;  /* 0x00005410ff057816 */ /* 0x000fe200000000ff */
[----:B------:R-:W-:Y:S06]  /*19e0*/  @!P1 BRA `(.L_x_25) ;  /* 0x0000002800a49947 */ /* 0x000fec0003800000 */
[----:B------:R-:W2:Y:S04]  /*19f0*/  LDL.64 R50, [R1] ;  /* 0x0000000001327983 */ /* 0x000ea80000100a00 */
[----:B------:R-:W3:Y:S01]  /*1a00*/  LDG.E.U16.CONSTANT R6, desc[UR8][R14.64+0x2] ;  /* 0x000002080e067981 */ /* 0x000ee2000c1e9500 */
[----:B------:R-:W0:Y:S01]  /*1a10*/  S2UR UR5, SR_CgaCtaId ;  /* 0x00000000000579c3 */ /* 0x000e220000008800 */
[----:B------:R-:W1:Y:S01]  /*1a20*/  LDCU.64 UR10, c[0x0][0x388] ;  /* 0x00007100ff0a77ac */ /* 0x000e620008000a00 */
[----:B------:R-:W-:Y:S01]  /*1a30*/  IMAD.WIDE.U32 R8, R8, 0x100, R10 ;  /* 0x0000010008087825 */ /* 0x000fe200078e000a */
[----:B------:R-:W-:-:S03]  /*1a40*/  SHF.R.S32.HI R7, RZ, 0x1f, R13 ;  /* 0x0000001fff077819 */ /* 0x000fc6000001140d */
[----:B------:R-:W-:Y:S01]  /*1a50*/  HFMA2 R54, -RZ, RZ, 0, 0 ;  /* 0x00000000ff367431 */ /* 0x000fe200000001ff */
[----:B------:R-:W-:Y:S01]  /*1a60*/  IADD3 R10, P2, PT, R12, R13, RZ ;  /* 0x0000000d0c0a7210 */ /* 0x000fe20007f5e0ff */
[----:B------:R-:W-:Y:S01]  /*1a70*/  UMOV UR4, 0x400 ;  /* 0x0000040000047882 */ /* 0x000fe20000000000 */
[----:B------:R-:W-:Y:S02]  /*1a80*/  IADD3 R52, P1, PT, R8, 0x2, RZ ;  /* 0x0000000208347810 */ /* 0x000fe40007f3e0ff */
[----:B------:R-:W-:Y:S02]  /*1a90*/  LEA.HI.X.SX32 R7, R12, R7, 0x1, P2 ;  /* 0x000000070c077211 */ /* 0x000fe400010f0eff */
[----:B------:R-:W-:Y:S01]  /*1aa0*/  ISETP.EQ.OR P0, PT, R61, 0x3, P0 ;  /* 0x000000033d00780c */ /* 0x000fe20000702670 */
[----:B------:R-:W-:Y:S01]  /*1ab0*/  IMAD.X R53, RZ, RZ, R9, P1 ;  /* 0x000000ffff357224 */ /* 0x000fe200008e0609 */
[----:B------:R-:W-:Y:S02]  /*1ac0*/  VIMNMX R56, PT, PT, R56, UR6, PT ;  /* 0x0000000638387c48 */ /* 0x000fe4000bfe0100 */
[----:B------:R-:W-:-:S02]  /*1ad0*/  PRMT R48, R48, 0x5410, RZ ;  /* 0x0000541030307816 */ /* 0x000fc400000000ff */
[----:B-1----:R-:W-:-:S04]  /*1ae0*/  LEA R8, P2, R10, UR10, 0x2 ;  /* 0x0000000a0a087c11 */ /* 0x002fc8000f8410ff */
[----:B------:R-:W-:Y:S01]  /*1af0*/  LEA.HI.X R9, R10, UR11, R7, 0x2, P2 ;  /* 0x0000000b0a097c11 */ /* 0x000fe200090f1407 */
[----:B0-----:R-:W-:-:S04]  /*1b00*/  ULEA UR4, UR5, UR4, 0x18 ;  /* 0x0000000405047291 */ /* 0x001fc8000f8ec0ff */
[----:B------:R-:W-:Y:S01]  /*1b10*/  UIADD3 UR4, UPT, UPT, UR4, 0x100, URZ ;  /* 0x0000010004047890 */ /* 0x000fe2000fffe0ff */
[----:B--2---:R-:W-:Y:S01]  /*1b20*/  PRMT R49, R51, 0x7610, R51 ;  /* 0x0000761033317816 */ /* 0x004fe20000000033 */
[----:B---3--:R-:W-:-:S10]  /*1b30*/  IMAD.IADD R55, R59, 0x1, R6 ;  /* 0x000000013b377824 */ /* 0x008fd400078e0206 */
.L_x_34:
[----:B------:R-:W0:Y:S01]  /*1b40*/  LDC R51, c[0x0][0x3ac] ;  /* 0x0000eb00ff337b82 */ /* 0x000e220000000800 */
[----:B------:R-:W-:Y:S01]  /*1b50*/  ISETP.NE.AND P1, PT, R59, R55, PT ;  /* 0x000000373b00720c */ /* 0x000fe20003f25270 */
[----:B-----5:R-:W-:Y:S01]  /*1b60*/  IMAD.MOV.U32 R20, RZ, RZ, R8 ;  /* 0x000000ffff147224 */ /* 0x020fe200078e0008 */
[----:B------:R-:W-:-:S05]  /*1b70*/  MOV R21, R9 ;  /* 0x0000000900157202 */ /* 0x000fca0000000f00 */
[----:B------:R-:W2:Y:S06]  /*1b80*/  LDG.E.128.CONSTANT R8, desc[UR8][R20.64] ;  /* 0x0000000814087981 */ /* 0x000eac000c1e9d00 */
[----:B------:R-:W-:Y:S01]  /*1b90*/  @!P1 LEA R6, R54, R1, 0x3 ;  /* 0x0000000136069211 */ /* 0x000fe200078e18ff */
[----:B------:R-:W3:Y:S05]  /*1ba0*/  @!P1 LDG.E.U16.CONSTANT R24, desc[UR8][R52.64] ;  /* 0x0000000834189981 */ /* 0x000eea000c1e9500 */
[----:B------:R-:W4:Y:S01]  /*1bb0*/  @!P1 LDL.64 R6, [R6+0x8] ;  /* 0x0000080006069983 */ /* 0x000f220000100a00 */
[----:B0-----:R-:W-:-:S04]  /*1bc0*/  IMAD.WIDE R16, R51, 0x4, R20 ;  /* 0x0000000433107825 */ /* 0x001fc800078e0214 */
[----:B------:R-:W-:Y:S02]  /*1bd0*/  IMAD.WIDE R62, R51, 0x4, R16 ;  /* 0x00000004333e7825 */ /* 0x000fe400078e0210 */
[----:B------:R-:W3:Y:S04]  /*1be0*/  LDG.E.128.CONSTANT R16, desc[UR8][R16.64] ;  /* 0x0000000810107981 */ /* 0x000ee8000c1e9d00 */
[----:B------:R-:W3:Y:S01]  /*1bf0*/  LDG.E.128.CONSTANT R12, desc[UR8][R62.64] ;  /* 0x000000083e0c7981 */ /* 0x000ee2000c1e9d00 */
[----:B------:R-:W-:-:S05]  /*1c00*/  @!P1 VIADD R22, R54, 0x1 ;  /* 0x0000000136169836 */ /* 0x000fca0000000000 */
[----:B------:R-:W-:Y:S02]  /*1c10*/  @!P1 MOV R54, R22 ;  /* 0x0000001600369202 */ /* 0x000fe40000000f00 */
[----:B------:R-:W-:Y:S02]  /*1c20*/  ISETP.NE.AND P3, PT, R60, RZ, PT ;  /* 0x000000ff3c00720c */ /* 0x000fe40003f65270 */
[----:B------:R-:W-:Y:S02]  /*1c30*/  ISETP.NE.AND P2, PT, R61, 0x1, PT ;  /* 0x000000013d00780c */ /* 0x000fe40003f45270 */
[----:B--2---:R-:W-:Y:S02]  /*1c40*/  LOP3.LUT R45, R8, 0x3f003f, RZ, 0xc0, !PT ;  /* 0x003f003f082d7812 */ /* 0x004fe400078ec0ff */
[--C-:B------:R-:W-:Y:S02]  /*1c50*/  SHF.R.U32.HI R43, RZ, 0x6, R8.reuse ;  /* 0x00000006ff2b7819 */ /* 0x100fe40000011608 */
[----:B------:R-:W-:-:S02]  /*1c60*/  SHF.R.U32.HI R21, RZ, 0xc, R8 ;  /* 0x0000000cff157819 */ /* 0x000fc40000011608 */
[----:B------:R-:W-:Y:S02]  /*1c70*/  LOP3.LUT R8, R11, 0x3f003f, RZ, 0xc0, !PT ;  /* 0x003f003f0b087812 */ /* 0x000fe400078ec0ff */
[----:B------:R-:W-:Y:S02]  /*1c80*/  SHF.R.U32.HI R27, RZ, 0x6, R11 ;  /* 0x00000006ff1b7819 */ /* 0x000fe4000001160b */
[----:B------:R-:W-:Y:S02]  /*1c90*/  SHF.R.U32.HI R22, RZ, 0xc, R9 ;  /* 0x0000000cff167819 */ /* 0x000fe40000011609 */
[----:B------:R-:W-:Y:S02]  /*1ca0*/  SHF.R.U32.HI R28, RZ, 0xc, R10 ;  /* 0x0000000cff1c7819 */ /* 0x000fe4000001160a */
[----:B------:R-:W-:Y:S02]  /*1cb0*/  SHF.R.U32.HI R11, RZ, 0xc, R11 ;  /* 0x0000000cff0b7819 */ /* 0x000fe4000001160b */
[----:B----4-:R-:W-:-:S02]  /*1cc0*/  @!P1 PRMT R50, R6, 0x7610, R50 ;  /* 0x0000761006329816 */ /* 0x010fc40000000032 */
[----:B------:R-:W-:Y:S02]  /*1cd0*/  @!P1 PRMT R49, R7, 0x7610, R49 ;  /* 0x0000761007319816 */ /* 0x000fe40000000031 */
[----:B------:R-:W-:Y:S02]  /*1ce0*/  LOP3.LUT R22, R22, 0xf000f, RZ, 0xc0, !PT ;  /* 0x000f000f16167812 */ /* 0x000fe400078ec0ff */
[----:B------:R-:W-:Y:S02]  /*1cf0*/  LOP3.LUT R28, R28, 0xf000f, RZ, 0xc0, !PT ;  /* 0x000f000f1c1c7812 */ /* 0x000fe400078ec0ff */
[----:B------:R-:W-:Y:S02]  /*1d00*/  @!P1 PRMT R50, R50, 0x7610, R6 ;  /* 0x0000761032329816 */ /* 0x000fe40000000006 */
[----:B---3--:R-:W-:Y:S02]  /*1d10*/  SHF.R.U32.HI R31, RZ, 0x8, R12 ;  /* 0x00000008ff1f7819 */ /* 0x008fe4000001160c */
[----:B------:R-:W-:-:S02]  /*1d20*/  LOP3.LUT R23, R12, 0x3f003f, RZ, 0xc0, !PT ;  /* 0x003f003f0c177812 */ /* 0x000fc400078ec0ff */
[--C-:B------:R-:W-:Y:S02]  /*1d30*/  SHF.R.U32.HI R32, RZ, 0x6, R12.reuse ;  /* 0x00000006ff207819 */ /* 0x100fe4000001160c */
[----:B------:R-:W-:Y:S02]  /*1d40*/  SHF.R.U32.HI R39, RZ, 0xa, R12 ;  /* 0x0000000aff277819 */ /* 0x000fe4000001160c */
[----:B------:R-:W-:Y:S02]  /*1d50*/  SHF.R.U32.HI R33, RZ, 0x8, R13 ;  /* 0x00000008ff217819 */ /* 0x000fe4000001160d */
[----:B------:R-:W-:Y:S02]  /*1d60*/  SHF.R.U32.HI R35, RZ, 0x8, R14 ;  /* 0x00000008ff237819 */ /* 0x000fe4000001160e */
[----:B------:R-:W-:Y:S02]  /*1d70*/  SHF.R.U32.HI R37, RZ, 0x8, R15 ;  /* 0x00000008ff257819 */ /* 0x000fe4000001160f */
[----:B------:R-:W-:Y:S01]  /*1d80*/  LOP3.LUT R12, R11, 0xf000f, RZ, 0xc0, !PT ;  /* 0x000f000f0b0c7812 */ /* 0x000fe200078ec0ff */
[----:B------:R-:W-:Y:S01]  /*1d90*/  @!P1 IMAD.IADD R55, R24, 0x1, R59 ;  /* 0x0000000118379824 */ /* 0x000fe200078e023b */
[----:B------:R-:W-:-:S02]  /*1da0*/  @!P1 PRMT R49, R49, 0x7610, R7 ;  /* 0x0000761031319816 */ /* 0x000fc40000000007 */
[----:B------:R-:W-:Y:S02]  /*1db0*/  LOP3.LUT R6, R9, 0x3f003f, RZ, 0xc0, !PT ;  /* 0x003f003f09067812 */ /* 0x000fe400078ec0ff */
[----:B------:R-:W-:Y:S02]  /*1dc0*/  SHF.R.U32.HI R20, RZ, 0x6, R9 ;  /* 0x00000006ff147819 */ /* 0x000fe40000011609 */
[----:B------:R-:W-:Y:S02]  /*1dd0*/  LOP3.LUT R7, R10, 0x3f003f, RZ, 0xc0, !PT ;  /* 0x003f003f0a077812 */ /* 0x000fe400078ec0ff */
[----:B------:R-:W-:Y:S02]  /*1de0*/  SHF.R.U32.HI R9, RZ, 0x6, R10 ;  /* 0x00000006ff097819 */ /* 0x000fe4000001160a */
[----:B------:R-:W-:Y:S02]  /*1df0*/  LOP3.LUT R24, R13, 0x3f003f, RZ, 0xc0, !PT ;  /* 0x003f003f0d187812 */ /* 0x000fe400078ec0ff */
[----:B------:R-:W-:-:S02]  /*1e00*/  SHF.R.U32.HI R34, RZ, 0x6, R13 ;  /* 0x00000006ff227819 */ /* 0x000fc4000001160d */
[----:B------:R-:W-:Y:S02]  /*1e10*/  SHF.R.U32.HI R40, RZ, 0xa, R13 ;  /* 0x0000000aff287819 */ /* 0x000fe4000001160d */
[----:B------:R-:W-:Y:S02]  /*1e20*/  LOP3.LUT R25, R14, 0x3f003f, RZ, 0xc0, !PT ;  /* 0x003f003f0e197812 */ /* 0x000fe400078ec0ff */
[--C-:B------:R-:W-:Y:S02]  /*1e30*/  SHF.R.U32.HI R36, RZ, 0x6, R14.reuse ;  /* 0x00000006ff247819 */ /* 0x100fe4000001160e */
[----:B------:R-:W-:Y:S02]  /*1e40*/  SHF.R.U32.HI R41, RZ, 0xa, R14 ;  /* 0x0000000aff297819 */ /* 0x000fe4000001160e */
[----:B------:R-:W-:Y:S02]  /*1e50*/  LOP3.LUT R10, R21, 0xf000f, RZ, 0xc0, !PT ;  /* 0x000f000f150a7812 */ /* 0x000fe400078ec0ff */
[----:B------:R-:W-:-:S02]  /*1e60*/  LOP3.LUT R33, R22, 0x300030, R33, 0xf8, !PT ;  /* 0x0030003016217812 */ /* 0x000fc400078ef821 */
[----:B------:R-:W-:Y:S02]  /*1e70*/  LOP3.LUT R35, R28, 0x300030, R35, 0xf8, !PT ;  /* 0x003000301c237812 */ /* 0x000fe400078ef823 */
[----:B------:R-:W-:Y:S02]  /*1e80*/  LOP3.LUT R37, R12, 0x300030, R37, 0xf8, !PT ;  /* 0x003000300c257812 */ /* 0x000fe400078ef825 */
[----:B------:R-:W-:Y:S02]  /*1e90*/  LOP3.LUT R14, R16, 0x3f003f, RZ, 0xc0, !PT ;  /* 0x003f003f100e7812 */ /* 0x000fe400078ec0ff */
[----:B------:R-:W-:Y:S02]  /*1ea0*/  SHF.R.U32.HI R12, RZ, 0x6, R16 ;  /* 0x00000006ff0c7819 */ /* 0x000fe40000011610 */
[----:B------:R-:W-:Y:S02]  /*1eb0*/  LOP3.LUT R13, R17, 0x3f003f, RZ, 0xc0, !PT ;  /* 0x003f003f110d7812 */ /* 0x000fe400078ec0ff */
[----:B------:R-:W-:-:S02]  /*1ec0*/  SHF.R.U32.HI R28, RZ, 0x6, R17 ;  /* 0x00000006ff1c7819 */ /* 0x000fc40000011611 */
[----:B------:R-:W-:Y:S02]  /*1ed0*/  LOP3.LUT R21, R18, 0x3f003f, RZ, 0xc0, !PT ;  /* 0x003f003f12157812 */ /* 0x000fe400078ec0ff */
[----:B------:R-:W-:Y:S02]  /*1ee0*/  SHF.R.U32.HI R29, RZ, 0x6, R18 ;  /* 0x00000006ff1d7819 */ /* 0x000fe40000011612 */
[----:B------:R-:W-:Y:S02]  /*1ef0*/  LOP3.LUT R22, R19, 0x3f003f, RZ, 0xc0, !PT ;  /* 0x003f003f13167812 */ /* 0x000fe400078ec0ff */
[----:B------:R-:W-:Y:S02]  /*1f00*/  SHF.R.U32.HI R30, RZ, 0x6, R19 ;  /* 0x00000006ff1e7819 */ /* 0x000fe40000011613 */
[----:B------:R-:W-:Y:S02]  /*1f10*/  SHF.R.U32.HI R16, RZ, 0xc, R16 ;  /* 0x0000000cff107819 */ /* 0x000fe40000011610 */
[----:B------:R-:W-:-:S02]  /*1f20*/  SHF.R.U32.HI R17, RZ, 0xc, R17 ;  /* 0x0000000cff117819 */ /* 0x000fc40000011611 */
[----:B------:R-:W-:Y:S02]  /*1f30*/  SHF.R.U32.HI R18, RZ, 0xc, R18 ;  /* 0x0000000cff127819 */ /* 0x000fe40000011612 */
[----:B------:R-:W-:Y:S02]  /*1f40*/  SHF.R.U32.HI R19, RZ, 0xc, R19 ;  /* 0x0000000cff137819 */ /* 0x000fe40000011613 */
[--C-:B------:R-:W-:Y:S02]  /*1f50*/  SHF.R.U32.HI R38, RZ, 0x6, R15.reuse ;  /* 0x00000006ff267819 */ /* 0x100fe4000001160f */
[----:B------:R-:W-:Y:S02]  /*1f60*/  SHF.R.U32.HI R42, RZ, 0xa, R15 ;  /* 0x0000000aff2a7819 */ /* 0x000fe4000001160f */
[----:B------:R-:W-:Y:S02]  /*1f70*/  LOP3.LUT R16, R16, 0xf000f, RZ, 0xc0, !PT ;  /* 0x000f000f10107812 */ /* 0x000fe400078ec0ff */
[----:B------:R-:W-:-:S02]  /*1f80*/  LOP3.LUT R17, R17, 0xf000f, RZ, 0xc0, !PT ;  /* 0x000f000f11117812 */ /* 0x000fc400078ec0ff */
[----:B------:R-:W-:Y:S02]  /*1f90*/  LOP3.LUT R18, R18, 0xf000f, RZ, 0xc0, !PT ;  /* 0x000f000f12127812 */ /* 0x000fe400078ec0ff */
[----:B------:R-:W-:Y:S02]  /*1fa0*/  LOP3.LUT R19, R19, 0xf000f, RZ, 0xc0, !PT ;  /* 0x000f000f13137812 */ /* 0x000fe400078ec0ff */
[----:B------:R-:W-:Y:S02]  /*1fb0*/  LOP3.LUT R31, R10, 0x300030, R31, 0xf8, !PT ;  /* 0x003000300a1f7812 */ /* 0x000fe400078ef81f */
[----:B------:R-:W-:Y:S02]  /*1fc0*/  LOP3.LUT R11, R6, 0x64006400, RZ, 0xfc, !PT ;  /* 0x64006400060b7812 */ /* 0x000fe400078efcff */
[----:B------:R-:W-:Y:S02]  /*1fd0*/  LOP3.LUT R43, R43, 0x3f003f, RZ, 0xc0, !PT ;  /* 0x003f003f2b2b7812 */ /* 0x000fe400078ec0ff */
[----:B------:R-:W-:-:S02]  /*1fe0*/  LOP3.LUT R20, R20, 0x3f003f, RZ, 0xc0, !PT ;  /* 0x003f003f14147812 */ /* 0x000fc400078ec0ff */
[----:B------:R-:W-:Y:S02]  /*1ff0*/  LOP3.LUT R10, R7, 0x64006400, RZ, 0xfc, !PT ;  /* 0x64006400070a7812 */ /* 0x000fe400078efcff */
[----:B------:R-:W-:Y:S02]  /*2000*/  LOP3.LUT R6, R27, 0x3f003f, RZ, 0xc0, !PT ;  /* 0x003f003f1b067812 */ /* 0x000fe400078ec0ff */
[----:B------:R-:W-:Y:S02]  /*2010*/  LOP3.LUT R26, R15, 0x3f003f, RZ, 0xc0, !PT ;  /* 0x003f003f0f1a7812 */ /* 0x000fe400078ec0ff */
[----:B------:R-:W-:Y:S02]  /*2020*/  LOP3.LUT R39, R16, 0x300030, R39, 0xf8, !PT ;  /* 0x0030003010277812 */ /* 0x000fe400078ef827 */
[----:B------:R-:W-:Y:S02]  /*2030*/  LOP3.LUT R40, R17, 0x300030, R40, 0xf8, !PT ;  /* 0x0030003011287812 */ /* 0x000fe400078ef828 */
[----:B------:R-:W-:-:S02]  /*2040*/  LOP3.LUT R41, R18, 0x300030, R41, 0xf8, !PT ;  /* 0x0030003012297812 */ /* 0x000fc400078ef829 */
[----:B------:R-:W-:Y:S02]  /*2050*/  LOP3.LUT R42, R19, 0x300030, R42, 0xf8, !PT ;  /* 0x00300030132a7812 */ /* 0x000fe400078ef82a */
[----:B------:R-:W-:Y:S02]  /*2060*/  LOP3.LUT R7, R9, 0x3f003f, RZ, 0xc0, !PT ;  /* 0x003f003f09077812 */ /* 0x000fe400078ec0ff */
[----:B------:R-:W-:Y:S02]  /*2070*/  LOP3.LUT R27, R12, 0x3f003f, RZ, 0xc0, !PT ;  /* 0x003f003f0c1b7812 */ /* 0x000fe400078ec0ff */
[----:B------:R-:W-:Y:S02]  /*2080*/  LOP3.LUT R28, R28, 0x3f003f, RZ, 0xc0, !PT ;  /* 0x003f003f1c1c7812 */ /* 0x000fe400078ec0ff */
[----:B------:R-:W-:Y:S02]  /*2090*/  LOP3.LUT R29, R29, 0x3f003f, RZ, 0xc0, !PT ;  /* 0x003f003f1d1d7812 */ /* 0x000fe400078ec0ff */
[----:B------:R-:W-:-:S02]  /*20a0*/  LOP3.LUT R30, R30, 0x3f003f, RZ, 0xc0, !PT ;  /* 0x003f003f1e1e7812 */ /* 0x000fc400078ec0ff */
[----:B------:R-:W-:Y:S02]  /*20b0*/  LOP3.LUT R32, R32, 0x3f003f, RZ, 0xc0, !PT ;  /* 0x003f003f20207812 */ /* 0x000fe400078ec0ff */
        /* <DEDUP_REMOVED lines=32> */
[----:B------:R-:W-:Y:S01]  /*22c0*/  LOP3.LUT R42, R42, 0x64006400, RZ, 0xfc, !PT ;  /* 0x640064002a2a7812 */ /* 0x000fe200078efcff */
[----:B------:R-:W-:Y:S02]  /*22d0*/  HADD2 R45, R45, -1056, -1056 ;  /* 0xe420e4202d2d7430 */ /* 0x000fe40000000000 */
[----:B------:R-:W-:Y:S02]  /*22e0*/  HADD2 R11, R11, -1056, -1056 ;  /* 0xe420e4200b0b7430 */ /* 0x000fe40000000000 */
[----:B------:R-:W-:-:S02]  /*22f0*/  HADD2 R10, R10, -1056, -1056 ;  /* 0xe420e4200a0a7430 */ /* 0x000fc40000000000 */
[----:B------:R-:W-:Y:S02]  /*2300*/  HADD2 R9, R9, -1056, -1056 ;  /* 0xe420e42009097430 */ /* 0x000fe40000000000 */
[----:B------:R-:W-:Y:S02]  /*2310*/  HADD2 R44, R44, -1056, -1056 ;  /* 0xe420e4202c2c7430 */ /* 0x000fe40000000000 */
[----:B------:R-:W-:Y:S02]  /*2320*/  HADD2 R8, R8, -1056, -1056 ;  /* 0xe420e42008087430 */ /* 0x000fe40000000000 */
        /* <DEDUP_REMOVED lines=25> */
[----:B------:R-:W-:Y:S01]  /*24c0*/  HADD2 R42, R42, -1056, -1056 ;  /* 0xe420e4202a2a7430 */ /* 0x000fe20000000000 */
[----:B------:R-:W-:Y:S06]  /*24d0*/  @!P3 BRA `(.L_x_26) ;  /* 0x0000000000a8b947 */ /* 0x000fec0003800000 */
[----:B------:R-:W0:Y:S02]  /*24e0*/  LDS.128 R12, [UR4+-0x100] ;  /* 0xffff0004ff0c7984 */ /* 0x000e240008000c00 */
[-C--:B0-----:R-:W-:Y:S02]  /*24f0*/  HFMA2 R16, R45, R12.reuse, RZ ;  /* 0x0000000c2d107231 */ /* 0x081fe400000000ff */
[----:B------:R-:W-:Y:S02]  /*2500*/  HFMA2 R65, R11, R12, RZ ;  /* 0x0000000c0b417231 */ /* 0x000fe400000000ff */
[-C--:B------:R-:W-:Y:S02]  /*2510*/  HFMA2 R16, R44, R13.reuse, R16 ;  /* 0x0000000d2c107231 */ /* 0x080fe40000000010 */
[----:B------:R-:W-:Y:S02]  /*2520*/  HFMA2 R65, R8, R13, R65 ;  /* 0x0000000d08417231 */ /* 0x000fe40000000041 */
[----:B------:R-:W-:-:S02]  /*2530*/  HFMA2 R16, R43, R14, R16 ;  /* 0x0000000e2b107231 */ /* 0x000fc40000000010 */
[----:B------:R-:W-:Y:S02]  /*2540*/  HFMA2 R65, R20, R14, R65 ;  /* 0x0000000e14417231 */ /* 0x000fe40000000041 */
[-C--:B------:R-:W-:Y:S02]  /*2550*/  HFMA2 R64, R27, R15.reuse, R16 ;  /* 0x0000000f1b407231 */ /* 0x080fe40000000010 */
[----:B------:R-:W0:Y:S01]  /*2560*/  LDS.128 R16, [UR4+-0xf0] ;  /* 0xffff1004ff107984 */ /* 0x000e220008000c00 */
[----:B------:R-:W-:Y:S02]  /*2570*/  HFMA2 R65, R28, R15, R65 ;  /* 0x0000000f1c417231 */ /* 0x000fe40000000041 */
[-C--:B0-----:R-:W-:Y:S02]  /*2580*/  HFMA2 R64, R23, R16.reuse, R64 ;  /* 0x0000001017407231 */ /* 0x081fe40000000040 */
[----:B------:R-:W-:Y:S02]  /*2590*/  HFMA2 R65, R24, R16, R65 ;  /* 0x0000001018417231 */ /* 0x000fe40000000041 */
[----:B------:R-:W-:-:S02]  /*25a0*/  HFMA2 R64, R32, R17, R64 ;  /* 0x0000001120407231 */ /* 0x000fc40000000040 */
[----:B------:R-:W-:Y:S02]  /*25b0*/  HFMA2 R65, R34, R17, R65 ;  /* 0x0000001122417231 */ /* 0x000fe40000000041 */
[-C--:B------:R-:W-:Y:S02]  /*25c0*/  HFMA2 R64, R31, R18.reuse, R64 ;  /* 0x000000121f407231 */ /* 0x080fe40000000040 */
[----:B------:R-:W-:Y:S02]  /*25d0*/  HFMA2 R65, R33, R18, R65 ;  /* 0x0000001221417231 */ /* 0x000fe40000000041 */
[-C--:B------:R-:W-:Y:S02]  /*25e0*/  HFMA2 R64, R39, R19.reuse, R64 ;  /* 0x0000001327407231 */ /* 0x080fe40000000040 */
[----:B------:R-:W-:Y:S02]  /*25f0*/  HFMA2 R65, R40, R19, R65 ;  /* 0x0000001328417231 */ /* 0x000fe40000000041 */
[----:B------:R-:W-:-:S02]  /*2600*/  HADD2 R64, R64.H0_H0, R64.H1_H1 ;  /* 0x3000004040407230 */ /* 0x000fc40000000800 */
[----:B------:R-:W-:-:S05]  /*2610*/  HADD2 R65, R65.H0_H0, R65.H1_H1 ;  /* 0x3000004141417230 */ /* 0x000fca0000000800 */
[----:B------:R-:W-:-:S05]  /*2620*/  PRMT R64, R64, 0x5410, R65 ;  /* 0x0000541040407816 */ /* 0x000fca0000000041 */
[----:B------:R-:W-:Y:S02]  /*2630*/  HFMA2 R5, R64, R50, R5 ;  /* 0x0000003240057231 */ /* 0x000fe40000000005 */
[-C--:B------:R-:W-:Y:S02]  /*2640*/  HFMA2 R64, R10, R12.reuse, RZ.H0_H0 ;  /* 0x0000000c0a407231 */ /* 0x080fe400000400ff */
[----:B------:R-:W-:Y:S02]  /*2650*/  HFMA2 R12, R9, R12, RZ ;  /* 0x0000000c090c7231 */ /* 0x000fe400000000ff */
[-C--:B------:R-:W-:Y:S02]  /*2660*/  HFMA2 R64, R7, R13.reuse, R64 ;  /* 0x0000000d07407231 */ /* 0x080fe40000000040 */
[----:B------:R-:W-:Y:S02]  /*2670*/  HFMA2 R12, R6, R13, R12 ;  /* 0x0000000d060c7231 */ /* 0x000fe4000000000c */
[----:B------:R-:W-:-:S02]  /*2680*/  HFMA2 R64, R21, R14, R64 ;  /* 0x0000000e15407231 */ /* 0x000fc40000000040 */
[----:B------:R-:W-:Y:S02]  /*2690*/  HFMA2 R12, R22, R14, R12 ;  /* 0x0000000e160c7231 */ /* 0x000fe4000000000c */
[-C--:B------:R-:W-:Y:S02]  /*26a0*/  HFMA2 R64, R29, R15.reuse, R64 ;  /* 0x0000000f1d407231 */ /* 0x080fe40000000040 */
[----:B------:R-:W-:Y:S02]  /*26b0*/  HFMA2 R12, R30, R15, R12 ;  /* 0x0000000f1e0c7231 */ /* 0x000fe4000000000c */
        /* <DEDUP_REMOVED lines=11> */
[----:B------:R-:W-:-:S07]  /*2770*/  HFMA2 R4, R64, R49, R4 ;  /* 0x0000003140047231 */ /* 0x000fce0000000004 */
.L_x_26:
[----:B------:R-:W-:Y:S05]  /*2780*/  @!P2 BRA `(.L_x_27) ;  /* 0x000000080028a947 */ /* 0x000fea0003800000 */
[----:B------:R-:W-:Y:S02]  /*2790*/  PRMT R12, R57, 0x9910, RZ ;  /* 0x00009910390c7816 */ /* 0x000fe400000000ff */
[----:B------:R-:W-:Y:S02]  /*27a0*/  ISETP.NE.AND P4, PT, R61, 0x2, PT ;  /* 0x000000023d00780c */ /* 0x000fe40003f85270 */
[----:B------:R-:W-:-:S13]  /*27b0*/  ISETP.NE.AND P1, PT, R12, RZ, PT ;  /* 0x000000ff0c00720c */ /* 0x000fda0003f25270 */
[----:B------:R-:W-:Y:S05]  /*27c0*/  @!P1 BRA `(.L_x_28) ;  /* 0x0000000000a89947 */ /* 0x000fea0003800000 */
        /* <DEDUP_REMOVED lines=42> */
.L_x_28:
[----:B------:R-:W-:Y:S05]  /*2a70*/  @!P4 BRA `(.L_x_27) ;  /* 0x00000004006cc947 */ /* 0x000fea0003800000 */
[----:B------:R-:W-:-:S04]  /*2a80*/  PRMT R12, R58, 0x9910, RZ ;  /* 0x000099103a0c7816 */ /* 0x000fc800000000ff */
[----:B------:R-:W-:-:S13]  /*2a90*/  ISETP.NE.AND P1, PT, R12, RZ, PT ;  /* 0x000000ff0c00720c */ /* 0x000fda0003f25270 */
[----:B------:R-:W-:Y:S05]  /*2aa0*/  @!P1 BRA `(.L_x_29) ;  /* 0x0000000000a89947 */ /* 0x000fea0003800000 */
[----:B------:R-:W0:Y:S02]  /*2ab0*/  LDS.128 R12, [UR4] ;  /* 0x00000004ff0c7984 */ /* 0x000e240008000c00 */
[-C--:B0-----:R-:W-:Y:S02]  /*2ac0*/  HFMA2 R16, R45, R12.reuse, RZ ;  /* 0x0000000c2d107231 */ /* 0x081fe400000000ff */
[----:B------:R-:W-:Y:S02]  /*2ad0*/  HFMA2 R65, R11, R12, RZ ;  /* 0x0000000c0b417231 */ /* 0x000fe400000000ff */
[-C--:B------:R-:W-:Y:S02]  /*2ae0*/  HFMA2 R16, R44, R13.reuse, R16 ;  /* 0x0000000d2c107231 */ /* 0x080fe40000000010 */
[----:B------:R-:W-:Y:S02]  /*2af0*/  HFMA2 R65, R8, R13, R65 ;  /* 0x0000000d08417231 */ /* 0x000fe40000000041 */
[----:B------:R-:W-:-:S02]  /*2b00*/  HFMA2 R16, R43, R14, R16 ;  /* 0x0000000e2b107231 */ /* 0x000fc40000000010 */
[----:B------:R-:W-:Y:S02]  /*2b10*/  HFMA2 R65, R20, R14, R65 ;  /* 0x0000000e14417231 */ /* 0x000fe40000000041 */
[-C--:B------:R-:W-:Y:S02]  /*2b20*/  HFMA2 R64, R27, R15.reuse, R16 ;  /* 0x0000000f1b407231 */ /* 0x080fe40000000010 */
[----:B------:R-:W0:Y:S01]  /*2b30*/  LDS.128 R16, [UR4+0x10] ;  /* 0x00001004ff107984 */ /* 0x000e220008000c00 */
        /* <DEDUP_REMOVED lines=33> */
.L_x_29:
[----:B------:R-:W-:Y:S05]  /*2d50*/  @P0 BRA `(.L_x_27) ;  /* 0x0000000000b40947 */ /* 0x000fea0003800000 */
[----:B------:R-:W0:Y:S01]  /*2d60*/  LDS.128 R12, [UR4+0x80] ;  /* 0x00008004ff0c7984 */ /* 0x000e220008000c00 */
[----:B------:R-:W-:Y:S01]  /*2d70*/  MOV R65, R11 ;  /* 0x0000000b00417202 */ /* 0x000fe20000000f00 */
[----:B------:R-:W-:Y:S01]  /*2d80*/  IMAD.MOV.U32 R67, RZ, RZ, R10 ;  /* 0x000000ffff437224 */ /* 0x000fe200078e000a */
[----:B------:R-:W-:Y:S01]  /*2d90*/  MOV R69, R9 ;  /* 0x0000000900457202 */ /* 0x000fe20000000f00 */
[----:B------:R-:W1:Y:S01]  /*2da0*/  LDS.128 R16, [UR4+0x90] ;  /* 0x00009004ff107984 */ /* 0x000e620008000c00 */
[-C--:B0-----:R-:W-:Y:S02]  /*2db0*/  HFMA2 R11, R45, R12.reuse, RZ ;  /* 0x0000000c2d0b7231 */ /* 0x081fe400000000ff */
[-C--:B------:R-:W-:Y:S02]  /*2dc0*/  HFMA2 R10, R65, R12.reuse, RZ.H0_H0 ;  /* 0x0000000c410a7231 */ /* 0x080fe400000400ff */
[-C--:B------:R-:W-:Y:S02]  /*2dd0*/  HFMA2 R9, R67, R12.reuse, RZ ;  /* 0x0000000c43097231 */ /* 0x080fe400000000ff */
[----:B------:R-:W-:-:S02]  /*2de0*/  HFMA2 R12, R69, R12, RZ.H0_H0 ;  /* 0x0000000c450c7231 */ /* 0x000fc400000400ff */
[-C--:B------:R-:W-:Y:S02]  /*2df0*/  HFMA2 R11, R44, R13.reuse, R11 ;  /* 0x0000000d2c0b7231 */ /* 0x080fe4000000000b */
[-C--:B------:R-:W-:Y:S02]  /*2e00*/  HFMA2 R10, R8, R13.reuse, R10 ;  /* 0x0000000d080a7231 */ /* 0x080fe4000000000a */
[-C--:B------:R-:W-:Y:S02]  /*2e10*/  HFMA2 R7, R7, R13.reuse, R9 ;  /* 0x0000000d07077231 */ /* 0x080fe40000000009 */
[----:B------:R-:W-:Y:S02]  /*2e20*/  HFMA2 R12, R6, R13, R12 ;  /* 0x0000000d060c7231 */ /* 0x000fe4000000000c */
[-C--:B------:R-:W-:Y:S02]  /*2e30*/  HFMA2 R11, R43, R14.reuse, R11 ;  /* 0x0000000e2b0b7231 */ /* 0x080fe4000000000b */
[----:B------:R-:W-:-:S02]  /*2e40*/  HFMA2 R10, R20, R14, R10 ;  /* 0x0000000e140a7231 */ /* 0x000fc4000000000a */
[-C--:B------:R-:W-:Y:S02]  /*2e50*/  HFMA2 R7, R21, R14.reuse, R7 ;  /* 0x0000000e15077231 */ /* 0x080fe40000000007 */
[----:B------:R-:W-:Y:S02]  /*2e60*/  HFMA2 R12, R22, R14, R12 ;  /* 0x0000000e160c7231 */ /* 0x000fe4000000000c */
[-C--:B------:R-:W-:Y:S02]  /*2e70*/  HFMA2 R8, R27, R15.reuse, R11 ;  /* 0x0000000f1b087231 */ /* 0x080fe4000000000b */
[-C--:B------:R-:W-:Y:S02]  /*2e80*/  HFMA2 R10, R28, R15.reuse, R10 ;  /* 0x0000000f1c0a7231 */ /* 0x080fe4000000000a */
[-C--:B------:R-:W-:Y:S02]  /*2e90*/  HFMA2 R7, R29, R15.reuse, R7 ;  /* 0x0000000f1d077231 */ /* 0x080fe40000000007 */
[----:B------:R-:W-:-:S02]  /*2ea0*/  HFMA2 R12, R30, R15, R12 ;  /* 0x0000000f1e0c7231 */ /* 0x000fc4000000000c */
[-C--:B-1----:R-:W-:Y:S02]  /*2eb0*/  HFMA2 R8, R23, R16.reuse, R8 ;  /* 0x0000001017087231 */ /* 0x082fe40000000008 */
        /* <DEDUP_REMOVED lines=11> */
[-C--:B------:R-:W-:Y:S02]  /*2f70*/  HFMA2 R9, R39, R19.reuse, R9 ;  /* 0x0000001327097231 */ /* 0x080fe40000000009 */
[-C--:B------:R-:W-:Y:S02]  /*2f80*/  HFMA2 R10, R40, R19.reuse, R10 ;  /* 0x00000013280a7231 */ /* 0x080fe4000000000a */
[-C--:B------:R-:W-:Y:S02]  /*2f90*/  HFMA2 R7, R41, R19.reuse, R7 ;  /* 0x0000001329077231 */ /* 0x080fe40000000007 */
[----:B------:R-:W-:Y:S02]  /*2fa0*/  HFMA2 R12, R42, R19, R12 ;  /* 0x000000132a0c7231 */ /* 0x000fe4000000000c */
[----:B------:R-:W-:Y:S02]  /*2fb0*/  HADD2 R9, R9.H0_H0, R9.H1_H1 ;  /* 0x3000000909097230 */ /* 0x000fe40000000800 */
[----:B------:R-:W-:-:S02]  /*2fc0*/  HADD2 R10, R10.H0_H0, R10.H1_H1 ;  /* 0x3000000a0a0a7230 */ /* 0x000fc40000000800 */
[----:B------:R-:W-:Y:S02]  /*2fd0*/  HADD2 R7, R7.H0_H0, R7.H1_H1 ;  /* 0x3000000707077230 */ /* 0x000fe40000000800 */
[----:B------:R-:W-:Y:S01]  /*2fe0*/  HADD2 R12, R12.H0_H0, R12.H1_H1 ;  /* 0x3000000c0c0c7230 */ /* 0x000fe20000000800 */
[----:B------:R-:W-:-:S04]  /*2ff0*/  PRMT R9, R9, 0x5410, R10 ;  /* 0x0000541009097816 */ /* 0x000fc8000000000a */
[----:B------:R-:W-:Y:S01]  /*3000*/  PRMT R7, R7, 0x5410, R12 ;  /* 0x0000541007077816 */ /* 0x000fe2000000000c */
[----:B------:R-:W-:-:S04]  /*3010*/  HFMA2 R47, R9, R50, R47 ;  /* 0x00000032092f7231 */ /* 0x000fc8000000002f */
[----:B------:R-:W-:-:S07]  /*3020*/  HFMA2 R48, R7, R49, R48 ;  /* 0x0000003107307231 */ /* 0x000fce0000000030 */
.L_x_27:
[----:B------:R-:W-:-:S05]  /*3030*/  IMAD.WIDE R22, R51, 0x4, R62 ;  /* 0x0000000433167825 */ /* 0x000fca00078e023e */
[----:B------:R-:W2:Y:S01]  /*3040*/  LDG.E.128.CONSTANT R8, desc[UR8][R22.64] ;  /* 0x0000000816087981 */ /* 0x000ea2000c1e9d00 */
[----:B------:R-:W-:-:S04]  /*3050*/  IMAD.WIDE R16, R51, 0x4, R22 ;  /* 0x0000000433107825 */ /* 0x000fc800078e0216 */
[----:B------:R-:W-:Y:S02]  /*3060*/  IMAD.WIDE R62, R51, 0x4, R16 ;  /* 0x00000004333e7825 */ /* 0x000fe400078e0210 */
[----:B------:R-:W3:Y:S04]  /*3070*/  LDG.E.128.CONSTANT R16, desc[UR8][R16.64] ;  /* 0x0000000810107981 */ /* 0x000ee8000c1e9d00 */
[----:B------:R-:W4:Y:S01]  /*3080*/  LDG.E.128.CONSTANT R12, desc[UR8][R62.64] ;  /* 0x000000083e0c7981 */ /* 0x000f22000c1e9d00 */
[----:B--2---:R-:W-:Y:S02]  /*3090*/  SHF.R.U32.HI R25, RZ, 0xc, R9 ;  /* 0x0000000cff197819 */ /* 0x004fe40000011609 */
[----:B------:R-:W-:Y:S02]  /*30a0*/  SHF.R.U32.HI R30, RZ, 0xc, R11 ;  /* 0x0000000cff1e7819 */ /* 0x000fe4000001160b */
[----:B------:R-:W-:-:S02]  /*30b0*/  LOP3.LUT R6, R8, 0x3f003f, RZ, 0xc0, !PT ;  /* 0x003f003f08067812 */ /* 0x000fc400078ec0ff */
[--C-:B------:R-:W-:Y:S02]  /*30c0*/  SHF.R.U32.HI R7, RZ, 0x6, R8.reuse ;  /* 0x00000006ff077819 */ /* 0x100fe40000011608 */
[----:B------:R-:W-:Y:S02]  /*30d0*/  SHF.R.U32.HI R24, RZ, 0xc, R8 ;  /* 0x0000000cff187819 */ /* 0x000fe40000011608 */
[----:B------:R-:W-:Y:S02]  /*30e0*/  LOP3.LUT R20, R9, 0x3f003f, RZ, 0xc0, !PT ;  /* 0x003f003f09147812 */ /* 0x000fe400078ec0ff */
[----:B------:R-:W-:Y:S02]  /*30f0*/  SHF.R.U32.HI R8, RZ, 0x6, R9 ;  /* 0x00000006ff087819 */ /* 0x000fe40000011609 */
[----:B------:R-:W-:Y:S02]  /*3100*/  LOP3.LUT R21, R10, 0x3f003f, RZ, 0xc0, !PT ;  /* 0x003f003f0a157812 */ /* 0x000fe400078ec0ff */
[----:B------:R-:W-:-:S02]  /*3110*/  SHF.R.U32.HI R9, RZ, 0x6, R10 ;  /* 0x00000006ff097819 */ /* 0x000fc4000001160a */
[----:B------:R-:W-:Y:S02]  /*3120*/  SHF.R.U32.HI R23, RZ, 0xc, R10 ;  /* 0x0000000cff177819 */ /* 0x000fe4000001160a */
[--C-:B----4-:R-:W-:Y:S02]  /*3130*/  SHF.R.U32.HI R36, RZ, 0x8, R13.reuse ;  /* 0x00000008ff247819 */ /* 0x110fe4000001160d */
[----:B------:R-:W-:Y:S02]  /*3140*/  LOP3.LUT R27, R13, 0x3f003f, RZ, 0xc0, !PT ;  /* 0x003f003f0d1b7812 */ /* 0x000fe400078ec0ff */
[--C-:B------:R-:W-:Y:S02]  /*3150*/  SHF.R.U32.HI R37, RZ, 0x6, R13.reuse ;  /* 0x00000006ff257819 */ /* 0x100fe4000001160d */
[----:B------:R-:W-:Y:S02]  /*3160*/  SHF.R.U32.HI R43, RZ, 0xa, R13 ;  /* 0x0000000aff2b7819 */ /* 0x000fe4000001160d */
[----:B------:R-:W-:-:S02]  /*3170*/  LOP3.LUT R25, R25, 0xf000f, RZ, 0xc0, !PT ;  /* 0x000f000f19197812 */ /* 0x000fc400078ec0ff */
[----:B------:R-:W-:Y:S02]  /*3180*/  LOP3.LUT R22, R11, 0x3f003f, RZ, 0xc0, !PT ;  /* 0x003f003f0b167812 */ /* 0x000fe400078ec0ff */
[----:B------:R-:W-:Y:S02]  /*3190*/  SHF.R.U32.HI R10, RZ, 0x6, R11 ;  /* 0x00000006ff0a7819 */ /* 0x000fe4000001160b */
[--C-:B------:R-:W-:Y:S02]  /*31a0*/  SHF.R.U32.HI R38, RZ, 0x8, R14.reuse ;  /* 0x00000008ff267819 */ /* 0x100fe4000001160e */
[----:B------:R-:W-:Y:S02]  /*31b0*/  LOP3.LUT R28, R14, 0x3f003f, RZ, 0xc0, !PT ;  /* 0x003f003f0e1c7812 */ /* 0x000fe400078ec0ff */
[--C-:B------:R-:W-:Y:S02]  /*31c0*/  SHF.R.U32.HI R39, RZ, 0x6, R14.reuse ;  /* 0x00000006ff277819 */ /* 0x100fe4000001160e */
[----:B------:R-:W-:-:S02]  /*31d0*/  SHF.R.U32.HI R44, RZ, 0xa, R14 ;  /* 0x0000000aff2c7819 */ /* 0x000fc4000001160e */
[----:B------:R-:W-:Y:S02]  /*31e0*/  LOP3.LUT R13, R30, 0xf000f, RZ, 0xc0, !PT ;  /* 0x000f000f1e0d7812 */ /* 0x000fe400078ec0ff */
[----:B------:R-:W-:Y:S02]  /*31f0*/  SHF.R.U32.HI R34, RZ, 0x8, R12 ;  /* 0x00000008ff227819 */ /* 0x000fe4000001160c */
[--C-:B------:R-:W-:Y:S02]  /*3200*/  SHF.R.U32.HI R40, RZ, 0x8, R15.reuse ;  /* 0x00000008ff287819 */ /* 0x100fe4000001160f */
[----:B------:R-:W-:Y:S02]  /*3210*/  LOP3.LUT R29, R15, 0x3f003f, RZ, 0xc0, !PT ;  /* 0x003f003f0f1d7812 */ /* 0x000fe400078ec0ff */
[--C-:B------:R-:W-:Y:S02]  /*3220*/  SHF.R.U32.HI R41, RZ, 0x6, R15.reuse ;  /* 0x00000006ff297819 */ /* 0x100fe4000001160f */
[----:B------:R-:W-:-:S02]  /*3230*/  SHF.R.U32.HI R45, RZ, 0xa, R15 ;  /* 0x0000000aff2d7819 */ /* 0x000fc4000001160f */
[----:B------:R-:W-:Y:S02]  /*3240*/  LOP3.LUT R11, R24, 0xf000f, RZ, 0xc0, !PT ;  /* 0x000f000f180b7812 */ /* 0x000fe400078ec0ff */
[----:B---3--:R-:W-:Y:S02]  /*3250*/  LOP3.LUT R14, R16, 0x3f003f, RZ, 0xc0, !PT ;  /* 0x003f003f100e7812 */ /* 0x008fe400078ec0ff */
[--C-:B------:R-:W-:Y:S02]  /*3260*/  SHF.R.U32.HI R30, RZ, 0x6, R16.reuse ;  /* 0x00000006ff1e7819 */ /* 0x100fe40000011610 */
[----:B------:R-:W-:Y:S02]  /*3270*/  SHF.R.U32.HI R16, RZ, 0xc, R16 ;  /* 0x0000000cff107819 */ /* 0x000fe40000011610 */
[----:B------:R-:W-:Y:S02]  /*3280*/  LOP3.LUT R15, R17, 0x3f003f, RZ, 0xc0, !PT ;  /* 0x003f003f110f7812 */ /* 0x000fe400078ec0ff */
[----:B------:R-:W-:-:S02]  /*3290*/  SHF.R.U32.HI R31, RZ, 0x6, R17 ;  /* 0x00000006ff1f7819 */ /* 0x000fc40000011611 */
[----:B------:R-:W-:Y:S02]  /*32a0*/  LOP3.LUT R36, R25, 0x300030, R36, 0xf8, !PT ;  /* 0x0030003019247812 */ /* 0x000fe400078ef824 */
[----:B------:R-:W-:Y:S02]  /*32b0*/  SHF.R.U32.HI R17, RZ, 0xc, R17 ;  /* 0x0000000cff117819 */ /* 0x000fe40000011611 */
[----:B------:R-:W-:Y:S02]  /*32c0*/  LOP3.LUT R24, R18, 0x3f003f, RZ, 0xc0, !PT ;  /* 0x003f003f12187812 */ /* 0x000fe400078ec0ff */
[--C-:B------:R-:W-:Y:S02]  /*32d0*/  SHF.R.U32.HI R32, RZ, 0x6, R18.reuse ;  /* 0x00000006ff207819 */ /* 0x100fe40000011612 */
[----:B------:R-:W-:Y:S02]  /*32e0*/  SHF.R.U32.HI R18, RZ, 0xc, R18 ;  /* 0x0000000cff127819 */ /* 0x000fe40000011612 */
[----:B------:R-:W-:-:S02]  /*32f0*/  LOP3.LUT R25, R19, 0x3f003f, RZ, 0xc0, !PT ;  /* 0x003f003f13197812 */ /* 0x000fc400078ec0ff */
[--C-:B------:R-:W-:Y:S02]  /*3300*/  SHF.R.U32.HI R33, RZ, 0x6, R19.reuse ;  /* 0x00000006ff217819 */ /* 0x100fe40000011613 */
[----:B------:R-:W-:Y:S02]  /*3310*/  LOP3.LUT R34, R11, 0x300030, R34, 0xf8, !PT ;  /* 0x003000300b227812 */ /* 0x000fe400078ef822 */
[----:B------:R-:W-:Y:S02]  /*3320*/  SHF.R.U32.HI R19, RZ, 0xc, R19 ;  /* 0x0000000cff137819 */ /* 0x000fe40000011613 */
[----:B------:R-:W-:Y:S02]  /*3330*/  LOP3.LUT R26, R12, 0x3f003f, RZ, 0xc0, !PT ;  /* 0x003f003f0c1a7812 */ /* 0x000fe400078ec0ff */
[--C-:B------:R-:W-:Y:S02]  /*3340*/  SHF.R.U32.HI R35, RZ, 0x6, R12.reuse ;  /* 0x00000006ff237819 */ /* 0x100fe4000001160c */
[----:B------:R-:W-:-:S02]  /*3350*/  SHF.R.U32.HI R42, RZ, 0xa, R12 ;  /* 0x0000000aff2a7819 */ /* 0x000fc4000001160c */
[----:B------:R-:W-:Y:S02]  /*3360*/  LOP3.LUT R11, R16, 0xf000f, RZ, 0xc0, !PT ;  /* 0x000f000f100b7812 */ /* 0x000fe400078ec0ff */
[----:B------:R-:W-:Y:S02]  /*3370*/  LOP3.LUT R40, R13, 0x300030, R40, 0xf8, !PT ;  /* 0x003000300d287812 */ /* 0x000fe400078ef828 */
[----:B------:R-:W-:Y:S02]  /*3380*/  LOP3.LUT R12, R17, 0xf000f, RZ, 0xc0, !PT ;  /* 0x000f000f110c7812 */ /* 0x000fe400078ec0ff */
[----:B------:R-:W-:Y:S02]  /*3390*/  LOP3.LUT R13, R18, 0xf000f, RZ, 0xc0, !PT ;  /* 0x000f000f120d7812 */ /* 0x000fe400078ec0ff */
[----:B------:R-:W-:Y:S02]  /*33a0*/  LOP3.LUT R16, R19, 0xf000f, RZ, 0xc0, !PT ;  /* 0x000f000f13107812 */ /* 0x000fe400078ec0ff */
[----:B------:R-:W-:-:S02]  /*33b0*/  LOP3.LUT R23, R23, 0xf000f, RZ, 0xc0, !PT ;  /* 0x000f000f17177812 */ /* 0x000fc400078ec0ff */
[----:B------:R-:W-:Y:S02]  /*33c0*/  LOP3.LUT R42, R11, 0x300030, R42, 0xf8, !PT ;  /* 0x003000300b2a7812 */ /* 0x000fe400078ef82a */
[----:B------:R-:W-:Y:S02]  /*33d0*/  LOP3.LUT R43, R12, 0x300030, R43, 0xf8, !PT ;  /* 0x003000300c2b7812 */ /* 0x000fe400078ef82b */
[----:B------:R-:W-:Y:S02]  /*33e0*/  LOP3.LUT R11, R7, 0x3f003f, RZ, 0xc0, !PT ;  /* 0x003f003f070b7812 */ /* 0x000fe400078ec0ff */
[----:B------:R-:W-:Y:S02]  /*33f0*/  LOP3.LUT R44, R13, 0x300030, R44, 0xf8, !PT ;  /* 0x003000300d2c7812 */ /* 0x000fe400078ef82c */
[----:B------:R-:W-:Y:S02]  /*3400*/  LOP3.LUT R12, R8, 0x3f003f, RZ, 0xc0, !PT ;  /* 0x003f003f080c7812 */ /* 0x000fe400078ec0ff */
[----:B------:R-:W-:-:S02]  /*3410*/  LOP3.LUT R45, R16, 0x300030, R45, 0xf8, !PT ;  /* 0x00300030102d7812 */ /* 0x000fc400078ef82d */
[----:B------:R-:W-:Y:S02]  /*3420*/  LOP3.LUT R13, R9, 0x3f003f, RZ, 0xc0, !PT ;  /* 0x003f003f090d7812 */ /* 0x000fe400078ec0ff */
[----:B------:R-:W-:Y:S02]  /*3430*/  LOP3.LUT R38, R23, 0x300030, R38, 0xf8, !PT ;  /* 0x0030003017267812 */ /* 0x000fe400078ef826 */
        /* <DEDUP_REMOVED lines=40> */
[----:B------:R-:W-:Y:S01]  /*36c0*/  LOP3.LUT R45, R45, 0x64006400, RZ, 0xfc, !PT ;  /* 0x640064002d2d7812 */ /* 0x000fe200078efcff */
        /* <DEDUP_REMOVED lines=75> */
.L_x_30:
        /* <DEDUP_REMOVED lines=47> */
.L_x_32:
[----:B------:R-:W-:Y:S05]  /*3e70*/  @!P3 BRA `(.L_x_31) ;  /* 0x000000040064b947 */ /* 0x000fea0003800000 */
[----:B------:R-:W-:-:S04]  /*3e80*/  PRMT R16, R58, 0x9910, RZ ;  /* 0x000099103a107816 */ /* 0x000fc800000000ff */
[----:B------:R-:W-:-:S13]  /*3e90*/  ISETP.NE.AND P1, PT, R16, RZ, PT ;  /* 0x000000ff1000720c */ /* 0x000fda0003f25270 */
[----:B------:R-:W-:Y:S05]  /*3ea0*/  @!P1 BRA `(.L_x_33) ;  /* 0x0000000000a89947 */ /* 0x000fea0003800000 */
[----:B------:R-:W0:Y:S02]  /*3eb0*/  LDS.128 R16, [UR4+0x20] ;  /* 0x00002004ff107984 */ /* 0x000e240008000c00 */
        /* <DEDUP_REMOVED lines=41> */
.L_x_33:
[----:B------:R-:W-:Y:S05]  /*4150*/  @P0 BRA `(.L_x_31) ;  /* 0x0000000000ac0947 */ /* 0x000fea0003800000 */
[----:B------:R-:W0:Y:S01]  /*4160*/  LDS.128 R16, [UR4+0xa0] ;  /* 0x0000a004ff107984 */ /* 0x000e220008000c00 */
[----:B------:R-:W-:-:S03]  /*4170*/  IMAD.MOV.U32 R65, RZ, RZ, R9 ;  /* 0x000000ffff417224 */ /* 0x000fc600078e0009 */
[----:B------:R-:W1:Y:S01]  /*4180*/  LDS.128 R20, [UR4+0xb0] ;  /* 0x0000b004ff147984 */ /* 0x000e620008000c00 */
[-C--:B0-----:R-:W-:Y:S02]  /*4190*/  HFMA2 R9, R6, R16.reuse, RZ ;  /* 0x0000001006097231 */ /* 0x081fe400000000ff */
[-C--:B------:R-:W-:Y:S02]  /*41a0*/  HFMA2 R7, R7, R16.reuse, RZ.H0_H0 ;  /* 0x0000001007077231 */ /* 0x080fe400000400ff */
[-C--:B------:R-:W-:Y:S02]  /*41b0*/  HFMA2 R6, R8, R16.reuse, RZ ;  /* 0x0000001008067231 */ /* 0x080fe400000000ff */
[----:B------:R-:W-:Y:S02]  /*41c0*/  HFMA2 R16, R65, R16, RZ.H0_H0 ;  /* 0x0000001041107231 */ /* 0x000fe400000400ff */
        /* <DEDUP_REMOVED lines=12> */
[-C--:B-1----:R-:W-:Y:S02]  /*4290*/  HFMA2 R10, R26, R20.reuse, R10 ;  /* 0x000000141a0a7231 */ /* 0x082fe4000000000a */
        /* <DEDUP_REMOVED lines=15> */
[----:B------:R-:W-:Y:S02]  /*4390*/  HADD2 R11, R11.H0_H0, R11.H1_H1 ;  /* 0x3000000b0b0b7230 */ /* 0x000fe40000000800 */
[----:B------:R-:W-:Y:S02]  /*43a0*/  HADD2 R7, R7.H0_H0, R7.H1_H1 ;  /* 0x3000000707077230 */ /* 0x000fe40000000800 */
[----:B------:R-:W-:Y:S02]  /*43b0*/  HADD2 R6, R6.H0_H0, R6.H1_H1 ;  /* 0x3000000606067230 */ /* 0x000fe40000000800 */
[----:B------:R-:W-:Y:S01]  /*43c0*/  HADD2 R16, R16.H0_H0, R16.H1_H1 ;  /* 0x3000001010107230 */ /* 0x000fe20000000800 */
[----:B------:R-:W-:-:S04]  /*43d0*/  PRMT R11, R11, 0x5410, R7 ;  /* 0x000054100b0b7816 */ /* 0x000fc80000000007 */
[----:B------:R-:W-:Y:S01]  /*43e0*/  PRMT R6, R6, 0x5410, R16 ;  /* 0x0000541006067816 */ /* 0x000fe20000000010 */
[----:B------:R-:W-:-:S04]  /*43f0*/  HFMA2 R47, R11, R50, R47 ;  /* 0x000000320b2f7231 */ /* 0x000fc8000000002f */
[----:B------:R-:W-:-:S07]  /*4400*/  HFMA2 R48, R6, R49, R48 ;  /* 0x0000003106307231 */ /* 0x000fce0000000030 */
.L_x_31:
[----:B------:R-:W-:Y:S01]  /*4410*/  IADD3 R59, PT, PT, R59, 0x20, RZ ;  /* 0x000000203b3b7810 */ /* 0x000fe20007ffe0ff */
[----:B------:R-:W-:Y:S01]  /*4420*/  UIADD3 UR4, UPT, UPT, UR4, 0x40, URZ ;  /* 0x0000004004047890 */ /* 0x000fe2000fffe0ff */
[----:B------:R-:W-:Y:S01]  /*4430*/  IADD3 R52, P3, PT, R52, 0x80, RZ ;  /* 0x0000008034347810 */ /* 0x000fe20007f7e0ff */
[----:B------:R-:W-:Y:S01]  /*4440*/  IMAD.WIDE R8, R51, 0x4, R62 ;  /* 0x0000000433087825 */ /* 0x000fe200078e023e */
[----:B------:R-:W-:-:S03]  /*4450*/  ISETP.GE.AND P1, PT, R59, R56, PT ;  /* 0x000000383b00720c */ /* 0x000fc60003f26270 */
[----:B------:R-:W-:-:S10]  /*4460*/  IMAD.X R53, RZ, RZ, R53, P3 ;  /* 0x000000ffff357224 */ /* 0x000fd400018e0635 */
[----:B------:R-:W-:Y:S05]  /*4470*/  @!P1 BRA `(.L_x_34) ;  /* 0xffffffd400b09947 */ /* 0x000fea000383ffff */
.L_x_25:
[----:B------:R-:W0:Y:S01]  /*4480*/  S2R R6, SR_CTAID.X ;  /* 0x0000000000067919 */ /* 0x000e220000002500 */
[----:B------:R-:W1:Y:S01]  /*4490*/  LDC.64 R8, c[0x0][0x3a0] ;  /* 0x0000e800ff087b82 */ /* 0x000e620000000a00 */
[----:B------:R-:W0:Y:S02]  /*44a0*/  S2R R7, SR_TID.X ;  /* 0x0000000000077919 */ /* 0x000e240000002100 */
[----:B0-----:R-:W-:-:S05]  /*44b0*/  LEA R6, R6, R7, 0x6 ;  /* 0x0000000706067211 */ /* 0x001fca00078e30ff */
[----:B------:R-:W-:-:S04]  /*44c0*/  IMAD.SHL.U32 R6, R6, 0x4, RZ ;  /* 0x0000000406067824 */ /* 0x000fc800078e00ff */
[----:B------:R-:W-:Y:S01]  /*44d0*/  IMAD R7, R51, UR7, R6 ;  /* 0x0000000733077c24 */ /* 0x000fe2000f8e0206 */
[----:B------:R-:W-:-:S03]  /*44e0*/  MOV R6, R5 ;  /* 0x0000000500067202 */ /* 0x000fc60000000f00 */
[----:B-1----:R-:W-:-:S05]  /*44f0*/  IMAD.WIDE R8, R7, 0x2, R8 ;  /* 0x0000000207087825 */ /* 0x002fca00078e0208 */
[----:B------:R0:W-:Y:S01]  /*4500*/  ATOM.E.ADD.F16x2.RN.STRONG.GPU P0, RZ, desc[UR8][R8.64], R6 ;  /* 0x8000000608ff79a2 */ /* 0x0001e2000c10e108 */
[----:B------:R-:W-:Y:S01]  /*4510*/  BSSY.RECONVERGENT B0, `(.L_x_35) ;  /* 0x000000f000007945 */ /* 0x000fe20003800200 */
[----:B------:R-:W-:-:S03]  /*4520*/  IMAD.MOV.U32 R11, RZ, RZ, R4 ;  /* 0x000000ffff0b7224 */ /* 0x000fc600078e0004 */
[----:B0-----:R-:W-:Y:S05]  /*4530*/  @P0 BRA `(.L_x_36) ;  /* 0x0000000000300947 */ /* 0x001fea0003800000 */
[----:B------:R-:W0:Y:S02]  /*4540*/  QSPC.E.S P0, RZ, [R8] ;  /* 0x0000000008ff73aa */ /* 0x000e240000000500 */
[----:B0-----:R-:W-:Y:S05]  /*4550*/  @!P0 BRA `(.L_x_37) ;  /* 0x00000000001c8947 */ /* 0x001fea0003800000 */
[----:B------:R-:W-:-:S04]  /*4560*/  MOV R6, R8 ;  /* 0x0000000800067202 */ /* 0x000fc80000000f00 */
[----:B------:R-:W-:-:S07]  /*4570*/  MOV R10, R6 ;  /* 0x00000006000a7202 */ /* 0x000fce0000000f00 */
.L_x_38:
[----:B------:R-:W0:Y:S02]  /*4580*/  LDS R6, [R10] ;  /* 0x000000000a067984 */ /* 0x000e240000000800 */
[----:B0-----:R-:W-:-:S05]  /*4590*/  HADD2 R7, R6, R5 ;  /* 0x0000000506077230 */ /* 0x001fca0000000000 */
[----:B------:R-:W0:Y:S02]  /*45a0*/  ATOMS.CAST.SPIN P0, [R10], R6, R7 ;  /* 0x000000060a00758d */ /* 0x000e240001800007 */
[----:B0-----:R-:W-:Y:S05]  /*45b0*/  @!P0 BRA `(.L_x_38) ;  /* 0xfffffffc00f08947 */ /* 0x001fea000383ffff */
[----:B------:R-:W-:Y:S05]  /*45c0*/  BRA `(.L_x_36) ;  /* 0x00000000000c7947 */ /* 0x000fea0003800000 */
.L_x_37:
[----:B------:R-:W2:Y:S02]  /*45d0*/  LD.E R5, desc[UR8][R8.64] ;  /* 0x0000000808057980 */ /* 0x000ea4000c101900 */
[----:B--2---:R-:W-:-:S05]  /*45e0*/  IMAD.IADD R5, R6, 0x1, R5 ;  /* 0x0000000106057824 */ /* 0x004fca00078e0205 */
[----:B------:R0:W-:Y:S02]  /*45f0*/  ST.E desc[UR8][R8.64], R5 ;  /* 0x0000000508007985 */ /* 0x0001e4000c101908 */
.L_x_36:
[----:B------:R-:W-:Y:S05]  /*4600*/  BSYNC.RECONVERGENT B0 ;  /* 0x0000000000007941 */ /* 0x000fea0003800200 */
.L_x_35:
[----:B------:R1:W-:Y:S01]  /*4610*/  ATOM.E.ADD.F16x2.RN.STRONG.GPU P0, RZ, desc[UR8][R8.64+0x4], R11 ;  /* 0x8000040b08ff79a2 */ /* 0x0003e2000c10e108 */
[----:B------:R-:W-:Y:S04]  /*4620*/  BSSY.RECONVERGENT B0, `(.L_x_39) ;  /* 0x000000f000007945 */ /* 0x000fe80003800200 */
[----:B-1----:R-:W-:Y:S05]  /*4630*/  @P0 BRA `(.L_x_40) ;  /* 0x0000000000340947 */ /* 0x002fea0003800000 */
[----:B------:R-:W1:Y:S02]  /*4640*/  QSPC.E.S P0, RZ, [R8+0x4] ;  /* 0x0000040008ff73aa */ /* 0x000e640000000500 */
[----:B-1----:R-:W-:Y:S05]  /*4650*/  @!P0 BRA `(.L_x_41) ;  /* 0x0000000000208947 */ /* 0x002fea0003800000 */
[----:B------:R-:W-:-:S04]  /*4660*/  MOV R6, R8 ;  /* 0x0000000800067202 */ /* 0x000fc80000000f00 */
[----:B------:R-:W-:Y:S01]  /*4670*/  MOV R6, R6 ;  /* 0x0000000600067202 */ /* 0x000fe20000000f00 */
[----:B------:R-:W-:-:S07]  /*4680*/  IMAD.MOV.U32 R7, RZ, RZ, R4 ;  /* 0x000000ffff077224 */ /* 0x000fce00078e0004 */
.L_x_42:
[----:B------:R-:W0:Y:S02]  /*4690*/  LDS R4, [R6+0x4] ;  /* 0x0000040006047984 */ /* 0x000e240000000800 */
[----:B0-----:R-:W-:-:S05]  /*46a0*/  HFMA2 R5, R4, 1, 1, R7 ;  /* 0x3c003c0004057831 */ /* 0x001fca0000000007 */
[----:B------:R-:W0:Y:S02]  /*46b0*/  ATOMS.CAST.SPIN P0, [R6+0x4], R4, R5 ;  /* 0x000004040600758d */ /* 0x000e240001800005 */
[----:B0-----:R-:W-:Y:S05]  /*46c0*/  @!P0 BRA `(.L_x_42) ;  /* 0xfffffffc00f08947 */ /* 0x001fea000383ffff */
[----:B------:R-:W-:Y:S05]  /*46d0*/  BRA `(.L_x_40) ;  /* 0x00000000000c7947 */ /* 0x000fea0003800000 */
.L_x_41:
[----:B------:R-:W0:Y:S02]  /*46e0*/  LD.E R4, desc[UR8][R8.64+0x4] ;  /* 0x0000040808047980 */ /* 0x000e24000c101900 */
[----:B0-----:R-:W-:-:S05]  /*46f0*/  IADD3 R5, PT, PT, R11, R4, RZ ;  /* 0x000000040b057210 */ /* 0x001fca0007ffe0ff */
[----:B------:R1:W-:Y:S02]  /*4700*/  ST.E desc[UR8][R8.64+0x4], R5 ;  /* 0x0000040508007985 */ /* 0x0003e4000c101908 */
.L_x_40:
[----:B------:R-:W-:Y:S05]  /*4710*/  BSYNC.RECONVERGENT B0 ;  /* 0x0000000000007941 */ /* 0x000fea0003800200 */
.L_x_39:
[----:B------:R-:W-:Y:S05]  /*4720*/  @!P2 EXIT ;  /* 0x000000000000a94d */ /* 0x000fea0003800000 */
[----:B01----:R-:W-:-:S04]  /*4730*/  IMAD.WIDE R8, R51, 0x2, R8 ;  /* 0x0000000233087825 */ /* 0x003fc800078e0208 */
[----:B------:R-:W-:-:S05]  /*4740*/  IMAD.MOV.U32 R4, RZ, RZ, R3 ;  /* 0x000000ffff047224 */ /* 0x000fca00078e0003 */
[----:B------:R0:W-:Y:S01]  /*4750*/  ATOM.E.ADD.F16x2.RN.STRONG.GPU P0, RZ, desc[UR8][R8.64], R4 ;  /* 0x8000000408ff79a2 */ /* 0x0001e2000c10e108 */
[----:B------:R-:W-:Y:S01]  /*4760*/  BSSY.RECONVERGENT B0, `(.L_x_43) ;  /* 0x000000f000007945 */ /* 0x000fe20003800200 */
[----:B------:R-:W-:-:S03]  /*4770*/  MOV R7, R2 ;  /* 0x0000000200077202 */ /* 0x000fc60000000f00 */
[----:B0-----:R-:W-:Y:S05]  /*4780*/  @P0 BRA `(.L_x_44) ;  /* 0x0000000000300947 */ /* 0x001fea0003800000 */
[----:B------:R-:W0:Y:S02]  /*4790*/  QSPC.E.S P0, RZ, [R8] ;  /* 0x0000000008ff73aa */ /* 0x000e240000000500 */
[----:B0-----:R-:W-:Y:S05]  /*47a0*/  @!P0 BRA `(.L_x_45) ;  /* 0x00000000001c8947 */ /* 0x001fea0003800000 */
[----:B------:R-:W-:-:S05]  /*47b0*/  IMAD.MOV.U32 R4, RZ, RZ, R8 ;  /* 0x000000ffff047224 */ /* 0x000fca00078e0008 */
[----:B------:R-:W-:-:S07]  /*47c0*/  MOV R6, R4 ;  /* 0x0000000400067202 */ /* 0x000fce0000000f00 */
.L_x_46:
[----:B------:R-:W0:Y:S02]  /*47d0*/  LDS R4, [R6] ;  /* 0x0000000006047984 */ /* 0x000e240000000800 */
[----:B0-----:R-:W-:-:S05]  /*47e0*/  HADD2 R5, R4, R3 ;  /* 0x0000000304057230 */ /* 0x001fca0000000000 */
[----:B------:R-:W0:Y:S02]  /*47f0*/  ATOMS.CAST.SPIN P0, [R6], R4, R5 ;  /* 0x000000040600758d */ /* 0x000e240001800005 */
[----:B0-----:R-:W-:Y:S05]  /*4800*/  @!P0 BRA `(.L_x_46) ;  /* 0xfffffffc00f08947 */ /* 0x001fea000383ffff */
[----:B------:R-:W-:Y:S05]  /*4810*/  BRA `(.L_x_44) ;  /* 0x00000000000c7947 */ /* 0x000fea0003800000 */
.L_x_45:
[----:B------:R-:W2:Y:S02]  /*4820*/  LD.E R3, desc[UR8][R8.64] ;  /* 0x0000000808037980 */ /* 0x000ea4000c101900 */
[----:B--2---:R-:W-:-:S05]  /*4830*/  IADD3 R3, PT, PT, R4, R3, RZ ;  /* 0x0000000304037210 */ /* 0x004fca0007ffe0ff */
[----:B------:R0:W-:Y:S02]  /*4840*/  ST.E desc[UR8][R8.64], R3 ;  /* 0x0000000308007985 */ /* 0x0001e4000c101908 */
.L_x_44:
[----:B------:R-:W-:Y:S05]  /*4850*/  BSYNC.RECONVERGENT B0 ;  /* 0x0000000000007941 */ /* 0x000fea0003800200 */
.L_x_43:
[----:B------:R1:W-:Y:S01]  /*4860*/  ATOM.E.ADD.F16x2.RN.STRONG.GPU P0, RZ, desc[UR8][R8.64+0x4], R7 ;  /* 0x8000040708ff79a2 */ /* 0x0003e2000c10e108 */
[----:B------:R-:W-:Y:S04]  /*4870*/  BSSY.RECONVERGENT B0, `(.L_x_47) ;  /* 0x000000f000007945 */ /* 0x000fe80003800200 */
[----:B-1----:R-:W-:Y:S05]  /*4880*/  @P0 BRA `(.L_x_48) ;  /* 0x0000000000340947 */ /* 0x002fea0003800000 */
[----:B------:R-:W1:Y:S02]  /*4890*/  QSPC.E.S P0, RZ, [R8+0x4] ;  /* 0x0000040008ff73aa */ /* 0x000e640000000500 */
[----:B-1----:R-:W-:Y:S05]  /*48a0*/  @!P0 BRA `(.L_x_49) ;  /* 0x0000000000208947 */ /* 0x002fea0003800000 */
[----:B------:R-:W-:-:S05]  /*48b0*/  IMAD.MOV.U32 R4, RZ, RZ, R8 ;  /* 0x000000ffff047224 */ /* 0x000fca00078e0008 */
[----:B------:R-:W-:Y:S02]  /*48c0*/  MOV R4, R4 ;  /* 0x0000000400047202 */ /* 0x000fe40000000f00 */
[----:B------:R-:W-:-:S07]  /*48d0*/  MOV R5, R2 ;  /* 0x0000000200057202 */ /* 0x000fce0000000f00 */
.L_x_50:
[----:B------:R-:W0:Y:S02]  /*48e0*/  LDS R2, [R4+0x4] ;  /* 0x0000040004027984 */ /* 0x000e240000000800 */
[----:B0-----:R-:W-:-:S05]  /*48f0*/  HFMA2 R3, R2, 1, 1, R5 ;  /* 0x3c003c0002037831 */ /* 0x001fca0000000005 */
[----:B------:R-:W0:Y:S02]  /*4900*/  ATOMS.CAST.SPIN P0, [R4+0x4], R2, R3 ;  /* 0x000004020400758d */ /* 0x000e240001800003 */
[----:B0-----:R-:W-:Y:S05]  /*4910*/  @!P0 BRA `(.L_x_50) ;  /* 0xfffffffc00f08947 */ /* 0x001fea000383ffff */
[----:B------:R-:W-:Y:S05]  /*4920*/  BRA `(.L_x_48) ;  /* 0x00000000000c7947 */ /* 0x000fea0003800000 */
.L_x_49:
[----:B------:R-:W0:Y:S02]  /*4930*/  LD.E R2, desc[UR8][R8.64+0x4] ;  /* 0x0000040808027980 */ /* 0x000e24000c101900 */
[----:B0-----:R-:W-:-:S05]  /*4940*/  IMAD.IADD R3, R7, 0x1, R2 ;  /* 0x0000000107037824 */ /* 0x001fca00078e0202 */
[----:B------:R1:W-:Y:S02]  /*4950*/  ST.E desc[UR8][R8.64+0x4], R3 ;  /* 0x0000040308007985 */ /* 0x0003e4000c101908 */
.L_x_48:
[----:B------:R-:W-:Y:S05]  /*4960*/  BSYNC.RECONVERGENT B0 ;  /* 0x0000000000007941 */ /* 0x000fea0003800200 */
.L_x_47:
[----:B------:R-:W-:-:S13]  /*4970*/  ISETP.NE.AND P0, PT, R61, 0x2, PT ;  /* 0x000000023d00780c */ /* 0x000fda0003f05270 */
[----:B------:R-:W-:Y:S05]  /*4980*/  @!P0 EXIT ;  /* 0x000000000000894d */ /* 0x000fea0003800000 */
[----:B01----:R-:W-:Y:S01]  /*4990*/  IMAD.WIDE R8, R51, 0x2, R8 ;  /* 0x0000000233087825 */ /* 0x003fe200078e0208 */
[----:B------:R-:W-:-:S05]  /*49a0*/  MOV R3, R0 ;  /* 0x0000000000037202 */ /* 0x000fca0000000f00 */
[----:B------:R0:W-:Y:S01]  /*49b0*/  ATOM.E.ADD.F16x2.RN.STRONG.GPU P0, RZ, desc[UR8][R8.64], R3 ;  /* 0x8000000308ff79a2 */ /* 0x0001e2000c10e108 */
[----:B------:R-:W-:Y:S04]  /*49c0*/  BSSY.RECONVERGENT B0, `(.L_x_51) ;  /* 0x000000e000007945 */ /* 0x000fe80003800200 */
[----:B0-----:R-:W-:Y:S05]  /*49d0*/  @P0 BRA `(.L_x_52) ;  /* 0x0000000000300947 */ /* 0x001fea0003800000 */
[----:B------:R-:W0:Y:S02]  /*49e0*/  QSPC.E.S P0, RZ, [R8] ;  /* 0x0000000008ff73aa */ /* 0x000e240000000500 */
[----:B0-----:R-:W-:Y:S05]  /*49f0*/  @!P0 BRA `(.L_x_53) ;  /* 0x00000000001c8947 */ /* 0x001fea0003800000 */
[----:B------:R-:W-:-:S05]  /*4a00*/  IMAD.MOV.U32 R2, RZ, RZ, R8 ;  /* 0x000000ffff027224 */ /* 0x000fca00078e0008 */
[----:B------:R-:W-:-:S07]  /*4a10*/  MOV R4, R2 ;  /* 0x0000000200047202 */ /* 0x000fce0000000f00 */
.L_x_54:
[----:B------:R-:W0:Y:S02]  /*4a20*/  LDS R2, [R4] ;  /* 0x0000000004027984 */ /* 0x000e240000000800 */
[----:B0-----:R-:W-:-:S05]  /*4a30*/  HADD2 R3, R2, R0 ;  /* 0x0000000002037230 */ /* 0x001fca0000000000 */
[----:B------:R-:W0:Y:S02]  /*4a40*/  ATOMS.CAST.SPIN P0, [R4], R2, R3 ;  /* 0x000000020400758d */ /* 0x000e240001800003 */
[----:B0-----:R-:W-:Y:S05]  /*4a50*/  @!P0 BRA `(.L_x_54) ;  /* 0xfffffffc00f08947 */ /* 0x001fea000383ffff */
[----:B------:R-:W-:Y:S05]  /*4a60*/  BRA `(.L_x_52) ;  /* 0x00000000000c7947 */ /* 0x000fea0003800000 */
.L_x_53:
[----:B------:R-:W2:Y:S02]  /*4a70*/  LD.E R0, desc[UR8][R8.64] ;  /* 0x0000000808007980 */ /* 0x000ea4000c101900 */
[----:B--2---:R-:W-:-:S05]  /*4a80*/  IADD3 R3, PT, PT, R3, R0, RZ ;  /* 0x0000000003037210 */ /* 0x004fca0007ffe0ff */
[----:B------:R0:W-:Y:S02]  /*4a90*/  ST.E desc[UR8][R8.64], R3 ;  /* 0x0000000308007985 */ /* 0x0001e4000c101908 */
.L_x_52:
[----:B------:R-:W-:Y:S05]  /*4aa0*/  BSYNC.RECONVERGENT B0 ;  /* 0x0000000000007941 */ /* 0x000fea0003800200 */
.L_x_51:
[----:B------:R1:W-:Y:S01]  /*4ab0*/  ATOM.E.ADD.F16x2.RN.STRONG.GPU P0, RZ, desc[UR8][R8.64+0x4], R46 ;  /* 0x8000042e08ff79a2 */ /* 0x0003e2000c10e108 */
[----:B------:R-:W-:Y:S04]  /*4ac0*/  BSSY.RECONVERGENT B0, `(.L_x_55) ;  /* 0x000000e000007945 */ /* 0x000fe80003800200 */
[----:B-1----:R-:W-:Y:S05]  /*4ad0*/  @P0 BRA `(.L_x_56) ;  /* 0x0000000000300947 */ /* 0x002fea0003800000 */
[----:B------:R-:W1:Y:S02]  /*4ae0*/  QSPC.E.S P0, RZ, [R8+0x4] ;  /* 0x0000040008ff73aa */ /* 0x000e640000000500 */
[----:B-1----:R-:W-:Y:S05]  /*4af0*/  @!P0 BRA `(.L_x_57) ;  /* 0x00000000001c8947 */ /* 0x002fea0003800000 */
[----:B------:R-:W-:-:S05]  /*4b00*/  IMAD.MOV.U32 R2, RZ, RZ, R8 ;  /* 0x000000ffff027224 */ /* 0x000fca00078e0008 */
[----:B------:R-:W-:-:S07]  /*4b10*/  MOV R0, R2 ;  /* 0x0000000200007202 */ /* 0x000fce0000000f00 */
.L_x_58:
[----:B------:R-:W0:Y:S02]  /*4b20*/  LDS R2, [R0+0x4] ;  /* 0x0000040000027984 */ /* 0x000e240000000800 */
[----:B0-----:R-:W-:-:S05]  /*4b30*/  HFMA2 R3, R2, 1, 1, R46 ;  /* 0x3c003c0002037831 */ /* 0x001fca000000002e */
[----:B------:R-:W0:Y:S02]  /*4b40*/  ATOMS.CAST.SPIN P0, [R0+0x4], R2, R3 ;  /* 0x000004020000758d */ /* 0x000e240001800003 */
[----:B0-----:R-:W-:Y:S05]  /*4b50*/  @!P0 BRA `(.L_x_58) ;  /* 0xfffffffc00f08947 */ /* 0x001fea000383ffff */
[----:B------:R-:W-:Y:S05]  /*4b60*/  BRA `(.L_x_56) ;  /* 0x00000000000c7947 */ /* 0x000fea0003800000 */
.L_x_57:
[----:B------:R-:W0:Y:S02]  /*4b70*/  LD.E R0, desc[UR8][R8.64+0x4] ;  /* 0x0000040808007980 */ /* 0x000e24000c101900 */
[----:B0-----:R-:W-:-:S05]  /*4b80*/  IADD3 R3, PT, PT, R46, R0, RZ ;  /* 0x000000002e037210 */ /* 0x001fca0007ffe0ff */
[----:B------:R1:W-:Y:S02]  /*4b90*/  ST.E desc[UR8][R8.64+0x4], R3 ;  /* 0x0000040308007985 */ /* 0x0003e4000c101908 */
.L_x_56:
[----:B------:R-:W-:Y:S05]  /*4ba0*/  BSYNC.RECONVERGENT B0 ;  /* 0x0000000000007941 */ /* 0x000fea0003800200 */
.L_x_55:
[----:B------:R-:W-:-:S13]  /*4bb0*/  ISETP.NE.AND P0, PT, R61, 0x3, PT ;  /* 0x000000033d00780c */ /* 0x000fda0003f05270 */
[----:B------:R-:W-:Y:S05]  /*4bc0*/  @!P0 EXIT ;  /* 0x000000000000894d */ /* 0x000fea0003800000 */
[----:B01----:R-:W-:-:S05]  /*4bd0*/  IMAD.WIDE R8, R51, 0x2, R8 ;  /* 0x0000000233087825 */ /* 0x003fca00078e0208 */
[----:B------:R0:W-:Y:S01]  /*4be0*/  ATOM.E.ADD.F16x2.RN.STRONG.GPU P0, RZ, desc[UR8][R8.64], R47 ;  /* 0x8000002f08ff79a2 */ /* 0x0001e2000c10e108 */
[----:B------:R-:W-:Y:S04]  /*4bf0*/  BSSY.RECONVERGENT B0, `(.L_x_59) ;  /* 0x000000e000007945 */ /* 0x000fe80003800200 */
[----:B0-----:R-:W-:Y:S05]  /*4c00*/  @P0 BRA `(.L_x_60) ;  /* 0x0000000000300947 */ /* 0x001fea0003800000 */
[----:B------:R-:W0:Y:S02]  /*4c10*/  QSPC.E.S P0, RZ, [R8] ;  /* 0x0000000008ff73aa */ /* 0x000e240000000500 */
[----:B0-----:R-:W-:Y:S05]  /*4c20*/  @!P0 BRA `(.L_x_61) ;  /* 0x00000000001c8947 */ /* 0x001fea0003800000 */
[----:B------:R-:W-:-:S05]  /*4c30*/  IMAD.MOV.U32 R2, RZ, RZ, R8 ;  /* 0x000000ffff027224 */ /* 0x000fca00078e0008 */
[----:B------:R-:W-:-:S07]  /*4c40*/  MOV R0, R2 ;  /* 0x0000000200007202 */ /* 0x000fce0000000f00 */
.L_x_62:
[----:B------:R-:W0:Y:S02]  /*4c50*/  LDS R2, [R0] ;  /* 0x0000000000027984 */ /* 0x000e240000000800 */
[----:B0-----:R-:W-:-:S05]  /*4c60*/  HADD2 R3, R2, R47 ;  /* 0x0000002f02037230 */ /* 0x001fca0000000000 */
[----:B------:R-:W0:Y:S02]  /*4c70*/  ATOMS.CAST.SPIN P0, [R0], R2, R3 ;  /* 0x000000020000758d */ /* 0x000e240001800003 */
[----:B0-----:R-:W-:Y:S05]  /*4c80*/  @!P0 BRA `(.L_x_62) ;  /* 0xfffffffc00f08947 */ /* 0x001fea000383ffff */
[----:B------:R-:W-:Y:S05]  /*4c90*/  BRA `(.L_x_60) ;  /* 0x00000000000c7947 */ /* 0x000fea0003800000 */
.L_x_61:
[----:B------:R-:W2:Y:S02]  /*4ca0*/  LD.E R0, desc[UR8][R8.64] ;  /* 0x0000000808007980 */ /* 0x000ea4000c101900 */
[----:B--2---:R-:W-:-:S05]  /*4cb0*/  IADD3 R3, PT, PT, R47, R0, RZ ;  /* 0x000000002f037210 */ /* 0x004fca0007ffe0ff */
[----:B------:R0:W-:Y:S02]  /*4cc0*/  ST.E desc[UR8][R8.64], R3 ;  /* 0x0000000308007985 */ /* 0x0001e4000c101908 */
.L_x_60:
[----:B------:R-:W-:Y:S05]  /*4cd0*/  BSYNC.RECONVERGENT B0 ;  /* 0x0000000000007941 */ /* 0x000fea0003800200 */
.L_x_59:
[----:B------:R1:W-:Y:S02]  /*4ce0*/  ATOM.E.ADD.F16x2.RN.STRONG.GPU P0, RZ, desc[UR8][R8.64+0x4], R48 ;  /* 0x8000043008ff79a2 */ /* 0x0003e4000c10e108 */
[----:B-1----:R-:W-:Y:S05]  /*4cf0*/  @P0 EXIT ;  /* 0x000000000000094d */ /* 0x002fea0003800000 */
[----:B------:R-:W1:Y:S02]  /*4d00*/  QSPC.E.S P0, RZ, [R8+0x4] ;  /* 0x0000040008ff73aa */ /* 0x000e640000000500 */
[----:B-1----:R-:W-:Y:S05]  /*4d10*/  @!P0 BRA `(.L_x_63) ;  /* 0x00000000001c8947 */ /* 0x002fea0003800000 */
[----:B------:R-:W-:-:S05]  /*4d20*/  IMAD.MOV.U32 R2, RZ, RZ, R8 ;  /* 0x000000ffff027224 */ /* 0x000fca00078e0008 */
[----:B------:R-:W-:-:S07]  /*4d30*/  MOV R0, R2 ;  /* 0x0000000200007202 */ /* 0x000fce0000000f00 */
.L_x_64:
[----:B------:R-:W0:Y:S02]  /*4d40*/  LDS R2, [R0+0x4] ;  /* 0x0000040000027984 */ /* 0x000e240000000800 */
[----:B0-----:R-:W-:-:S05]  /*4d50*/  HFMA2 R3, R2, 1, 1, R48 ;  /* 0x3c003c0002037831 */ /* 0x001fca0000000030 */
[----:B------:R-:W0:Y:S02]  /*4d60*/  ATOMS.CAST.SPIN P0, [R0+0x4], R2, R3 ;  /* 0x000004020000758d */ /* 0x000e240001800003 */
[----:B0-----:R-:W-:Y:S05]  /*4d70*/  @!P0 BRA `(.L_x_64) ;  /* 0xfffffffc00f08947 */ /* 0x001fea000383ffff */
[----:B------:R-:W-:Y:S05]  /*4d80*/  EXIT ;  /* 0x000000000000794d */ /* 0x000fea0003800000 */
.L_x_63:
[----:B------:R-:W0:Y:S02]  /*4d90*/  LD.E R0, desc[UR8][R8.64+0x4] ;  /* 0x0000040808007980 */ /* 0x000e24000c101900 */
[----:B0-----:R-:W-:-:S05]  /*4da0*/  IADD3 R3, PT, PT, R48, R0, RZ ;  /* 0x0000000030037210 */ /* 0x001fca0007ffe0ff */
[----:B------:R-:W-:Y:S01]  /*4db0*/  ST.E desc[UR8][R8.64+0x4], R3 ;  /* 0x0000040308007985 */ /* 0x000fe2000c101908 */
[----:B------:R-:W-:Y:S05]  /*4dc0*/  EXIT ;  /* 0x000000000000794d */ /* 0x000fea0003800000 */
.L_x_65:
[----:B------:R-:W-:-:S00]  /*4dd0*/  BRA `(.L_x_65) ;  /* 0xfffffffc00fc7947 */ /* 0x000fc0000383ffff */
[----:B------:R-:W-:-:S00]  /*4de0*/  NOP ;  /* 0x0000000000007918 */ /* 0x000fc00000000000 */
        /* <DEDUP_REMOVED lines=9> */
.L_x_3913:


//--------------------- .text._Z23gemm_half_q_half_kernelILi4ELi48ELb1ELb0ELi64EEvPK6__halfPKjS4_S2_PS0_iiiiPKtS7_iiiiiibS2_i --------------------------
	.section	.text._Z23gemm_half_q_half_kernelILi4ELi48ELb1ELb0ELi64EEvPK6__halfPKjS4_S2_PS0_iiiiPKtS7_iiiiiibS2_i,"ax",@progbits
	.align	128
        .global         _Z23gemm_half_q_half_kernelILi4ELi48ELb1ELb0ELi64EEvPK6__halfPKjS4_S2_PS0_iiiiPKtS7_iiiiiibS2_i
        .type           _Z23gemm_half_q_half_kernelILi4ELi48ELb1ELb0ELi64EEvPK6__halfPKjS4_S2_PS0_iiiiPKtS7_iiiiiibS2_i,@function
        .size           _Z23gemm_half_q_half_kernelILi4ELi48ELb1ELb0ELi64EEvPK6__halfPKjS4_S2_PS0_iiiiPKtS7_iiiiiibS2_i,(.L_x_3914 - _Z23gemm_half_q_half_kernelILi4ELi48ELb1ELb0ELi64EEvPK6__halfPKjS4_S2_PS0_iiiiPKtS7_iiiiiibS2_i)
        .other          _Z23gemm_half_q_half_kernelILi4ELi48ELb1ELb0ELi64EEvPK6__halfPKjS4_S2_PS0_iiiiPKtS7_iiiiiibS2_i,@"STO_CUDA_ENTRY STV_DEFAULT"
_Z23gemm_half_q_half_kernelILi4ELi48ELb1ELb0ELi64EEvPK6__halfPKjS4_S2_PS0_iiiiPKtS7_iiiiiibS2_i:
.text._Z23gemm_half_q_half_kernelILi4ELi48ELb1ELb0ELi64EEvPK6__halfPKjS4_S2_PS0_iiiiPKtS7_iiiiiibS2_i:
[----:B------:R-:W0:Y:S08]  /*0000*/  LDC R1, c[0x0][0x37c] ;  /* 0x0000df00ff017b82 */ /* 0x000e300000000800 */
[----:B------:R-:W1:Y:S01]  /*0010*/  S2UR UR10, SR_CTAID.Y ;  /* 0x00000000000a79c3 */ /* 0x000e620000002600 */
[----:B------:R-:W1:Y:S01]  /*0020*/  LDCU UR7, c[0x0][0x3a8] ;  /* 0x00007500ff0777ac */ /* 0x000e620008000800 */
[----:B0-----:R-:W-:Y:S01]  /*0030*/  IADD3 R1, PT, PT, R1, -0x10, RZ ;  /* 0xfffffff001017810 */ /* 0x001fe20007ffe0ff */
[----:B-1----:R-:W-:-:S06]  /*0040*/  UIMAD UR4, UR10, -0x4, UR7 ;  /* 0xfffffffc0a0478a4 */ /* 0x002fcc000f8e0207 */
[----:B------:R-:W-:-:S04]  /*0050*/  MOV R34, UR4 ;  /* 0x0000000400227c02 */ /* 0x000fc80008000f00 */
        /* <DEDUP_REMOVED lines=30> */
.L_x_66:
[----:B------:R-:W-:Y:S01]  /*0240*/  PRMT R3, R3, 0x9910, RZ ;  /* 0x0000991003037816 */ /* 0x000fe200000000ff */
[----:B------:R-:W0:Y:S01]  /*0250*/  S2UR UR4, SR_CTAID.X ;  /* 0x00000000000479c3 */ /* 0x000e220000002500 */
[----:B------:R-:W-:Y:S02]  /*0260*/  SHF.L.U32 R93, R9, 0x6, RZ ;  /* 0x00000006095d7819 */ /* 0x000fe400000006ff */
[----:B------:R-:W-:Y:S02]  /*0270*/  ISETP.NE.AND P1, PT, R3, RZ, PT ;  /* 0x000000ff0300720c */ /* 0x000fe40003f25270 */
[----:B------:R-:W-:-:S11]  /*0280*/  VIADDMNMX R88, R93, 0x40, R2, PT ;  /* 0x000000405d587846 */ /* 0x000fd60003800102 */
[----:B0-----:R-:W-:Y:S05]  /*0290*/  @!P1 EXIT ;  /* 0x000000000000994d */ /* 0x001fea0003800000 */
[----:B------:R-:W-:Y:S01]  /*02a0*/  IADD3 R20, PT, PT, R93, R0, RZ ;  /* 0x000000005d147210 */ /* 0x000fe20007ffe0ff */
        /* <DEDUP_REMOVED lines=15> */
[----:B------:R-:W-:-:S05]  /*03a0*/  IMAD R5, R2, UR10, RZ ;  /* 0x0000000a02057c24 */ /* 0x000fca000f8e02ff */
[----:B------:R-:W-:-:S04]  /*03b0*/  SHF.L.U32 R5, R5, 0x2, RZ ;  /* 0x0000000205057819 */ /* 0x000fc800000006ff */
        /* <DEDUP_REMOVED lines=10> */
[----:B0-----:R-:W-:Y:S02]  /*0460*/  IADD3 R3, PT, PT, R3, 0x80, RZ ;  /* 0x0000008003037810 */ /* 0x001fe40007ffe0ff */
[----:B------:R-:W-:-:S09]  /*0470*/  IADD3 R5, PT, PT, R5, R2, RZ ;  /* 0x0000000205057210 */ /* 0x000fd20007ffe0ff */
[----:B------:R-:W-:Y:S05]  /*0480*/  @P1 BRA `(.L_x_70) ;  /* 0x0000000000ec1947 */ /* 0x000fea0003800000 */
[----:B------:R-:W-:Y:S02]  /*0490*/  IADD3 R6, PT, PT, RZ, -R8, RZ ;  /* 0x80000008ff067210 */ /* 0x000fe40007ffe0ff */
[----:B------:R-:W-:Y:S02]  /*04a0*/  PLOP3.LUT P1, PT, PT, PT, PT, 0x80, 0x8 ;  /* 0x000000000008781c */ /* 0x000fe40003f2f070 */
[----:B------:R-:W-:-:S13]  /*04b0*/  ISETP.GT.AND P2, PT, R6, 0x3, PT ;  /* 0x000000030600780c */ /* 0x000fda0003f44270 */
[----:B------:R-:W-:Y:S05]  /*04c0*/  @!P2 BRA `(.L_x_71) ;  /* 0x000000000084a947 */ /* 0x000fea0003800000 */
[----:B------:R-:W-:-:S13]  /*04d0*/  PLOP3.LUT P1, PT, PT, PT, PT, 0x8, 0x80 ;  /* 0x000000000080781c */ /* 0x000fda0003f2e170 */
.L_x_72:
[C---:B------:R-:W-:Y:S02]  /*04e0*/  IADD3 R7, P2, PT, R20.reuse, R5, RZ ;  /* 0x0000000514077210 */ /* 0x040fe40007f5e0ff */
[CC--:B------:R-:W-:Y:S02]  /*04f0*/  IADD3 R11, PT, PT, R5.reuse, R2.reuse, RZ ;  /* 0x00000002050b7210 */ /* 0x0c0fe40007ffe0ff */
[----:B------:R-:W-:Y:S02]  /*0500*/  LEA.HI.X.SX32 R10, R5, RZ, 0x1, P2 ;  /* 0x000000ff050a7211 */ /* 0x000fe400010f0eff */
[----:B------:R-:W-:Y:S02]  /*0510*/  IADD3 R5, PT, PT, R11, R2, RZ ;  /* 0x000000020b057210 */ /* 0x000fe40007ffe0ff */
[----:B------:R-:W-:Y:S02]  /*0520*/  LEA R6, P2, R7, UR12, 0x1 ;  /* 0x0000000c07067c11 */ /* 0x000fe4000f8408ff */
[----:B------:R-:W-:-:S02]  /*0530*/  IADD3 R14, P3, PT, R20, R11, RZ ;  /* 0x0000000b140e7210 */ /* 0x000fc40007f7e0ff */
[----:B------:R-:W-:Y:S02]  /*0540*/  IADD3 R17, PT, PT, R5, R2, RZ ;  /* 0x0000000205117210 */ /* 0x000fe40007ffe0ff */
[----:B------:R-:W-:Y:S02]  /*0550*/  LEA.HI.X R7, R7, UR13, R10, 0x1, P2 ;  /* 0x0000000d07077c11 */ /* 0x000fe400090f0c0a */
[----:B------:R-:W-:Y:S02]  /*0560*/  LEA.HI.X.SX32 R11, R11, RZ, 0x1, P3 ;  /* 0x000000ff0b0b7211 */ /* 0x000fe400018f0eff */
[----:B------:R-:W-:Y:S01]  /*0570*/  LEA R10, P2, R14, UR12, 0x1 ;  /* 0x0000000c0e0a7c11 */ /* 0x000fe2000f8408ff */
[----:B------:R-:W2:Y:S01]  /*0580*/  LDG.E.U16.CONSTANT R6, desc[UR8][R6.64] ;  /* 0x0000000806067981 */ /* 0x000ea2000c1e9500 */
[C---:B------:R-:W-:Y:S02]  /*0590*/  IADD3 R13, P4, PT, R20.reuse, R5, RZ ;  /* 0x00000005140d7210 */ /* 0x040fe40007f9e0ff */
[----:B------:R-:W-:-:S02]  /*05a0*/  IADD3 R15, P5, PT, R20, R17, RZ ;  /* 0x00000011140f7210 */ /* 0x000fc40007fbe0ff */
[----:B------:R-:W-:Y:S02]  /*05b0*/  LEA.HI.X R11, R14, UR13, R11, 0x1, P2 ;  /* 0x0000000d0e0b7c11 */ /* 0x000fe400090f0c0b */
[----:B------:R-:W-:Y:S02]  /*05c0*/  LEA.HI.X.SX32 R18, R5, RZ, 0x1, P4 ;  /* 0x000000ff05127211 */ /* 0x000fe400020f0eff */
[----:B------:R-:W-:Y:S01]  /*05d0*/  LEA R12, P3, R13, UR12, 0x1 ;  /* 0x0000000c0d0c7c11 */ /* 0x000fe2000f8608ff */
[----:B------:R-:W3:Y:S01]  /*05e0*/  LDG.E.U16.CONSTANT R10, desc[UR8][R10.64] ;  /* 0x000000080a0a7981 */ /* 0x000ee2000c1e9500 */
[----:B------:R-:W-:Y:S02]  /*05f0*/  LEA.HI.X.SX32 R16, R17, RZ, 0x1, P5 ;  /* 0x000000ff11107211 */ /* 0x000fe400028f0eff */
[----:B------:R-:W-:Y:S02]  /*0600*/  LEA R14, P2, R15, UR12, 0x1 ;  /* 0x0000000c0f0e7c11 */ /* 0x000fe4000f8408ff */
[----:B------:R-:W-:-:S02]  /*0610*/  LEA.HI.X R13, R13, UR13, R18, 0x1, P3 ;  /* 0x0000000d0d0d7c11 */ /* 0x000fc400098f0c12 */
[----:B------:R-:W-:-:S03]  /*0620*/  LEA.HI.X R15, R15, UR13, R16, 0x1, P2 ;  /* 0x0000000d0f0f7c11 */ /* 0x000fc600090f0c10 */
[----:B------:R-:W4:Y:S04]  /*0630*/  LDG.E.U16.CONSTANT R12, desc[UR8][R12.64] ;  /* 0x000000080c0c7981 */ /* 0x000f28000c1e9500 */
[----:B------:R-:W5:Y:S01]  /*0640*/  LDG.E.U16.CONSTANT R14, desc[UR8][R14.64] ;  /* 0x000000080e0e7981 */ /* 0x000f62000c1e9500 */
[----:B------:R-:W-:-:S04]  /*0650*/  IADD3 R8, PT, PT, R8, 0x4, RZ ;  /* 0x0000000408087810 */ /* 0x000fc80007ffe0ff */
[----:B------:R-:W-:Y:S02]  /*0660*/  ISETP.GE.AND P2, PT, R8, -0x3, PT ;  /* 0xfffffffd0800780c */ /* 0x000fe40003f46270 */
[----:B------:R-:W-:Y:S01]  /*0670*/  IADD3 R5, PT, PT, R17, R2, RZ ;  /* 0x0000000211057210 */ /* 0x000fe20007ffe0ff */
[----:B--2---:R-:W-:Y:S04]  /*0680*/  STS.U16 [R3], R6 ;  /* 0x0000000603007388 */ /* 0x004fe80000000400 */
[----:B---3--:R-:W-:Y:S04]  /*0690*/  STS.U16 [R3+0x80], R10 ;  /* 0x0000800a03007388 */ /* 0x008fe80000000400 */
[----:B----4-:R-:W-:Y:S04]  /*06a0*/  STS.U16 [R3+0x100], R12 ;  /* 0x0001000c03007388 */ /* 0x010fe80000000400 */
[----:B-----5:R0:W-:Y:S02]  /*06b0*/  STS.U16 [R3+0x180], R14 ;  /* 0x0001800e03007388 */ /* 0x0201e40000000400 */
[----:B0-----:R-:W-:Y:S01]  /*06c0*/  IADD3 R3, PT, PT, R3, 0x200, RZ ;  /* 0x0000020003037810 */ /* 0x001fe20007ffe0ff */
[----:B------:R-:W-:Y:S06]  /*06d0*/  @!P2 BRA `(.L_x_72) ;  /* 0xfffffffc0080a947 */ /* 0x000fec000383ffff */
.L_x_71:
[----:B------:R-:W-:-:S04]  /*06e0*/  IADD3 R6, PT, PT, RZ, -R8, RZ ;  /* 0x80000008ff067210 */ /* 0x000fc80007ffe0ff */
[----:B------:R-:W-:-:S13]  /*06f0*/  ISETP.GT.AND P2, PT, R6, 0x1, PT ;  /* 0x000000010600780c */ /* 0x000fda0003f44270 */
[----:B------:R-:W-:Y:S05]  /*0700*/  @!P2 BRA `(.L_x_73) ;  /* 0x000000000044a947 */ /* 0x000fea0003800000 */
[C---:B------:R-:W-:Y:S02]  /*0710*/  IADD3 R13, PT, PT, R5.reuse, R2, RZ ;  /* 0x00000002050d7210 */ /* 0x040fe40007ffe0ff */
[C---:B------:R-:W-:Y:S02]  /*0720*/  IADD3 R7, P1, PT, R20.reuse, R5, RZ ;  /* 0x0000000514077210 */ /* 0x040fe40007f3e0ff */
[----:B------:R-:W-:Y:S02]  /*0730*/  IADD3 R11, P2, PT, R20, R13, RZ ;  /* 0x0000000d140b7210 */ /* 0x000fe40007f5e0ff */
[----:B------:R-:W-:Y:S02]  /*0740*/  LEA.HI.X.SX32 R14, R5, RZ, 0x1, P1 ;  /* 0x000000ff050e7211 */ /* 0x000fe400008f0eff */
[----:B------:R-:W-:Y:S02]  /*0750*/  LEA.HI.X.SX32 R12, R13, RZ, 0x1, P2 ;  /* 0x000000ff0d0c7211 */ /* 0x000fe400010f0eff */
[----:B------:R-:W-:-:S02]  /*0760*/  LEA R6, P1, R7, UR12, 0x1 ;  /* 0x0000000c07067c11 */ /* 0x000fc4000f8208ff */
[----:B------:R-:W-:Y:S02]  /*0770*/  LEA R10, P2, R11, UR12, 0x1 ;  /* 0x0000000c0b0a7c11 */ /* 0x000fe4000f8408ff */
[----:B------:R-:W-:Y:S02]  /*0780*/  LEA.HI.X R7, R7, UR13, R14, 0x1, P1 ;  /* 0x0000000d07077c11 */ /* 0x000fe400088f0c0e */
[----:B------:R-:W-:-:S03]  /*0790*/  LEA.HI.X R11, R11, UR13, R12, 0x1, P2 ;  /* 0x0000000d0b0b7c11 */ /* 0x000fc600090f0c0c */
[----:B------:R-:W2:Y:S04]  /*07a0*/  LDG.E.U16.CONSTANT R6, desc[UR8][R6.64] ;  /* 0x0000000806067981 */ /* 0x000ea8000c1e9500 */
[----:B------:R-:W3:Y:S01]  /*07b0*/  LDG.E.U16.CONSTANT R10, desc[UR8][R10.64] ;  /* 0x000000080a0a7981 */ /* 0x000ee2000c1e9500 */
[----:B------:R-:W-:Y:S02]  /*07c0*/  PLOP3.LUT P1, PT, PT, PT, PT, 0x8, 0x80 ;  /* 0x000000000080781c */ /* 0x000fe40003f2e170 */
[----:B------:R-:W-:Y:S02]  /*07d0*/  IADD3 R8, PT, PT, R8, 0x2, RZ ;  /* 0x0000000208087810 */ /* 0x000fe40007ffe0ff */
[----:B------:R-:W-:Y:S01]  /*07e0*/  IADD3 R5, PT, PT, R13, R2, RZ ;  /* 0x000000020d057210 */ /* 0x000fe20007ffe0ff */
[----:B--2---:R-:W-:Y:S04]  /*07f0*/  STS.U16 [R3], R6 ;  /* 0x0000000603007388 */ /* 0x004fe80000000400 */
[----:B---3--:R0:W-:Y:S02]  /*0800*/  STS.U16 [R3+0x80], R10 ;  /* 0x0000800a03007388 */ /* 0x0081e40000000400 */
[----:B0-----:R-:W-:-:S07]  /*0810*/  IADD3 R3, PT, PT, R3, 0x100, RZ ;  /* 0x0000010003037810 */ /* 0x001fce0007ffe0ff */
.L_x_73:
[----:B------:R-:W-:-:S13]  /*0820*/  ISETP.EQ.AND P2, PT, R8, RZ, PT ;  /* 0x000000ff0800720c */ /* 0x000fda0003f42270 */
[----:B------:R-:W-:Y:S05]  /*0830*/  @!P1 BRA P2, `(.L_x_68) ;  /* 0x0000000400789947 */ /* 0x000fea0001000000 */
.L_x_70:
[----:B------:R-:W-:-:S04]  /*0840*/  IADD3 R7, P1, PT, R20, R5, RZ ;  /* 0x0000000514077210 */ /* 0x000fc80007f3e0ff */
[----:B------:R-:W-:Y:S02]  /*0850*/  LEA.HI.X.SX32 R10, R5, RZ, 0x1, P1 ;  /* 0x000000ff050a7211 */ /* 0x000fe400008f0eff */
[----:B------:R-:W-:-:S04]  /*0860*/  LEA R6, P1, R7, UR12, 0x1 ;  /* 0x0000000c07067c11 */ /* 0x000fc8000f8208ff */
[----:B------:R-:W-:-:S05]  /*0870*/  LEA.HI.X R7, R7, UR13, R10, 0x1, P1 ;  /* 0x0000000d07077c11 */ /* 0x000fca00088f0c0a */
[----:B------:R-:W2:Y:S01]  /*0880*/  LDG.E.U16.CONSTANT R6, desc[UR8][R6.64] ;  /* 0x0000000806067981 */ /* 0x000ea2000c1e9500 */
[----:B------:R-:W-:Y:S02]  /*0890*/  IADD3 R8, PT, PT, R8, 0x1, RZ ;  /* 0x0000000108087810 */ /* 0x000fe40007ffe0ff */
[----:B------:R-:W-:Y:S02]  /*08a0*/  IADD3 R5, PT, PT, R5, R2, RZ ;  /* 0x0000000205057210 */ /* 0x000fe40007ffe0ff */
[----:B------:R-:W-:Y:S01]  /*08b0*/  ISETP.NE.AND P1, PT, R8, RZ, PT ;  /* 0x000000ff0800720c */ /* 0x000fe20003f25270 */
[----:B--2---:R0:W-:Y:S02]  /*08c0*/  STS.U16 [R3], R6 ;  /* 0x0000000603007388 */ /* 0x0041e40000000400 */
[----:B0-----:R-:W-:-:S10]  /*08d0*/  IADD3 R3, PT, PT, R3, 0x80, RZ ;  /* 0x0000008003037810 */ /* 0x001fd40007ffe0ff */
[----:B------:R-:W-:Y:S05]  /*08e0*/  @P1 BRA `(.L_x_70) ;  /* 0xfffffffc00d41947 */ /* 0x000fea000383ffff */
[----:B------:R-:W-:Y:S05]  /*08f0*/  BRA `(.L_x_68) ;  /* 0x0000000400487947 */ /* 0x000fea0003800000 */
.L_x_69:
[C---:B------:R-:W-:Y:S01]  /*0900*/  LEA R6, P1, R20.reuse, UR12, 0x1 ;  /* 0x0000000c14067c11 */ /* 0x040fe2000f8208ff */
[----:B------:R-:W0:Y:S03]  /*0910*/  LDCU.64 UR14, c[0x0][0x380] ;  /* 0x00007000ff0e77ac */ /* 0x000e260008000a00 */
[----:B------:R-:W-:-:S05]  /*0920*/  LEA.HI.X R7, R20, UR13, RZ, 0x1, P1 ;  /* 0x0000000d14077c11 */ /* 0x000fca00088f0cff */
[----:B------:R1:W5:Y:S01]  /*0930*/  LDG.E.U16.CONSTANT R18, desc[UR8][R6.64] ;  /* 0x0000000806127981 */ /* 0x000362000c1e9500 */
[----:B------:R-:W-:Y:S01]  /*0940*/  IADD3 R5, PT, PT, RZ, -R19, RZ ;  /* 0x80000013ff057210 */ /* 0x000fe20007ffe0ff */
[----:B------:R-:W-:-:S03]  /*0950*/  IMAD R17, R2, UR10, RZ ;  /* 0x0000000a02117c24 */ /* 0x000fc6000f8e02ff */
[----:B------:R-:W-:Y:S02]  /*0960*/  ISETP.GE.AND P1, PT, R5, RZ, PT ;  /* 0x000000ff0500720c */ /* 0x000fe40003f26270 */
[----:B------:R-:W-:-:S11]  /*0970*/  SHF.L.U32 R17, R17, 0x2, RZ ;  /* 0x0000000211117819 */ /* 0x000fd600000006ff */
[----:B01----:R-:W-:Y:S05]  /*0980*/  @P1 BRA `(.L_x_74) ;  /* 0x0000000000f81947 */ /* 0x003fea0003800000 */
[----:B------:R-:W-:Y:S02]  /*0990*/  IADD3 R6, PT, PT, RZ, -R5, RZ ;  /* 0x80000005ff067210 */ /* 0x000fe40007ffe0ff */
[----:B------:R-:W-:Y:S02]  /*09a0*/  PLOP3.LUT P1, PT, PT, PT, PT, 0x80, 0x8 ;  /* 0x000000000008781c */ /* 0x000fe40003f2f070 */
[----:B------:R-:W-:-:S13]  /*09b0*/  ISETP.GT.AND P2, PT, R6, 0x3, PT ;  /* 0x000000030600780c */ /* 0x000fda0003f44270 */
[----:B------:R-:W-:Y:S05]  /*09c0*/  @!P2 BRA `(.L_x_75) ;  /* 0x00000000008ca947 */ /* 0x000fea0003800000 */
[----:B------:R-:W-:Y:S01]  /*09d0*/  PLOP3.LUT P1, PT, PT, PT, PT, 0x8, 0x80 ;  /* 0x000000000080781c */ /* 0x000fe20003f2e170 */
[----:B------:R-:W0:Y:S01]  /*09e0*/  LDCU.64 UR12, c[0x0][0x380] ;  /* 0x00007000ff0c77ac */ /* 0x000e220008000a00 */
[----:B------:R-:W-:-:S11]  /*09f0*/  NOP ;  /* 0x0000000000007918 */ /* 0x000fd60000000000 */
.L_x_76:
[----:B------:R-:W-:Y:S01]  /*0a00*/  IMAD.IADD R11, R17, 0x1, R2 ;  /* 0x00000001110b7824 */ /* 0x000fe200078e0202 */
[----:B-----5:R-:W-:-:S04]  /*0a10*/  IADD3 R7, P2, PT, R18, R17, RZ ;  /* 0x0000001112077210 */ /* 0x020fc80007f5e0ff */
[-C--:B------:R-:W-:Y:S02]  /*0a20*/  IADD3 R13, PT, PT, R11, R2.reuse, RZ ;  /* 0x000000020b0d7210 */ /* 0x080fe40007ffe0ff */
[----:B------:R-:W-:Y:S02]  /*0a30*/  LEA.HI.X.SX32 R8, R17, RZ, 0x1, P2 ;  /* 0x000000ff11087211 */ /* 0x000fe400010f0eff */
[----:B0-----:R-:W-:Y:S02]  /*0a40*/  LEA R6, P2, R7, UR12, 0x1 ;  /* 0x0000000c07067c11 */ /* 0x001fe4000f8408ff */
[----:B------:R-:W-:Y:S02]  /*0a50*/  IADD3 R14, P3, PT, R18, R11, RZ ;  /* 0x0000000b120e7210 */ /* 0x000fe40007f7e0ff */
[----:B------:R-:W-:Y:S02]  /*0a60*/  IADD3 R17, PT, PT, R13, R2, RZ ;  /* 0x000000020d117210 */ /* 0x000fe40007ffe0ff */
[----:B------:R-:W-:-:S02]  /*0a70*/  LEA.HI.X R7, R7, UR13, R8, 0x1, P2 ;  /* 0x0000000d07077c11 */ /* 0x000fc400090f0c08 */
[----:B------:R-:W-:Y:S02]  /*0a80*/  LEA.HI.X.SX32 R11, R11, RZ, 0x1, P3 ;  /* 0x000000ff0b0b7211 */ /* 0x000fe400018f0eff */
[----:B------:R-:W-:Y:S01]  /*0a90*/  LEA R10, P2, R14, UR12, 0x1 ;  /* 0x0000000c0e0a7c11 */ /* 0x000fe2000f8408ff */
[----:B------:R-:W2:Y:S01]  /*0aa0*/  LDG.E.U16.CONSTANT R6, desc[UR8][R6.64] ;  /* 0x0000000806067981 */ /* 0x000ea2000c1e9500 */
[C---:B------:R-:W-:Y:S02]  /*0ab0*/  IADD3 R16, P4, PT, R18.reuse, R13, RZ ;  /* 0x0000000d12107210 */ /* 0x040fe40007f9e0ff */
[----:B------:R-:W-:Y:S02]  /*0ac0*/  IADD3 R8, P5, PT, R18, R17, RZ ;  /* 0x0000001112087210 */ /* 0x000fe40007fbe0ff */
[----:B------:R-:W-:Y:S02]  /*0ad0*/  LEA.HI.X R11, R14, UR13, R11, 0x1, P2 ;  /* 0x0000000d0e0b7c11 */ /* 0x000fe400090f0c0b */
[----:B------:R-:W-:-:S02]  /*0ae0*/  LEA.HI.X.SX32 R13, R13, RZ, 0x1, P4 ;  /* 0x000000ff0d0d7211 */ /* 0x000fc400020f0eff */
[----:B------:R-:W-:Y:S01]  /*0af0*/  LEA R12, P3, R16, UR12, 0x1 ;  /* 0x0000000c100c7c11 */ /* 0x000fe2000f8608ff */
[----:B------:R-:W3:Y:S01]  /*0b00*/  LDG.E.U16.CONSTANT R10, desc[UR8][R10.64] ;  /* 0x000000080a0a7981 */ /* 0x000ee2000c1e9500 */
[----:B------:R-:W-:Y:S02]  /*0b10*/  LEA.HI.X.SX32 R15, R17, RZ, 0x1, P5 ;  /* 0x000000ff110f7211 */ /* 0x000fe400028f0eff */
[----:B------:R-:W-:Y:S02]  /*0b20*/  LEA R14, P2, R8, UR12, 0x1 ;  /* 0x0000000c080e7c11 */ /* 0x000fe4000f8408ff */
[----:B------:R-:W-:Y:S02]  /*0b30*/  LEA.HI.X R13, R16, UR13, R13, 0x1, P3 ;  /* 0x0000000d100d7c11 */ /* 0x000fe400098f0c0d */
[----:B------:R-:W-:-:S03]  /*0b40*/  LEA.HI.X R15, R8, UR13, R15, 0x1, P2 ;  /* 0x0000000d080f7c11 */ /* 0x000fc600090f0c0f */
[----:B------:R-:W4:Y:S04]  /*0b50*/  LDG.E.U16.CONSTANT R12, desc[UR8][R12.64] ;  /* 0x000000080c0c7981 */ /* 0x000f28000c1e9500 */
[----:B------:R-:W4:Y:S01]  /*0b60*/  LDG.E.U16.CONSTANT R14, desc[UR8][R14.64] ;  /* 0x000000080e0e7981 */ /* 0x000f22000c1e9500 */
[----:B------:R-:W-:-:S04]  /*0b70*/  IADD3 R5, PT, PT, R5, 0x4, RZ ;  /* 0x0000000405057810 */ /* 0x000fc80007ffe0ff */
[----:B------:R-:W-:Y:S02]  /*0b80*/  ISETP.GE.AND P2, PT, R5, -0x3, PT ;  /* 0xfffffffd0500780c */ /* 0x000fe40003f46270 */
[----:B------:R-:W-:Y:S01]  /*0b90*/  IADD3 R17, PT, PT, R17, R2, RZ ;  /* 0x0000000211117210 */ /* 0x000fe20007ffe0ff */
[----:B--2---:R-:W-:Y:S04]  /*0ba0*/  STS.U16 [R3], R6 ;  /* 0x0000000603007388 */ /* 0x004fe80000000400 */
[----:B---3--:R-:W-:Y:S04]  /*0bb0*/  STS.U16 [R3+0x80], R10 ;  /* 0x0000800a03007388 */ /* 0x008fe80000000400 */
[----:B----4-:R-:W-:Y:S04]  /*0bc0*/  STS.U16 [R3+0x100], R12 ;  /* 0x0001000c03007388 */ /* 0x010fe80000000400 */
[----:B------:R0:W-:Y:S02]  /*0bd0*/  STS.U16 [R3+0x180], R14 ;  /* 0x0001800e03007388 */ /* 0x0001e40000000400 */
[----:B0-----:R-:W-:Y:S01]  /*0be0*/  IADD3 R3, PT, PT, R3, 0x200, RZ ;  /* 0x0000020003037810 */ /* 0x001fe20007ffe0ff */
[----:B------:R-:W-:Y:S06]  /*0bf0*/  @!P2 BRA `(.L_x_76) ;  /* 0xfffffffc0080a947 */ /* 0x000fec000383ffff */
.L_x_75:
[----:B------:R-:W-:-:S04]  /*0c00*/  IADD3 R6, PT, PT, RZ, -R5, RZ ;  /* 0x80000005ff067210 */ /* 0x000fc80007ffe0ff */
        /* <DEDUP_REMOVED lines=9> */
[C---:B------:R-:W-:Y:S02]  /*0ca0*/  LEA R10, P2, R8.reuse, UR12, 0x1 ;  /* 0x0000000c080a7c11 */ /* 0x040fe4000f8408ff */
        /* <DEDUP_REMOVED lines=10> */
.L_x_77:
[----:B------:R-:W-:-:S13]  /*0d50*/  ISETP.NE.OR P1, PT, R5, RZ, P1 ;  /* 0x000000ff0500720c */ /* 0x000fda0000f25670 */
[----:B------:R-:W-:Y:S05]  /*0d60*/  @!P1 BRA `(.L_x_68) ;  /* 0x00000000002c9947 */ /* 0x000fea0003800000 */
.L_x_74:
[----:B-----5:R-:W-:-:S04]  /*0d70*/  IADD3 R7, P1, PT, R18, R17, RZ ;  /* 0x0000001112077210 */ /* 0x020fc80007f3e0ff */
        /* <DEDUP_REMOVED lines=10> */
.L_x_68:
[----:B------:R-:W-:Y:S05]  /*0e20*/  BSYNC.RECONVERGENT B0 ;  /* 0x0000000000007941 */ /* 0x000fea0003800200 */
.L_x_67:
[----:B------:R-:W1:Y:S02]  /*0e30*/  LDCU UR5, c[0x0][0x3ac] ;  /* 0x00007580ff0577ac */ /* 0x000e640008000800 */
[----:B-1----:R-:W-:-:S04]  /*0e40*/  MOV R85, UR5 ;  /* 0x0000000500557c02 */ /* 0x002fc80008000f00 */
[----:B------:R-:W-:-:S13]  /*0e50*/  ISETP.GE.AND P1, PT, R4, R85, PT ;  /* 0x000000550400720c */ /* 0x000fda0003f26270 */
[----:B------:R-:W-:Y:S05]  /*0e60*/  @P1 EXIT ;  /* 0x000000000000194d */ /* 0x000fea0003800000 */
[----:B------:R-:W1:Y:S02]  /*0e70*/  LDCU.U8 UR5, c[0x0][0x3e0] ;  /* 0x00007c00ff0577ac */ /* 0x000e640008000000 */
[----:B-1----:R-:W-:-:S06]  /*0e80*/  UPRMT UR5, UR5, 0x8880, URZ ;  /* 0x0000888005057896 */ /* 0x002fcc00080000ff */
[----:B------:R-:W-:-:S04]  /*0e90*/  ISETP.NE.AND P1, PT, RZ, UR5, PT ;  /* 0x00000005ff007c0c */ /* 0x000fc8000bf25270 */
[----:B------:R-:W-:-:S13]  /*0ea0*/  ISETP.NE.OR P1, PT, R9, RZ, !P1 ;  /* 0x000000ff0900720c */ /* 0x000fda0004f25670 */
[----:B------:R-:W-:Y:S05]  /*0eb0*/  @P1 BRA `(.L_x_78) ;  /* 0x0000000000c01947 */ /* 0x000fea0003800000 */
[----:B------:R-:W-:Y:S01]  /*0ec0*/  IADD3 R5, PT, PT, RZ, -R19, RZ ;  /* 0x80000013ff057210 */ /* 0x000fe20007ffe0ff */
[----:B0-----:R-:W-:-:S03]  /*0ed0*/  IMAD R3, R85, UR10, RZ ;  /* 0x0000000a55037c24 */ /* 0x001fc6000f8e02ff */
[----:B------:R-:W-:Y:S02]  /*0ee0*/  ISETP.GE.AND P1, PT, R5, RZ, PT ;  /* 0x000000ff0500720c */ /* 0x000fe40003f26270 */
[----:B------:R-:W-:-:S04]  /*0ef0*/  LEA R3, R3, UR4, 0x2 ;  /* 0x0000000403037c11 */ /* 0x000fc8000f8e10ff */
[----:B------:R-:W-:-:S07]  /*0f00*/  LEA R3, R0, R3, 0x2 ;  /* 0x0000000300037211 */ /* 0x000fce00078e10ff */
[----:B------:R-:W-:Y:S05]  /*0f10*/  @P1 BRA `(.L_x_79) ;  /* 0x00000000008c1947 */ /* 0x000fea0003800000 */
[----:B------:R-:W-:Y:S02]  /*0f20*/  IADD3 R6, PT, PT, RZ, -R5, RZ ;  /* 0x80000005ff067210 */ /* 0x000fe40007ffe0ff */
[----:B------:R-:W-:Y:S02]  /*0f30*/  PLOP3.LUT P1, PT, PT, PT, PT, 0x80, 0x8 ;  /* 0x000000000008781c */ /* 0x000fe40003f2f070 */
[----:B------:R-:W-:-:S13]  /*0f40*/  ISETP.GT.AND P2, PT, R6, 0x3, PT ;  /* 0x000000030600780c */ /* 0x000fda0003f44270 */
[----:B------:R-:W-:Y:S05]  /*0f50*/  @!P2 BRA `(.L_x_80) ;  /* 0x000000000044a947 */ /* 0x000fea0003800000 */
[----:B------:R-:W0:Y:S01]  /*0f60*/  LDC.64 R16, c[0x0][0x3a0] ;  /* 0x0000e800ff107b82 */ /* 0x000e220000000a00 */
[----:B------:R-:W-:-:S13]  /*0f70*/  PLOP3.LUT P1, PT, PT, PT, PT, 0x8, 0x80 ;  /* 0x000000000080781c */ /* 0x000fda0003f2e170 */
.L_x_81:
[C---:B------:R-:W-:Y:S01]  /*0f80*/  IADD3 R10, PT, PT, R3.reuse, R85, RZ ;  /* 0x00000055030a7210 */ /* 0x040fe20007ffe0ff */
[----:B0-----:R-:W-:-:S03]  /*0f90*/  IMAD.WIDE R6, R3, 0x2, R16 ;  /* 0x0000000203067825 */ /* 0x001fc600078e0210 */
[CC--:B------:R-:W-:Y:S01]  /*0fa0*/  IADD3 R12, PT, PT, R10.reuse, R85.reuse, RZ ;  /* 0x000000550a0c7210 */ /* 0x0c0fe20007ffe0ff */
[--C-:B------:R-:W-:Y:S01]  /*0fb0*/  IMAD.WIDE R10, R10, 0x2, R16.reuse ;  /* 0x000000020a0a7825 */ /* 0x100fe200078e0210 */
[----:B------:R1:W-:Y:S02]  /*0fc0*/  STG.E.64 desc[UR8][R6.64], RZ ;  /* 0x000000ff06007986 */ /* 0x0003e4000c101b08 */
[CC--:B------:R-:W-:Y:S01]  /*0fd0*/  IADD3 R8, PT, PT, R12.reuse, R85.reuse, RZ ;  /* 0x000000550c087210 */ /* 0x0c0fe20007ffe0ff */
[--C-:B------:R-:W-:Y:S01]  /*0fe0*/  IMAD.WIDE R12, R12, 0x2, R16.reuse ;  /* 0x000000020c0c7825 */ /* 0x100fe200078e0210 */
[----:B------:R1:W-:Y:S02]  /*0ff0*/  STG.E.64 desc[UR8][R10.64], RZ ;  /* 0x000000ff0a007986 */ /* 0x0003e4000c101b08 */
[C---:B------:R-:W-:Y:S01]  /*1000*/  IADD3 R3, PT, PT, R8.reuse, R85, RZ ;  /* 0x0000005508037210 */ /* 0x040fe20007ffe0ff */
[----:B------:R-:W-:Y:S01]  /*1010*/  IMAD.WIDE R14, R8, 0x2, R16 ;  /* 0x00000002080e7825 */ /* 0x000fe200078e0210 */
[----:B------:R1:W-:Y:S03]  /*1020*/  STG.E.64 desc[UR8][R12.64], RZ ;  /* 0x000000ff0c007986 */ /* 0x0003e6000c101b08 */
[----:B------:R-:W-:Y:S01]  /*1030*/  VIADD R5, R5, 0x4 ;  /* 0x0000000405057836 */ /* 0x000fe20000000000 */
[----:B------:R1:W-:Y:S04]  /*1040*/  STG.E.64 desc[UR8][R14.64], RZ ;  /* 0x000000ff0e007986 */ /* 0x0003e8000c101b08 */
[----:B------:R-:W-:-:S13]  /*1050*/  ISETP.GE.AND P2, PT, R5, -0x3, PT ;  /* 0xfffffffd0500780c */ /* 0x000fda0003f46270 */
[----:B-1----:R-:W-:Y:S05]  /*1060*/  @!P2 BRA `(.L_x_81) ;  /* 0xfffffffc00c4a947 */ /* 0x002fea000383ffff */
.L_x_80:
[----:B------:R-:W-:-:S04]  /*1070*/  IADD3 R6, PT, PT, RZ, -R5, RZ ;  /* 0x80000005ff067210 */ /* 0x000fc80007ffe0ff */
[----:B------:R-:W-:-:S13]  /*1080*/  ISETP.GT.AND P2, PT, R6, 0x1, PT ;  /* 0x000000010600780c */ /* 0x000fda0003f44270 */
[----:B------:R-:W-:Y:S05]  /*1090*/  @!P2 BRA `(.L_x_82) ;  /* 0x000000000024a947 */ /* 0x000fea0003800000 */
[----:B------:R-:W0:Y:S01]  /*10a0*/  LDC.64 R10, c[0x0][0x3a0] ;  /* 0x0000e800ff0a7b82 */ /* 0x000e220000000a00 */
[-C--:B------:R-:W-:Y:S02]  /*10b0*/  IADD3 R8, PT, PT, R3, R85.reuse, RZ ;  /* 0x0000005503087210 */ /* 0x080fe40007ffe0ff */
[----:B------:R-:W-:Y:S02]  /*10c0*/  PLOP3.LUT P1, PT, PT, PT, PT, 0x8, 0x80 ;  /* 0x000000000080781c */ /* 0x000fe40003f2e170 */
[----:B------:R-:W-:Y:S01]  /*10d0*/  IADD3 R5, PT, PT, R5, 0x2, RZ ;  /* 0x0000000205057810 */ /* 0x000fe20007ffe0ff */
[----:B0-----:R-:W-:Y:S01]  /*10e0*/  IMAD.WIDE R6, R3, 0x2, R10 ;  /* 0x0000000203067825 */ /* 0x001fe200078e020a */
[----:B------:R-:W-:-:S03]  /*10f0*/  IADD3 R3, PT, PT, R8, R85, RZ ;  /* 0x0000005508037210 */ /* 0x000fc60007ffe0ff */
[----:B------:R-:W-:Y:S01]  /*1100*/  IMAD.WIDE R10, R8, 0x2, R10 ;  /* 0x00000002080a7825 */ /* 0x000fe200078e020a */
[----:B------:R0:W-:Y:S04]  /*1110*/  STG.E.64 desc[UR8][R6.64], RZ ;  /* 0x000000ff06007986 */ /* 0x0001e8000c101b08 */
[----:B------:R0:W-:Y:S02]  /*1120*/  STG.E.64 desc[UR8][R10.64], RZ ;  /* 0x000000ff0a007986 */ /* 0x0001e4000c101b08 */
.L_x_82:
[----:B------:R-:W-:-:S13]  /*1130*/  ISETP.NE.OR P1, PT, R5, RZ, P1 ;  /* 0x000000ff0500720c */ /* 0x000fda0000f25670 */
[----:B------:R-:W-:Y:S05]  /*1140*/  @!P1 BRA `(.L_x_78) ;  /* 0x00000000001c9947 */ /* 0x000fea0003800000 */
.L_x_79:
[----:B0-----:R-:W0:Y:S02]  /*1150*/  LDC.64 R6, c[0x0][0x3a0] ;  /* 0x0000e800ff067b82 */ /* 0x001e240000000a00 */
.L_x_83:
[----:B0-----:R-:W-:Y:S01]  /*1160*/  IMAD.WIDE R10, R3, 0x2, R6 ;  /* 0x00000002030a7825 */ /* 0x001fe200078e0206 */
[----:B------:R-:W-:Y:S02]  /*1170*/  IADD3 R5, PT, PT, R5, 0x1, RZ ;  /* 0x0000000105057810 */ /* 0x000fe40007ffe0ff */
[----:B------:R-:W-:Y:S02]  /*1180*/  IADD3 R3, PT, PT, R3, R85, RZ ;  /* 0x0000005503037210 */ /* 0x000fe40007ffe0ff */
[----:B------:R1:W-:Y:S01]  /*1190*/  STG.E.64 desc[UR8][R10.64], RZ ;  /* 0x000000ff0a007986 */ /* 0x0003e2000c101b08 */
[----:B------:R-:W-:-:S13]  /*11a0*/  ISETP.NE.AND P1, PT, R5, RZ, PT ;  /* 0x000000ff0500720c */ /* 0x000fda0003f25270 */
[----:B-1----:R-:W-:Y:S05]  /*11b0*/  @P1 BRA `(.L_x_83) ;  /* 0xfffffffc00e81947 */ /* 0x002fea000383ffff */
.L_x_78:
[----:B0-----:R-:W0:Y:S01]  /*11c0*/  LDC.64 R10, c[0x0][0x3b8] ;  /* 0x0000ee00ff0a7b82 */ /* 0x001e220000000a00 */
[----:B------:R-:W-:-:S05]  /*11d0*/  SHF.L.U32 R7, R9, 0x7, RZ ;  /* 0x0000000709077819 */ /* 0x000fca00000006ff */
[----:B0-----:R-:W-:-:S05]  /*11e0*/  IMAD.WIDE.U32 R6, R7, 0x2, R10 ;  /* 0x0000000207067825 */ /* 0x001fca00078e000a */
[----:B------:R0:W5:Y:S01]  /*11f0*/  LDG.E.U16.CONSTANT R90, desc[UR8][R6.64+0x2] ;  /* 0x00000208065a7981 */ /* 0x000162000c1e9500 */
[----:B------:R-:W-:Y:S01]  /*1200*/  BAR.SYNC.DEFER_BLOCKING 0x0 ;  /* 0x0000000000007b1d */ /* 0x000fe20000010000 */
[----:B------:R-:W-:-:S13]  /*1210*/  ISETP.GE.AND P1, PT, R93, R2, PT ;  /* 0x000000025d00720c */ /* 0x000fda0003f26270 */
[----:B0-----:R-:W-:Y:S05]  /*1220*/  @P1 BRA `(.L_x_84) ;  /* 0x0000000000d01947 */ /* 0x001fea0003800000 */
[----:B------:R0:W5:Y:S01]  /*1230*/  LDG.E.U16.CONSTANT R3, desc[UR8][R6.64] ;  /* 0x0000000806037981 */ /* 0x000162000c1e9500 */
[----:B------:R-:W-:Y:S01]  /*1240*/  SHF.R.S32.HI R5, RZ, 0x1f, R4 ;  /* 0x0000001fff057819 */ /* 0x000fe20000011404 */
[----:B------:R-:W-:Y:S01]  /*1250*/  HFMA2 R8, -RZ, RZ, 0, 0 ;  /* 0x00000000ff087431 */ /* 0x000fe200000001ff */
[----:B------:R-:W-:Y:S02]  /*1260*/  SHF.L.U32 R0, R0, 0x4, RZ ;  /* 0x0000000400007819 */ /* 0x000fe400000006ff */
[----:B------:R-:W-:Y:S02]  /*1270*/  LEA.HI R5, R5, R4, RZ, 0x3 ;  /* 0x0000000405057211 */ /* 0x000fe400078f18ff */
[----:B------:R-:W-:Y:S02]  /*1280*/  MOV R17, R93 ;  /* 0x0000005d00117202 */ /* 0x000fe40000000f00 */
[----:B------:R-:W-:Y:S02]  /*1290*/  LOP3.LUT R0, R0, 0x10, RZ, 0xc0, !PT ;  /* 0x0000001000007812 */ /* 0x000fe400078ec0ff */
[----:B0-----:R-:W-:-:S07]  /*12a0*/  SHF.R.S32.HI R5, RZ, 0x3, R5 ;  /* 0x00000003ff057819 */ /* 0x001fce0000011405 */
.L_x_85:
[----:B0-----:R-:W0:Y:S01]  /*12b0*/  LDC.64 R6, c[0x0][0x390] ;  /* 0x0000e400ff067b82 */ /* 0x001e220000000a00 */
[----:B-----5:R-:W-:-:S05]  /*12c0*/  IADD3 R14, PT, PT, R3, R8, RZ ;  /* 0x00000008030e7210 */ /* 0x020fca0007ffe0ff */
        /* <DEDUP_REMOVED lines=10> */
[----:B------:R-:W3:Y:S04]  /*1370*/  LDG.E.U16.CONSTANT R13, desc[UR8][R12.64] ;  /* 0x000000080c0d7981 */ /* 0x000ee8000c1e9500 */
[----:B------:R0:W4:Y:S01]  /*1380*/  LDG.E.U16.CONSTANT R20, desc[UR8][R14.64+0x2] ;  /* 0x000002080e147981 */ /* 0x000122000c1e9500 */
[----:B--2---:R-:W-:-:S04]  /*1390*/  SHF.R.U32.HI R16, RZ, R0, R7 ;  /* 0x00000000ff107219 */ /* 0x004fc80000011607 */
[--C-:B------:R-:W-:Y:S02]  /*13a0*/  SHF.R.U32.HI R6, RZ, 0x8, R16.reuse ;  /* 0x00000008ff067819 */ /* 0x100fe40000011610 */
[----:B------:R-:W-:Y:S02]  /*13b0*/  LOP3.LUT R18, R16, 0xf, RZ, 0xc0, !PT ;  /* 0x0000000f10127812 */ /* 0x000fe400078ec0ff */
[----:B------:R-:W-:Y:S02]  /*13c0*/  LOP3.LUT R6, R6, 0xf, RZ, 0xc0, !PT ;  /* 0x0000000f06067812 */ /* 0x000fe400078ec0ff */
[----:B------:R-:W-:Y:S01]  /*13d0*/  SHF.R.U32.HI R19, RZ, 0x4, R16 ;  /* 0x00000004ff137819 */ /* 0x000fe20000011610 */
[----:B------:R-:W-:Y:S01]  /*13e0*/  IMAD R21, R18, R18, R18 ;  /* 0x0000001212157224 */ /* 0x000fe200078e0212 */
[----:B------:R-:W-:Y:S01]  /*13f0*/  SHF.R.U32.HI R16, RZ, 0xc, R16 ;  /* 0x0000000cff107819 */ /* 0x000fe20000011610 */
[----:B------:R-:W-:Y:S01]  /*1400*/  IMAD R7, R6, R6, R6 ;  /* 0x0000000606077224 */ /* 0x000fe200078e0206 */
[----:B------:R-:W-:-:S02]  /*1410*/  LOP3.LUT R19, R19, 0xf, RZ, 0xc0, !PT ;  /* 0x0000000f13137812 */ /* 0x000fc400078ec0ff */
[----:B------:R-:W-:Y:S02]  /*1420*/  LOP3.LUT R16, R16, 0xf, RZ, 0xc0, !PT ;  /* 0x0000000f10107812 */ /* 0x000fe400078ec0ff */
[----:B0-----:R-:W-:Y:S01]  /*1430*/  IADD3 R14, PT, PT, R6, 0x1, R7 ;  /* 0x00000001060e7810 */ /* 0x001fe20007ffe007 */
[C---:B------:R-:W-:Y:S01]  /*1440*/  IMAD R12, R19.reuse, R19, R19 ;  /* 0x00000013130c7224 */ /* 0x040fe200078e0213 */
[----:B------:R-:W-:Y:S01]  /*1450*/  IADD3 R21, PT, PT, R18, 0x1, R21 ;  /* 0x0000000112157810 */ /* 0x000fe20007ffe015 */
[----:B------:R-:W-:Y:S01]  /*1460*/  IMAD R7, R16, R16, R16 ;  /* 0x0000001010077224 */ /* 0x000fe200078e0210 */
[----:B------:R-:W-:Y:S02]  /*1470*/  LEA R6, R8, R1, 0x3 ;  /* 0x0000000108067211 */ /* 0x000fe400078e18ff */
[----:B------:R-:W-:Y:S01]  /*1480*/  IADD3 R12, PT, PT, R19, 0x1, R12 ;  /* 0x00000001130c7810 */ /* 0x000fe20007ffe00c */
[----:B------:R-:W-:Y:S01]  /*1490*/  I2F.F16 R14, R14 ;  /* 0x0000000e000e7306 */ /* 0x000fe20000200c00 */
[----:B------:R-:W-:-:S02]  /*14a0*/  IADD3 R7, PT, PT, R16, 0x1, R7 ;  /* 0x0000000110077810 */ /* 0x000fc40007ffe007 */
[----:B------:R-:W-:Y:S02]  /*14b0*/  IADD3 R8, PT, PT, R8, 0x1, RZ ;  /* 0x0000000108087810 */ /* 0x000fe40007ffe0ff */
[----:B----4-:R-:W-:-:S03]  /*14c0*/  IADD3 R17, PT, PT, R20, R17, RZ ;  /* 0x0000001114117210 */ /* 0x010fc60007ffe0ff */
[----:B------:R-:W-:Y:S01]  /*14d0*/  I2F.F16 R21, R21 ;  /* 0x0000001500157306 */ /* 0x000fe20000200c00 */
[----:B------:R-:W-:-:S07]  /*14e0*/  ISETP.GE.AND P1, PT, R17, R88, PT ;  /* 0x000000581100720c */ /* 0x000fce0003f26270 */
[----:B------:R-:W0:Y:S08]  /*14f0*/  I2F.F16 R12, R12 ;  /* 0x0000000c000c7306 */ /* 0x000e300000200c00 */
[----:B------:R-:W1:Y:S01]  /*1500*/  I2F.F16 R7, R7 ;  /* 0x0000000700077306 */ /* 0x000e620000200c00 */
[----:B0-----:R-:W-:-:S05]  /*1510*/  PRMT R12, R21, 0x5410, R12 ;  /* 0x00005410150c7816 */ /* 0x001fca000000000c */
[----:B---3--:R-:W-:Y:S01]  /*1520*/  HMUL2 R18, R12, R13.H0_H0 ;  /* 0x2000000d0c127232 */ /* 0x008fe20000000000 */
[----:B-1----:R-:W-:-:S05]  /*1530*/  PRMT R14, R14, 0x5410, R7 ;  /* 0x000054100e0e7816 */ /* 0x002fca0000000007 */
[----:B------:R-:W-:-:S05]  /*1540*/  HMUL2 R19, R14, R13.H0_H0 ;  /* 0x2000000d0e137232 */ /* 0x000fca0000000000 */
[----:B------:R0:W-:Y:S01]  /*1550*/  STL.64 [R6], R18 ;  /* 0x0000001206007387 */ /* 0x0001e20000100a00 */
[----:B------:R-:W-:Y:S05]  /*1560*/  @!P1 BRA `(.L_x_85) ;  /* 0xfffffffc00509947 */ /* 0x000fea000383ffff */
.L_x_84:
[----:B0-----:R0:W5:Y:S01]  /*1570*/  LDL.64 R6, [R1] ;  /* 0x0000000001067983 */ /* 0x0011620000100a00 */
[----:B------:R-:W1:Y:S01]  /*1580*/  LDCU UR4, c[0x0][0x3c8] ;  /* 0x00007900ff0477ac */ /* 0x000e620008000800 */
[----:B------:R-:W-:Y:S01]  /*1590*/  HFMA2 R5, -RZ, RZ, 0, 0 ;  /* 0x00000000ff057431 */ /* 0x000fe200000001ff */
[----:B------:R-:W-:Y:S02]  /*15a0*/  CS2R R12, SRZ ;  /* 0x00000000000c7805 */ /* 0x000fe4000001ff00 */
[----:B------:R-:W-:Y:S01]  /*15b0*/  MOV R14, RZ ;  /* 0x000000ff000e7202 */ /* 0x000fe20000000f00 */
[----:B------:R-:W2:Y:S01]  /*15c0*/  LDCU UR6, c[0x0][0x3cc] ;  /* 0x00007980ff0677ac */ /* 0x000ea20008000800 */
[----:B------:R-:W3:Y:S01]  /*15d0*/  LDCU UR5, c[0x0][0x3d0] ;  /* 0x00007a00ff0577ac */ /* 0x000ee20008000800 */
[----:B------:R-:W4:Y:S01]  /*15e0*/  LDCU UR11, c[0x0][0x3d4] ;  /* 0x00007a80ff0b77ac */ /* 0x000f220008000800 */
[----:B------:R-:W0:Y:S01]  /*15f0*/  LDCU UR12, c[0x0][0x3d8] ;  /* 0x00007b00ff0c77ac */ /* 0x000e220008000800 */
[----:B-1----:R-:W-:-:S02]  /*1600*/  ISETP.GT.AND P1, PT, R93, UR4, PT ;  /* 0x000000045d007c0c */ /* 0x002fc4000bf24270 */
[C---:B------:R-:W-:Y:S02]  /*1610*/  VIMNMX R0, PT, PT, R93.reuse, UR4, PT ;  /* 0x000000045d007c48 */ /* 0x040fe4000bfe0100 */
[C---:B--2---:R-:W-:Y:S02]  /*1620*/  ISETP.GT.AND P2, PT, R93.reuse, UR6, PT ;  /* 0x000000065d007c0c */ /* 0x044fe4000bf44270 */
[----:B------:R-:W-:Y:S02]  /*1630*/  SHF.R.S32.HI R3, RZ, 0x1f, R0 ;  /* 0x0000001fff037819 */ /* 0x000fe40000011400 */
[----:B---3--:R-:W-:Y:S02]  /*1640*/  ISETP.GT.AND P3, PT, R93, UR5, PT ;  /* 0x000000055d007c0c */ /* 0x008fe4000bf64270 */
[----:B------:R-:W-:Y:S01]  /*1650*/  LEA.HI R3, R3, R0, RZ, 0x5 ;  /* 0x0000000003037211 */ /* 0x000fe200078f28ff */
[----:B------:R-:W-:Y:S01]  /*1660*/  HFMA2 R0, -RZ, RZ, 0, 0 ;  /* 0x00000000ff007431 */ /* 0x000fe200000001ff */
[----:B----4-:R-:W-:-:S02]  /*1670*/  ISETP.GT.AND P4, PT, R93, UR11, PT ;  /* 0x0000000b5d007c0c */ /* 0x010fc4000bf84270 */
[----:B------:R-:W-:Y:S02]  /*1680*/  SHF.R.S32.HI R15, RZ, 0x5, R3 ;  /* 0x00000005ff0f7819 */ /* 0x000fe40000011403 */
[----:B0-----:R-:W-:Y:S01]  /*1690*/  ISETP.GT.AND P5, PT, R93, UR12, PT ;  /* 0x0000000c5d007c0c */ /* 0x001fe2000bfa4270 */
[----:B------:R-:W-:-:S12]  /*16a0*/  @!P1 BRA `(.L_x_86) ;  /* 0x00000000001c9947 */ /* 0x000fd80003800000 */
[----:B------:R-:W0:Y:S02]  /*16b0*/  LDC R0, c[0x0][0x3cc] ;  /* 0x0000f300ff007b82 */ /* 0x000e240000000800 */
[----:B0-----:R-:W-:-:S04]  /*16c0*/  VIMNMX R0, PT, PT, R93, R0, PT ;  /* 0x000000005d007248 */ /* 0x001fc80003fe0100 */
[----:B------:R-:W-:-:S04]  /*16d0*/  IADD3 R0, PT, PT, R0, -UR4, RZ ;  /* 0x8000000400007c10 */ /* 0x000fc8000fffe0ff */
[----:B------:R-:W-:-:S04]  /*16e0*/  SHF.R.S32.HI R3, RZ, 0x1f, R0 ;  /* 0x0000001fff037819 */ /* 0x000fc80000011400 */
[----:B------:R-:W-:-:S04]  /*16f0*/  LEA.HI R3, R3, R0, RZ, 0x5 ;  /* 0x0000000003037211 */ /* 0x000fc800078f28ff */
[----:B------:R-:W-:-:S05]  /*1700*/  SHF.R.S32.HI R3, RZ, 0x5, R3 ;  /* 0x00000005ff037819 */ /* 0x000fca0000011403 */
[----:B------:R-:W-:-:S07]  /*1710*/  IMAD R0, R3, 0x6, RZ ;  /* 0x0000000603007824 */ /* 0x000fce00078e02ff */
.L_x_86:
        /* <DEDUP_REMOVED lines=8> */
.L_x_87:
[----:B------:R-:W-:Y:S05]  /*17a0*/  @!P3 BRA `(.L_x_88) ;  /* 0x00000000001cb947 */ /* 0x000fea0003800000 */
[----:B------:R-:W0:Y:S02]  /*17b0*/  LDC R8, c[0x0][0x3d4] ;  /* 0x0000f500ff087b82 */ /* 0x000e240000000800 */
[----:B0-----:R-:W-:-:S04]  /*17c0*/  VIMNMX R3, PT, PT, R93, R8, PT ;  /* 0x000000085d037248 */ /* 0x001fc80003fe0100 */
[----:B------:R-:W-:-:S04]  /*17d0*/  IADD3 R3, PT, PT, R3, -UR5, RZ ;  /* 0x8000000503037c10 */ /* 0x000fc8000fffe0ff */
[----:B------:R-:W-:-:S04]  /*17e0*/  SHF.R.S32.HI R8, RZ, 0x1f, R3 ;  /* 0x0000001fff087819 */ /* 0x000fc80000011403 */
[----:B------:R-:W-:-:S04]  /*17f0*/  LEA.HI R8, R8, R3, RZ, 0x5 ;  /* 0x0000000308087211 */ /* 0x000fc800078f28ff */
[----:B------:R-:W-:-:S04]  /*1800*/  SHF.R.S32.HI R8, RZ, 0x5, R8 ;  /* 0x00000005ff087819 */ /* 0x000fc80000011408 */
[----:B------:R-:W-:-:S07]  /*1810*/  SHF.L.U32 R12, R8, 0x2, RZ ;  /* 0x00000002080c7819 */ /* 0x000fce00000006ff */
.L_x_88:
        /* <DEDUP_REMOVED lines=8> */
.L_x_89:
        /* <DEDUP_REMOVED lines=8> */
.L_x_90:
[----:B------:R-:W-:Y:S01]  /*1920*/  LEA R0, R15, R0, 0x3 ;  /* 0x000000000f007211 */ /* 0x000fe200078e18ff */
[----:B------:R-:W0:Y:S01]  /*1930*/  S2UR UR5, SR_CgaCtaId ;  /* 0x00000000000579c3 */ /* 0x000e220000008800 */
[----:B------:R-:W1:Y:S01]  /*1940*/  LDCU.64 UR12, c[0x0][0x388] ;  /* 0x00007100ff0c77ac */ /* 0x000e620008000a00 */
[----:B------:R-:W-:Y:S02]  /*1950*/  VIMNMX R2, PT, PT, R2, UR6, PT ;  /* 0x0000000602027c48 */ /* 0x000fe4000bfe0100 */
[----:B------:R-:W-:Y:S01]  /*1960*/  IADD3 R0, PT, PT, R12, R0, R5 ;  /* 0x000000000c007210 */ /* 0x000fe20007ffe005 */
[----:B------:R-:W-:Y:S01]  /*1970*/  UMOV UR4, 0x400 ;  /* 0x0000040000047882 */ /* 0x000fe20000000000 */
[----:B-----5:R-:W-:Y:S02]  /*1980*/  PRMT R95, R6, 0x7610, R6 ;  /* 0x00007610065f7816 */ /* 0x020fe40000000006 */
[----:B------:R-:W-:Y:S02]  /*1990*/  IADD3 R0, PT, PT, R14, R0, R13 ;  /* 0x000000000e007210 */ /* 0x000fe40007ffe00d */
[----:B------:R-:W-:-:S02]  /*19a0*/  PRMT R98, R7, 0x7610, R7 ;  /* 0x0000761007627816 */ /* 0x000fc40000000007 */
[----:B------:R-:W-:Y:S01]  /*19b0*/  MOV R89, RZ ;  /* 0x000000ff00597202 */ /* 0x000fe20000000f00 */
[----:B------:R-:W-:Y:S01]  /*19c0*/  IMAD R3, R0, R85, RZ ;  /* 0x0000005500037224 */ /* 0x000fe200078e02ff */
[----:B------:R-:W-:Y:S02]  /*19d0*/  SHF.R.S32.HI R0, RZ, 0x1f, R4 ;  /* 0x0000001fff007819 */ /* 0x000fe40000011404 */
[----:B------:R-:W-:Y:S02]  /*19e0*/  PRMT R8, RZ, 0x5410, RZ ;  /* 0x00005410ff087816 */ /* 0x000fe400000000ff */
[----:B------:R-:W-:Y:S02]  /*19f0*/  IADD3 R4, P1, PT, R4, R3, RZ ;  /* 0x0000000304047210 */ /* 0x000fe40007f3e0ff */
[----:B------:R-:W-:Y:S02]  /*1a00*/  PRMT R7, RZ, 0x5410, RZ ;  /* 0x00005410ff077816 */ /* 0x000fe400000000ff */
[----:B------:R-:W-:-:S02]  /*1a10*/  LEA.HI.X.SX32 R3, R3, R0, 0x1, P1 ;  /* 0x0000000003037211 */ /* 0x000fc400008f0eff */
[----:B------:R-:W-:Y:S01]  /*1a20*/  ISETP.GT.AND P1, PT, R2, R93, PT ;  /* 0x0000005d0200720c */ /* 0x000fe20003f24270 */
[----:B0-----:R-:W-:Y:S01]  /*1a30*/  ULEA UR4, UR5, UR4, 0x18 ;  /* 0x0000000405047291 */ /* 0x001fe2000f8ec0ff */
[C---:B------:R-:W-:Y:S02]  /*1a40*/  SHF.L.U32 R0, R4.reuse, 0x2, RZ ;  /* 0x0000000204007819 */ /* 0x040fe400000006ff */
[----:B------:R-:W-:Y:S02]  /*1a50*/  SHF.L.U64.HI R3, R4, 0x2, R3 ;  /* 0x0000000204037819 */ /* 0x000fe40000010203 */
[----:B-1----:R-:W-:Y:S02]  /*1a60*/  IADD3 R24, P2, PT, R0, UR12, RZ ;  /* 0x0000000c00187c10 */ /* 0x002fe4000ff5e0ff */
[----:B------:R-:W-:Y:S02]  /*1a70*/  PRMT R6, RZ, 0x5410, RZ ;  /* 0x00005410ff067816 */ /* 0x000fe400000000ff */
[----:B------:R-:W-:-:S02]  /*1a80*/  IADD3.X R25, PT, PT, R3, UR13, RZ, P2, !PT ;  /* 0x0000000d03197c10 */ /* 0x000fc400097fe4ff */
[----:B------:R-:W-:Y:S02]  /*1a90*/  PRMT R5, RZ, 0x5410, RZ ;  /* 0x00005410ff057816 */ /* 0x000fe400000000ff */
[----:B------:R-:W-:Y:S02]  /*1aa0*/  PRMT R4, RZ, 0x5410, RZ ;  /* 0x00005410ff047816 */ /* 0x000fe400000000ff */
[----:B------:R-:W-:Y:S02]  /*1ab0*/  PRMT R3, RZ, 0x5410, RZ ;  /* 0x00005410ff037816 */ /* 0x000fe400000000ff */
[----:B------:R-:W-:Y:S02]  /*1ac0*/  PRMT R2, RZ, 0x5410, RZ ;  /* 0x00005410ff027816 */ /* 0x000fe400000000ff */
[----:B------:R-:W-:Y:S02]  /*1ad0*/  PRMT R0, RZ, 0x5410, RZ ;  /* 0x00005410ff007816 */ /* 0x000fe400000000ff */
[----:B------:R-:W-:-:S02]  /*1ae0*/  IADD3 R90, PT, PT, R93, R90, RZ ;  /* 0x0000005a5d5a7210 */ /* 0x000fc40007ffe0ff */
[----:B------:R-:W-:Y:S02]  /*1af0*/  MOV R36, R24 ;  /* 0x0000001800247202 */ /* 0x000fe40000000f00 */
[----:B------:R-:W-:Y:S01]  /*1b00*/  MOV R37, R25 ;  /* 0x0000001900257202 */ /* 0x000fe20000000f00 */
[----:B------:R-:W-:Y:S06]  /*1b10*/  @!P1 BRA `(.L_x_91) ;  /* 0x0000002800749947 */ /* 0x000fec0003800000 */
[----:B------:R-:W-:-:S04]  /*1b20*/  IMAD.WIDE.U32 R10, R9, 0x100, R10 ;  /* 0x00000100090a7825 */ /* 0x000fc800078e000a */
[----:B------:R-:W-:Y:S01]  /*1b30*/  HFMA2 R89, -RZ, RZ, 0, 0 ;  /* 0x00000000ff597431 */ /* 0x000fe200000001ff */
[----:B------:R-:W-:Y:S01]  /*1b40*/  ISETP.EQ.OR P1, PT, R34, 0x3, P0 ;  /* 0x000000032200780c */ /* 0x000fe20000722670 */
[----:B------:R-:W0:Y:S01]  /*1b50*/  LDCU UR7, c[0x0][0x3a8] ;  /* 0x00007500ff0777ac */ /* 0x000e220008000800 */
[----:B------:R-:W-:Y:S02]  /*1b60*/  VIMNMX R20, PT, PT, R88, UR6, PT ;  /* 0x0000000658147c48 */ /* 0x000fe4000bfe0100 */
[----:B------:R-:W-:Y:S02]  /*1b70*/  IADD3 R22, P2, PT, R10, 0x2, RZ ;  /* 0x000000020a167810 */ /* 0x000fe40007f5e0ff */
[----:B------:R-:W-:Y:S02]  /*1b80*/  PRMT R8, RZ, 0x7610, R8 ;  /* 0x00007610ff087816 */ /* 0x000fe40000000008 */
[----:B------:R-:W-:-:S09]  /*1b90*/  IADD3.X R9, PT, PT, RZ, R11, RZ, P2, !PT ;  /* 0x0000000bff097210 */ /* 0x000fd200017fe4ff */
.L_x_100:
[----:B------:R-:W1:Y:S01]  /*1ba0*/  LDC R85, c[0x0][0x3ac] ;  /* 0x0000eb00ff557b82 */ /* 0x000e620000000800 */
[----:B------:R-:W-:Y:S02]  /*1bb0*/  ISETP.NE.AND P4, PT, R93, R90, PT ;  /* 0x0000005a5d00720c */ /* 0x000fe40003f85270 */
[----:B------:R-:W-:-:S11]  /*1bc0*/  MOV R11, R25 ;  /* 0x00000019000b7202 */ /* 0x000fd60000000f00 */
[----:B------:R-:W-:-:S05]  /*1bd0*/  @!P4 LEA R10, R89, R1, 0x3 ;  /* 0x00000001590ac211 */ /* 0x000fca00078e18ff */
[----:B------:R2:W3:Y:S02]  /*1be0*/  @!P4 LDL.64 R32, [R10+0x8] ;  /* 0x000008000a20c983 */ /* 0x0004e40000100a00 */
[----:B--2---:R-:W-:-:S05]  /*1bf0*/  MOV R10, R24 ;  /* 0x00000018000a7202 */ /* 0x004fca0000000f00 */
[C---:B-1----:R-:W-:Y:S01]  /*1c00*/  IMAD.WIDE R12, R85.reuse, 0x4, R10 ;  /* 0x00000004550c7825 */ /* 0x042fe200078e020a */
[----:B------:R-:W2:Y:S03]  /*1c10*/  LDG.E.128.CONSTANT R16, desc[UR8][R10.64] ;  /* 0x000000080a107981 */ /* 0x000ea6000c1e9d00 */
[----:B------:R-:W-:Y:S02]  /*1c20*/  IMAD.WIDE R24, R85, 0x4, R12 ;  /* 0x0000000455187825 */ /* 0x000fe400078e020c */
[----:B------:R-:W4:Y:S04]  /*1c30*/  LDG.E.128.CONSTANT R12, desc[UR8][R12.64] ;  /* 0x000000080c0c7981 */ /* 0x000f28000c1e9d00 */
[----:B------:R-:W4:Y:S01]  /*1c40*/  LDG.E.128.CONSTANT R28, desc[UR8][R24.64] ;  /* 0x00000008181c7981 */ /* 0x000f22000c1e9d00 */
[----:B------:R-:W-:-:S05]  /*1c50*/  @!P4 MOV R23, R9 ;  /* 0x000000090017c202 */ /* 0x000fca0000000f00 */
[----:B------:R1:W5:Y:S01]  /*1c60*/  @!P4 LDG.E.U16.CONSTANT R26, desc[UR8][R22.64] ;  /* 0x00000008161ac981 */ /* 0x000362000c1e9500 */
[----:B------:R-:W-:Y:S01]  /*1c70*/  ISETP.NE.AND P2, PT, R94, RZ, PT ;  /* 0x000000ff5e00720c */ /* 0x000fe20003f45270 */
[----:B0-----:R-:W-:Y:S01]  /*1c80*/  UIMAD UR5, UR10, -0x4, UR7 ;  /* 0xfffffffc0a0578a4 */ /* 0x001fe2000f8e0207 */
[----:B------:R-:W-:Y:S02]  /*1c90*/  @!P4 IADD3 R58, PT, PT, R89, 0x1, RZ ;  /* 0x00000001593ac810 */ /* 0x000fe40007ffe0ff */
[----:B---3--:R-:W-:Y:S02]  /*1ca0*/  @!P4 PRMT R95, R32, 0x7610, R95 ;  /* 0x00007610205fc816 */ /* 0x008fe4000000005f */
[----:B------:R-:W-:Y:S02]  /*1cb0*/  @!P4 PRMT R98, R33, 0x7610, R98 ;  /* 0x000076102162c816 */ /* 0x000fe40000000062 */
[----:B------:R-:W-:Y:S02]  /*1cc0*/  @!P4 PRMT R95, R95, 0x7610, R32 ;  /* 0x000076105f5fc816 */ /* 0x000fe40000000020 */
[----:B------:R-:W-:-:S02]  /*1cd0*/  @!P4 PRMT R98, R98, 0x7610, R33 ;  /* 0x000076106262c816 */ /* 0x000fc40000000021 */
[----:B--2---:R-:W-:Y:S02]  /*1ce0*/  LOP3.LUT R21, R16, 0x3f003f, RZ, 0xc0, !PT ;  /* 0x003f003f10157812 */ /* 0x004fe400078ec0ff */
[--C-:B------:R-:W-:Y:S02]  /*1cf0*/  SHF.R.U32.HI R27, RZ, 0x6, R16.reuse ;  /* 0x00000006ff1b7819 */ /* 0x100fe40000011610 */
[----:B------:R-:W-:Y:S02]  /*1d00*/  SHF.R.U32.HI R34, RZ, 0xc, R17 ;  /* 0x0000000cff227819 */ /* 0x000fe40000011611 */
[----:B------:R-:W-:Y:S02]  /*1d10*/  SHF.R.U32.HI R16, RZ, 0xc, R16 ;  /* 0x0000000cff107819 */ /* 0x000fe40000011610 */
[----:B-1----:R-:W-:Y:S02]  /*1d20*/  SHF.R.U32.HI R23, RZ, 0xc, R18 ;  /* 0x0000000cff177819 */ /* 0x002fe40000011612 */
[----:B------:R-:W-:-:S02]  /*1d30*/  LOP3.LUT R36, R17, 0x3f003f, RZ, 0xc0, !PT ;  /* 0x003f003f11247812 */ /* 0x000fc400078ec0ff */
[----:B------:R-:W-:Y:S02]  /*1d40*/  SHF.R.U32.HI R37, RZ, 0x6, R17 ;  /* 0x00000006ff257819 */ /* 0x000fe40000011611 */
[--C-:B------:R-:W-:Y:S02]  /*1d50*/  SHF.R.U32.HI R38, RZ, 0xc, R19.reuse ;  /* 0x0000000cff267819 */ /* 0x100fe40000011613 */
[----:B------:R-:W-:Y:S02]  /*1d60*/  LOP3.LUT R42, R18, 0x3f003f, RZ, 0xc0, !PT ;  /* 0x003f003f122a7812 */ /* 0x000fe400078ec0ff */
[----:B------:R-:W-:Y:S02]  /*1d70*/  SHF.R.U32.HI R43, RZ, 0x6, R18 ;  /* 0x00000006ff2b7819 */ /* 0x000fe40000011612 */
[----:B------:R-:W-:Y:S02]  /*1d80*/  LOP3.LUT R49, R19, 0x3f003f, RZ, 0xc0, !PT ;  /* 0x003f003f13317812 */ /* 0x000fe400078ec0ff */
[----:B------:R-:W-:-:S02]  /*1d90*/  SHF.R.U32.HI R50, RZ, 0x6, R19 ;  /* 0x00000006ff327819 */ /* 0x000fc40000011613 */
[--C-:B----4-:R-:W-:Y:S02]  /*1da0*/  SHF.R.U32.HI R17, RZ, 0x8, R28.reuse ;  /* 0x00000008ff117819 */ /* 0x110fe4000001161c */
[----:B------:R-:W-:Y:S02]  /*1db0*/  LOP3.LUT R32, R28, 0x3f003f, RZ, 0xc0, !PT ;  /* 0x003f003f1c207812 */ /* 0x000fe400078ec0ff */
[--C-:B------:R-:W-:Y:S02]  /*1dc0*/  SHF.R.U32.HI R35, RZ, 0x6, R28.reuse ;  /* 0x00000006ff237819 */ /* 0x100fe4000001161c */
[----:B------:R-:W-:Y:S02]  /*1dd0*/  SHF.R.U32.HI R33, RZ, 0xa, R28 ;  /* 0x0000000aff217819 */ /* 0x000fe4000001161c */
[----:B------:R-:W-:Y:S02]  /*1de0*/  SHF.R.U32.HI R18, RZ, 0x8, R29 ;  /* 0x00000008ff127819 */ /* 0x000fe4000001161d */
[----:B------:R-:W-:-:S02]  /*1df0*/  SHF.R.U32.HI R28, RZ, 0x8, R30 ;  /* 0x00000008ff1c7819 */ /* 0x000fc4000001161e */
[----:B------:R-:W-:Y:S02]  /*1e00*/  LOP3.LUT R46, R30, 0x3f003f, RZ, 0xc0, !PT ;  /* 0x003f003f1e2e7812 */ /* 0x000fe400078ec0ff */
[--C-:B------:R-:W-:Y:S02]  /*1e10*/  SHF.R.U32.HI R47, RZ, 0x6, R30.reuse ;  /* 0x00000006ff2f7819 */ /* 0x100fe4000001161e */
[----:B------:R-:W-:Y:S02]  /*1e20*/  SHF.R.U32.HI R48, RZ, 0xa, R30 ;  /* 0x0000000aff307819 */ /* 0x000fe4000001161e */
[----:B------:R-:W-:Y:S02]  /*1e30*/  LOP3.LUT R19, R34, 0xf000f, RZ, 0xc0, !PT ;  /* 0x000f000f22137812 */ /* 0x000fe400078ec0ff */
[----:B------:R-:W-:Y:S02]  /*1e40*/  SHF.R.U32.HI R30, RZ, 0x8, R31 ;  /* 0x00000008ff1e7819 */ /* 0x000fe4000001161f */
[----:B------:R-:W-:-:S02]  /*1e50*/  LOP3.LUT R53, R31, 0x3f003f, RZ, 0xc0, !PT ;  /* 0x003f003f1f357812 */ /* 0x000fc400078ec0ff */
[--C-:B------:R-:W-:Y:S02]  /*1e60*/  SHF.R.U32.HI R54, RZ, 0x6, R31.reuse ;  /* 0x00000006ff367819 */ /* 0x100fe4000001161f */
[----:B------:R-:W-:Y:S02]  /*1e70*/  SHF.R.U32.HI R55, RZ, 0xa, R31 ;  /* 0x0000000aff377819 */ /* 0x000fe4000001161f */
[----:B------:R-:W-:Y:S02]  /*1e80*/  LOP3.LUT R16, R16, 0xf000f, RZ, 0xc0, !PT ;  /* 0x000f000f10107812 */ /* 0x000fe400078ec0ff */
[----:B------:R-:W-:Y:S02]  /*1e90*/  LOP3.LUT R23, R23, 0xf000f, RZ, 0xc0, !PT ;  /* 0x000f000f17177812 */ /* 0x000fe400078ec0ff */
[----:B------:R-:W-:Y:S02]  /*1ea0*/  LOP3.LUT R31, R38, 0xf000f, RZ, 0xc0, !PT ;  /* 0x000f000f261f7812 */ /* 0x000fe400078ec0ff */
[----:B------:R-:W-:-:S02]  /*1eb0*/  LOP3.LUT R18, R19, 0x300030, R18, 0xf8, !PT ;  /* 0x0030003013127812 */ /* 0x000fc400078ef812 */
[----:B------:R-:W-:Y:S02]  /*1ec0*/  LOP3.LUT R17, R16, 0x300030, R17, 0xf8, !PT ;  /* 0x0030003010117812 */ /* 0x000fe400078ef811 */
[----:B------:R-:W-:Y:S02]  /*1ed0*/  LOP3.LUT R19, R23, 0x300030, R28, 0xf8, !PT ;  /* 0x0030003017137812 */ /* 0x000fe400078ef81c */
[----:B------:R-:W-:Y:S02]  /*1ee0*/  LOP3.LUT R16, R31, 0x300030, R30, 0xf8, !PT ;  /* 0x003000301f107812 */ /* 0x000fe400078ef81e */
[----:B------:R-:W-:Y:S02]  /*1ef0*/  LOP3.LUT R23, R12, 0x3f003f, RZ, 0xc0, !PT ;  /* 0x003f003f0c177812 */ /* 0x000fe400078ec0ff */
[--C-:B------:R-:W-:Y:S02]  /*1f00*/  SHF.R.U32.HI R28, RZ, 0x6, R12.reuse ;  /* 0x00000006ff1c7819 */ /* 0x100fe4000001160c */
[----:B------:R-:W-:-:S02]  /*1f10*/  SHF.R.U32.HI R12, RZ, 0xc, R12 ;  /* 0x0000000cff0c7819 */ /* 0x000fc4000001160c */
[----:B------:R-:W-:Y:S02]  /*1f20*/  LOP3.LUT R31, R13, 0x3f003f, RZ, 0xc0, !PT ;  /* 0x003f003f0d1f7812 */ /* 0x000fe400078ec0ff */
[--C-:B------:R-:W-:Y:S02]  /*1f30*/  SHF.R.U32.HI R38, RZ, 0x6, R13.reuse ;  /* 0x00000006ff267819 */ /* 0x100fe4000001160d */
[----:B------:R-:W-:Y:S02]  /*1f40*/  SHF.R.U32.HI R13, RZ, 0xc, R13 ;  /* 0x0000000cff0d7819 */ /* 0x000fe4000001160d */
[----:B------:R-:W-:Y:S02]  /*1f50*/  LOP3.LUT R44, R14, 0x3f003f, RZ, 0xc0, !PT ;  /* 0x003f003f0e2c7812 */ /* 0x000fe400078ec0ff */
[--C-:B------:R-:W-:Y:S02]  /*1f60*/  SHF.R.U32.HI R45, RZ, 0x6, R14.reuse ;  /* 0x00000006ff2d7819 */ /* 0x100fe4000001160e */
[----:B------:R-:W-:-:S02]  /*1f70*/  SHF.R.U32.HI R14, RZ, 0xc, R14 ;  /* 0x0000000cff0e7819 */ /* 0x000fc4000001160e */
        /* <DEDUP_REMOVED lines=8> */
[----:B------:R-:W-:Y:S02]  /*2000*/  LOP3.LUT R37, R37, 0x3f003f, RZ, 0xc0, !PT ;  /* 0x003f003f25257812 */ /* 0x000fe400078ec0ff */
[----:B------:R-:W-:Y:S02]  /*2010*/  LOP3.LUT R13, R14, 0xf000f, RZ, 0xc0, !PT ;  /* 0x000f000f0e0d7812 */ /* 0x000fe400078ec0ff */
        /* <DEDUP_REMOVED lines=24> */
[----:B------:R-:W-:Y:S01]  /*21a0*/  HADD2 R31, R37, -1056, -1056 ;  /* 0xe420e420251f7430 */ /* 0x000fe20000000000 */
[----:B------:R-:W-:Y:S01]  /*21b0*/  LOP3.LUT R53, R53, 0x64006400, RZ, 0xfc, !PT ;  /* 0x6400640035357812 */ /* 0x000fe200078efcff */
[----:B------:R-:W-:Y:S01]  /*21c0*/  HADD2 R28, R49, -1056, -1056 ;  /* 0xe420e420311c7430 */ /* 0x000fe20000000000 */
[----:B------:R-:W-:Y:S01]  /*21d0*/  LOP3.LUT R45, R45, 0x64006400, RZ, 0xfc, !PT ;  /* 0x640064002d2d7812 */ /* 0x000fe200078efcff */
[----:B------:R-:W-:Y:S01]  /*21e0*/  HADD2 R37, R51, -1056, -1056 ;  /* 0xe420e42033257430 */ /* 0x000fe20000000000 */
        /* <DEDUP_REMOVED lines=8> */
[----:B------:R-:W-:Y:S01]  /*2270*/  HADD2 R23, R36, -1056, -1056 ;  /* 0xe420e42024177430 */ /* 0x000fe20000000000 */
        /* <DEDUP_REMOVED lines=13> */
[----:B------:R-:W-:Y:S01]  /*2350*/  LOP3.LUT R57, R57, 0x64006400, RZ, 0xfc, !PT ;  /* 0x6400640039397812 */ /* 0x000fe200078efcff */
[----:B------:R-:W-:Y:S01]  /*2360*/  HADD2 R36, R44, -1056, -1056 ;  /* 0xe420e4202c247430 */ /* 0x000fe20000000000 */
[----:B------:R-:W-:Y:S01]  /*2370*/  MOV R34, UR5 ;  /* 0x0000000500227c02 */ /* 0x000fe20008000f00 */
[----:B------:R-:W-:Y:S02]  /*2380*/  HADD2 R41, R53, -1056, -1056 ;  /* 0xe420e42035297430 */ /* 0x000fe40000000000 */
[----:B------:R-:W-:Y:S01]  /*2390*/  HADD2 R44, R45, -1056, -1056 ;  /* 0xe420e4202d2c7430 */ /* 0x000fe20000000000 */
[----:B------:R-:W-:Y:S01]  /*23a0*/  ISETP.NE.AND P3, PT, R34, 0x1, PT ;  /* 0x000000012200780c */ /* 0x000fe20003f65270 */
        /* <DEDUP_REMOVED lines=24> */
[----:B------:R-:W-:Y:S01]  /*2530*/  HADD2 R57, R57, -1056, -1056 ;  /* 0xe420e42039397430 */ /* 0x000fe20000000000 */
[----:B------:R-:W-:Y:S06]  /*2540*/  @!P2 BRA `(.L_x_92) ;  /* 0x0000000000a8a947 */ /* 0x000fec0003800000 */
[----:B------:R-:W0:Y:S04]  /*2550*/  LDS.128 R12, [UR4] ;  /* 0x00000004ff0c7984 */ /* 0x000e280008000c00 */
        /* <DEDUP_REMOVED lines=41> */
.L_x_92:
[----:B------:R-:W-:Y:S01]  /*27f0*/  @!P4 MOV R89, R58 ;  /* 0x0000003a0059c202 */ /* 0x000fe20000000f00 */
[----:B-----5:R-:W-:Y:S01]  /*2800*/  @!P4 IMAD.IADD R90, R26, 0x1, R93 ;  /* 0x000000011a5ac824 */ /* 0x020fe200078e025d */
[----:B------:R-:W-:Y:S06]  /*2810*/  @!P3 BRA `(.L_x_93) ;  /* 0x00000008001cb947 */ /* 0x000fec0003800000 */
[----:B------:R-:W-:Y:S02]  /*2820*/  PRMT R12, R91, 0x9910, RZ ;  /* 0x000099105b0c7816 */ /* 0x000fe400000000ff */
[----:B------:R-:W-:Y:S02]  /*2830*/  ISETP.NE.AND P5, PT, R34, 0x2, PT ;  /* 0x000000022200780c */ /* 0x000fe40003fa5270 */
[----:B------:R-:W-:-:S13]  /*2840*/  ISETP.NE.AND P4, PT, R12, RZ, PT ;  /* 0x000000ff0c00720c */ /* 0x000fda0003f85270 */
[----:B------:R-:W-:Y:S05]  /*2850*/  @!P4 BRA `(.L_x_94) ;  /* 0x0000000000a8c947 */ /* 0x000fea0003800000 */
[----:B------:R-:W0:Y:S04]  /*2860*/  LDS.128 R12, [UR4+0x80] ;  /* 0x00008004ff0c7984 */ /* 0x000e280008000c00 */
        /* <DEDUP_REMOVED lines=41> */
.L_x_94:
[----:B------:R-:W-:Y:S05]  /*2b00*/  @!P5 BRA `(.L_x_93) ;  /* 0x000000040060d947 */ /* 0x000fea0003800000 */
[----:B------:R-:W-:-:S04]  /*2b10*/  PRMT R12, R92, 0x9910, RZ ;  /* 0x000099105c0c7816 */ /* 0x000fc800000000ff */
        /* <DEDUP_REMOVED lines=44> */
.L_x_95:
[----:B------:R-:W-:Y:S05]  /*2de0*/  @P1 BRA `(.L_x_93) ;  /* 0x0000000000a81947 */ /* 0x000fea0003800000 */
        /* <DEDUP_REMOVED lines=42> */
.L_x_93:
[----:B------:R-:W-:-:S05]  /*3090*/  IMAD.WIDE R26, R85, 0x4, R24 ;  /* 0x00000004551a7825 */ /* 0x000fca00078e0218 */
[----:B------:R-:W2:Y:S01]  /*30a0*/  LDG.E.128.CONSTANT R16, desc[UR8][R26.64] ;  /* 0x000000081a107981 */ /* 0x000ea2000c1e9d00 */
[----:B------:R-:W-:-:S04]  /*30b0*/  IMAD.WIDE R12, R85, 0x4, R26 ;  /* 0x00000004550c7825 */ /* 0x000fc800078e021a */
[----:B------:R-:W-:Y:S02]  /*30c0*/  IMAD.WIDE R24, R85, 0x4, R12 ;  /* 0x0000000455187825 */ /* 0x000fe400078e020c */
[----:B------:R-:W3:Y:S04]  /*30d0*/  LDG.E.128.CONSTANT R12, desc[UR8][R12.64] ;  /* 0x000000080c0c7981 */ /* 0x000ee8000c1e9d00 */
[----:B------:R-:W4:Y:S01]  /*30e0*/  LDG.E.128.CONSTANT R28, desc[UR8][R24.64] ;  /* 0x00000008181c7981 */ /* 0x000f22000c1e9d00 */
[----:B--2---:R-:W-:Y:S02]  /*30f0*/  LOP3.LUT R21, R16, 0x3f003f, RZ, 0xc0, !PT ;  /* 0x003f003f10157812 */ /* 0x004fe400078ec0ff */
[--C-:B------:R-:W-:Y:S02]  /*3100*/  SHF.R.U32.HI R23, RZ, 0x6, R16.reuse ;  /* 0x00000006ff177819 */ /* 0x100fe40000011610 */
[----:B------:R-:W-:-:S02]  /*3110*/  SHF.R.U32.HI R16, RZ, 0xc, R16 ;  /* 0x0000000cff107819 */ /* 0x000fc40000011610 */
[--C-:B------:R-:W-:Y:S02]  /*3120*/  SHF.R.U32.HI R37, RZ, 0xc, R17.reuse ;  /* 0x0000000cff257819 */ /* 0x100fe40000011611 */
[--C-:B------:R-:W-:Y:S02]  /*3130*/  SHF.R.U32.HI R26, RZ, 0xc, R18.reuse ;  /* 0x0000000cff1a7819 */ /* 0x100fe40000011612 */
[----:B------:R-:W-:Y:S02]  /*3140*/  LOP3.LUT R32, R17, 0x3f003f, RZ, 0xc0, !PT ;  /* 0x003f003f11207812 */ /* 0x000fe400078ec0ff */
[----:B------:R-:W-:Y:S02]  /*3150*/  SHF.R.U32.HI R36, RZ, 0x6, R17 ;  /* 0x00000006ff247819 */ /* 0x000fe40000011611 */
[----:B------:R-:W-:Y:S02]  /*3160*/  LOP3.LUT R41, R18, 0x3f003f, RZ, 0xc0, !PT ;  /* 0x003f003f12297812 */ /* 0x000fe400078ec0ff */
[----:B------:R-:W-:-:S02]  /*3170*/  SHF.R.U32.HI R42, RZ, 0x6, R18 ;  /* 0x00000006ff2a7819 */ /* 0x000fc40000011612 */
[----:B------:R-:W-:Y:S02]  /*3180*/  LOP3.LUT R48, R19, 0x3f003f, RZ, 0xc0, !PT ;  /* 0x003f003f13307812 */ /* 0x000fe400078ec0ff */
[--C-:B------:R-:W-:Y:S02]  /*3190*/  SHF.R.U32.HI R49, RZ, 0x6, R19.reuse ;  /* 0x00000006ff317819 */ /* 0x100fe40000011613 */
[----:B------:R-:W-:Y:S02]  /*31a0*/  SHF.R.U32.HI R44, RZ, 0xc, R19 ;  /* 0x0000000cff2c7819 */ /* 0x000fe40000011613 */
[----:B----4-:R-:W-:Y:S02]  /*31b0*/  SHF.R.U32.HI R18, RZ, 0x8, R28 ;  /* 0x00000008ff127819 */ /* 0x010fe4000001161c */
[----:B------:R-:W-:Y:S02]  /*31c0*/  LOP3.LUT R17, R16, 0xf000f, RZ, 0xc0, !PT ;  /* 0x000f000f10117812 */ /* 0x000fe400078ec0ff */
[----:B------:R-:W-:-:S02]  /*31d0*/  SHF.R.U32.HI R19, RZ, 0x8, R29 ;  /* 0x00000008ff137819 */ /* 0x000fc4000001161d */
[----:B------:R-:W-:Y:S02]  /*31e0*/  LOP3.LUT R16, R37, 0xf000f, RZ, 0xc0, !PT ;  /* 0x000f000f25107812 */ /* 0x000fe400078ec0ff */
[----:B------:R-:W-:Y:S02]  /*31f0*/  SHF.R.U32.HI R27, RZ, 0x8, R30 ;  /* 0x00000008ff1b7819 */ /* 0x000fe4000001161e */
[----:B------:R-:W-:Y:S02]  /*3200*/  LOP3.LUT R26, R26, 0xf000f, RZ, 0xc0, !PT ;  /* 0x000f000f1a1a7812 */ /* 0x000fe400078ec0ff */
[----:B------:R-:W-:Y:S02]  /*3210*/  LOP3.LUT R38, R29, 0x3f003f, RZ, 0xc0, !PT ;  /* 0x003f003f1d267812 */ /* 0x000fe400078ec0ff */
[--C-:B------:R-:W-:Y:S02]  /*3220*/  SHF.R.U32.HI R39, RZ, 0x6, R29.reuse ;  /* 0x00000006ff277819 */ /* 0x100fe4000001161d */
[----:B------:R-:W-:-:S02]  /*3230*/  SHF.R.U32.HI R40, RZ, 0xa, R29 ;  /* 0x0000000aff287819 */ /* 0x000fc4000001161d */
[----:B------:R-:W-:Y:S02]  /*3240*/  LOP3.LUT R18, R17, 0x300030, R18, 0xf8, !PT ;  /* 0x0030003011127812 */ /* 0x000fe400078ef812 */
[----:B------:R-:W-:Y:S02]  /*3250*/  SHF.R.U32.HI R29, RZ, 0x8, R31 ;  /* 0x00000008ff1d7819 */ /* 0x000fe4000001161f */
[----:B------:R-:W-:Y:S02]  /*3260*/  LOP3.LUT R44, R44, 0xf000f, RZ, 0xc0, !PT ;  /* 0x000f000f2c2c7812 */ /* 0x000fe400078ec0ff */
[----:B------:R-:W-:Y:S02]  /*3270*/  LOP3.LUT R17, R16, 0x300030, R19, 0xf8, !PT ;  /* 0x0030003010117812 */ /* 0x000fe400078ef813 */
[----:B------:R-:W-:Y:S02]  /*3280*/  LOP3.LUT R19, R26, 0x300030, R27, 0xf8, !PT ;  /* 0x003000301a137812 */ /* 0x000fe400078ef81b */
[----:B---3--:R-:W-:-:S02]  /*3290*/  LOP3.LUT R26, R12, 0x3f003f, RZ, 0xc0, !PT ;  /* 0x003f003f0c1a7812 */ /* 0x008fc400078ec0ff */
[--C-:B------:R-:W-:Y:S02]  /*32a0*/  SHF.R.U32.HI R27, RZ, 0x6, R12.reuse ;  /* 0x00000006ff1b7819 */ /* 0x100fe4000001160c */
[----:B------:R-:W-:Y:S02]  /*32b0*/  SHF.R.U32.HI R12, RZ, 0xc, R12 ;  /* 0x0000000cff0c7819 */ /* 0x000fe4000001160c */
[----:B------:R-:W-:Y:S02]  /*32c0*/  LOP3.LUT R16, R44, 0x300030, R29, 0xf8, !PT ;  /* 0x003000302c107812 */ /* 0x000fe400078ef81d */
[----:B------:R-:W-:Y:S02]  /*32d0*/  LOP3.LUT R45, R30, 0x3f003f, RZ, 0xc0, !PT ;  /* 0x003f003f1e2d7812 */ /* 0x000fe400078ec0ff */
[--C-:B------:R-:W-:Y:S02]  /*32e0*/  SHF.R.U32.HI R46, RZ, 0x6, R30.reuse ;  /* 0x00000006ff2e7819 */ /* 0x100fe4000001161e */
[----:B------:R-:W-:-:S02]  /*32f0*/  SHF.R.U32.HI R43, RZ, 0xa, R30 ;  /* 0x0000000aff2b7819 */ /* 0x000fc4000001161e */
[----:B------:R-:W-:Y:S02]  /*3300*/  LOP3.LUT R52, R31, 0x3f003f, RZ, 0xc0, !PT ;  /* 0x003f003f1f347812 */ /* 0x000fe400078ec0ff */
[--C-:B------:R-:W-:Y:S02]  /*3310*/  SHF.R.U32.HI R53, RZ, 0x6, R31.reuse ;  /* 0x00000006ff357819 */ /* 0x100fe4000001161f */
[----:B------:R-:W-:Y:S02]  /*3320*/  SHF.R.U32.HI R54, RZ, 0xa, R31 ;  /* 0x0000000aff367819 */ /* 0x000fe4000001161f */
        /* <DEDUP_REMOVED lines=9> */
[----:B------:R-:W-:Y:S02]  /*33c0*/  LOP3.LUT R13, R12, 0xf000f, RZ, 0xc0, !PT ;  /* 0x000f000f0c0d7812 */ /* 0x000fe400078ec0ff */
[----:B------:R-:W-:Y:S02]  /*33d0*/  LOP3.LUT R50, R15, 0x3f003f, RZ, 0xc0, !PT ;  /* 0x003f003f0f327812 */ /* 0x000fe400078ec0ff */
[--C-:B------:R-:W-:Y:S02]  /*33e0*/  SHF.R.U32.HI R51, RZ, 0x6, R15.reuse ;  /* 0x00000006ff337819 */ /* 0x100fe4000001160f */
[----:B------:R-:W-:Y:S02]  /*33f0*/  LOP3.LUT R29, R29, 0xf000f, RZ, 0xc0, !PT ;  /* 0x000f000f1d1d7812 */ /* 0x000fe400078ec0ff */
[----:B------:R-:W-:Y:S02]  /*3400*/  SHF.R.U32.HI R15, RZ, 0xc, R15 ;  /* 0x0000000cff0f7819 */ /* 0x000fe4000001160f */
[----:B------:R-:W-:-:S02]  /*3410*/  LOP3.LUT R12, R14, 0xf000f, RZ, 0xc0, !PT ;  /* 0x000f000f0e0c7812 */ /* 0x000fc400078ec0ff */
[----:B------:R-:W-:Y:S02]  /*3420*/  LOP3.LUT R36, R36, 0x3f003f, RZ, 0xc0, !PT ;  /* 0x003f003f24247812 */ /* 0x000fe400078ec0ff */
[----:B------:R-:W-:Y:S02]  /*3430*/  LOP3.LUT R14, R13, 0x300030, R28, 0xf8, !PT ;  /* 0x003000300d0e7812 */ /* 0x000fe400078ef81c */
[----:B------:R-:W-:Y:S02]  /*3440*/  LOP3.LUT R42, R42, 0x3f003f, RZ, 0xc0, !PT ;  /* 0x003f003f2a2a7812 */ /* 0x000fe400078ec0ff */
[----:B------:R-:W-:Y:S02]  /*3450*/  LOP3.LUT R23, R23, 0x3f003f, RZ, 0xc0, !PT ;  /* 0x003f003f17177812 */ /* 0x000fe400078ec0ff */
[----:B------:R-:W-:Y:S02]  /*3460*/  LOP3.LUT R13, R32, 0x64006400, RZ, 0xfc, !PT ;  /* 0x64006400200d7812 */ /* 0x000fe400078efcff */
[----:B------:R-:W-:-:S02]  /*3470*/  LOP3.LUT R40, R29, 0x300030, R40, 0xf8, !PT ;  /* 0x003000301d287812 */ /* 0x000fc400078ef828 */
[----:B------:R-:W-:Y:S02]  /*3480*/  LOP3.LUT R15, R15, 0xf000f, RZ, 0xc0, !PT ;  /* 0x000f000f0f0f7812 */ /* 0x000fe400078ec0ff */
[----:B------:R-:W-:Y:S02]  /*3490*/  LOP3.LUT R29, R36, 0x64006400, RZ, 0xfc, !PT ;  /* 0x64006400241d7812 */ /* 0x000fe400078efcff */
[----:B------:R-:W-:Y:S02]  /*34a0*/  LOP3.LUT R36, R42, 0x64006400, RZ, 0xfc, !PT ;  /* 0x640064002a247812 */ /* 0x000fe400078efcff */
[----:B------:R-:W-:Y:S02]  /*34b0*/  LOP3.LUT R48, R48, 0x64006400, RZ, 0xfc, !PT ;  /* 0x6400640030307812 */ /* 0x000fe400078efcff */
[----:B------:R-:W-:Y:S01]  /*34c0*/  LOP3.LUT R28, R23, 0x64006400, RZ, 0xfc, !PT ;  /* 0x64006400171c7812 */ /* 0x000fe200078efcff */
[----:B------:R-:W-:Y:S01]  /*34d0*/  HADD2 R23, R13, -1056, -1056 ;  /* 0xe420e4200d177430 */ /* 0x000fe20000000000 */
        /* <DEDUP_REMOVED lines=68> */
[----:B------:R-:W-:Y:S01]  /*3920*/  HADD2 R56, R56, -1056, -1056 ;  /* 0xe420e42038387430 */ /* 0x000fe20000000000 */
[----:B------:R-:W-:Y:S06]  /*3930*/  @!P2 BRA `(.L_x_96) ;  /* 0x0000000000a8a947 */ /* 0x000fec0003800000 */
        /* <DEDUP_REMOVED lines=42> */
.L_x_96:
[----:B------:R-:W-:Y:S05]  /*3be0*/  @!P3 BRA `(.L_x_97) ;  /* 0x000000080020b947 */ /* 0x000fea0003800000 */
        /* <DEDUP_REMOVED lines=46> */
.L_x_98:
        /* <DEDUP_REMOVED lines=46> */
.L_x_99:
[----:B------:R-:W-:Y:S05]  /*41b0*/  @P1 BRA `(.L_x_97) ;  /* 0x0000000000ac1947 */ /* 0x000fea0003800000 */
[----:B------:R-:W0:Y:S01]  /*41c0*/  LDS.128 R12, [UR4+0x1a0] ;  /* 0x0001a004ff0c7984 */ /* 0x000e220008000c00 */
[----:B------:R-:W-:-:S03]  /*41d0*/  MOV R57, R26 ;  /* 0x0000001a00397202 */ /* 0x000fc60000000f00 */
        /* <DEDUP_REMOVED lines=41> */
.L_x_97:
[----:B------:R-:W-:Y:S01]  /*4470*/  IADD3 R93, PT, PT, R93, 0x20, RZ ;  /* 0x000000205d5d7810 */ /* 0x000fe20007ffe0ff */
[----:B------:R-:W-:Y:S01]  /*4480*/  UIADD3 UR4, UPT, UPT, UR4, 0x40, URZ ;  /* 0x0000004004047890 */ /* 0x000fe2000fffe0ff */
[----:B------:R-:W-:Y:S01]  /*4490*/  IADD3 R22, P3, PT, R22, 0x80, RZ ;  /* 0x0000008016167810 */ /* 0x000fe20007f7e0ff */
[----:B------:R-:W-:Y:S01]  /*44a0*/  IMAD.WIDE R24, R85, 0x4, R24 ;  /* 0x0000000455187825 */ /* 0x000fe200078e0218 */
[----:B------:R-:W-:Y:S02]  /*44b0*/  ISETP.GE.AND P2, PT, R93, R20, PT ;  /* 0x000000145d00720c */ /* 0x000fe40003f46270 */
[----:B------:R-:W-:-:S11]  /*44c0*/  IADD3.X R9, PT, PT, RZ, R9, RZ, P3, !PT ;  /* 0x00000009ff097210 */ /* 0x000fd60001ffe4ff */
[----:B------:R-:W-:Y:S05]  /*44d0*/  @!P2 BRA `(.L_x_100) ;  /* 0xffffffd400b0a947 */ /* 0x000fea000383ffff */
[----:B------:R-:W-:-:S07]  /*44e0*/  IMAD.WIDE R36, R85, 0x18, R10 ;  /* 0x0000001855247825 */ /* 0x000fce00078e020a */
.L_x_91:
[----:B------:R-:W0:Y:S02]  /*44f0*/  LDCU UR5, c[0x0][0x3d0] ;  /* 0x00007a00ff0577ac */ /* 0x000e240008000800 */
[----:B0-----:R-:W-:-:S04]  /*4500*/  VIMNMX R88, PT, PT, R88, UR5, PT ;  /* 0x0000000558587c48 */ /* 0x001fc8000bfe0100 */
[----:B------:R-:W-:-:S13]  /*4510*/  ISETP.GT.AND P1, PT, R88, R93, PT ;  /* 0x0000005d5800720c */ /* 0x000fda0003f24270 */
[----:B------:R-:W-:Y:S05]  /*4520*/  @!P1 BRA `(.L_x_101) ;  /* 0x00000024006c9947 */ /* 0x000fea0003800000 */
[----:B------:R-:W0:Y:S01]  /*4530*/  LDC.64 R10, c[0x0][0x3b8] ;  /* 0x0000ee00ff0a7b82 */ /* 0x000e220000000a00 */
[----:B------:R-:W-:Y:S01]  /*4540*/  ISETP.EQ.OR P0, PT, R34, 0x3, P0 ;  /* 0x000000032200780c */ /* 0x000fe20000702670 */
[----:B------:R-:W1:Y:S01]  /*4550*/  LDCU UR7, c[0x0][0x3a8] ;  /* 0x00007500ff0777ac */ /* 0x000e620008000800 */
[----:B------:R-:W-:Y:S01]  /*4560*/  UIADD3 UR4, UPT, UPT, UR4, 0x100, URZ ;  /* 0x0000010004047890 */ /* 0x000fe2000fffe0ff */
[----:B0-----:R-:W-:-:S03]  /*4570*/  IMAD.WIDE.U32 R10, R93, 0x4, R10 ;  /* 0x000000045d0a7825 */ /* 0x001fc600078e000a */
[----:B------:R-:W-:-:S04]  /*4580*/  IADD3 R86, P1, PT, R10, 0x2, RZ ;  /* 0x000000020a567810 */ /* 0x000fc80007f3e0ff */
[----:B-1----:R-:W-:-:S09]  /*4590*/  IADD3.X R87, PT, PT, RZ, R11, RZ, P1, !PT ;  /* 0x0000000bff577210 */ /* 0x002fd20000ffe4ff */
.L_x_106:
[----:B------:R-:W0:Y:S01]  /*45a0*/  LDC R85, c[0x0][0x3ac] ;  /* 0x0000eb00ff557b82 */ /* 0x000e220000000800 */
[----:B------:R-:W-:Y:S01]  /*45b0*/  ISETP.NE.AND P1, PT, R93, R90, PT ;  /* 0x0000005a5d00720c */ /* 0x000fe20003f25270 */
[----:B------:R-:W2:-:S12]  /*45c0*/  LDG.E.128.CONSTANT R28, desc[UR8][R36.64] ;  /* 0x00000008241c7981 */ /* 0x000e98000c1e9d00 */
[----:B------:R-:W-:Y:S01]  /*45d0*/  @!P1 LEA R42, R89, R1, 0x3 ;  /* 0x00000001592a9211 */ /* 0x000fe200078e18ff */
[----:B------:R-:W3:Y:S05]  /*45e0*/  @!P1 LDG.E.U16.CONSTANT R40, desc[UR8][R86.64] ;  /* 0x0000000856289981 */ /* 0x000eea000c1e9500 */
[----:B------:R-:W4:Y:S01]  /*45f0*/  @!P1 LDL.64 R42, [R42+0x8] ;  /* 0x000008002a2a9983 */ /* 0x000f220000100a00 */
[----:B0-----:R-:W-:-:S05]  /*4600*/  IMAD.WIDE R10, R85, 0x4, R36 ;  /* 0x00000004550a7825 */ /* 0x001fca00078e0224 */
[----:B------:R-:W5:Y:S01]  /*4610*/  LDG.E.128.CONSTANT R24, desc[UR8][R10.64] ;  /* 0x000000080a187981 */ /* 0x000f62000c1e9d00 */
[----:B------:R-:W-:-:S05]  /*4620*/  IMAD.WIDE R34, R85, 0x4, R10 ;  /* 0x0000000455227825 */ /* 0x000fca00078e020a */
[----:B------:R-:W5:Y:S01]  /*4630*/  LDG.E.128.CONSTANT R16, desc[UR8][R34.64] ;  /* 0x0000000822107981 */ /* 0x000f62000c1e9d00 */
[----:B------:R-:W-:-:S05]  /*4640*/  IMAD.WIDE R38, R85, 0x4, R34 ;  /* 0x0000000455267825 */ /* 0x000fca00078e0222 */
[----:B------:R5:W5:Y:S01]  /*4650*/  LDG.E.128.CONSTANT R20, desc[UR8][R38.64] ;  /* 0x0000000826147981 */ /* 0x000b62000c1e9d00 */
[----:B------:R-:W-:-:S05]  /*4660*/  IMAD.WIDE R96, R85, 0x4, R38 ;  /* 0x0000000455607825 */ /* 0x000fca00078e0226 */
[----:B------:R-:W5:Y:S01]  /*4670*/  LDG.E.128.CONSTANT R12, desc[UR8][R96.64] ;  /* 0x00000008600c7981 */ /* 0x000f62000c1e9d00 */
[----:B------:R-:W-:Y:S01]  /*4680*/  MOV R32, 0x2800 ;  /* 0x0000280000207802 */ /* 0x000fe20000000f00 */
[----:B------:R-:W0:Y:S01]  /*4690*/  S2UR UR5, SR_CTAID.Y ;  /* 0x00000000000579c3 */ /* 0x000e220000002600 */
[----:B------:R-:W-:Y:S02]  /*46a0*/  ISETP.NE.AND P2, PT, R94, RZ, PT ;  /* 0x000000ff5e00720c */ /* 0x000fe40003f45270 */
[----:B------:R-:W-:Y:S01]  /*46b0*/  @!P1 IADD3 R99, PT, PT, R89, 0x1, RZ ;  /* 0x0000000159639810 */ /* 0x000fe20007ffe0ff */
[----:B0-----:R-:W-:-:S04]  /*46c0*/  UIMAD UR5, UR5, -0x4, UR7 ;  /* 0xfffffffc050578a4 */ /* 0x001fc8000f8e0207 */
[----:B------:R-:W-:Y:S01]  /*46d0*/  UISETP.NE.AND UP0, UPT, UR5, 0x1, UPT ;  /* 0x000000010500788c */ /* 0x000fe2000bf05270 */
[C---:B--2---:R-:W-:Y:S02]  /*46e0*/  LOP3.LUT R36, R28.reuse, 0x1f001f, RZ, 0xc0, !PT ;  /* 0x001f001f1c247812 */ /* 0x044fe400078ec0ff */
[----:B------:R-:W-:Y:S02]  /*46f0*/  LOP3.LUT R59, R28, 0x3e003e0, RZ, 0xc0, !PT ;  /* 0x03e003e01c3b7812 */ /* 0x000fe400078ec0ff */
[C---:B------:R-:W-:Y:S02]  /*4700*/  LOP3.LUT R50, R30.reuse, 0x1f001f, RZ, 0xc0, !PT ;  /* 0x001f001f1e327812 */ /* 0x040fe400078ec0ff */
[----:B------:R-:W-:Y:S02]  /*4710*/  SHF.R.U32.HI R54, RZ, 0xa, R30 ;  /* 0x0000000aff367819 */ /* 0x000fe4000001161e */
[----:B------:R-:W-:Y:S02]  /*4720*/  LOP3.LUT R57, R30, 0x3e003e0, RZ, 0xc0, !PT ;  /* 0x03e003e01e397812 */ /* 0x000fe400078ec0ff */
[----:B------:R-:W-:-:S02]  /*4730*/  LOP3.LUT R67, R31, 0x1f001f, RZ, 0xc0, !PT ;  /* 0x001f001f1f437812 */ /* 0x000fc400078ec0ff */
[----:B---3--:R-:W-:Y:S02]  /*4740*/  @!P1 IADD3 R90, PT, PT, R40, R93, RZ ;  /* 0x0000005d285a9210 */ /* 0x008fe40007ffe0ff */
[--C-:B------:R-:W-:Y:S02]  /*4750*/  SHF.R.U32.HI R40, RZ, 0xa, R28.reuse ;  /* 0x0000000aff287819 */ /* 0x100fe4000001161c */
[----:B------:R-:W-:Y:S02]  /*4760*/  SHF.R.U32.HI R28, RZ, 0xf, R28 ;  /* 0x0000000fff1c7819 */ /* 0x000fe4000001161c */
[----:B----4-:R-:W-:Y:S02]  /*4770*/  @!P1 PRMT R98, R43, 0x7610, R98 ;  /* 0x000076102b629816 */ /* 0x010fe40000000062 */
[----:B------:R-:W-:Y:S02]  /*4780*/  SHF.R.U32.HI R66, RZ, 0xa, R31 ;  /* 0x0000000aff427819 */ /* 0x000fe4000001161f */
[----:B------:R-:W-:-:S02]  /*4790*/  LOP3.LUT R60, R31, 0x3e003e0, RZ, 0xc0, !PT ;  /* 0x03e003e01f3c7812 */ /* 0x000fc400078ec0ff */
[----:B------:R-:W-:Y:S02]  /*47a0*/  SHF.R.U32.HI R33, RZ, 0xf, R29 ;  /* 0x0000000fff217819 */ /* 0x000fe4000001161d */
[----:B------:R-:W-:Y:S02]  /*47b0*/  SHF.R.U32.HI R30, RZ, 0xf, R30 ;  /* 0x0000000fff1e7819 */ /* 0x000fe4000001161e */
[----:B------:R-:W-:Y:S02]  /*47c0*/  SHF.R.U32.HI R31, RZ, 0xf, R31 ;  /* 0x0000000fff1f7819 */ /* 0x000fe4000001161f */
[C---:B------:R-:W-:Y:S02]  /*47d0*/  LOP3.LUT R46, R29.reuse, 0x1f001f, RZ, 0xc0, !PT ;  /* 0x001f001f1d2e7812 */ /* 0x040fe400078ec0ff */
[----:B------:R-:W-:Y:S02]  /*47e0*/  SHF.R.U32.HI R45, RZ, 0xa, R29 ;  /* 0x0000000aff2d7819 */ /* 0x000fe4000001161d */
[----:B------:R-:W-:-:S02]  /*47f0*/  LOP3.LUT R58, R29, 0x3e003e0, RZ, 0xc0, !PT ;  /* 0x03e003e01d3a7812 */ /* 0x000fc400078ec0ff */
[----:B------:R-:W-:Y:S02]  /*4800*/  @!P1 PRMT R98, R98, 0x7610, R43 ;  /* 0x0000761062629816 */ /* 0x000fe4000000002b */
[C---:B-----5:R-:W-:Y:S02]  /*4810*/  LOP3.LUT R38, R24.reuse, 0x1f001f, RZ, 0xc0, !PT ;  /* 0x001f001f18267812 */ /* 0x060fe400078ec0ff */
[--C-:B------:R-:W-:Y:S02]  /*4820*/  SHF.R.U32.HI R35, RZ, 0xa, R24.reuse ;  /* 0x0000000aff237819 */ /* 0x100fe40000011618 */
[----:B------:R-:W-:Y:S02]  /*4830*/  LOP3.LUT R9, R24, 0x3e003e0, RZ, 0xc0, !PT ;  /* 0x03e003e018097812 */ /* 0x000fe400078ec0ff */
[----:B------:R-:W-:Y:S02]  /*4840*/  SHF.R.U32.HI R29, RZ, 0xe, R24 ;  /* 0x0000000eff1d7819 */ /* 0x000fe40000011618 */
[----:B------:R-:W-:-:S02]  /*4850*/  LOP3.LUT R48, R25, 0x1f001f, RZ, 0xc0, !PT ;  /* 0x001f001f19307812 */ /* 0x000fc400078ec0ff */
[--C-:B------:R-:W-:Y:S02]  /*4860*/  SHF.R.U32.HI R43, RZ, 0xa, R25.reuse ;  /* 0x0000000aff2b7819 */ /* 0x100fe40000011619 */
[----:B------:R-:W-:Y:S02]  /*4870*/  LOP3.LUT R11, R25, 0x3e003e0, RZ, 0xc0, !PT ;  /* 0x03e003e0190b7812 */ /* 0x000fe400078ec0ff */
[----:B------:R-:W-:Y:S02]  /*4880*/  SHF.R.U32.HI R24, RZ, 0xe, R25 ;  /* 0x0000000eff187819 */ /* 0x000fe40000011619 */
[----:B------:R-:W-:Y:S02]  /*4890*/  LOP3.LUT R28, R28, 0x10001, RZ, 0xc0, !PT ;  /* 0x000100011c1c7812 */ /* 0x000fe400078ec0ff */
[----:B------:R-:W-:Y:S02]  /*48a0*/  @!P1 PRMT R95, R42, 0x7610, R95 ;  /* 0x000076102a5f9816 */ /* 0x000fe4000000005f */
[----:B------:R-:W-:-:S02]  /*48b0*/  SHF.R.U32.HI R25, RZ, 0xe, R26 ;  /* 0x0000000eff197819 */ /* 0x000fc4000001161a */
[----:B------:R-:W-:Y:S02]  /*48c0*/  SHF.R.U32.HI R34, RZ, 0xe, R27 ;  /* 0x0000000eff227819 */ /* 0x000fe4000001161b */
[----:B------:R-:W-:Y:S02]  /*48d0*/  LOP3.LUT R33, R33, 0x10001, RZ, 0xc0, !PT ;  /* 0x0001000121217812 */ /* 0x000fe400078ec0ff */
[----:B------:R-:W-:Y:S02]  /*48e0*/  LOP3.LUT R30, R30, 0x10001, RZ, 0xc0, !PT ;  /* 0x000100011e1e7812 */ /* 0x000fe400078ec0ff */
[----:B------:R-:W-:Y:S02]  /*48f0*/  LOP3.LUT R31, R31, 0x10001, RZ, 0xc0, !PT ;  /* 0x000100011f1f7812 */ /* 0x000fe400078ec0ff */
[----:B------:R-:W-:Y:S02]  /*4900*/  LOP3.LUT R52, R26, 0x1f001f, RZ, 0xc0, !PT ;  /* 0x001f001f1a347812 */ /* 0x000fe400078ec0ff */
[----:B------:R-:W-:-:S02]  /*4910*/  SHF.R.U32.HI R51, RZ, 0xa, R26 ;  /* 0x0000000aff337819 */ /* 0x000fc4000001161a */
[----:B------:R-:W-:Y:S02]  /*4920*/  LOP3.LUT R10, R26, 0x3e003e0, RZ, 0xc0, !PT ;  /* 0x03e003e01a0a7812 */ /* 0x000fe400078ec0ff */
[C---:B------:R-:W-:Y:S02]  /*4930*/  LOP3.LUT R61, R27.reuse, 0x1f001f, RZ, 0xc0, !PT ;  /* 0x001f001f1b3d7812 */ /* 0x040fe400078ec0ff */
[----:B------:R-:W-:Y:S02]  /*4940*/  SHF.R.U32.HI R69, RZ, 0xa, R27 ;  /* 0x0000000aff457819 */ /* 0x000fe4000001161b */
[----:B------:R-:W-:Y:S02]  /*4950*/  LOP3.LUT R56, R27, 0x3e003e0, RZ, 0xc0, !PT ;  /* 0x03e003e01b387812 */ /* 0x000fe400078ec0ff */
[----:B------:R-:W-:Y:S02]  /*4960*/  LOP3.LUT R29, R28, 0x20002, R29, 0xf8, !PT ;  /* 0x000200021c1d7812 */ /* 0x000fe400078ef81d */
[----:B------:R-:W-:-:S02]  /*4970*/  @!P1 PRMT R95, R95, 0x7610, R42 ;  /* 0x000076105f5f9816 */ /* 0x000fc4000000002a */
[----:B------:R-:W-:Y:S02]  /*4980*/  LOP3.LUT R26, R33, 0x20002, R24, 0xf8, !PT ;  /* 0x00020002211a7812 */ /* 0x000fe400078ef818 */
[----:B------:R-:W-:Y:S02]  /*4990*/  LOP3.LUT R27, R30, 0x20002, R25, 0xf8, !PT ;  /* 0x000200021e1b7812 */ /* 0x000fe400078ef819 */
[----:B------:R-:W-:Y:S02]  /*49a0*/  LOP3.LUT R28, R31, 0x20002, R34, 0xf8, !PT ;  /* 0x000200021f1c7812 */ /* 0x000fe400078ef822 */
[C---:B------:R-:W-:Y:S02]  /*49b0*/  LOP3.LUT R33, R16.reuse, 0x1f001f, RZ, 0xc0, !PT ;  /* 0x001f001f10217812 */ /* 0x040fe400078ec0ff */
[----:B------:R-:W-:Y:S02]  /*49c0*/  SHF.R.U32.HI R34, RZ, 0xa, R16 ;  /* 0x0000000aff227819 */ /* 0x000fe40000011610 */
[----:B------:R-:W-:-:S02]  /*49d0*/  LOP3.LUT R70, R16, 0x3e003e0, RZ, 0xc0, !PT ;  /* 0x03e003e010467812 */ /* 0x000fc400078ec0ff */
[----:B------:R-:W-:Y:S02]  /*49e0*/  SHF.R.U32.HI R24, RZ, 0xd, R16 ;  /* 0x0000000dff187819 */ /* 0x000fe40000011610 */
[C---:B------:R-:W-:Y:S02]  /*49f0*/  LOP3.LUT R42, R17.reuse, 0x1f001f, RZ, 0xc0, !PT ;  /* 0x001f001f112a7812 */ /* 0x040fe400078ec0ff */
[--C-:B------:R-:W-:Y:S02]  /*4a00*/  SHF.R.U32.HI R41, RZ, 0xa, R17.reuse ;  /* 0x0000000aff297819 */ /* 0x100fe40000011611 */
[----:B------:R-:W-:Y:S02]  /*4a10*/  LOP3.LUT R71, R17, 0x3e003e0, RZ, 0xc0, !PT ;  /* 0x03e003e011477812 */ /* 0x000fe400078ec0ff */
[----:B------:R-:W-:Y:S02]  /*4a20*/  SHF.R.U32.HI R25, RZ, 0xd, R17 ;  /* 0x0000000dff197819 */ /* 0x000fe40000011611 */
[----:B------:R-:W-:-:S02]  /*4a30*/  LOP3.LUT R55, R18, 0x1f001f, RZ, 0xc0, !PT ;  /* 0x001f001f12377812 */ /* 0x000fc400078ec0ff */
[--C-:B------:R-:W-:Y:S02]  /*4a40*/  SHF.R.U32.HI R53, RZ, 0xa, R18.reuse ;  /* 0x0000000aff357819 */ /* 0x100fe40000011612 */
[----:B------:R-:W-:Y:S02]  /*4a50*/  LOP3.LUT R16, R18, 0x3e003e0, RZ, 0xc0, !PT ;  /* 0x03e003e012107812 */ /* 0x000fe400078ec0ff */
[C---:B------:R-:W-:Y:S02]  /*4a60*/  LOP3.LUT R65, R19.reuse, 0x1f001f, RZ, 0xc0, !PT ;  /* 0x001f001f13417812 */ /* 0x040fe400078ec0ff */
[----:B------:R-:W-:Y:S02]  /*4a70*/  SHF.R.U32.HI R62, RZ, 0xa, R19 ;  /* 0x0000000aff3e7819 */ /* 0x000fe40000011613 */
[----:B------:R-:W-:Y:S02]  /*4a80*/  LOP3.LUT R17, R19, 0x3e003e0, RZ, 0xc0, !PT ;  /* 0x03e003e013117812 */ /* 0x000fe400078ec0ff */
[----:B------:R-:W-:-:S02]  /*4a90*/  SHF.R.U32.HI R18, RZ, 0xd, R18 ;  /* 0x0000000dff127819 */ /* 0x000fc40000011612 */
[----:B------:R-:W-:Y:S02]  /*4aa0*/  SHF.R.U32.HI R19, RZ, 0xd, R19 ;  /* 0x0000000dff137819 */ /* 0x000fe40000011613 */
[----:B------:R-:W-:Y:S02]  /*4ab0*/  LOP3.LUT R27, R27, 0x40004, R18, 0xf8, !PT ;  /* 0x000400041b1b7812 */ /* 0x000fe400078ef812 */
[----:B------:R-:W-:Y:S02]  /*4ac0*/  LOP3.LUT R28, R28, 0x40004, R19, 0xf8, !PT ;  /* 0x000400041c1c7812 */ /* 0x000fe400078ef813 */
[C---:B------:R-:W-:Y:S02]  /*4ad0*/  LOP3.LUT R37, R20.reuse, 0x1f001f, RZ, 0xc0, !PT ;  /* 0x001f001f14257812 */ /* 0x040fe400078ec0ff */
[----:B------:R-:W-:Y:S02]  /*4ae0*/  SHF.R.U32.HI R39, RZ, 0xa, R20 ;  /* 0x0000000aff277819 */ /* 0x000fe40000011614 */
[----:B------:R-:W-:-:S02]  /*4af0*/  LOP3.LUT R18, R20, 0x3e003e0, RZ, 0xc0, !PT ;  /* 0x03e003e014127812 */ /* 0x000fc400078ec0ff */
[C---:B------:R-:W-:Y:S02]  /*4b00*/  LOP3.LUT R44, R21.reuse, 0x1f001f, RZ, 0xc0, !PT ;  /* 0x001f001f152c7812 */ /* 0x040fe400078ec0ff */
[----:B------:R-:W-:Y:S02]  /*4b10*/  SHF.R.U32.HI R47, RZ, 0xa, R21 ;  /* 0x0000000aff2f7819 */ /* 0x000fe40000011615 */
[----:B------:R-:W-:Y:S02]  /*4b20*/  LOP3.LUT R19, R21, 0x3e003e0, RZ, 0xc0, !PT ;  /* 0x03e003e015137812 */ /* 0x000fe400078ec0ff */
[C---:B------:R-:W-:Y:S02]  /*4b30*/  LOP3.LUT R64, R23.reuse, 0x1f001f, RZ, 0xc0, !PT ;  /* 0x001f001f17407812 */ /* 0x040fe400078ec0ff */
[----:B------:R-:W-:Y:S02]  /*4b40*/  SHF.R.U32.HI R68, RZ, 0xa, R23 ;  /* 0x0000000aff447819 */ /* 0x000fe40000011617 */
[----:B------:R-:W-:-:S02]  /*4b50*/  LOP3.LUT R73, R23, 0x3e003e0, RZ, 0xc0, !PT ;  /* 0x03e003e017497812 */ /* 0x000fc400078ec0ff */
[----:B------:R-:W-:Y:S02]  /*4b60*/  LOP3.LUT R29, R29, 0x40004, R24, 0xf8, !PT ;  /* 0x000400041d1d7812 */ /* 0x000fe400078ef818 */
[----:B------:R-:W-:Y:S02]  /*4b70*/  LOP3.LUT R26, R26, 0x40004, R25, 0xf8, !PT ;  /* 0x000400041a1a7812 */ /* 0x000fe400078ef819 */
[----:B------:R-:W-:Y:S02]  /*4b80*/  SHF.R.U32.HI R20, RZ, 0xc, R20 ;  /* 0x0000000cff147819 */ /* 0x000fe40000011614 */
[----:B------:R-:W-:Y:S02]  /*4b90*/  SHF.R.U32.HI R21, RZ, 0xc, R21 ;  /* 0x0000000cff157819 */ /* 0x000fe40000011615 */
[----:B------:R-:W-:Y:S02]  /*4ba0*/  LOP3.LUT R49, R22, 0x1f001f, RZ, 0xc0, !PT ;  /* 0x001f001f16317812 */ /* 0x000fe400078ec0ff */
[----:B------:R-:W-:-:S02]  /*4bb0*/  SHF.R.U32.HI R63, RZ, 0xa, R22 ;  /* 0x0000000aff3f7819 */ /* 0x000fc40000011616 */
[----:B------:R-:W-:Y:S02]  /*4bc0*/  LOP3.LUT R72, R22, 0x3e003e0, RZ, 0xc0, !PT ;  /* 0x03e003e016487812 */ /* 0x000fe400078ec0ff */
[----:B------:R-:W-:Y:S02]  /*4bd0*/  SHF.R.U32.HI R23, RZ, 0xc, R23 ;  /* 0x0000000cff177819 */ /* 0x000fe40000011617 */
[----:B------:R-:W-:Y:S02]  /*4be0*/  SHF.R.U32.HI R22, RZ, 0xc, R22 ;  /* 0x0000000cff167819 */ /* 0x000fe40000011616 */
[----:B------:R-:W-:Y:S02]  /*4bf0*/  LOP3.LUT R29, R29, 0x80008, R20, 0xf8, !PT ;  /* 0x000800081d1d7812 */ /* 0x000fe400078ef814 */
[----:B------:R-:W-:Y:S02]  /*4c00*/  LOP3.LUT R31, R26, 0x80008, R21, 0xf8, !PT ;  /* 0x000800081a1f7812 */ /* 0x000fe400078ef815 */
[----:B------:R-:W-:-:S02]  /*4c10*/  LOP3.LUT R76, R28, 0x80008, R23, 0xf8, !PT ;  /* 0x000800081c4c7812 */ /* 0x000fc400078ef817 */
[----:B------:R-:W-:Y:S02]  /*4c20*/  LOP3.LUT R75, R27, 0x80008, R22, 0xf8, !PT ;  /* 0x000800081b4b7812 */ /* 0x000fe400078ef816 */
[C---:B------:R-:W-:Y:S02]  /*4c30*/  LOP3.LUT R20, R12.reuse, 0x1f001f, RZ, 0xc0, !PT ;  /* 0x001f001f0c147812 */ /* 0x040fe400078ec0ff */
[--C-:B------:R-:W-:Y:S02]  /*4c40*/  SHF.R.U32.HI R21, RZ, 0xa, R12.reuse ;  /* 0x0000000aff157819 */ /* 0x100fe4000001160c */
[----:B------:R-:W-:Y:S02]  /*4c50*/  LOP3.LUT R77, R12, 0x3e003e0, RZ, 0xc0, !PT ;  /* 0x03e003e00c4d7812 */ /* 0x000fe400078ec0ff */
[----:B------:R-:W-:Y:S02]  /*4c60*/  SHF.R.U32.HI R28, RZ, 0xb, R12 ;  /* 0x0000000bff1c7819 */ /* 0x000fe4000001160c */
[----:B------:R-:W-:-:S02]  /*4c70*/  LOP3.LUT R22, R13, 0x1f001f, RZ, 0xc0, !PT ;  /* 0x001f001f0d167812 */ /* 0x000fc400078ec0ff */
[--C-:B------:R-:W-:Y:S02]  /*4c80*/  SHF.R.U32.HI R23, RZ, 0xa, R13.reuse ;  /* 0x0000000aff177819 */ /* 0x100fe4000001160d */
[----:B------:R-:W-:Y:S02]  /*4c90*/  LOP3.LUT R12, R13, 0x3e003e0, RZ, 0xc0, !PT ;  /* 0x03e003e00d0c7812 */ /* 0x000fe400078ec0ff */
[----:B------:R-:W-:Y:S02]  /*4ca0*/  SHF.R.U32.HI R30, RZ, 0xb, R13 ;  /* 0x0000000bff1e7819 */ /* 0x000fe4000001160d */
[C---:B------:R-:W-:Y:S02]  /*4cb0*/  LOP3.LUT R24, R14.reuse, 0x1f001f, RZ, 0xc0, !PT ;  /* 0x001f001f0e187812 */ /* 0x040fe400078ec0ff */
[----:B------:R-:W-:Y:S02]  /*4cc0*/  SHF.R.U32.HI R25, RZ, 0xa, R14 ;  /* 0x0000000aff197819 */ /* 0x000fe4000001160e */
[----:B------:R-:W-:-:S02]  /*4cd0*/  LOP3.LUT R13, R14, 0x3e003e0, RZ, 0xc0, !PT ;  /* 0x03e003e00e0d7812 */ /* 0x000fc400078ec0ff */
[----:B------:R-:W-:Y:S02]  /*4ce0*/  SHF.R.U32.HI R74, RZ, 0xb, R14 ;  /* 0x0000000bff4a7819 */ /* 0x000fe4000001160e */
[C---:B------:R-:W-:Y:S02]  /*4cf0*/  LOP3.LUT R14, R15.reuse, 0x3e003e0, RZ, 0xc0, !PT ;  /* 0x03e003e00f0e7812 */ /* 0x040fe400078ec0ff */
[----:B------:R-:W-:Y:S02]  /*4d00*/  LOP3.LUT R26, R15, 0x1f001f, RZ, 0xc0, !PT ;  /* 0x001f001f0f1a7812 */ /* 0x000fe400078ec0ff */
[--C-:B------:R-:W-:Y:S02]  /*4d10*/  SHF.R.U32.HI R27, RZ, 0xa, R15.reuse ;  /* 0x0000000aff1b7819 */ /* 0x100fe4000001160f */
[----:B------:R-:W-:Y:S02]  /*4d20*/  SHF.R.U32.HI R15, RZ, 0xb, R15 ;  /* 0x0000000bff0f7819 */ /* 0x000fe4000001160f */
[----:B------:R-:W-:-:S02]  /*4d30*/  LOP3.LUT R28, R29, 0x100010, R28, 0xf8, !PT ;  /* 0x001000101d1c7812 */ /* 0x000fc400078ef81c */
[----:B------:R-:W-:Y:S02]  /*4d40*/  LOP3.LUT R29, R31, 0x100010, R30, 0xf8, !PT ;  /* 0x001000101f1d7812 */ /* 0x000fe400078ef81e */
[----:B------:R-:W-:Y:S02]  /*4d50*/  LOP3.LUT R31, R76, 0x100010, R15, 0xf8, !PT ;  /* 0x001000104c1f7812 */ /* 0x000fe400078ef80f */
[----:B------:R-:W-:Y:S02]  /*4d60*/  LOP3.LUT R59, R59, 0x64006400, RZ, 0xfc, !PT ;  /* 0x640064003b3b7812 */ /* 0x000fe400078efcff */
[----:B------:R-:W-:Y:S02]  /*4d70*/  LOP3.LUT R15, R58, 0x64006400, RZ, 0xfc, !PT ;  /* 0x640064003a0f7812 */ /* 0x000fe400078efcff */
[----:B------:R-:W-:Y:S01]  /*4d80*/  LOP3.LUT R79, R60, 0x64006400, RZ, 0xfc, !PT ;  /* 0x640064003c4f7812 */ /* 0x000fe200078efcff */
[-C--:B------:R-:W-:Y:S01]  /*4d90*/  HFMA2 R83, R59, R32.reuse.H0_H0, -48, -48 ;  /* 0xd200d2003b537431 */ /* 0x080fe20000040020 */
[----:B------:R-:W-:Y:S01]  /*4da0*/  LOP3.LUT R57, R57, 0x64006400, RZ, 0xfc, !PT ;  /* 0x6400640039397812 */ /* 0x000fe200078efcff */
[-C--:B------:R-:W-:Y:S01]  /*4db0*/  HFMA2 R76, R15, R32.reuse.H0_H0, -48, -48 ;  /* 0xd200d2000f4c7431 */ /* 0x080fe20000040020 */
[----:B------:R-:W-:Y:S01]  /*4dc0*/  LOP3.LUT R30, R75, 0x100010, R74, 0xf8, !PT ;  /* 0x001000104b1e7812 */ /* 0x000fe200078ef84a */
[----:B------:R-:W-:Y:S01]  /*4dd0*/  HFMA2 R74, R79, R32.H0_H0, -48, -48 ;  /* 0xd200d2004f4a7431 */ /* 0x000fe20000040020 */
[----:B------:R-:W-:-:S02]  /*4de0*/  LOP3.LUT R59, R11, 0x64006400, RZ, 0xfc, !PT ;  /* 0x640064000b3b7812 */ /* 0x000fc400078efcff */
[----:B------:R-:W-:Y:S02]  /*4df0*/  LOP3.LUT R9, R9, 0x64006400, RZ, 0xfc, !PT ;  /* 0x6400640009097812 */ /* 0x000fe400078efcff */
[----:B------:R-:W-:Y:S02]  /*4e00*/  LOP3.LUT R15, R10, 0x64006400, RZ, 0xfc, !PT ;  /* 0x640064000a0f7812 */ /* 0x000fe400078efcff */
[----:B------:R-:W-:Y:S02]  /*4e10*/  LOP3.LUT R11, R70, 0x64006400, RZ, 0xfc, !PT ;  /* 0x64006400460b7812 */ /* 0x000fe400078efcff */
[----:B------:R-:W-:Y:S02]  /*4e20*/  LOP3.LUT R71, R71, 0x64006400, RZ, 0xfc, !PT ;  /* 0x6400640047477812 */ /* 0x000fe400078efcff */
[----:B------:R-:W-:Y:S02]  /*4e30*/  LOP3.LUT R79, R16, 0x64006400, RZ, 0xfc, !PT ;  /* 0x64006400104f7812 */ /* 0x000fe400078efcff */
[----:B------:R-:W-:Y:S01]  /*4e40*/  LOP3.LUT R17, R17, 0x64006400, RZ, 0xfc, !PT ;  /* 0x6400640011117812 */ /* 0x000fe200078efcff */
[-C--:B------:R-:W-:Y:S01]  /*4e50*/  HFMA2 R75, R57, R32.reuse.H0_H0, -48, -48 ;  /* 0xd200d200394b7431 */ /* 0x080fe20000040020 */
        /* <DEDUP_REMOVED lines=11> */
[----:B------:R-:W-:Y:S01]  /*4f10*/  HFMA2 R11, R17, R32.H0_H0, -48, -48 ;  /* 0xd200d200110b7431 */ /* 0x000fe20000040020 */
[----:B------:R-:W-:-:S02]  /*4f20*/  LOP3.LUT R17, R12, 0x64006400, RZ, 0xfc, !PT ;  /* 0x640064000c117812 */ /* 0x000fc400078efcff */
[----:B------:R-:W-:Y:S02]  /*4f30*/  LOP3.LUT R71, R13, 0x64006400, RZ, 0xfc, !PT ;  /* 0x640064000d477812 */ /* 0x000fe400078efcff */
[----:B------:R-:W-:Y:S02]  /*4f40*/  LOP3.LUT R79, R14, 0x64006400, RZ, 0xfc, !PT ;  /* 0x640064000e4f7812 */ /* 0x000fe400078efcff */
[----:B------:R-:W-:Y:S01]  /*4f50*/  LOP3.LUT R36, R36, 0x64006400, RZ, 0xfc, !PT ;  /* 0x6400640024247812 */ /* 0x000fe200078efcff */
[-C--:B------:R-:W-:Y:S02]  /*4f60*/  HFMA2 R12, R15, R32.reuse.H0_H0, -48, -48 ;  /* 0xd200d2000f0c7431 */ /* 0x080fe40000040020 */
[-C--:B------:R-:W-:Y:S01]  /*4f70*/  HFMA2 R13, R19, R32.reuse.H0_H0, -48, -48 ;  /* 0xd200d200130d7431 */ /* 0x080fe20000040020 */
[----:B------:R-:W-:Y:S01]  /*4f80*/  LOP3.LUT R38, R38, 0x64006400, RZ, 0xfc, !PT ;  /* 0x6400640026267812 */ /* 0x000fe200078efcff */
[-C--:B------:R-:W-:Y:S02]  /*4f90*/  HFMA2 R59, R59, R32.reuse.H0_H0, -48, -48 ;  /* 0xd200d2003b3b7431 */ /* 0x080fe40000040020 */
[----:B------:R-:W-:-:S02]  /*4fa0*/  HFMA2 R57, R57, R32.H0_H0, -48, -48 ;  /* 0xd200d20039397431 */ /* 0x000fc40000040020 */
[-C--:B------:R-:W-:Y:S02]  /*4fb0*/  HFMA2 R14, R81, R32.reuse.H0_H0, -48, -48 ;  /* 0xd200d200510e7431 */ /* 0x080fe40000040020 */
[-C--:B------:R-:W-:Y:S02]  /*4fc0*/  HFMA2 R15, R73, R32.reuse.H0_H0, -48, -48 ;  /* 0xd200d200490f7431 */ /* 0x080fe40000040020 */
[-C--:B------:R-:W-:Y:S02]  /*4fd0*/  HFMA2 R16, R77, R32.reuse.H0_H0, -48, -48 ;  /* 0xd200d2004d107431 */ /* 0x080fe40000040020 */
[-C--:B------:R-:W-:Y:S02]  /*4fe0*/  HFMA2 R17, R17, R32.reuse.H0_H0, -48, -48 ;  /* 0xd200d20011117431 */ /* 0x080fe40000040020 */
[-C--:B------:R-:W-:Y:S02]  /*4ff0*/  HFMA2 R18, R71, R32.reuse.H0_H0, -48, -48 ;  /* 0xd200d20047127431 */ /* 0x080fe40000040020 */
[----:B------:R-:W-:Y:S01]  /*5000*/  HFMA2 R19, R79, R32.H0_H0, -48, -48 ;  /* 0xd200d2004f137431 */ /* 0x000fe20000040020 */
[----:B------:R-:W-:Y:S01]  /*5010*/  LOP3.LUT R32, R61, 0x64006400, RZ, 0xfc, !PT ;  /* 0x640064003d207812 */ /* 0x000fe200078efcff */
[----:B------:R-:W-:Y:S01]  /*5020*/  HADD2 R84, R36, -1040, -1040 ;  /* 0xe410e41024547430 */ /* 0x000fe20000000000 */
[----:B------:R-:W-:-:S02]  /*5030*/  LOP3.LUT R35, R35, 0x1f001f, RZ, 0xc0, !PT ;  /* 0x001f001f23237812 */ /* 0x000fc400078ec0ff */
[----:B------:R-:W-:Y:S02]  /*5040*/  LOP3.LUT R40, R40, 0x1f001f, RZ, 0xc0, !PT ;  /* 0x001f001f28287812 */ /* 0x000fe400078ec0ff */
[----:B------:R-:W-:Y:S01]  /*5050*/  LOP3.LUT R36, R62, 0x1f001f, RZ, 0xc0, !PT ;  /* 0x001f001f3e247812 */ /* 0x000fe200078ec0ff */
[----:B------:R-:W-:Y:S01]  /*5060*/  HADD2 R80, R38, -1040, -1040 ;  /* 0xe410e41026507430 */ /* 0x000fe20000000000 */
[----:B------:R-:W-:Y:S01]  /*5070*/  LOP3.LUT R67, R67, 0x64006400, RZ, 0xfc, !PT ;  /* 0x6400640043437812 */ /* 0x000fe200078efcff */
[----:B------:R-:W-:Y:S01]  /*5080*/  HADD2 R62, R32, -1040, -1040 ;  /* 0xe410e410203e7430 */ /* 0x000fe20000000000 */
        /* <DEDUP_REMOVED lines=13> */
[----:B------:R-:W-:Y:S02]  /*5160*/  LOP3.LUT R48, R48, 0x64006400, RZ, 0xfc, !PT ;  /* 0x6400640030307812 */ /* 0x000fe400078efcff */
[----:B------:R-:W-:Y:S02]  /*5170*/  LOP3.LUT R43, R43, 0x64006400, RZ, 0xfc, !PT ;  /* 0x640064002b2b7812 */ /* 0x000fe400078efcff */
[----:B------:R-:W-:-:S02]  /*5180*/  LOP3.LUT R41, R41, 0x1f001f, RZ, 0xc0, !PT ;  /* 0x001f001f29297812 */ /* 0x000fc400078ec0ff */
[----:B------:R-:W-:Y:S01]  /*5190*/  LOP3.LUT R44, R68, 0x1f001f, RZ, 0xc0, !PT ;  /* 0x001f001f442c7812 */ /* 0x000fe200078ec0ff */
[----:B------:R-:W-:Y:S01]  /*51a0*/  HADD2 R68, R42, -1040, -1040 ;  /* 0xe410e4102a447430 */ /* 0x000fe20000000000 */
[----:B------:R-:W-:Y:S01]  /*51b0*/  LOP3.LUT R46, R46, 0x64006400, RZ, 0xfc, !PT ;  /* 0x640064002e2e7812 */ /* 0x000fe200078efcff */
[----:B------:R-:W-:Y:S01]  /*51c0*/  HADD2 R72, R50, -1040, -1040 ;  /* 0xe410e41032487430 */ /* 0x000fe20000000000 */
[----:B------:R-:W-:Y:S01]  /*51d0*/  LOP3.LUT R45, R45, 0x64006400, RZ, 0xfc, !PT ;  /* 0x640064002d2d7812 */ /* 0x000fe200078efcff */
[----:B------:R-:W-:Y:S01]  /*51e0*/  HADD2 R63, R35, -1040, -1040 ;  /* 0xe410e410233f7430 */ /* 0x000fe20000000000 */
[----:B------:R-:W-:Y:S01]  /*51f0*/  LOP3.LUT R54, R54, 0x64006400, RZ, 0xfc, !PT ;  /* 0x6400640036367812 */ /* 0x000fe200078efcff */
[----:B------:R-:W-:Y:S01]  /*5200*/  HADD2 R67, R33, -1040, -1040 ;  /* 0xe410e41021437430 */ /* 0x000fe20000000000 */
[----:B------:R-:W-:Y:S02]  /*5210*/  LOP3.LUT R66, R66, 0x64006400, RZ, 0xfc, !PT ;  /* 0x6400640042427812 */ /* 0x000fe400078efcff */
        /* <DEDUP_REMOVED lines=74> */
[----:B------:R-:W0:Y:S04]  /*56c0*/  LDS.128 R36, [UR4+-0x100] ;  /* 0xffff0004ff247984 */ /* 0x000e280008000c00 */
[----:B------:R-:W1:Y:S01]  /*56d0*/  LDS.128 R28, [UR4+-0xf0] ;  /* 0xffff1004ff1c7984 */ /* 0x000e620008000c00 */
        /* <DEDUP_REMOVED lines=13> */
[-C--:B------:R-:W-:Y:S01]  /*57b0*/  HFMA2 R37, R81, R39.reuse, R37 ;  /* 0x0000002751257231 */ /* 0x080fe20000000025 */
[----:B------:R-:W0:Y:S01]  /*57c0*/  LDS.128 R32, [UR4+-0xe0] ;  /* 0xffff2004ff207984 */ /* 0x000e220008000c00 */
        /* <DEDUP_REMOVED lines=15> */
[-C--:B------:R-:W-:Y:S01]  /*58c0*/  HFMA2 R29, R9, R31.reuse, R29 ;  /* 0x0000001f091d7231 */ /* 0x080fe2000000001d */
[----:B------:R-:W1:Y:S01]  /*58d0*/  LDS.128 R36, [UR4+-0xd0] ;  /* 0xffff3004ff247984 */ /* 0x000e620008000c00 */
[-C--:B------:R-:W-:Y:S02]  /*58e0*/  HFMA2 R100, R10, R31.reuse, R100 ;  /* 0x0000001f0a647231 */ /* 0x080fe40000000064 */
[----:B------:R-:W-:Y:S02]  /*58f0*/  HFMA2 R30, R11, R31, R30 ;  /* 0x0000001f0b1e7231 */ /* 0x000fe4000000001e */
[-C--:B0-----:R-:W-:Y:S02]  /*5900*/  HFMA2 R28, R20, R32.reuse, R28 ;  /* 0x00000020141c7231 */ /* 0x081fe4000000001c */
        /* <DEDUP_REMOVED lines=15> */
[-C--:B-1----:R-:W-:Y:S02]  /*5a00*/  HFMA2 R28, R44, R36.reuse, R28 ;  /* 0x000000242c1c7231 */ /* 0x082fe4000000001c */
        /* <DEDUP_REMOVED lines=23> */
.L_x_102:
[----:B------:R-:W-:Y:S01]  /*5b80*/  @!P1 MOV R89, R99 ;  /* 0x0000006300599202 */ /* 0x000fe20000000f00 */
[----:B------:R-:W-:Y:S06]  /*5b90*/  BRA.U !UP0, `(.L_x_103) ;  /* 0x0000000d08b47547 */ /* 0x000fec000b800000 */
[----:B------:R-:W-:Y:S01]  /*5ba0*/  PRMT R28, R91, 0x9910, RZ ;  /* 0x000099105b1c7816 */ /* 0x000fe200000000ff */
[----:B------:R-:W-:-:S03]  /*5bb0*/  UISETP.NE.AND UP0, UPT, UR5, 0x2, UPT ;  /* 0x000000020500788c */ /* 0x000fc6000bf05270 */
[----:B------:R-:W-:-:S13]  /*5bc0*/  ISETP.NE.AND P1, PT, R28, RZ, PT ;  /* 0x000000ff1c00720c */ /* 0x000fda0003f25270 */
[----:B------:R-:W-:Y:S05]  /*5bd0*/  @!P1 BRA `(.L_x_104) ;  /* 0x0000000400309947 */ /* 0x000fea0003800000 */
        /* <DEDUP_REMOVED lines=76> */
.L_x_104:
[----:B------:R-:W-:Y:S05]  /*60a0*/  BRA.U !UP0, `(.L_x_103) ;  /* 0x0000000908707547 */ /* 0x000fea000b800000 */
[----:B------:R-:W-:-:S04]  /*60b0*/  PRMT R28, R92, 0x9910, RZ ;  /* 0x000099105c1c7816 */ /* 0x000fc800000000ff */
[----:B------:R-:W-:-:S13]  /*60c0*/  ISETP.NE.AND P1, PT, R28, RZ, PT ;  /* 0x000000ff1c00720c */ /* 0x000fda0003f25270 */
[----:B------:R-:W-:Y:S05]  /*60d0*/  @!P1 BRA `(.L_x_105) ;  /* 0x0000000400309947 */ /* 0x000fea0003800000 */
        /* <DEDUP_REMOVED lines=16> */
[----:B------:R-:W0:Y:S01]  /*61e0*/  LDS.128 R32, [UR4+0x20] ;  /* 0x00002004ff207984 */ /* 0x000e220008000c00 */
        /* <DEDUP_REMOVED lines=16> */
[----:B------:R-:W1:Y:S01]  /*62f0*/  LDS.128 R36, [UR4+0x30] ;  /* 0x00003004ff247984 */ /* 0x000e620008000c00 */
        /* <DEDUP_REMOVED lines=42> */
.L_x_105:
        /* <DEDUP_REMOVED lines=77> */
.L_x_103:
[----:B------:R-:W-:Y:S01]  /*6a70*/  IADD3 R93, PT, PT, R93, 0x20, RZ ;  /* 0x000000205d5d7810 */ /* 0x000fe20007ffe0ff */
[----:B------:R-:W-:Y:S01]  /*6a80*/  UIADD3 UR4, UPT, UPT, UR4, 0x40, URZ ;  /* 0x0000004004047890 */ /* 0x000fe2000fffe0ff */
[----:B------:R-:W-:Y:S01]  /*6a90*/  IADD3 R86, P2, PT, R86, 0x80, RZ ;  /* 0x0000008056567810 */ /* 0x000fe20007f5e0ff */
[----:B------:R-:W-:Y:S01]  /*6aa0*/  IMAD.WIDE R36, R85, 0x4, R96 ;  /* 0x0000000455247825 */ /* 0x000fe200078e0260 */
[----:B------:R-:W-:Y:S02]  /*6ab0*/  ISETP.GE.AND P1, PT, R93, R88, PT ;  /* 0x000000585d00720c */ /* 0x000fe40003f26270 */
[----:B------:R-:W-:-:S11]  /*6ac0*/  IADD3.X R87, PT, PT, RZ, R87, RZ, P2, !PT ;  /* 0x00000057ff577210 */ /* 0x000fd600017fe4ff */
[----:B------:R-:W-:Y:S05]  /*6ad0*/  @!P1 BRA `(.L_x_106) ;  /* 0xffffffd800b09947 */ /* 0x000fea000383ffff */
.L_x_101:
[----:B------:R-:W0:Y:S01]  /*6ae0*/  S2R R9, SR_CTAID.X ;  /* 0x0000000000097919 */ /* 0x000e220000002500 */
[----:B------:R-:W1:Y:S01]  /*6af0*/  LDC.64 R12, c[0x0][0x3a0] ;  /* 0x0000e800ff0c7b82 */ /* 0x000e620000000a00 */
[----:B------:R-:W0:Y:S01]  /*6b00*/  S2R R14, SR_TID.X ;  /* 0x00000000000e7919 */ /* 0x000e220000002100 */
[----:B------:R-:W2:Y:S01]  /*6b10*/  S2R R10, SR_CTAID.Y ;  /* 0x00000000000a7919 */ /* 0x000ea20000002600 */
[----:B0-----:R-:W-:Y:S02]  /*6b20*/  LEA R9, R9, R14, 0x6 ;  /* 0x0000000e09097211 */ /* 0x001fe400078e30ff */
[----:B--2---:R-:W-:Y:S02]  /*6b30*/  SHF.L.U32 R10, R10, 0x2, RZ ;  /* 0x000000020a0a7819 */ /* 0x004fe400000006ff */
[----:B------:R-:W-:-:S05]  /*6b40*/  SHF.L.U32 R9, R9, 0x2, RZ ;  /* 0x0000000209097819 */ /* 0x000fca00000006ff */
[----:B------:R-:W-:-:S04]  /*6b50*/  IMAD R9, R10, R85, R9 ;  /* 0x000000550a097224 */ /* 0x000fc800078e0209 */
[----:B-1----:R-:W-:Y:S01]  /*6b60*/  IMAD.WIDE R12, R9, 0x2, R12 ;  /* 0x00000002090c7825 */ /* 0x002fe200078e020c */
[----:B------:R-:W-:-:S05]  /*6b70*/  MOV R9, R8 ;  /* 0x0000000800097202 */ /* 0x000fca0000000f00 */
[----:B------:R0:W-:Y:S01]  /*6b80*/  ATOM.E.ADD.F16x2.RN.STRONG.GPU P1, RZ, desc[UR8][R12.64], R9 ;  /* 0x800000090cff79a2 */ /* 0x0001e2000c12e108 */
[----:B------:R-:W-:Y:S01]  /*6b90*/  IADD3 R15, PT, PT, -R10, UR7, RZ ;  /* 0x000000070a0f7c10 */ /* 0x000fe2000fffe1ff */
[----:B------:R-:W-:Y:S01]  /*6ba0*/  BSSY.RECONVERGENT B0, `(.L_x_107) ;  /* 0x0000011000007945 */ /* 0x000fe20003800200 */
[----:B------:R-:W-:Y:S02]  /*6bb0*/  MOV R14, R7 ;  /* 0x00000007000e7202 */ /* 0x000fe40000000f00 */
[----:B------:R-:W-:Y:S01]  /*6bc0*/  ISETP.NE.AND P0, PT, R15, 0x1, PT ;  /* 0x000000010f00780c */ /* 0x000fe20003f05270 */
[----:B0-----:R-:W-:-:S12]  /*6bd0*/  @P1 BRA `(.L_x_108) ;  /* 0x0000000000341947 */ /* 0x001fd80003800000 */
[----:B------:R-:W0:Y:S02]  /*6be0*/  QSPC.E.S P1, RZ, [R12] ;  /* 0x000000000cff73aa */ /* 0x000e240000020500 */
[----:B0-----:R-:W-:Y:S05]  /*6bf0*/  @!P1 BRA `(.L_x_109) ;  /* 0x0000000000209947 */ /* 0x001fea0003800000 */
[----:B------:R-:W-:-:S04]  /*6c00*/  MOV R10, R12 ;  /* 0x0000000c000a7202 */ /* 0x000fc80000000f00 */
[----:B------:R-:W-:Y:S02]  /*6c10*/  MOV R10, R10 ;  /* 0x0000000a000a7202 */ /* 0x000fe40000000f00 */
[----:B------:R-:W-:-:S07]  /*6c20*/  MOV R11, R8 ;  /* 0x00000008000b7202 */ /* 0x000fce0000000f00 */
.L_x_110:
[----:B------:R-:W0:Y:S02]  /*6c30*/  LDS R8, [R10] ;  /* 0x000000000a087984 */ /* 0x000e240000000800 */
[----:B0-----:R-:W-:-:S05]  /*6c40*/  HADD2 R9, R8, R11 ;  /* 0x0000000b08097230 */ /* 0x001fca0000000000 */
[----:B------:R-:W0:Y:S02]  /*6c50*/  ATOMS.CAST.SPIN P1, [R10], R8, R9 ;  /* 0x000000080a00758d */ /* 0x000e240001820009 */
[----:B0-----:R-:W-:Y:S05]  /*6c60*/  @!P1 BRA `(.L_x_110) ;  /* 0xfffffffc00f09947 */ /* 0x001fea000383ffff */
[----:B------:R-:W-:Y:S05]  /*6c70*/  BRA `(.L_x_108) ;  /* 0x00000000000c7947 */ /* 0x000fea0003800000 */
.L_x_109:
[----:B------:R-:W2:Y:S02]  /*6c80*/  LD.E R8, desc[UR8][R12.64] ;  /* 0x000000080c087980 */ /* 0x000ea4000c101900 */
[----:B--2---:R-:W-:-:S05]  /*6c90*/  IADD3 R9, PT, PT, R9, R8, RZ ;  /* 0x0000000809097210 */ /* 0x004fca0007ffe0ff */
[----:B------:R0:W-:Y:S02]  /*6ca0*/  ST.E desc[UR8][R12.64], R9 ;  /* 0x000000090c007985 */ /* 0x0001e4000c101908 */
.L_x_108:
[----:B------:R-:W-:Y:S05]  /*6cb0*/  BSYNC.RECONVERGENT B0 ;  /* 0x0000000000007941 */ /* 0x000fea0003800200 */
.L_x_107:
[----:B------:R1:W-:Y:S01]  /*6cc0*/  ATOM.E.ADD.F16x2.RN.STRONG.GPU P1, RZ, desc[UR8][R12.64+0x4], R14 ;  /* 0x8000040e0cff79a2 */ /* 0x0003e2000c12e108 */
[----:B------:R-:W-:Y:S04]  /*6cd0*/  BSSY.RECONVERGENT B0, `(.L_x_111) ;  /* 0x000000e000007945 */ /* 0x000fe80003800200 */
[----:B-1----:R-:W-:Y:S05]  /*6ce0*/  @P1 BRA `(.L_x_112) ;  /* 0x0000000000301947 */ /* 0x002fea0003800000 */
[----:B------:R-:W1:Y:S02]  /*6cf0*/  QSPC.E.S P1, RZ, [R12+0x4] ;  /* 0x000004000cff73aa */ /* 0x000e640000020500 */
[----:B-1----:R-:W-:Y:S05]  /*6d00*/  @!P1 BRA `(.L_x_113) ;  /* 0x00000000001c9947 */ /* 0x002fea0003800000 */
[----:B------:R-:W-:-:S04]  /*6d10*/  MOV R8, R12 ;  /* 0x0000000c00087202 */ /* 0x000fc80000000f00 */
[----:B------:R-:W-:-:S07]  /*6d20*/  MOV R10, R8 ;  /* 0x00000008000a7202 */ /* 0x000fce0000000f00 */
.L_x_114:
[----:B------:R-:W0:Y:S02]  /*6d30*/  LDS R8, [R10+0x4] ;  /* 0x000004000a087984 */ /* 0x000e240000000800 */
[----:B0-----:R-:W-:-:S05]  /*6d40*/  HFMA2 R9, R8, 1, 1, R7 ;  /* 0x3c003c0008097831 */ /* 0x001fca0000000007 */
[----:B------:R-:W0:Y:S02]  /*6d50*/  ATOMS.CAST.SPIN P1, [R10+0x4], R8, R9 ;  /* 0x000004080a00758d */ /* 0x000e240001820009 */
[----:B0-----:R-:W-:Y:S05]  /*6d60*/  @!P1 BRA `(.L_x_114) ;  /* 0xfffffffc00f09947 */ /* 0x001fea000383ffff */
[----:B------:R-:W-:Y:S05]  /*6d70*/  BRA `(.L_x_112) ;  /* 0x00000000000c7947 */ /* 0x000fea0003800000 */
.L_x_113:
[----:B------:R-:W2:Y:S02]  /*6d80*/  LD.E R7, desc[UR8][R12.64+0x4] ;  /* 0x000004080c077980 */ /* 0x000ea4000c101900 */
[----:B--2---:R-:W-:-:S05]  /*6d90*/  IMAD.IADD R7, R14, 0x1, R7 ;  /* 0x000000010e077824 */ /* 0x004fca00078e0207 */
[----:B------:R1:W-:Y:S02]  /*6da0*/  ST.E desc[UR8][R12.64+0x4], R7 ;  /* 0x000004070c007985 */ /* 0x0003e4000c101908 */
.L_x_112:
[----:B------:R-:W-:Y:S05]  /*6db0*/  BSYNC.RECONVERGENT B0 ;  /* 0x0000000000007941 */ /* 0x000fea0003800200 */
.L_x_111:
[----:B------:R-:W-:Y:S05]  /*6dc0*/  @!P0 EXIT ;  /* 0x000000000000894d */ /* 0x000fea0003800000 */
[----:B01----:R-:W-:Y:S01]  /*6dd0*/  IMAD.WIDE R12, R85, 0x2, R12 ;  /* 0x00000002550c7825 */ /* 0x003fe200078e020c */
[----:B------:R-:W-:-:S05]  /*6de0*/  MOV R7, R6 ;  /* 0x0000000600077202 */ /* 0x000fca0000000f00 */
[----:B------:R0:W-:Y:S01]  /*6df0*/  ATOM.E.ADD.F16x2.RN.STRONG.GPU P0, RZ, desc[UR8][R12.64], R7 ;  /* 0x800000070cff79a2 */ /* 0x0001e2000c10e108 */
[----:B------:R-:W-:Y:S01]  /*6e00*/  BSSY.RECONVERGENT B0, `(.L_x_115) ;  /* 0x0000010000007945 */ /* 0x000fe20003800200 */
[----:B------:R-:W-:-:S03]  /*6e10*/  MOV R10, R5 ;  /* 0x00000005000a7202 */ /* 0x000fc60000000f00 */
[----:B0-----:R-:W-:Y:S05]  /*6e20*/  @P0 BRA `(.L_x_116) ;  /* 0x0000000000340947 */ /* 0x001fea0003800000 */
[----:B------:R-:W0:Y:S02]  /*6e30*/  QSPC.E.S P0, RZ, [R12] ;  /* 0x000000000cff73aa */ /* 0x000e240000000500 */
[----:B0-----:R-:W-:Y:S05]  /*6e40*/  @!P0 BRA `(.L_x_117) ;  /* 0x0000000000208947 */ /* 0x001fea0003800000 */
[----:B------:R-:W-:-:S04]  /*6e50*/  MOV R8, R12 ;  /* 0x0000000c00087202 */ /* 0x000fc80000000f00 */
[----:B------:R-:W-:Y:S02]  /*6e60*/  MOV R8, R8 ;  /* 0x0000000800087202 */ /* 0x000fe40000000f00 */
[----:B------:R-:W-:-:S07]  /*6e70*/  MOV R9, R6 ;  /* 0x0000000600097202 */ /* 0x000fce0000000f00 */
.L_x_118:
[----:B------:R-:W0:Y:S02]  /*6e80*/  LDS R6, [R8] ;  /* 0x0000000008067984 */ /* 0x000e240000000800 */
[----:B0-----:R-:W-:-:S05]  /*6e90*/  HADD2 R7, R6, R9 ;  /* 0x0000000906077230 */ /* 0x001fca0000000000 */
[----:B------:R-:W0:Y:S02]  /*6ea0*/  ATOMS.CAST.SPIN P0, [R8], R6, R7 ;  /* 0x000000060800758d */ /* 0x000e240001800007 */
[----:B0-----:R-:W-:Y:S05]  /*6eb0*/  @!P0 BRA `(.L_x_118) ;  /* 0xfffffffc00f08947 */ /* 0x001fea000383ffff */
[----:B------:R-:W-:Y:S05]  /*6ec0*/  BRA `(.L_x_116) ;  /* 0x00000000000c7947 */ /* 0x000fea0003800000 */
.L_x_117:
[----:B------:R-:W2:Y:S02]  /*6ed0*/  LD.E R6, desc[UR8][R12.64] ;  /* 0x000000080c067980 */ /* 0x000ea4000c101900 */
[----:B--2---:R-:W-:-:S05]  /*6ee0*/  IADD3 R7, PT, PT, R7, R6, RZ ;  /* 0x0000000607077210 */ /* 0x004fca0007ffe0ff */
[----:B------:R0:W-:Y:S02]  /*6ef0*/  ST.E desc[UR8][R12.64], R7 ;  /* 0x000000070c007985 */ /* 0x0001e4000c101908 */
.L_x_116:
[----:B------:R-:W-:Y:S05]  /*6f00*/  BSYNC.RECONVERGENT B0 ;  /* 0x0000000000007941 */ /* 0x000fea0003800200 */
.L_x_115:
[----:B------:R1:W-:Y:S01]  /*6f10*/  ATOM.E.ADD.F16x2.RN.STRONG.GPU P0, RZ, desc[UR8][R12.64+0x4], R10 ;  /* 0x8000040a0cff79a2 */ /* 0x0003e2000c10e108 */
[----:B------:R-:W-:Y:S04]  /*6f20*/  BSSY.RECONVERGENT B0, `(.L_x_119) ;  /* 0x000000e000007945 */ /* 0x000fe80003800200 */
[----:B-1----:R-:W-:Y:S05]  /*6f30*/  @P0 BRA `(.L_x_120) ;  /* 0x0000000000300947 */ /* 0x002fea0003800000 */
[----:B------:R-:W1:Y:S02]  /*6f40*/  QSPC.E.S P0, RZ, [R12+0x4] ;  /* 0x000004000cff73aa */ /* 0x000e640000000500 */
[----:B-1----:R-:W-:Y:S05]  /*6f50*/  @!P0 BRA `(.L_x_121) ;  /* 0x00000000001c8947 */ /* 0x002fea0003800000 */
[----:B------:R-:W-:-:S04]  /*6f60*/  MOV R6, R12 ;  /* 0x0000000c00067202 */ /* 0x000fc80000000f00 */
[----:B------:R-:W-:-:S07]  /*6f70*/  MOV R8, R6 ;  /* 0x0000000600087202 */ /* 0x000fce0000000f00 */
.L_x_122:
[----:B------:R-:W0:Y:S02]  /*6f80*/  LDS R6, [R8+0x4] ;  /* 0x0000040008067984 */ /* 0x000e240000000800 */
[----:B0-----:R-:W-:-:S05]  /*6f90*/  HFMA2 R7, R6, 1, 1, R5 ;  /* 0x3c003c0006077831 */ /* 0x001fca0000000005 */
[----:B------:R-:W0:Y:S02]  /*6fa0*/  ATOMS.CAST.SPIN P0, [R8+0x4], R6, R7 ;  /* 0x000004060800758d */ /* 0x000e240001800007 */
[----:B0-----:R-:W-:Y:S05]  /*6fb0*/  @!P0 BRA `(.L_x_122) ;  /* 0xfffffffc00f08947 */ /* 0x001fea000383ffff */
[----:B------:R-:W-:Y:S05]  /*6fc0*/  BRA `(.L_x_120) ;  /* 0x00000000000c7947 */ /* 0x000fea0003800000 */
.L_x_121:
[----:B------:R-:W2:Y:S02]  /*6fd0*/  LD.E R5, desc[UR8][R12.64+0x4] ;  /* 0x000004080c057980 */ /* 0x000ea4000c101900 */
[----:B--2---:R-:W-:-:S05]  /*6fe0*/  IADD3 R5, PT, PT, R10, R5, RZ ;  /* 0x000000050a057210 */ /* 0x004fca0007ffe0ff */
[----:B------:R1:W-:Y:S02]  /*6ff0*/  ST.E desc[UR8][R12.64+0x4], R5 ;  /* 0x000004050c007985 */ /* 0x0003e4000c101908 */
.L_x_120:
[----:B------:R-:W-:Y:S05]  /*7000*/  BSYNC.RECONVERGENT B0 ;  /* 0x0000000000007941 */ /* 0x000fea0003800200 */
.L_x_119:
[----:B------:R-:W-:-:S13]  /*7010*/  ISETP.NE.AND P0, PT, R15, 0x2, PT ;  /* 0x000000020f00780c */ /* 0x000fda0003f05270 */
        /* <DEDUP_REMOVED lines=12> */
.L_x_126:
[----:B------:R-:W0:Y:S02]  /*70e0*/  LDS R4, [R6] ;  /* 0x0000000006047984 */ /* 0x000e240000000800 */
[----:B0-----:R-:W-:-:S05]  /*70f0*/  HADD2 R5, R4, R7 ;  /* 0x0000000704057230 */ /* 0x001fca0000000000 */
[----:B------:R-:W0:Y:S02]  /*7100*/  ATOMS.CAST.SPIN P0, [R6], R4, R5 ;  /* 0x000000040600758d */ /* 0x000e240001800005 */
[----:B0-----:R-:W-:Y:S05]  /*7110*/  @!P0 BRA `(.L_x_126) ;  /* 0xfffffffc00f08947 */ /* 0x001fea000383ffff */
[----:B------:R-:W-:Y:S05]  /*7120*/  BRA `(.L_x_124) ;  /* 0x00000000000c7947 */ /* 0x000fea0003800000 */
.L_x_125:
[----:B------:R-:W2:Y:S02]  /*7130*/  LD.E R4, desc[UR8][R12.64] ;  /* 0x000000080c047980 */ /* 0x000ea4000c101900 */
[----:B--2---:R-:W-:-:S05]  /*7140*/  IADD3 R5, PT, PT, R5, R4, RZ ;  /* 0x0000000405057210 */ /* 0x004fca0007ffe0ff */
[----:B------:R0:W-:Y:S02]  /*7150*/  ST.E desc[UR8][R12.64], R5 ;  /* 0x000000050c007985 */ /* 0x0001e4000c101908 */
.L_x_124:
[----:B------:R-:W-:Y:S05]  /*7160*/  BSYNC.RECONVERGENT B0 ;  /* 0x0000000000007941 */ /* 0x000fea0003800200 */
.L_x_123:
[----:B------:R1:W-:Y:S01]  /*7170*/  ATOM.E.ADD.F16x2.RN.STRONG.GPU P0, RZ, desc[UR8][R12.64+0x4], R8 ;  /* 0x800004080cff79a2 */ /* 0x0003e2000c10e108 */
[----:B------:R-:W-:Y:S04]  /*7180*/  BSSY.RECONVERGENT B0, `(.L_x_127) ;  /* 0x000000e000007945 */ /* 0x000fe80003800200 */
[----:B-1----:R-:W-:Y:S05]  /*7190*/  @P0 BRA `(.L_x_128) ;  /* 0x0000000000300947 */ /* 0x002fea0003800000 */
[----:B------:R-:W1:Y:S02]  /*71a0*/  QSPC.E.S P0, RZ, [R12+0x4] ;  /* 0x000004000cff73aa */ /* 0x000e640000000500 */
[----:B-1----:R-:W-:Y:S05]  /*71b0*/  @!P0 BRA `(.L_x_129) ;  /* 0x00000000001c8947 */ /* 0x002fea0003800000 */
[----:B------:R-:W-:-:S04]  /*71c0*/  MOV R4, R12 ;  /* 0x0000000c00047202 */ /* 0x000fc80000000f00 */
[----:B------:R-:W-:-:S07]  /*71d0*/  MOV R6, R4 ;  /* 0x0000000400067202 */ /* 0x000fce0000000f00 */
.L_x_130:
[----:B------:R-:W0:Y:S02]  /*71e0*/  LDS R4, [R6+0x4] ;  /* 0x0000040006047984 */ /* 0x000e240000000800 */
[----:B0-----:R-:W-:-:S05]  /*71f0*/  HFMA2 R5, R4, 1, 1, R3 ;  /* 0x3c003c0004057831 */ /* 0x001fca0000000003 */
[----:B------:R-:W0:Y:S02]  /*7200*/  ATOMS.CAST.SPIN P0, [R6+0x4], R4, R5 ;  /* 0x000004040600758d */ /* 0x000e240001800005 */
[----:B0-----:R-:W-:Y:S05]  /*7210*/  @!P0 BRA `(.L_x_130) ;  /* 0xfffffffc00f08947 */ /* 0x001fea000383ffff */
[----:B------:R-:W-:Y:S05]  /*7220*/  BRA `(.L_x_128) ;  /* 0x00000000000c7947 */ /* 0x000fea0003800000 */
.L_x_129:
[----:B------:R-:W2:Y:S02]  /*7230*/  LD.E R3, desc[UR8][R12.64+0x4] ;  /* 0x000004080c037980 */ /* 0x000ea4000c101900 */
[----:B--2---:R-:W-:-:S05]  /*7240*/  IADD3 R3, PT, PT, R8, R3, RZ ;  /* 0x0000000308037210 */ /* 0x004fca0007ffe0ff */
[----:B------:R1:W-:Y:S02]  /*7250*/  ST.E desc[UR8][R12.64+0x4], R3 ;  /* 0x000004030c007985 */ /* 0x0003e4000c101908 */
.L_x_128:
[----:B------:R-:W-:Y:S05]  /*7260*/  BSYNC.RECONVERGENT B0 ;  /* 0x0000000000007941 */ /* 0x000fea0003800200 */
.L_x_127:
        /* <DEDUP_REMOVED lines=13> */
.L_x_134:
[----:B------:R-:W0:Y:S02]  /*7340*/  LDS R2, [R4] ;  /* 0x0000000004027984 */ /* 0x000e240000000800 */
[----:B0-----:R-:W-:-:S05]  /*7350*/  HADD2 R3, R2, R5 ;  /* 0x0000000502037230 */ /* 0x001fca0000000000 */
[----:B------:R-:W0:Y:S02]  /*7360*/  ATOMS.CAST.SPIN P0, [R4], R2, R3 ;  /* 0x000000020400758d */ /* 0x000e240001800003 */
[----:B0-----:R-:W-:Y:S05]  /*7370*/  @!P0 BRA `(.L_x_134) ;  /* 0xfffffffc00f08947 */ /* 0x001fea000383ffff */
[----:B------:R-:W-:Y:S05]  /*7380*/  BRA `(.L_x_132) ;  /* 0x00000000000c7947 */ /* 0x000fea0003800000 */
.L_x_133:
[----:B------:R-:W2:Y:S02]  /*7390*/  LD.E R2, desc[UR8][R12.64] ;  /* 0x000000080c027980 */ /* 0x000ea4000c101900 */
[----:B--2---:R-:W-:-:S05]  /*73a0*/  IADD3 R3, PT, PT, R3, R2, RZ ;  /* 0x0000000203037210 */ /* 0x004fca0007ffe0ff */
[----:B------:R0:W-:Y:S02]  /*73b0*/  ST.E desc[UR8][R12.64], R3 ;  /* 0x000000030c007985 */ /* 0x0001e4000c101908 */
.L_x_132:
[----:B------:R-:W-:Y:S05]  /*73c0*/  BSYNC.RECONVERGENT B0 ;  /* 0x0000000000007941 */ /* 0x000fea0003800200 */
.L_x_131:
[----:B------:R1:W-:Y:S02]  /*73d0*/  ATOM.E.ADD.F16x2.RN.STRONG.GPU P0, RZ, desc[UR8][R12.64+0x4], R7 ;  /* 0x800004070cff79a2 */ /* 0x0003e4000c10e108 */
[----:B-1----:R-:W-:Y:S05]  /*73e0*/  @P0 EXIT ;  /* 0x000000000000094d */ /* 0x002fea0003800000 */
[----:B------:R-:W1:Y:S02]  /*73f0*/  QSPC.E.S P0, RZ, [R12+0x4] ;  /* 0x000004000cff73aa */ /* 0x000e640000000500 */
[----:B-1----:R-:W-:Y:S05]  /*7400*/  @!P0 BRA `(.L_x_135) ;  /* 0x00000000001c8947 */ /* 0x002fea0003800000 */
[----:B------:R-:W-:-:S04]  /*7410*/  MOV R2, R12 ;  /* 0x0000000c00027202 */ /* 0x000fc80000000f00 */
[----:B------:R-:W-:-:S07]  /*7420*/  MOV R4, R2 ;  /* 0x0000000200047202 */ /* 0x000fce0000000f00 */
.L_x_136:
[----:B------:R-:W0:Y:S02]  /*7430*/  LDS R2, [R4+0x4] ;  /* 0x0000040004027984 */ /* 0x000e240000000800 */
[----:B0-----:R-:W-:-:S05]  /*7440*/  HFMA2 R3, R2, 1, 1, R0 ;  /* 0x3c003c0002037831 */ /* 0x001fca0000000000 */
[----:B------:R-:W0:Y:S02]  /*7450*/  ATOMS.CAST.SPIN P0, [R4+0x4], R2, R3 ;  /* 0x000004020400758d */ /* 0x000e240001800003 */
[----:B0-----:R-:W-:Y:S05]  /*7460*/  @!P0 BRA `(.L_x_136) ;  /* 0xfffffffc00f08947 */ /* 0x001fea000383ffff */
[----:B------:R-:W-:Y:S05]  /*7470*/  EXIT ;  /* 0x000000000000794d */ /* 0x000fea0003800000 */
.L_x_135:
[----:B------:R-:W0:Y:S02]  /*7480*/  LD.E R0, desc[UR8][R12.64+0x4] ;  /* 0x000004080c007980 */ /* 0x000e24000c101900 */
[----:B0-----:R-:W-:-:S05]  /*7490*/  IADD3 R3, PT, PT, R7, R0, RZ ;  /* 0x0000000007037210 */ /* 0x001fca0007ffe0ff */
[----:B------:R-:W-:Y:S01]  /*74a0*/  ST.E desc[UR8][R12.64+0x4], R3 ;  /* 0x000004030c007985 */ /* 0x000fe2000c101908 */
[----:B------:R-:W-:Y:S05]  /*74b0*/  EXIT ;  /* 0x000000000000794d */ /* 0x000fea0003800000 */
.L_x_137:
        /* <DEDUP_REMOVED lines=12> */
.L_x_3914:


//--------------------- .text._Z23gemm_half_q_half_kernelILi4ELi16ELb1ELb0ELi64EEvPK6__halfPKjS4_S2_PS0_iiiiPKtS7_iiiiiibS2_i --------------------------
	.section	.text._Z23gemm_half_q_half_kernelILi4ELi16ELb1ELb0ELi64EEvPK6__halfPKjS4_S2_PS0_iiiiPKtS7_iiiiiibS2_i,"ax",@progbits
	.align	128
        .global         _Z23gemm_half_q_half_kernelILi4ELi16ELb1ELb0ELi64EEvPK6__halfPKjS4_S2_PS0_iiiiPKtS7_iiiiiibS2_i
        .type           _Z23gemm_half_q_half_kernelILi4ELi16ELb1ELb0ELi64EEvPK6__halfPKjS4_S2_PS0_iiiiPKtS7_iiiiiibS2_i,@function
        .size           _Z23gemm_half_q_half_kernelILi4ELi16ELb1ELb0ELi64EEvPK6__halfPKjS4_S2_PS0_iiiiPKtS7_iiiiiibS2_i,(.L_x_3915 - _Z23gemm_half_q_half_kernelILi4ELi16ELb1ELb0ELi64EEvPK6__halfPKjS4_S2_PS0_iiiiPKtS7_iiiiiibS2_i)
        .other          _Z23gemm_half_q_half_kernelILi4ELi16ELb1ELb0ELi64EEvPK6__halfPKjS4_S2_PS0_iiiiPKtS7_iiiiiibS2_i,@"STO_CUDA_ENTRY STV_DEFAULT"
_Z23gemm_half_q_half_kernelILi4ELi16ELb1ELb0ELi64EEvPK6__halfPKjS4_S2_PS0_iiiiPKtS7_iiiiiibS2_i:
.text._Z23gemm_half_q_half_kernelILi4ELi16ELb1ELb0ELi64EEvPK6__halfPKjS4_S2_PS0_iiiiPKtS7_iiiiiibS2_i:
[----:B------:R-:W0:Y:S08]  /*0000*/  LDC R1, c[0x0][0x37c] ;  /* 0x0000df00ff017b82 */ /* 0x000e300000000800 */
[----:B------:R-:W1:Y:S01]  /*0010*/  S2UR UR4, SR_CTAID.Y ;  /* 0x00000000000479c3 */ /* 0x000e620000002600 */
[----:B0-----:R-:W-:-:S07]  /*0020*/  VIADD R1, R1, 0xfffffff0 ;  /* 0xfffffff001017836 */ /* 0x001fce0000000000 */
[----:B------:R-:W0:Y:S01]  /*0030*/  LDC R93, c[0x0][0x3a8] ;  /* 0x0000ea00ff5d7b82 */ /* 0x000e220000000800 */
[----:B-1----:R-:W-:-:S04]  /*0040*/  IMAD.U32 R94, RZ, RZ, UR4 ;  /* 0x00000004ff5e7e24 */ /* 0x002fc8000f8e00ff */
[----:B0-----:R-:W-:-:S05]  /*0050*/  IMAD R22, R94, -0x4, R93 ;  /* 0xfffffffc5e167824 */ /* 0x001fca00078e025d */
        /* <DEDUP_REMOVED lines=30> */
.L_x_138:
        /* <DEDUP_REMOVED lines=22> */
[----:B------:R-:W-:-:S04]  /*03a0*/  IMAD R2, R94, R3, RZ ;  /* 0x000000035e027224 */ /* 0x000fc800078e02ff */
[----:B------:R-:W-:-:S05]  /*03b0*/  IMAD.SHL.U32 R2, R2, 0x4, RZ ;  /* 0x0000000402027824 */ /* 0x000fca00078e00ff */
[----:B------:R-:W-:-:S04]  /*03c0*/  IADD3 R4, P1, PT, R21, R2, RZ ;  /* 0x0000000215047210 */ /* 0x000fc80007f3e0ff */
[----:B------:R-:W-:Y:S02]  /*03d0*/  LEA.HI.X.SX32 R7, R2, RZ, 0x1, P1 ;  /* 0x000000ff02077211 */ /* 0x000fe400008f0eff */
[----:B0-----:R-:W-:-:S04]  /*03e0*/  LEA R6, P1, R4, UR6, 0x1 ;  /* 0x0000000604067c11 */ /* 0x001fc8000f8208ff */
[----:B------:R-:W-:-:S06]  /*03f0*/  LEA.HI.X R7, R4, UR7, R7, 0x1, P1 ;  /* 0x0000000704077c11 */ /* 0x000fcc00088f0c07 */
[----:B------:R-:W2:Y:S01]  /*0400*/  LDG.E.U16.CONSTANT R7, desc[UR8][R6.64] ;  /* 0x0000000806077981 */ /* 0x000ea2000c1e9500 */
[----:B------:R-:W-:-:S04]  /*0410*/  IADD3 R4, PT, PT, -R23, 0x1, RZ ;  /* 0x0000000117047810 */ /* 0x000fc80007ffe1ff */
[----:B------:R-:W-:Y:S01]  /*0420*/  ISETP.NE.AND P1, PT, R4, RZ, PT ;  /* 0x000000ff0400720c */ /* 0x000fe20003f25270 */
[----:B--2---:R1:W-:-:S12]  /*0430*/  STS.U16 [R0], R7 ;  /* 0x0000000700007388 */ /* 0x0043d80000000400 */
[----:B------:R-:W-:Y:S05]  /*0440*/  @!P1 BRA `(.L_x_140) ;  /* 0x0000000800749947 */ /* 0x000fea0003800000 */
[----:B------:R-:W-:Y:S01]  /*0450*/  ISETP.GE.AND P1, PT, R4, RZ, PT ;  /* 0x000000ff0400720c */ /* 0x000fe20003f26270 */
[----:B------:R-:W-:Y:S01]  /*0460*/  IMAD.IADD R2, R2, 0x1, R3 ;  /* 0x0000000102027824 */ /* 0x000fe200078e0203 */
[----:B-1----:R-:W-:-:S11]  /*0470*/  IADD3 R0, PT, PT, R0, 0x80, RZ ;  /* 0x0000008000007810 */ /* 0x002fd60007ffe0ff */
[----:B------:R-:W-:Y:S05]  /*0480*/  @P1 BRA `(.L_x_142) ;  /* 0x0000000000ec1947 */ /* 0x000fea0003800000 */
[----:B------:R-:W-:Y:S01]  /*0490*/  IMAD.MOV R6, RZ, RZ, -R4 ;  /* 0x000000ffff067224 */ /* 0x000fe200078e0a04 */
[----:B------:R-:W-:-:S04]  /*04a0*/  PLOP3.LUT P1, PT, PT, PT, PT, 0x80, 0x8 ;  /* 0x000000000008781c */ /* 0x000fc80003f2f070 */
[----:B------:R-:W-:-:S13]  /*04b0*/  ISETP.GT.AND P2, PT, R6, 0x3, PT ;  /* 0x000000030600780c */ /* 0x000fda0003f44270 */
[----:B------:R-:W-:Y:S05]  /*04c0*/  @!P2 BRA `(.L_x_143) ;  /* 0x000000000084a947 */ /* 0x000fea0003800000 */
[----:B------:R-:W-:-:S13]  /*04d0*/  PLOP3.LUT P1, PT, PT, PT, PT, 0x8, 0x80 ;  /* 0x000000000080781c */ /* 0x000fda0003f2e170 */
.L_x_144:
[----:B------:R-:W-:Y:S02]  /*04e0*/  IADD3 R7, P2, PT, R21, R2, RZ ;  /* 0x0000000215077210 */ /* 0x000fe40007f5e0ff */
[C---:B------:R-:W-:Y:S02]  /*04f0*/  IADD3 R8, PT, PT, R2.reuse, R3, RZ ;  /* 0x0000000302087210 */ /* 0x040fe40007ffe0ff */
[----:B------:R-:W-:Y:S02]  /*0500*/  LEA.HI.X.SX32 R16, R2, RZ, 0x1, P2 ;  /* 0x000000ff02107211 */ /* 0x000fe400010f0eff */
[----:B------:R-:W-:Y:S01]  /*0510*/  LEA R6, P2, R7, UR6, 0x1 ;  /* 0x0000000607067c11 */ /* 0x000fe2000f8408ff */
[--C-:B------:R-:W-:Y:S01]  /*0520*/  IMAD.IADD R2, R8, 0x1, R3.reuse ;  /* 0x0000000108027824 */ /* 0x100fe200078e0203 */
[----:B------:R-:W-:Y:S02]  /*0530*/  IADD3 R9, P3, PT, R21, R8, RZ ;  /* 0x0000000815097210 */ /* 0x000fe40007f7e0ff */
[----:B------:R-:W-:Y:S01]  /*0540*/  LEA.HI.X R7, R7, UR7, R16, 0x1, P2 ;  /* 0x0000000707077c11 */ /* 0x000fe200090f0c10 */
[----:B------:R-:W-:Y:S01]  /*0550*/  IMAD.IADD R20, R2, 0x1, R3 ;  /* 0x0000000102147824 */ /* 0x000fe200078e0203 */
[----:B------:R-:W-:-:S02]  /*0560*/  LEA.HI.X.SX32 R18, R8, RZ, 0x1, P3 ;  /* 0x000000ff08127211 */ /* 0x000fc400018f0eff */
[----:B------:R-:W-:Y:S02]  /*0570*/  IADD3 R13, P4, PT, R21, R2, RZ ;  /* 0x00000002150d7210 */ /* 0x000fe40007f9e0ff */
[----:B------:R-:W-:Y:S01]  /*0580*/  LEA R8, P2, R9, UR6, 0x1 ;  /* 0x0000000609087c11 */ /* 0x000fe2000f8408ff */
[----:B------:R-:W2:Y:S01]  /*0590*/  LDG.E.U16.CONSTANT R7, desc[UR8][R6.64] ;  /* 0x0000000806077981 */ /* 0x000ea2000c1e9500 */
[----:B------:R-:W-:Y:S02]  /*05a0*/  IADD3 R11, P5, PT, R21, R20, RZ ;  /* 0x00000014150b7210 */ /* 0x000fe40007fbe0ff */
[----:B------:R-:W-:Y:S02]  /*05b0*/  LEA.HI.X.SX32 R24, R2, RZ, 0x1, P4 ;  /* 0x000000ff02187211 */ /* 0x000fe400020f0eff */
[----:B------:R-:W-:Y:S02]  /*05c0*/  LEA.HI.X R9, R9, UR7, R18, 0x1, P2 ;  /* 0x0000000709097c11 */ /* 0x000fe400090f0c12 */
[----:B------:R-:W-:-:S02]  /*05d0*/  LEA R16, P3, R13, UR6, 0x1 ;  /* 0x000000060d107c11 */ /* 0x000fc4000f8608ff */
[----:B------:R-:W-:Y:S02]  /*05e0*/  LEA.HI.X.SX32 R2, R20, RZ, 0x1, P5 ;  /* 0x000000ff14027211 */ /* 0x000fe400028f0eff */
[----:B------:R-:W-:Y:S01]  /*05f0*/  LEA R18, P2, R11, UR6, 0x1 ;  /* 0x000000060b127c11 */ /* 0x000fe2000f8408ff */
[----:B------:R-:W3:Y:S01]  /*0600*/  LDG.E.U16.CONSTANT R9, desc[UR8][R8.64] ;  /* 0x0000000808097981 */ /* 0x000ee2000c1e9500 */
        /* <DEDUP_REMOVED lines=13> */
.L_x_143:
        /* <DEDUP_REMOVED lines=20> */
.L_x_145:
[----:B------:R-:W-:-:S13]  /*0820*/  ISETP.EQ.AND P2, PT, R4, RZ, PT ;  /* 0x000000ff0400720c */ /* 0x000fda0003f42270 */
[----:B------:R-:W-:Y:S05]  /*0830*/  @!P1 BRA P2, `(.L_x_140) ;  /* 0x0000000400789947 */ /* 0x000fea0001000000 */
.L_x_142:
        /* <DEDUP_REMOVED lines=12> */
.L_x_141:
[----:B------:R-:W-:-:S04]  /*0900*/  LEA R6, P1, R21, UR10, 0x1 ;  /* 0x0000000a15067c11 */ /* 0x000fc8000f8208ff */
[----:B------:R-:W-:Y:S01]  /*0910*/  LEA.HI.X R7, R21, UR11, RZ, 0x1, P1 ;  /* 0x0000000b15077c11 */ /* 0x000fe200088f0cff */
[----:B------:R-:W-:Y:S01]  /*0920*/  IMAD.MOV R2, RZ, RZ, -R23 ;  /* 0x000000ffff027224 */ /* 0x000fe200078e0a17 */
[----:B------:R-:W0:Y:S03]  /*0930*/  LDCU.64 UR10, c[0x0][0x380] ;  /* 0x00007000ff0a77ac */ /* 0x000e260008000a00 */
[----:B------:R1:W5:Y:S01]  /*0940*/  LDG.E.U16.CONSTANT R21, desc[UR8][R6.64] ;  /* 0x0000000806157981 */ /* 0x000362000c1e9500 */
[----:B------:R-:W-:Y:S01]  /*0950*/  ISETP.GE.AND P1, PT, R2, RZ, PT ;  /* 0x000000ff0200720c */ /* 0x000fe20003f26270 */
[----:B------:R-:W-:-:S05]  /*0960*/  IMAD R4, R94, R3, RZ ;  /* 0x000000035e047224 */ /* 0x000fca00078e02ff */
[----:B------:R-:W-:-:S07]  /*0970*/  SHF.L.U32 R4, R4, 0x2, RZ ;  /* 0x0000000204047819 */ /* 0x000fce00000006ff */
[----:B-1----:R-:W-:Y:S05]  /*0980*/  @P1 BRA `(.L_x_146) ;  /* 0x0000000000f81947 */ /* 0x002fea0003800000 */
[----:B------:R-:W-:Y:S01]  /*0990*/  IMAD.MOV R6, RZ, RZ, -R2 ;  /* 0x000000ffff067224 */ /* 0x000fe200078e0a02 */
[----:B------:R-:W-:-:S04]  /*09a0*/  PLOP3.LUT P1, PT, PT, PT, PT, 0x80, 0x8 ;  /* 0x000000000008781c */ /* 0x000fc80003f2f070 */
[----:B------:R-:W-:-:S13]  /*09b0*/  ISETP.GT.AND P2, PT, R6, 0x3, PT ;  /* 0x000000030600780c */ /* 0x000fda0003f44270 */
[----:B------:R-:W-:Y:S05]  /*09c0*/  @!P2 BRA `(.L_x_147) ;  /* 0x00000000008ca947 */ /* 0x000fea0003800000 */
[----:B------:R-:W-:Y:S01]  /*09d0*/  PLOP3.LUT P1, PT, PT, PT, PT, 0x8, 0x80 ;  /* 0x000000000080781c */ /* 0x000fe20003f2e170 */
[----:B------:R-:W1:Y:S01]  /*09e0*/  LDCU.64 UR6, c[0x0][0x380] ;  /* 0x00007000ff0677ac */ /* 0x000e620008000a00 */
[----:B------:R-:W-:-:S11]  /*09f0*/  NOP ;  /* 0x0000000000007918 */ /* 0x000fd60000000000 */
.L_x_148:
[----:B-----5:R-:W-:Y:S01]  /*0a00*/  IADD3 R7, P2, PT, R21, R4, RZ ;  /* 0x0000000415077210 */ /* 0x020fe20007f5e0ff */
[----:B------:R-:W-:-:S03]  /*0a10*/  IMAD.IADD R8, R4, 0x1, R3 ;  /* 0x0000000104087824 */ /* 0x000fc600078e0203 */
[----:B------:R-:W-:Y:S02]  /*0a20*/  LEA.HI.X.SX32 R16, R4, RZ, 0x1, P2 ;  /* 0x000000ff04107211 */ /* 0x000fe400010f0eff */
[----:B------:R-:W-:Y:S02]  /*0a30*/  IADD3 R4, PT, PT, R8, R3, RZ ;  /* 0x0000000308047210 */ /* 0x000fe40007ffe0ff */
[----:B-1----:R-:W-:Y:S02]  /*0a40*/  LEA R6, P2, R7, UR6, 0x1 ;  /* 0x0000000607067c11 */ /* 0x002fe4000f8408ff */
[----:B------:R-:W-:Y:S01]  /*0a50*/  IADD3 R9, P3, PT, R21, R8, RZ ;  /* 0x0000000815097210 */ /* 0x000fe20007f7e0ff */
[----:B------:R-:W-:Y:S01]  /*0a60*/  IMAD.IADD R20, R4, 0x1, R3 ;  /* 0x0000000104147824 */ /* 0x000fe200078e0203 */
[----:B------:R-:W-:Y:S02]  /*0a70*/  LEA.HI.X R7, R7, UR7, R16, 0x1, P2 ;  /* 0x0000000707077c11 */ /* 0x000fe400090f0c10 */
        /* <DEDUP_REMOVED lines=22> */
[----:B-1----:R-:W-:Y:S01]  /*0be0*/  VIADD R0, R0, 0x200 ;  /* 0x0000020000007836 */ /* 0x002fe20000000000 */
[----:B------:R-:W-:Y:S06]  /*0bf0*/  @!P2 BRA `(.L_x_148) ;  /* 0xfffffffc0080a947 */ /* 0x000fec000383ffff */
.L_x_147:
[----:B------:R-:W-:-:S05]  /*0c00*/  IMAD.MOV R6, RZ, RZ, -R2 ;  /* 0x000000ffff067224 */ /* 0x000fca00078e0a02 */
[----:B------:R-:W-:-:S13]  /*0c10*/  ISETP.GT.AND P2, PT, R6, 0x1, PT ;  /* 0x000000010600780c */ /* 0x000fda0003f44270 */
[----:B------:R-:W-:Y:S05]  /*0c20*/  @!P2 BRA `(.L_x_149) ;  /* 0x000000000048a947 */ /* 0x000fea0003800000 */
[----:B------:R-:W1:Y:S01]  /*0c30*/  LDCU.64 UR6, c[0x0][0x380] ;  /* 0x00007000ff0677ac */ /* 0x000e620008000a00 */
[C---:B------:R-:W-:Y:S02]  /*0c40*/  IADD3 R16, PT, PT, R4.reuse, R3, RZ ;  /* 0x0000000304107210 */ /* 0x040fe40007ffe0ff */
[C---:B-----5:R-:W-:Y:S02]  /*0c50*/  IADD3 R7, P1, PT, R21.reuse, R4, RZ ;  /* 0x0000000415077210 */ /* 0x060fe40007f3e0ff */
[----:B------:R-:W-:Y:S02]  /*0c60*/  IADD3 R9, P2, PT, R21, R16, RZ ;  /* 0x0000001015097210 */ /* 0x000fe40007f5e0ff */
[----:B------:R-:W-:Y:S02]  /*0c70*/  LEA.HI.X.SX32 R18, R4, RZ, 0x1, P1 ;  /* 0x000000ff04127211 */ /* 0x000fe400008f0eff */
[----:B------:R-:W-:Y:S02]  /*0c80*/  LEA.HI.X.SX32 R4, R16, RZ, 0x1, P2 ;  /* 0x000000ff10047211 */ /* 0x000fe400010f0eff */
[----:B-1----:R-:W-:-:S02]  /*0c90*/  LEA R6, P1, R7, UR6, 0x1 ;  /* 0x0000000607067c11 */ /* 0x002fc4000f8208ff */
[----:B------:R-:W-:Y:S02]  /*0ca0*/  LEA R8, P2, R9, UR6, 0x1 ;  /* 0x0000000609087c11 */ /* 0x000fe4000f8408ff */
[----:B------:R-:W-:Y:S02]  /*0cb0*/  LEA.HI.X R7, R7, UR7, R18, 0x1, P1 ;  /* 0x0000000707077c11 */ /* 0x000fe400088f0c12 */
[----:B------:R-:W-:-:S04]  /*0cc0*/  LEA.HI.X R9, R9, UR7, R4, 0x1, P2 ;  /* 0x0000000709097c11 */ /* 0x000fc800090f0c04 */
[----:B------:R-:W2:Y:S04]  /*0cd0*/  LDG.E.U16.CONSTANT R7, desc[UR8][R6.64] ;  /* 0x0000000806077981 */ /* 0x000ea8000c1e9500 */
[----:B------:R-:W3:Y:S01]  /*0ce0*/  LDG.E.U16.CONSTANT R9, desc[UR8][R8.64] ;  /* 0x0000000808097981 */ /* 0x000ee2000c1e9500 */
[----:B------:R-:W-:Y:S01]  /*0cf0*/  PLOP3.LUT P1, PT, PT, PT, PT, 0x8, 0x80 ;  /* 0x000000000080781c */ /* 0x000fe20003f2e170 */
[----:B------:R-:W-:Y:S02]  /*0d00*/  VIADD R2, R2, 0x2 ;  /* 0x0000000202027836 */ /* 0x000fe40000000000 */
[----:B------:R-:W-:Y:S01]  /*0d10*/  IMAD.IADD R4, R16, 0x1, R3 ;  /* 0x0000000110047824 */ /* 0x000fe200078e0203 */
[----:B--2---:R-:W-:Y:S04]  /*0d20*/  STS.U16 [R0], R7 ;  /* 0x0000000700007388 */ /* 0x004fe80000000400 */
[----:B---3--:R1:W-:Y:S02]  /*0d30*/  STS.U16 [R0+0x80], R9 ;  /* 0x0000800900007388 */ /* 0x0083e40000000400 */
[----:B-1----:R-:W-:-:S07]  /*0d40*/  IADD3 R0, PT, PT, R0, 0x100, RZ ;  /* 0x0000010000007810 */ /* 0x002fce0007ffe0ff */
.L_x_149:
[----:B------:R-:W-:-:S13]  /*0d50*/  ISETP.NE.OR P1, PT, R2, RZ, P1 ;  /* 0x000000ff0200720c */ /* 0x000fda0000f25670 */
[----:B------:R-:W-:Y:S05]  /*0d60*/  @!P1 BRA `(.L_x_140) ;  /* 0x00000000002c9947 */ /* 0x000fea0003800000 */
.L_x_146:
[----:B-----5:R-:W-:-:S04]  /*0d70*/  IADD3 R7, P1, PT, R21, R4, RZ ;  /* 0x0000000415077210 */ /* 0x020fc80007f3e0ff */
[----:B------:R-:W-:Y:S02]  /*0d80*/  LEA.HI.X.SX32 R8, R4, RZ, 0x1, P1 ;  /* 0x000000ff04087211 */ /* 0x000fe400008f0eff */
[----:B0-----:R-:W-:-:S04]  /*0d90*/  LEA R6, P1, R7, UR10, 0x1 ;  /* 0x0000000a07067c11 */ /* 0x001fc8000f8208ff */
        /* <DEDUP_REMOVED lines=8> */
.L_x_140:
[----:B0-----:R-:W-:Y:S05]  /*0e20*/  BSYNC.RECONVERGENT B0 ;  /* 0x0000000000007941 */ /* 0x001fea0003800200 */
.L_x_139:
[----:B------:R-:W0:Y:S02]  /*0e30*/  LDCU UR5, c[0x0][0x3ac] ;  /* 0x00007580ff0577ac */ /* 0x000e240008000800 */
[----:B0-----:R-:W-:-:S04]  /*0e40*/  MOV R85, UR5 ;  /* 0x0000000500557c02 */ /* 0x001fc80008000f00 */
[----:B------:R-:W-:-:S13]  /*0e50*/  ISETP.GE.AND P1, PT, R15, R85, PT ;  /* 0x000000550f00720c */ /* 0x000fda0003f26270 */
[----:B------:R-:W-:Y:S05]  /*0e60*/  @P1 EXIT ;  /* 0x000000000000194d */ /* 0x000fea0003800000 */
[----:B------:R-:W0:Y:S02]  /*0e70*/  LDCU.U8 UR5, c[0x0][0x3e0] ;  /* 0x00007c00ff0577ac */ /* 0x000e240008000000 */
[----:B0-----:R-:W-:-:S06]  /*0e80*/  UPRMT UR5, UR5, 0x8880, URZ ;  /* 0x0000888005057896 */ /* 0x001fcc00080000ff */
[----:B------:R-:W-:-:S04]  /*0e90*/  ISETP.NE.AND P1, PT, RZ, UR5, PT ;  /* 0x00000005ff007c0c */ /* 0x000fc8000bf25270 */
[----:B------:R-:W-:-:S13]  /*0ea0*/  ISETP.NE.OR P1, PT, R10, RZ, !P1 ;  /* 0x000000ff0a00720c */ /* 0x000fda0004f25670 */
[----:B------:R-:W-:Y:S05]  /*0eb0*/  @P1 BRA `(.L_x_150) ;  /* 0x0000000000c01947 */ /* 0x000fea0003800000 */
[----:B------:R-:W-:Y:S02]  /*0ec0*/  IMAD.MOV R2, RZ, RZ, -R23 ;  /* 0x000000ffff027224 */ /* 0x000fe400078e0a17 */
[----:B-1----:R-:W-:-:S03]  /*0ed0*/  IMAD R0, R94, R85, RZ ;  /* 0x000000555e007224 */ /* 0x002fc600078e02ff */
        /* <DEDUP_REMOVED lines=8> */
[----:B-----5:R-:W0:Y:S01]  /*0f60*/  LDC.64 R20, c[0x0][0x3a0] ;  /* 0x0000e800ff147b82 */ /* 0x020e220000000a00 */
[----:B------:R-:W-:-:S13]  /*0f70*/  PLOP3.LUT P1, PT, PT, PT, PT, 0x8, 0x80 ;  /* 0x000000000080781c */ /* 0x000fda0003f2e170 */
.L_x_153:
[C---:B------:R-:W-:Y:S01]  /*0f80*/  IADD3 R8, PT, PT, R0.reuse, R85, RZ ;  /* 0x0000005500087210 */ /* 0x040fe20007ffe0ff */
[----:B0-----:R-:W-:-:S04]  /*0f90*/  IMAD.WIDE R6, R0, 0x2, R20 ;  /* 0x0000000200067825 */ /* 0x001fc800078e0214 */
[C---:B------:R-:W-:Y:S01]  /*0fa0*/  IMAD.IADD R16, R8.reuse, 0x1, R85 ;  /* 0x0000000108107824 */ /* 0x040fe200078e0255 */
[----:B------:R1:W-:Y:S01]  /*0fb0*/  STG.E.64 desc[UR8][R6.64], RZ ;  /* 0x000000ff06007986 */ /* 0x0003e2000c101b08 */
[----:B------:R-:W-:-:S03]  /*0fc0*/  IMAD.WIDE R8, R8, 0x2, R20 ;  /* 0x0000000208087825 */ /* 0x000fc600078e0214 */
        /* <DEDUP_REMOVED lines=10> */
.L_x_152:
        /* <DEDUP_REMOVED lines=12> */
.L_x_154:
[----:B------:R-:W-:-:S13]  /*1130*/  ISETP.NE.OR P1, PT, R2, RZ, P1 ;  /* 0x000000ff0200720c */ /* 0x000fda0000f25670 */
[----:B------:R-:W-:Y:S05]  /*1140*/  @!P1 BRA `(.L_x_150) ;  /* 0x00000000001c9947 */ /* 0x000fea0003800000 */
.L_x_151:
[----:B0-----:R-:W0:Y:S02]  /*1150*/  LDC.64 R6, c[0x0][0x3a0] ;  /* 0x0000e800ff067b82 */ /* 0x001e240000000a00 */
.L_x_155:
[C---:B0-----:R-:W-:Y:S01]  /*1160*/  IMAD.WIDE R8, R0.reuse, 0x2, R6 ;  /* 0x0000000200087825 */ /* 0x041fe200078e0206 */
[----:B------:R-:W-:-:S03]  /*1170*/  IADD3 R0, PT, PT, R0, R85, RZ ;  /* 0x0000005500007210 */ /* 0x000fc60007ffe0ff */
[----:B------:R-:W-:Y:S01]  /*1180*/  VIADD R2, R2, 0x1 ;  /* 0x0000000102027836 */ /* 0x000fe20000000000 */
[----:B------:R2:W-:Y:S04]  /*1190*/  STG.E.64 desc[UR8][R8.64], RZ ;  /* 0x000000ff08007986 */ /* 0x0005e8000c101b08 */
[----:B------:R-:W-:-:S13]  /*11a0*/  ISETP.NE.AND P1, PT, R2, RZ, PT ;  /* 0x000000ff0200720c */ /* 0x000fda0003f25270 */
[----:B--2---:R-:W-:Y:S05]  /*11b0*/  @P1 BRA `(.L_x_155) ;  /* 0xfffffffc00e81947 */ /* 0x004fea000383ffff */
.L_x_150:
[----:B------:R-:W1:Y:S01]  /*11c0*/  LDCU UR4, c[0x0][0x3c8] ;  /* 0x00007900ff0477ac */ /* 0x000e620008000800 */
[----:B------:R-:W2:Y:S01]  /*11d0*/  LDC.64 R16, c[0x0][0x3b8] ;  /* 0x0000ee00ff107b82 */ /* 0x000ea20000000a00 */
[----:B------:R-:W-:Y:S01]  /*11e0*/  ISETP.GE.AND P6, PT, R92, R3, PT ;  /* 0x000000035c00720c */ /* 0x000fe20003fc6270 */
[----:B------:R-:W-:Y:S01]  /*11f0*/  IMAD.SHL.U32 R19, R10, 0x80, RZ ;  /* 0x000000800a137824 */ /* 0x000fe200078e00ff */
[----:B------:R-:W3:Y:S01]  /*1200*/  LDCU UR5, c[0x0][0x3cc] ;  /* 0x00007980ff0577ac */ /* 0x000ee20008000800 */
[----:B------:R-:W4:Y:S01]  /*1210*/  LDCU UR10, c[0x0][0x3d0] ;  /* 0x00007a00ff0a77ac */ /* 0x000f220008000800 */
[----:B------:R-:W4:Y:S01]  /*1220*/  LDCU UR6, c[0x0][0x3d4] ;  /* 0x00007a80ff0677ac */ /* 0x000f220008000800 */
[----:B------:R-:W4:Y:S01]  /*1230*/  LDCU UR7, c[0x0][0x3d8] ;  /* 0x00007b00ff0777ac */ /* 0x000f220008000800 */
[C---:B-1----:R-:W-:Y:S01]  /*1240*/  VIMNMX R0, PT, PT, R92.reuse, UR4, PT ;  /* 0x000000045c007c48 */ /* 0x042fe2000bfe0100 */
[----:B------:R-:W-:Y:S01]  /*1250*/  BAR.SYNC.DEFER_BLOCKING 0x0 ;  /* 0x0000000000007b1d */ /* 0x000fe20000010000 */
[----:B------:R-:W-:-:S02]  /*1260*/  ISETP.GT.AND P1, PT, R92, UR4, PT ;  /* 0x000000045c007c0c */ /* 0x000fc4000bf24270 */
[----:B0-----:R-:W-:Y:S02]  /*1270*/  SHF.R.S32.HI R7, RZ, 0x1f, R0 ;  /* 0x0000001fff077819 */ /* 0x001fe40000011400 */
[C---:B---3--:R-:W-:Y:S01]  /*1280*/  ISETP.GT.AND P2, PT, R92.reuse, UR5, PT ;  /* 0x000000055c007c0c */ /* 0x048fe2000bf44270 */
[----:B--2---:R-:W-:Y:S01]  /*1290*/  IMAD.WIDE.U32 R18, R19, 0x2, R16 ;  /* 0x0000000213127825 */ /* 0x004fe200078e0010 */
[C---:B----4-:R-:W-:Y:S02]  /*12a0*/  ISETP.GT.AND P3, PT, R92.reuse, UR10, PT ;  /* 0x0000000a5c007c0c */ /* 0x050fe4000bf64270 */
[----:B------:R-:W-:Y:S02]  /*12b0*/  LEA.HI R25, R7, R0, RZ, 0x5 ;  /* 0x0000000007197211 */ /* 0x000fe400078f28ff */
[C---:B------:R-:W-:Y:S02]  /*12c0*/  ISETP.GT.AND P4, PT, R92.reuse, UR6, PT ;  /* 0x000000065c007c0c */ /* 0x040fe4000bf84270 */
[----:B------:R-:W-:Y:S01]  /*12d0*/  ISETP.GT.AND P5, PT, R92, UR7, PT ;  /* 0x000000075c007c0c */ /* 0x000fe2000bfa4270 */
[----:B------:R-:W-:-:S12]  /*12e0*/  @P6 BRA `(.L_x_156) ;  /* 0x0000000000d06947 */ /* 0x000fd80003800000 */
[----:B------:R0:W5:Y:S01]  /*12f0*/  LDG.E.U16.CONSTANT R0, desc[UR8][R18.64] ;  /* 0x0000000812007981 */ /* 0x000162000c1e9500 */
[----:B------:R-:W-:Y:S01]  /*1300*/  SHF.R.S32.HI R2, RZ, 0x1f, R15 ;  /* 0x0000001fff027819 */ /* 0x000fe2000001140f */
[----:B------:R-:W-:Y:S01]  /*1310*/  IMAD.MOV.U32 R13, RZ, RZ, RZ ;  /* 0x000000ffff0d7224 */ /* 0x000fe200078e00ff */
[----:B------:R-:W-:Y:S02]  /*1320*/  SHF.L.U32 R5, R5, 0x4, RZ ;  /* 0x0000000405057819 */ /* 0x000fe400000006ff */
[----:B------:R-:W-:Y:S02]  /*1330*/  LEA.HI R4, R2, R15, RZ, 0x3 ;  /* 0x0000000f02047211 */ /* 0x000fe400078f18ff */
[----:B-----5:R-:W-:Y:S02]  /*1340*/  MOV R21, R92 ;  /* 0x0000005c00157202 */ /* 0x020fe40000000f00 */
[----:B------:R-:W-:Y:S02]  /*1350*/  LOP3.LUT R2, R5, 0x10, RZ, 0xc0, !PT ;  /* 0x0000001005027812 */ /* 0x000fe400078ec0ff */
[----:B0-----:R-:W-:-:S07]  /*1360*/  SHF.R.S32.HI R11, RZ, 0x3, R4 ;  /* 0x00000003ff0b7819 */ /* 0x001fce0000011404 */
.L_x_157:
[----:B0-----:R-:W0:Y:S01]  /*1370*/  LDC.64 R4, c[0x0][0x390] ;  /* 0x0000e400ff047b82 */ /* 0x001e220000000a00 */
[----:B------:R-:W-:-:S04]  /*1380*/  IMAD.IADD R8, R0, 0x1, R13 ;  /* 0x0000000100087824 */ /* 0x000fc800078e020d */
        /* <DEDUP_REMOVED lines=42> */
.L_x_156:
[----:B------:R-:W-:Y:S01]  /*1630*/  HFMA2 R2, -RZ, RZ, 0, 0 ;  /* 0x00000000ff027431 */ /* 0x000fe200000001ff */
[----:B------:R-:W-:Y:S01]  /*1640*/  CS2R R6, SRZ ;  /* 0x0000000000067805 */ /* 0x000fe2000001ff00 */
[----:B------:R-:W-:Y:S01]  /*1650*/  IMAD.MOV.U32 R9, RZ, RZ, RZ ;  /* 0x000000ffff097224 */ /* 0x000fe200078e00ff */
[----:B------:R-:W-:Y:S02]  /*1660*/  SHF.R.S32.HI R25, RZ, 0x5, R25 ;  /* 0x00000005ff197819 */ /* 0x000fe40000011419 */
[----:B------:R-:W-:Y:S01]  /*1670*/  MOV R0, RZ ;  /* 0x000000ff00007202 */ /* 0x000fe20000000f00 */
[----:B------:R-:W-:Y:S06]  /*1680*/  @!P1 BRA `(.L_x_158) ;  /* 0x00000000001c9947 */ /* 0x000fec0003800000 */
[----:B------:R-:W1:Y:S02]  /*1690*/  LDC R5, c[0x0][0x3cc] ;  /* 0x0000f300ff057b82 */ /* 0x000e640000000800 */
[----:B-1----:R-:W-:-:S05]  /*16a0*/  VIMNMX R0, PT, PT, R92, R5, PT ;  /* 0x000000055c007248 */ /* 0x002fca0003fe0100 */
[----:B------:R-:W-:-:S05]  /*16b0*/  VIADD R0, R0, -UR4 ;  /* 0x8000000400007c36 */ /* 0x000fca0008000000 */
[----:B------:R-:W-:-:S04]  /*16c0*/  SHF.R.S32.HI R5, RZ, 0x1f, R0 ;  /* 0x0000001fff057819 */ /* 0x000fc80000011400 */
[----:B------:R-:W-:-:S04]  /*16d0*/  LEA.HI R5, R5, R0, RZ, 0x5 ;  /* 0x0000000005057211 */ /* 0x000fc800078f28ff */
[----:B------:R-:W-:-:S05]  /*16e0*/  SHF.R.S32.HI R5, RZ, 0x5, R5 ;  /* 0x00000005ff057819 */ /* 0x000fca0000011405 */
[----:B------:R-:W-:-:S07]  /*16f0*/  IMAD R0, R5, 0x6, RZ ;  /* 0x0000000605007824 */ /* 0x000fce00078e02ff */
.L_x_158:
[----:B------:R-:W-:Y:S05]  /*1700*/  @!P2 BRA `(.L_x_159) ;  /* 0x00000000001ca947 */ /* 0x000fea0003800000 */
[----:B------:R-:W1:Y:S02]  /*1710*/  LDC R5, c[0x0][0x3d0] ;  /* 0x0000f400ff057b82 */ /* 0x000e640000000800 */
[----:B-1----:R-:W-:-:S04]  /*1720*/  VIMNMX R2, PT, PT, R92, R5, PT ;  /* 0x000000055c027248 */ /* 0x002fc80003fe0100 */
[----:B------:R-:W-:-:S04]  /*1730*/  IADD3 R2, PT, PT, R2, -UR5, RZ ;  /* 0x8000000502027c10 */ /* 0x000fc8000fffe0ff */
[----:B------:R-:W-:-:S04]  /*1740*/  SHF.R.S32.HI R5, RZ, 0x1f, R2 ;  /* 0x0000001fff057819 */ /* 0x000fc80000011402 */
[----:B------:R-:W-:-:S04]  /*1750*/  LEA.HI R5, R5, R2, RZ, 0x5 ;  /* 0x0000000205057211 */ /* 0x000fc800078f28ff */
[----:B------:R-:W-:-:S05]  /*1760*/  SHF.R.S32.HI R5, RZ, 0x5, R5 ;  /* 0x00000005ff057819 */ /* 0x000fca0000011405 */
[----:B------:R-:W-:-:S07]  /*1770*/  IMAD R2, R5, 0x5, RZ ;  /* 0x0000000505027824 */ /* 0x000fce00078e02ff */
.L_x_159:
        /* <DEDUP_REMOVED lines=8> */
.L_x_160:
        /* <DEDUP_REMOVED lines=8> */
.L_x_161:
        /* <DEDUP_REMOVED lines=8> */
.L_x_162:
        /* <DEDUP_REMOVED lines=10> */
[----:B0-----:R-:W-:Y:S02]  /*19a0*/  PRMT R4, RZ, 0x5410, RZ ;  /* 0x00005410ff047816 */ /* 0x001fe400000000ff */
[----:B------:R-:W-:Y:S02]  /*19b0*/  PRMT R3, RZ, 0x5410, RZ ;  /* 0x00005410ff037816 */ /* 0x000fe400000000ff */
[----:B------:R-:W-:-:S02]  /*19c0*/  PRMT R2, RZ, 0x5410, RZ ;  /* 0x00005410ff027816 */ /* 0x000fc400000000ff */
[----:B------:R-:W-:Y:S01]  /*19d0*/  PRMT R0, RZ, 0x5410, RZ ;  /* 0x00005410ff007816 */ /* 0x000fe200000000ff */
[----:B------:R-:W-:Y:S06]  /*19e0*/  @!P1 BRA `(.L_x_163) ;  /* 0x0000002400b49947 */ /* 0x000fec0003800000 */
[----:B-----5:R-:W2:Y:S04]  /*19f0*/  LDL.64 R20, [R1] ;  /* 0x0000000001147983 */ /* 0x020ea80000100a00 */
[----:B------:R-:W3:Y:S01]  /*1a00*/  LDG.E.U16.CONSTANT R89, desc[UR8][R18.64+0x2] ;  /* 0x0000020812597981 */ /* 0x000ee2000c1e9500 */
[----:B------:R-:W0:Y:S01]  /*1a10*/  S2UR UR5, SR_CgaCtaId ;  /* 0x00000000000579c3 */ /* 0x000e220000008800 */
[----:B------:R-:W1:Y:S01]  /*1a20*/  LDCU.64 UR6, c[0x0][0x388] ;  /* 0x00007100ff0677ac */ /* 0x000e620008000a00 */
[----:B------:R-:W-:Y:S01]  /*1a30*/  IMAD.WIDE.U32 R10, R10, 0x100, R16 ;  /* 0x000001000a0a7825 */ /* 0x000fe200078e0010 */
[----:B------:R-:W-:-:S03]  /*1a40*/  PRMT R9, R12, 0x9910, RZ ;  /* 0x000099100c097816 */ /* 0x000fc600000000ff */
[----:B------:R-:W-:Y:S01]  /*1a50*/  HFMA2 R88, -RZ, RZ, 0, 0 ;  /* 0x00000000ff587431 */ /* 0x000fe200000001ff */
[----:B------:R-:W-:Y:S01]  /*1a60*/  SHF.R.S32.HI R12, RZ, 0x1f, R24 ;  /* 0x0000001fff0c7819 */ /* 0x000fe20000011418 */
[----:B------:R-:W-:Y:S01]  /*1a70*/  UMOV UR4, 0x400 ;  /* 0x0000040000047882 */ /* 0x000fe20000000000 */
[C---:B------:R-:W-:Y:S02]  /*1a80*/  IADD3 R13, P1, PT, R15.reuse, R24, RZ ;  /* 0x000000180f0d7210 */ /* 0x040fe40007f3e0ff */
[----:B------:R-:W-:Y:S02]  /*1a90*/  IADD3 R86, P3, PT, R10, 0x2, RZ ;  /* 0x000000020a567810 */ /* 0x000fe40007f7e0ff */
[----:B------:R-:W-:Y:S02]  /*1aa0*/  PRMT R14, R14, 0x9910, RZ ;  /* 0x000099100e0e7816 */ /* 0x000fe400000000ff */
[----:B------:R-:W-:Y:S01]  /*1ab0*/  LEA.HI.X.SX32 R12, R15, R12, 0x1, P1 ;  /* 0x0000000c0f0c7211 */ /* 0x000fe200008f0eff */
[----:B------:R-:W-:Y:S01]  /*1ac0*/  IMAD.X R87, RZ, RZ, R11, P3 ;  /* 0x000000ffff577224 */ /* 0x000fe200018e060b */
[----:B------:R-:W-:-:S02]  /*1ad0*/  ISETP.EQ.OR P0, PT, R22, 0x3, P0 ;  /* 0x000000031600780c */ /* 0x000fc40000702670 */
[----:B------:R-:W-:Y:S02]  /*1ae0*/  ISETP.NE.AND P2, PT, R9, RZ, PT ;  /* 0x000000ff0900720c */ /* 0x000fe40003f45270 */
[C---:B-1----:R-:W-:Y:S02]  /*1af0*/  LEA R32, P4, R13.reuse, UR6, 0x2 ;  /* 0x000000060d207c11 */ /* 0x042fe4000f8810ff */
[----:B------:R-:W-:Y:S02]  /*1b00*/  ISETP.NE.AND P1, PT, R14, RZ, PT ;  /* 0x000000ff0e00720c */ /* 0x000fe40003f25270 */
[----:B------:R-:W-:Y:S01]  /*1b10*/  LEA.HI.X R33, R13, UR7, R12, 0x2, P4 ;  /* 0x000000070d217c11 */ /* 0x000fe2000a0f140c */
[----:B0-----:R-:W-:Y:S01]  /*1b20*/  ULEA UR4, UR5, UR4, 0x18 ;  /* 0x0000000405047291 */ /* 0x001fe2000f8ec0ff */
[----:B------:R-:W-:Y:S02]  /*1b30*/  VIMNMX R90, PT, PT, R90, UR10, PT ;  /* 0x0000000a5a5a7c48 */ /* 0x000fe4000bfe0100 */
[----:B------:R-:W-:Y:S01]  /*1b40*/  PRMT R8, RZ, 0x7610, R8 ;  /* 0x00007610ff087816 */ /* 0x000fe20000000008 */
[----:B------:R-:W-:Y:S01]  /*1b50*/  UIADD3 UR4, UPT, UPT, UR4, 0x100, URZ ;  /* 0x0000010004047890 */ /* 0x000fe2000fffe0ff */
[----:B--2---:R-:W-:-:S02]  /*1b60*/  PRMT R95, R20, 0x7610, R20 ;  /* 0x00007610145f7816 */ /* 0x004fc40000000014 */
[----:B------:R-:W-:Y:S01]  /*1b70*/  PRMT R98, R21, 0x7610, R21 ;  /* 0x0000761015627816 */ /* 0x000fe20000000015 */
[----:B---3--:R-:W-:-:S08]  /*1b80*/  IMAD.IADD R89, R92, 0x1, R89 ;  /* 0x000000015c597824 */ /* 0x008fd000078e0259 */
.L_x_168:
[----:B------:R-:W0:Y:S01]  /*1b90*/  LDC R85, c[0x0][0x3ac] ;  /* 0x0000eb00ff557b82 */ /* 0x000e220000000800 */
[----:B------:R-:W-:Y:S01]  /*1ba0*/  ISETP.NE.AND P3, PT, R92, R89, PT ;  /* 0x000000595c00720c */ /* 0x000fe20003f65270 */
[----:B------:R1:W2:-:S12]  /*1bb0*/  LDG.E.128.CONSTANT R16, desc[UR8][R32.64] ;  /* 0x0000000820107981 */ /* 0x000298000c1e9d00 */
[----:B------:R-:W-:Y:S01]  /*1bc0*/  @!P3 LEA R9, R88, R1, 0x3 ;  /* 0x000000015809b211 */ /* 0x000fe200078e18ff */
[----:B------:R-:W5:Y:S04]  /*1bd0*/  @!P3 LDG.E.U16.CONSTANT R99, desc[UR8][R86.64] ;  /* 0x000000085663b981 */ /* 0x000f68000c1e9500 */
[----:B------:R-:W3:Y:S01]  /*1be0*/  @!P3 LDL.64 R38, [R9+0x8] ;  /* 0x000008000926b983 */ /* 0x000ee20000100a00 */
[----:B0-----:R-:W-:-:S05]  /*1bf0*/  IMAD.WIDE R10, R85, 0x4, R32 ;  /* 0x00000004550a7825 */ /* 0x001fca00078e0220 */
[----:B------:R-:W4:Y:S01]  /*1c00*/  LDG.E.128.CONSTANT R28, desc[UR8][R10.64] ;  /* 0x000000080a1c7981 */ /* 0x000f22000c1e9d00 */
[----:B------:R-:W-:-:S05]  /*1c10*/  IMAD.WIDE R34, R85, 0x4, R10 ;  /* 0x0000000455227825 */ /* 0x000fca00078e020a */
[----:B------:R2:W4:Y:S01]  /*1c20*/  LDG.E.128.CONSTANT R20, desc[UR8][R34.64] ;  /* 0x0000000822147981 */ /* 0x000522000c1e9d00 */
[----:B------:R-:W-:-:S05]  /*1c30*/  IMAD.WIDE R36, R85, 0x4, R34 ;  /* 0x0000000455247825 */ /* 0x000fca00078e0222 */
[----:B------:R0:W4:Y:S01]  /*1c40*/  LDG.E.128.CONSTANT R24, desc[UR8][R36.64] ;  /* 0x0000000824187981 */ /* 0x000122000c1e9d00 */
[----:B------:R-:W-:-:S05]  /*1c50*/  IMAD.WIDE R96, R85, 0x4, R36 ;  /* 0x0000000455607825 */ /* 0x000fca00078e0224 */
[----:B------:R-:W4:Y:S01]  /*1c60*/  LDG.E.128.CONSTANT R12, desc[UR8][R96.64] ;  /* 0x00000008600c7981 */ /* 0x000f22000c1e9d00 */
[----:B-1----:R-:W-:Y:S01]  /*1c70*/  IMAD.MOV.U32 R32, RZ, RZ, 0x2800 ;  /* 0x00002800ff207424 */ /* 0x002fe200078e00ff */
[----:B------:R-:W-:Y:S02]  /*1c80*/  ISETP.NE.AND P4, PT, R91, RZ, PT ;  /* 0x000000ff5b00720c */ /* 0x000fe40003f85270 */
[----:B--2---:R-:W-:Y:S02]  /*1c90*/  SHF.R.U32.HI R35, RZ, 0xf, R16 ;  /* 0x0000000fff237819 */ /* 0x004fe40000011610 */
[----:B0-----:R-:W-:Y:S02]  /*1ca0*/  SHF.R.U32.HI R37, RZ, 0xf, R18 ;  /* 0x0000000fff257819 */ /* 0x001fe40000011612 */
[----:B------:R-:W-:Y:S02]  /*1cb0*/  LOP3.LUT R10, R17, 0x3e003e0, RZ, 0xc0, !PT ;  /* 0x03e003e0110a7812 */ /* 0x000fe400078ec0ff */
[----:B------:R-:W-:-:S02]  /*1cc0*/  SHF.R.U32.HI R36, RZ, 0xf, R17 ;  /* 0x0000000fff247819 */ /* 0x000fc40000011611 */
[C---:B------:R-:W-:Y:S02]  /*1cd0*/  LOP3.LUT R41, R18.reuse, 0x1f001f, RZ, 0xc0, !PT ;  /* 0x001f001f12297812 */ /* 0x040fe400078ec0ff */
[----:B------:R-:W-:Y:S02]  /*1ce0*/  SHF.R.U32.HI R42, RZ, 0xa, R18 ;  /* 0x0000000aff2a7819 */ /* 0x000fe40000011612 */
[----:B------:R-:W-:Y:S02]  /*1cf0*/  LOP3.LUT R9, R18, 0x3e003e0, RZ, 0xc0, !PT ;  /* 0x03e003e012097812 */ /* 0x000fe400078ec0ff */
[----:B---3--:R-:W-:Y:S02]  /*1d00*/  @!P3 PRMT R95, R38, 0x7610, R95 ;  /* 0x00007610265fb816 */ /* 0x008fe4000000005f */
[----:B------:R-:W-:Y:S02]  /*1d10*/  @!P3 PRMT R98, R39, 0x7610, R98 ;  /* 0x000076102762b816 */ /* 0x000fe40000000062 */
[----:B------:R-:W-:-:S02]  /*1d20*/  @!P3 PRMT R95, R95, 0x7610, R38 ;  /* 0x000076105f5fb816 */ /* 0x000fc40000000026 */
[----:B------:R-:W-:Y:S02]  /*1d30*/  @!P3 PRMT R98, R98, 0x7610, R39 ;  /* 0x000076106262b816 */ /* 0x000fe40000000027 */
[----:B------:R-:W-:Y:S02]  /*1d40*/  LOP3.LUT R39, R17, 0x1f001f, RZ, 0xc0, !PT ;  /* 0x001f001f11277812 */ /* 0x000fe400078ec0ff */
[----:B------:R-:W-:Y:S02]  /*1d50*/  SHF.R.U32.HI R38, RZ, 0xa, R17 ;  /* 0x0000000aff267819 */ /* 0x000fe40000011611 */
[C---:B------:R-:W-:Y:S02]  /*1d60*/  LOP3.LUT R34, R16.reuse, 0x1f001f, RZ, 0xc0, !PT ;  /* 0x001f001f10227812 */ /* 0x040fe400078ec0ff */
[----:B------:R-:W-:Y:S02]  /*1d70*/  SHF.R.U32.HI R33, RZ, 0xa, R16 ;  /* 0x0000000aff217819 */ /* 0x000fe40000011610 */
[----:B------:R-:W-:-:S02]  /*1d80*/  LOP3.LUT R11, R16, 0x3e003e0, RZ, 0xc0, !PT ;  /* 0x03e003e0100b7812 */ /* 0x000fc400078ec0ff */
[----:B------:R-:W-:Y:S02]  /*1d90*/  SHF.R.U32.HI R40, RZ, 0xf, R19 ;  /* 0x0000000fff287819 */ /* 0x000fe40000011613 */
[C---:B----4-:R-:W-:Y:S02]  /*1da0*/  LOP3.LUT R49, R28.reuse, 0x1f001f, RZ, 0xc0, !PT ;  /* 0x001f001f1c317812 */ /* 0x050fe400078ec0ff */
[----:B------:R-:W-:Y:S02]  /*1db0*/  SHF.R.U32.HI R50, RZ, 0xa, R28 ;  /* 0x0000000aff327819 */ /* 0x000fe4000001161c */
[----:B------:R-:W-:Y:S02]  /*1dc0*/  LOP3.LUT R17, R28, 0x3e003e0, RZ, 0xc0, !PT ;  /* 0x03e003e01c117812 */ /* 0x000fe400078ec0ff */
[----:B------:R-:W-:Y:S02]  /*1dd0*/  LOP3.LUT R64, R30, 0x1f001f, RZ, 0xc0, !PT ;  /* 0x001f001f1e407812 */ /* 0x000fe400078ec0ff */
[----:B------:R-:W-:-:S02]  /*1de0*/  SHF.R.U32.HI R63, RZ, 0xa, R30 ;  /* 0x0000000aff3f7819 */ /* 0x000fc4000001161e */
[----:B------:R-:W-:Y:S02]  /*1df0*/  LOP3.LUT R18, R30, 0x3e003e0, RZ, 0xc0, !PT ;  /* 0x03e003e01e127812 */ /* 0x000fe400078ec0ff */
[C---:B------:R-:W-:Y:S02]  /*1e00*/  LOP3.LUT R47, R19.reuse, 0x1f001f, RZ, 0xc0, !PT ;  /* 0x001f001f132f7812 */ /* 0x040fe400078ec0ff */
[----:B------:R-:W-:Y:S02]  /*1e10*/  SHF.R.U32.HI R46, RZ, 0xa, R19 ;  /* 0x0000000aff2e7819 */ /* 0x000fe40000011613 */
[----:B------:R-:W-:Y:S02]  /*1e20*/  LOP3.LUT R16, R19, 0x3e003e0, RZ, 0xc0, !PT ;  /* 0x03e003e013107812 */ /* 0x000fe400078ec0ff */
[----:B------:R-:W-:Y:S02]  /*1e30*/  SHF.R.U32.HI R28, RZ, 0xe, R28 ;  /* 0x0000000eff1c7819 */ /* 0x000fe4000001161c */
[----:B------:R-:W-:-:S02]  /*1e40*/  SHF.R.U32.HI R30, RZ, 0xe, R30 ;  /* 0x0000000eff1e7819 */ /* 0x000fc4000001161e */
[----:B------:R-:W-:Y:S02]  /*1e50*/  LOP3.LUT R35, R35, 0x10001, RZ, 0xc0, !PT ;  /* 0x0001000123237812 */ /* 0x000fe400078ec0ff */
[----:B------:R-:W-:Y:S02]  /*1e60*/  LOP3.LUT R37, R37, 0x10001, RZ, 0xc0, !PT ;  /* 0x0001000125257812 */ /* 0x000fe400078ec0ff */
[C---:B------:R-:W-:Y:S02]  /*1e70*/  LOP3.LUT R54, R29.reuse, 0x1f001f, RZ, 0xc0, !PT ;  /* 0x001f001f1d367812 */ /* 0x040fe400078ec0ff */
[--C-:B------:R-:W-:Y:S02]  /*1e80*/  SHF.R.U32.HI R55, RZ, 0xa, R29.reuse ;  /* 0x0000000aff377819 */ /* 0x100fe4000001161d */
[----:B------:R-:W-:Y:S02]  /*1e90*/  LOP3.LUT R19, R29, 0x3e003e0, RZ, 0xc0, !PT ;  /* 0x03e003e01d137812 */ /* 0x000fe400078ec0ff */
[----:B------:R-:W-:-:S02]  /*1ea0*/  SHF.R.U32.HI R29, RZ, 0xe, R29 ;  /* 0x0000000eff1d7819 */ /* 0x000fc4000001161d */
[C---:B------:R-:W-:Y:S02]  /*1eb0*/  LOP3.LUT R67, R31.reuse, 0x1f001f, RZ, 0xc0, !PT ;  /* 0x001f001f1f437812 */ /* 0x040fe400078ec0ff */
[--C-:B------:R-:W-:Y:S02]  /*1ec0*/  SHF.R.U32.HI R66, RZ, 0xa, R31.reuse ;  /* 0x0000000aff427819 */ /* 0x100fe4000001161f */
[----:B------:R-:W-:Y:S02]  /*1ed0*/  LOP3.LUT R56, R31, 0x3e003e0, RZ, 0xc0, !PT ;  /* 0x03e003e01f387812 */ /* 0x000fe400078ec0ff */
[----:B------:R-:W-:Y:S02]  /*1ee0*/  LOP3.LUT R36, R36, 0x10001, RZ, 0xc0, !PT ;  /* 0x0001000124247812 */ /* 0x000fe400078ec0ff */
        /* <DEDUP_REMOVED lines=12> */
[----:B------:R-:W-:Y:S02]  /*1fb0*/  LOP3.LUT R29, R36, 0x20002, R29, 0xf8, !PT ;  /* 0x00020002241d7812 */ /* 0x000fe400078ef81d */
[----:B------:R-:W-:-:S02]  /*1fc0*/  SHF.R.U32.HI R28, RZ, 0xd, R21 ;  /* 0x0000000dff1c7819 */ /* 0x000fc40000011615 */
[----:B------:R-:W-:Y:S02]  /*1fd0*/  LOP3.LUT R31, R40, 0x20002, R31, 0xf8, !PT ;  /* 0x00020002281f7812 */ /* 0x000fe400078ef81f */
[C---:B------:R-:W-:Y:S02]  /*1fe0*/  LOP3.LUT R61, R21.reuse, 0x1f001f, RZ, 0xc0, !PT ;  /* 0x001f001f153d7812 */ /* 0x040fe400078ec0ff */
[----:B------:R-:W-:Y:S02]  /*1ff0*/  SHF.R.U32.HI R53, RZ, 0xa, R21 ;  /* 0x0000000aff357819 */ /* 0x000fe40000011615 */
[----:B------:R-:W-:Y:S02]  /*2000*/  LOP3.LUT R60, R21, 0x3e003e0, RZ, 0xc0, !PT ;  /* 0x03e003e0153c7812 */ /* 0x000fe400078ec0ff */
[----:B------:R-:W-:Y:S02]  /*2010*/  LOP3.LUT R69, R23, 0x1f001f, RZ, 0xc0, !PT ;  /* 0x001f001f17457812 */ /* 0x000fe400078ec0ff */
[----:B------:R-:W-:-:S02]  /*2020*/  SHF.R.U32.HI R68, RZ, 0xa, R23 ;  /* 0x0000000aff447819 */ /* 0x000fc40000011617 */
[----:B------:R-:W-:Y:S02]  /*2030*/  LOP3.LUT R59, R23, 0x3e003e0, RZ, 0xc0, !PT ;  /* 0x03e003e0173b7812 */ /* 0x000fe400078ec0ff */
[----:B------:R-:W-:Y:S02]  /*2040*/  SHF.R.U32.HI R30, RZ, 0xd, R23 ;  /* 0x0000000dff1e7819 */ /* 0x000fe40000011617 */
[----:B------:R-:W-:Y:S02]  /*2050*/  LOP3.LUT R21, R35, 0x40004, R20, 0xf8, !PT ;  /* 0x0004000423157812 */ /* 0x000fe400078ef814 */
[----:B------:R-:W-:Y:S02]  /*2060*/  LOP3.LUT R23, R37, 0x40004, R22, 0xf8, !PT ;  /* 0x0004000425177812 */ /* 0x000fe400078ef816 */
[----:B------:R-:W-:Y:S02]  /*2070*/  LOP3.LUT R35, R24, 0x1f001f, RZ, 0xc0, !PT ;  /* 0x001f001f18237812 */ /* 0x000fe400078ec0ff */
[----:B------:R-:W-:-:S02]  /*2080*/  SHF.R.U32.HI R36, RZ, 0xa, R24 ;  /* 0x0000000aff247819 */ /* 0x000fc40000011618 */
[----:B------:R-:W-:Y:S02]  /*2090*/  LOP3.LUT R70, R24, 0x3e003e0, RZ, 0xc0, !PT ;  /* 0x03e003e018467812 */ /* 0x000fe400078ec0ff */
[C---:B------:R-:W-:Y:S02]  /*20a0*/  LOP3.LUT R37, R25.reuse, 0x1f001f, RZ, 0xc0, !PT ;  /* 0x001f001f19257812 */ /* 0x040fe400078ec0ff */
[----:B------:R-:W-:Y:S02]  /*20b0*/  SHF.R.U32.HI R40, RZ, 0xa, R25 ;  /* 0x0000000aff287819 */ /* 0x000fe40000011619 */
[----:B------:R-:W-:Y:S02]  /*20c0*/  LOP3.LUT R73, R25, 0x3e003e0, RZ, 0xc0, !PT ;  /* 0x03e003e019497812 */ /* 0x000fe400078ec0ff */
[----:B------:R-:W-:Y:S02]  /*20d0*/  LOP3.LUT R28, R29, 0x40004, R28, 0xf8, !PT ;  /* 0x000400041d1c7812 */ /* 0x000fe400078ef81c */
[----:B------:R-:W-:-:S02]  /*20e0*/  SHF.R.U32.HI R24, RZ, 0xc, R24 ;  /* 0x0000000cff187819 */ /* 0x000fc40000011618 */
[----:B------:R-:W-:Y:S02]  /*20f0*/  SHF.R.U32.HI R25, RZ, 0xc, R25 ;  /* 0x0000000cff197819 */ /* 0x000fe40000011619 */
[C---:B------:R-:W-:Y:S02]  /*2100*/  LOP3.LUT R44, R26.reuse, 0x1f001f, RZ, 0xc0, !PT ;  /* 0x001f001f1a2c7812 */ /* 0x040fe400078ec0ff */
[----:B------:R-:W-:Y:S02]  /*2110*/  SHF.R.U32.HI R43, RZ, 0xa, R26 ;  /* 0x0000000aff2b7819 */ /* 0x000fe4000001161a */
[----:B------:R-:W-:Y:S02]  /*2120*/  LOP3.LUT R71, R26, 0x3e003e0, RZ, 0xc0, !PT ;  /* 0x03e003e01a477812 */ /* 0x000fe400078ec0ff */
[----:B------:R-:W-:Y:S02]  /*2130*/  LOP3.LUT R45, R27, 0x1f001f, RZ, 0xc0, !PT ;  /* 0x001f001f1b2d7812 */ /* 0x000fe400078ec0ff */
[----:B------:R-:W-:-:S02]  /*2140*/  SHF.R.U32.HI R48, RZ, 0xa, R27 ;  /* 0x0000000aff307819 */ /* 0x000fc4000001161b */
[----:B------:R-:W-:Y:S02]  /*2150*/  LOP3.LUT R72, R27, 0x3e003e0, RZ, 0xc0, !PT ;  /* 0x03e003e01b487812 */ /* 0x000fe400078ec0ff */
[----:B------:R-:W-:Y:S02]  /*2160*/  LOP3.LUT R30, R31, 0x40004, R30, 0xf8, !PT ;  /* 0x000400041f1e7812 */ /* 0x000fe400078ef81e */
[----:B------:R-:W-:Y:S02]  /*2170*/  SHF.R.U32.HI R26, RZ, 0xc, R26 ;  /* 0x0000000cff1a7819 */ /* 0x000fe4000001161a */
[----:B------:R-:W-:Y:S02]  /*2180*/  SHF.R.U32.HI R27, RZ, 0xc, R27 ;  /* 0x0000000cff1b7819 */ /* 0x000fe4000001161b */
[----:B------:R-:W-:Y:S02]  /*2190*/  LOP3.LUT R29, R21, 0x80008, R24, 0xf8, !PT ;  /* 0x00080008151d7812 */ /* 0x000fe400078ef818 */
[----:B------:R-:W-:-:S02]  /*21a0*/  LOP3.LUT R31, R28, 0x80008, R25, 0xf8, !PT ;  /* 0x000800081c1f7812 */ /* 0x000fc400078ef819 */
[----:B------:R-:W-:Y:S02]  /*21b0*/  LOP3.LUT R75, R23, 0x80008, R26, 0xf8, !PT ;  /* 0x00080008174b7812 */ /* 0x000fe400078ef81a */
[----:B------:R-:W-:Y:S02]  /*21c0*/  LOP3.LUT R76, R30, 0x80008, R27, 0xf8, !PT ;  /* 0x000800081e4c7812 */ /* 0x000fe400078ef81b */
[C---:B------:R-:W-:Y:S02]  /*21d0*/  LOP3.LUT R20, R12.reuse, 0x1f001f, RZ, 0xc0, !PT ;  /* 0x001f001f0c147812 */ /* 0x040fe400078ec0ff */
[--C-:B------:R-:W-:Y:S02]  /*21e0*/  SHF.R.U32.HI R21, RZ, 0xa, R12.reuse ;  /* 0x0000000aff157819 */ /* 0x100fe4000001160c */
[----:B------:R-:W-:Y:S02]  /*21f0*/  LOP3.LUT R77, R12, 0x3e003e0, RZ, 0xc0, !PT ;  /* 0x03e003e00c4d7812 */ /* 0x000fe400078ec0ff */
[----:B------:R-:W-:-:S02]  /*2200*/  SHF.R.U32.HI R28, RZ, 0xb, R12 ;  /* 0x0000000bff1c7819 */ /* 0x000fc4000001160c */
[C---:B------:R-:W-:Y:S02]  /*2210*/  LOP3.LUT R22, R13.reuse, 0x1f001f, RZ, 0xc0, !PT ;  /* 0x001f001f0d167812 */ /* 0x040fe400078ec0ff */
[--C-:B------:R-:W-:Y:S02]  /*2220*/  SHF.R.U32.HI R23, RZ, 0xa, R13.reuse ;  /* 0x0000000aff177819 */ /* 0x100fe4000001160d */
[----:B------:R-:W-:Y:S02]  /*2230*/  LOP3.LUT R12, R13, 0x3e003e0, RZ, 0xc0, !PT ;  /* 0x03e003e00d0c7812 */ /* 0x000fe400078ec0ff */
[----:B------:R-:W-:Y:S02]  /*2240*/  SHF.R.U32.HI R30, RZ, 0xb, R13 ;  /* 0x0000000bff1e7819 */ /* 0x000fe4000001160d */
[----:B------:R-:W-:Y:S02]  /*2250*/  LOP3.LUT R24, R14, 0x1f001f, RZ, 0xc0, !PT ;  /* 0x001f001f0e187812 */ /* 0x000fe400078ec0ff */
[----:B------:R-:W-:-:S02]  /*2260*/  SHF.R.U32.HI R25, RZ, 0xa, R14 ;  /* 0x0000000aff197819 */ /* 0x000fc4000001160e */
[----:B------:R-:W-:Y:S02]  /*2270*/  LOP3.LUT R13, R14, 0x3e003e0, RZ, 0xc0, !PT ;  /* 0x03e003e00e0d7812 */ /* 0x000fe400078ec0ff */
[----:B------:R-:W-:Y:S02]  /*2280*/  SHF.R.U32.HI R74, RZ, 0xb, R14 ;  /* 0x0000000bff4a7819 */ /* 0x000fe4000001160e */
[C---:B------:R-:W-:Y:S02]  /*2290*/  LOP3.LUT R14, R15.reuse, 0x3e003e0, RZ, 0xc0, !PT ;  /* 0x03e003e00f0e7812 */ /* 0x040fe400078ec0ff */
[----:B------:R-:W-:Y:S02]  /*22a0*/  LOP3.LUT R26, R15, 0x1f001f, RZ, 0xc0, !PT ;  /* 0x001f001f0f1a7812 */ /* 0x000fe400078ec0ff */
[--C-:B------:R-:W-:Y:S02]  /*22b0*/  SHF.R.U32.HI R27, RZ, 0xa, R15.reuse ;  /* 0x0000000aff1b7819 */ /* 0x100fe4000001160f */
[----:B------:R-:W-:-:S02]  /*22c0*/  SHF.R.U32.HI R15, RZ, 0xb, R15 ;  /* 0x0000000bff0f7819 */ /* 0x000fc4000001160f */
[----:B------:R-:W-:Y:S02]  /*22d0*/  LOP3.LUT R81, R16, 0x64006400, RZ, 0xfc, !PT ;  /* 0x6400640010517812 */ /* 0x000fe400078efcff */
[----:B------:R-:W-:Y:S02]  /*22e0*/  LOP3.LUT R28, R29, 0x100010, R28, 0xf8, !PT ;  /* 0x001000101d1c7812 */ /* 0x000fe400078ef81c */
[----:B------:R-:W-:Y:S02]  /*22f0*/  LOP3.LUT R29, R31, 0x100010, R30, 0xf8, !PT ;  /* 0x001000101f1d7812 */ /* 0x000fe400078ef81e */
[----:B------:R-:W-:Y:S01]  /*2300*/  LOP3.LUT R30, R75, 0x100010, R74, 0xf8, !PT ;  /* 0x001000104b1e7812 */ /* 0x000fe200078ef84a */
[----:B------:R-:W-:Y:S01]  /*2310*/  HFMA2 R74, R81, R32.H0_H0, -48, -48 ;  /* 0xd200d200514a7431 */ /* 0x000fe20000040020 */
[----:B------:R-:W-:Y:S02]  /*2320*/  LOP3.LUT R31, R76, 0x100010, R15, 0xf8, !PT ;  /* 0x001000104c1f7812 */ /* 0x000fe400078ef80f */
        /* <DEDUP_REMOVED lines=28> */
[-C--:B------:R-:W-:Y:S01]  /*24f0*/  HFMA2 R56, R9, R32.reuse.H0_H0, -48, -48 ;  /* 0xd200d20009387431 */ /* 0x080fe20000040020 */
        /* <DEDUP_REMOVED lines=20> */
[----:B------:R-:W-:-:S02]  /*2640*/  HFMA2 R17, R17, R32.H0_H0, -48, -48 ;  /* 0xd200d20011117431 */ /* 0x000fc40000040020 */
[----:B------:R-:W-:Y:S01]  /*2650*/  HFMA2 R19, R81, R32.H0_H0, -48, -48 ;  /* 0xd200d20051137431 */ /* 0x000fe20000040020 */
[----:B------:R-:W-:Y:S01]  /*2660*/  LOP3.LUT R32, R61, 0x64006400, RZ, 0xfc, !PT ;  /* 0x640064003d207812 */ /* 0x000fe200078efcff */
[----:B------:R-:W-:Y:S01]  /*2670*/  HADD2 R84, R34, -1040, -1040 ;  /* 0xe410e41022547430 */ /* 0x000fe20000000000 */
        /* <DEDUP_REMOVED lines=170> */
.L_x_164:
[----:B------:R-:W0:Y:S01]  /*3120*/  S2R R94, SR_CTAID.Y ;  /* 0x00000000005e7919 */ /* 0x000e220000002600 */
[----:B------:R-:W0:Y:S01]  /*3130*/  LDC R93, c[0x0][0x3a8] ;  /* 0x0000ea00ff5d7b82 */ /* 0x000e220000000800 */
[----:B------:R-:W-:Y:S02]  /*3140*/  @!P3 IADD3 R28, PT, PT, R88, 0x1, RZ ;  /* 0x00000001581cb810 */ /* 0x000fe40007ffe0ff */
[----:B-----5:R-:W-:-:S03]  /*3150*/  @!P3 IADD3 R89, PT, PT, R99, R92, RZ ;  /* 0x0000005c6359b210 */ /* 0x020fc60007ffe0ff */
[----:B------:R-:W-:Y:S02]  /*3160*/  @!P3 IMAD.MOV.U32 R88, RZ, RZ, R28 ;  /* 0x000000ffff58b224 */ /* 0x000fe400078e001c */
[----:B0-----:R-:W-:-:S05]  /*3170*/  IMAD R29, R94, -0x4, R93 ;  /* 0xfffffffc5e1d7824 */ /* 0x001fca00078e025d */
[----:B------:R-:W-:-:S13]  /*3180*/  ISETP.NE.AND P4, PT, R29, 0x1, PT ;  /* 0x000000011d00780c */ /* 0x000fda0003f85270 */
[----:B------:R-:W-:Y:S05]  /*3190*/  @!P4 BRA `(.L_x_165) ;  /* 0x0000000c00a4c947 */ /* 0x000fea0003800000 */
[----:B------:R-:W-:Y:S01]  /*31a0*/  ISETP.NE.AND P3, PT, R29, 0x2, PT ;  /* 0x000000021d00780c */ /* 0x000fe20003f65270 */
[----:B------:R-:W-:-:S12]  /*31b0*/  @!P2 BRA `(.L_x_166) ;  /* 0x000000040030a947 */ /* 0x000fd80003800000 */
        /* <DEDUP_REMOVED lines=76> */
.L_x_166:
[----:B------:R-:W-:Y:S05]  /*3680*/  @!P3 BRA `(.L_x_165) ;  /* 0x000000080068b947 */ /* 0x000fea0003800000 */
        /* <DEDUP_REMOVED lines=77> */
.L_x_167:
        /* <DEDUP_REMOVED lines=77> */
.L_x_165:
[----:B------:R-:W-:Y:S01]  /*4030*/  VIADD R92, R92, 0x20 ;  /* 0x000000205c5c7836 */ /* 0x000fe20000000000 */
[----:B------:R-:W-:Y:S01]  /*4040*/  IADD3 R86, P4, PT, R86, 0x80, RZ ;  /* 0x0000008056567810 */ /* 0x000fe20007f9e0ff */
[----:B------:R-:W-:Y:S01]  /*4050*/  IMAD.WIDE R96, R85, 0x4, R96 ;  /* 0x0000000455607825 */ /* 0x000fe200078e0260 */
[----:B------:R-:W-:Y:S02]  /*4060*/  UIADD3 UR4, UPT, UPT, UR4, 0x40, URZ ;  /* 0x0000004004047890 */ /* 0x000fe4000fffe0ff */
[----:B------:R-:W-:Y:S01]  /*4070*/  ISETP.GE.AND P3, PT, R92, R90, PT ;  /* 0x0000005a5c00720c */ /* 0x000fe20003f66270 */
[----:B------:R-:W-:Y:S01]  /*4080*/  IMAD.MOV.U32 R33, RZ, RZ, R97 ;  /* 0x000000ffff217224 */ /* 0x000fe200078e0061 */
[----:B------:R-:W-:Y:S02]  /*4090*/  MOV R32, R96 ;  /* 0x0000006000207202 */ /* 0x000fe40000000f00 */
[----:B------:R-:W-:-:S09]  /*40a0*/  IADD3.X R87, PT, PT, RZ, R87, RZ, P4, !PT ;  /* 0x00000057ff577210 */ /* 0x000fd200027fe4ff */
[----:B------:R-:W-:Y:S05]  /*40b0*/  @!P3 BRA `(.L_x_168) ;  /* 0xffffffd800b4b947 */ /* 0x000fea000383ffff */
.L_x_163:
[----:B------:R-:W0:Y:S01]  /*40c0*/  S2R R9, SR_CTAID.X ;  /* 0x0000000000097919 */ /* 0x000e220000002500 */
[----:B------:R-:W1:Y:S01]  /*40d0*/  LDC.64 R12, c[0x0][0x3a0] ;  /* 0x0000e800ff0c7b82 */ /* 0x000e620000000a00 */
[----:B------:R-:W-:Y:S01]  /*40e0*/  SHF.L.U32 R94, R94, 0x2, RZ ;  /* 0x000000025e5e7819 */ /* 0x000fe200000006ff */
[----:B------:R-:W0:Y:S02]  /*40f0*/  S2R R10, SR_TID.X ;  /* 0x00000000000a7919 */ /* 0x000e240000002100 */
[----:B0-----:R-:W-:-:S04]  /*4100*/  IMAD R9, R9, 0x40, R10 ;  /* 0x0000004009097824 */ /* 0x001fc800078e020a */
[----:B------:R-:W-:-:S04]  /*4110*/  IMAD.SHL.U32 R9, R9, 0x4, RZ ;  /* 0x0000000409097824 */ /* 0x000fc800078e00ff */
[----:B------:R-:W-:-:S04]  /*4120*/  IMAD R9, R94, R85, R9 ;  /* 0x000000555e097224 */ /* 0x000fc800078e0209 */
[----:B-1----:R-:W-:Y:S01]  /*4130*/  IMAD.WIDE R12, R9, 0x2, R12 ;  /* 0x00000002090c7825 */ /* 0x002fe200078e020c */
[----:B------:R-:W-:-:S05]  /*4140*/  MOV R9, R8 ;  /* 0x0000000800097202 */ /* 0x000fca0000000f00 */
[----:B------:R0:W-:Y:S01]  /*4150*/  ATOM.E.ADD.F16x2.RN.STRONG.GPU P0, RZ, desc[UR8][R12.64], R9 ;  /* 0x800000090cff79a2 */ /* 0x0001e2000c10e108 */
[----:B------:R-:W-:Y:S01]  /*4160*/  IMAD.IADD R93, R93, 0x1, -R94 ;  /* 0x000000015d5d7824 */ /* 0x000fe200078e0a5e */
[----:B------:R-:W-:Y:S01]  /*4170*/  BSSY.RECONVERGENT B0, `(.L_x_169) ;  /* 0x0000011000007945 */ /* 0x000fe20003800200 */
[----:B------:R-:W-:-:S03]  /*4180*/  MOV R14, R7 ;  /* 0x00000007000e7202 */ /* 0x000fc60000000f00 */
[----:B------:R-:W-:Y:S01]  /*4190*/  ISETP.NE.AND P1, PT, R93, 0x1, PT ;  /* 0x000000015d00780c */ /* 0x000fe20003f25270 */
[----:B0-----:R-:W-:-:S12]  /*41a0*/  @P0 BRA `(.L_x_170) ;  /* 0x0000000000340947 */ /* 0x001fd80003800000 */
[----:B------:R-:W0:Y:S02]  /*41b0*/  QSPC.E.S P0, RZ, [R12] ;  /* 0x000000000cff73aa */ /* 0x000e240000000500 */
[----:B0-----:R-:W-:Y:S05]  /*41c0*/  @!P0 BRA `(.L_x_171) ;  /* 0x0000000000208947 */ /* 0x001fea0003800000 */
[----:B------:R-:W-:-:S05]  /*41d0*/  IMAD.MOV.U32 R10, RZ, RZ, R12 ;  /* 0x000000ffff0a7224 */ /* 0x000fca00078e000c */
[----:B------:R-:W-:Y:S02]  /*41e0*/  MOV R10, R10 ;  /* 0x0000000a000a7202 */ /* 0x000fe40000000f00 */
[----:B------:R-:W-:-:S07]  /*41f0*/  MOV R11, R8 ;  /* 0x00000008000b7202 */ /* 0x000fce0000000f00 */
.L_x_172:
[----:B------:R-:W0:Y:S02]  /*4200*/  LDS R8, [R10] ;  /* 0x000000000a087984 */ /* 0x000e240000000800 */
[----:B0-----:R-:W-:-:S05]  /*4210*/  HFMA2 R9, R8, 1, 1, R11 ;  /* 0x3c003c0008097831 */ /* 0x001fca000000000b */
[----:B------:R-:W0:Y:S02]  /*4220*/  ATOMS.CAST.SPIN P0, [R10], R8, R9 ;  /* 0x000000080a00758d */ /* 0x000e240001800009 */
[----:B0-----:R-:W-:Y:S05]  /*4230*/  @!P0 BRA `(.L_x_172) ;  /* 0xfffffffc00f08947 */ /* 0x001fea000383ffff */
[----:B------:R-:W-:Y:S05]  /*4240*/  BRA `(.L_x_170) ;  /* 0x00000000000c7947 */ /* 0x000fea0003800000 */
.L_x_171:
[----:B------:R-:W2:Y:S02]  /*4250*/  LD.E R8, desc[UR8][R12.64] ;  /* 0x000000080c087980 */ /* 0x000ea4000c101900 */
[----:B--2---:R-:W-:-:S05]  /*4260*/  IMAD.IADD R9, R9, 0x1, R8 ;  /* 0x0000000109097824 */ /* 0x004fca00078e0208 */
[----:B------:R0:W-:Y:S02]  /*4270*/  ST.E desc[UR8][R12.64], R9 ;  /* 0x000000090c007985 */ /* 0x0001e4000c101908 */
.L_x_170:
[----:B------:R-:W-:Y:S05]  /*4280*/  BSYNC.RECONVERGENT B0 ;  /* 0x0000000000007941 */ /* 0x000fea0003800200 */
.L_x_169:
[----:B------:R1:W-:Y:S01]  /*4290*/  ATOM.E.ADD.F16x2.RN.STRONG.GPU P0, RZ, desc[UR8][R12.64+0x4], R14 ;  /* 0x8000040e0cff79a2 */ /* 0x0003e2000c10e108 */
[----:B------:R-:W-:Y:S04]  /*42a0*/  BSSY.RECONVERGENT B0, `(.L_x_173) ;  /* 0x000000e000007945 */ /* 0x000fe80003800200 */
[----:B-1----:R-:W-:Y:S05]  /*42b0*/  @P0 BRA `(.L_x_174) ;  /* 0x0000000000300947 */ /* 0x002fea0003800000 */
[----:B------:R-:W1:Y:S02]  /*42c0*/  QSPC.E.S P0, RZ, [R12+0x4] ;  /* 0x000004000cff73aa */ /* 0x000e640000000500 */
[----:B-1----:R-:W-:Y:S05]  /*42d0*/  @!P0 BRA `(.L_x_175) ;  /* 0x00000000001c8947 */ /* 0x002fea0003800000 */
[----:B------:R-:W-:-:S04]  /*42e0*/  MOV R8, R12 ;  /* 0x0000000c00087202 */ /* 0x000fc80000000f00 */
[----:B------:R-:W-:-:S07]  /*42f0*/  MOV R10, R8 ;  /* 0x00000008000a7202 */ /* 0x000fce0000000f00 */
.L_x_176:
[----:B------:R-:W0:Y:S02]  /*4300*/  LDS R8, [R10+0x4] ;  /* 0x000004000a087984 */ /* 0x000e240000000800 */
[----:B0-----:R-:W-:-:S05]  /*4310*/  HADD2 R9, R8, R7 ;  /* 0x0000000708097230 */ /* 0x001fca0000000000 */
[----:B------:R-:W0:Y:S02]  /*4320*/  ATOMS.CAST.SPIN P0, [R10+0x4], R8, R9 ;  /* 0x000004080a00758d */ /* 0x000e240001800009 */
[----:B0-----:R-:W-:Y:S05]  /*4330*/  @!P0 BRA `(.L_x_176) ;  /* 0xfffffffc00f08947 */ /* 0x001fea000383ffff */
[----:B------:R-:W-:Y:S05]  /*4340*/  BRA `(.L_x_174) ;  /* 0x00000000000c7947 */ /* 0x000fea0003800000 */
.L_x_175:
[----:B------:R-:W2:Y:S02]  /*4350*/  LD.E R7, desc[UR8][R12.64+0x4] ;  /* 0x000004080c077980 */ /* 0x000ea4000c101900 */
[----:B--2---:R-:W-:-:S05]  /*4360*/  IMAD.IADD R7, R14, 0x1, R7 ;  /* 0x000000010e077824 */ /* 0x004fca00078e0207 */
[----:B------:R1:W-:Y:S02]  /*4370*/  ST.E desc[UR8][R12.64+0x4], R7 ;  /* 0x000004070c007985 */ /* 0x0003e4000c101908 */
.L_x_174:
[----:B------:R-:W-:Y:S05]  /*4380*/  BSYNC.RECONVERGENT B0 ;  /* 0x0000000000007941 */ /* 0x000fea0003800200 */
.L_x_173:
[----:B------:R-:W-:Y:S05]  /*4390*/  @!P1 EXIT ;  /* 0x000000000000994d */ /* 0x000fea0003800000 */
[----:B01----:R-:W-:Y:S01]  /*43a0*/  IMAD.WIDE R12, R85, 0x2, R12 ;  /* 0x00000002550c7825 */ /* 0x003fe200078e020c */
[----:B------:R-:W-:-:S05]  /*43b0*/  MOV R7, R6 ;  /* 0x0000000600077202 */ /* 0x000fca0000000f00 */
[----:B------:R0:W-:Y:S01]  /*43c0*/  ATOM.E.ADD.F16x2.RN.STRONG.GPU P0, RZ, desc[UR8][R12.64], R7 ;  /* 0x800000070cff79a2 */ /* 0x0001e2000c10e108 */
[----:B------:R-:W-:Y:S01]  /*43d0*/  BSSY.RECONVERGENT B0, `(.L_x_177) ;  /* 0x0000010000007945 */ /* 0x000fe20003800200 */
[----:B------:R-:W-:-:S03]  /*43e0*/  IMAD.MOV.U32 R10, RZ, RZ, R5 ;  /* 0x000000ffff0a7224 */ /* 0x000fc600078e0005 */
[----:B0-----:R-:W-:Y:S05]  /*43f0*/  @P0 BRA `(.L_x_178) ;  /* 0x0000000000340947 */ /* 0x001fea0003800000 */
[----:B------:R-:W0:Y:S02]  /*4400*/  QSPC.E.S P0, RZ, [R12] ;  /* 0x000000000cff73aa */ /* 0x000e240000000500 */
[----:B0-----:R-:W-:Y:S05]  /*4410*/  @!P0 BRA `(.L_x_179) ;  /* 0x0000000000208947 */ /* 0x001fea0003800000 */
[----:B------:R-:W-:-:S04]  /*4420*/  MOV R8, R12 ;  /* 0x0000000c00087202 */ /* 0x000fc80000000f00 */
[----:B------:R-:W-:Y:S01]  /*4430*/  MOV R8, R8 ;  /* 0x0000000800087202 */ /* 0x000fe20000000f00 */
[----:B------:R-:W-:-:S07]  /*4440*/  IMAD.MOV.U32 R9, RZ, RZ, R6 ;  /* 0x000000ffff097224 */ /* 0x000fce00078e0006 */
.L_x_180:
[----:B------:R-:W0:Y:S02]  /*4450*/  LDS R6, [R8] ;  /* 0x0000000008067984 */ /* 0x000e240000000800 */
[----:B0-----:R-:W-:-:S05]  /*4460*/  HFMA2 R7, R6, 1, 1, R9 ;  /* 0x3c003c0006077831 */ /* 0x001fca0000000009 */
[----:B------:R-:W0:Y:S02]  /*4470*/  ATOMS.CAST.SPIN P0, [R8], R6, R7 ;  /* 0x000000060800758d */ /* 0x000e240001800007 */
[----:B0-----:R-:W-:Y:S05]  /*4480*/  @!P0 BRA `(.L_x_180) ;  /* 0xfffffffc00f08947 */ /* 0x001fea000383ffff */
[----:B------:R-:W-:Y:S05]  /*4490*/  BRA `(.L_x_178) ;  /* 0x00000000000c7947 */ /* 0x000fea0003800000 */
.L_x_179:
[----:B------:R-:W2:Y:S02]  /*44a0*/  LD.E R6, desc[UR8][R12.64] ;  /* 0x000000080c067980 */ /* 0x000ea4000c101900 */
[----:B--2---:R-:W-:-:S05]  /*44b0*/  IADD3 R7, PT, PT, R7, R6, RZ ;  /* 0x0000000607077210 */ /* 0x004fca0007ffe0ff */
[----:B------:R0:W-:Y:S02]  /*44c0*/  ST.E desc[UR8][R12.64], R7 ;  /* 0x000000070c007985 */ /* 0x0001e4000c101908 */
.L_x_178:
[----:B------:R-:W-:Y:S05]  /*44d0*/  BSYNC.RECONVERGENT B0 ;  /* 0x0000000000007941 */ /* 0x000fea0003800200 */
.L_x_177:
[----:B------:R1:W-:Y:S01]  /*44e0*/  ATOM.E.ADD.F16x2.RN.STRONG.GPU P0, RZ, desc[UR8][R12.64+0x4], R10 ;  /* 0x8000040a0cff79a2 */ /* 0x0003e2000c10e108 */
[----:B------:R-:W-:Y:S04]  /*44f0*/  BSSY.RECONVERGENT B0, `(.L_x_181) ;  /* 0x000000e000007945 */ /* 0x000fe80003800200 */
[----:B-1----:R-:W-:Y:S05]  /*4500*/  @P0 BRA `(.L_x_182) ;  /* 0x0000000000300947 */ /* 0x002fea0003800000 */
[----:B------:R-:W1:Y:S02]  /*4510*/  QSPC.E.S P0, RZ, [R12+0x4] ;  /* 0x000004000cff73aa */ /* 0x000e640000000500 */
[----:B-1----:R-:W-:Y:S05]  /*4520*/  @!P0 BRA `(.L_x_183) ;  /* 0x00000000001c8947 */ /* 0x002fea0003800000 */
[----:B------:R-:W-:-:S05]  /*4530*/  IMAD.MOV.U32 R6, RZ, RZ, R12 ;  /* 0x000000ffff067224 */ /* 0x000fca00078e000c */
[----:B------:R-:W-:-:S07]  /*4540*/  MOV R8, R6 ;  /* 0x0000000600087202 */ /* 0x000fce0000000f00 */
.L_x_184:
[----:B------:R-:W0:Y:S02]  /*4550*/  LDS R6, [R8+0x4] ;  /* 0x0000040008067984 */ /* 0x000e240000000800 */
[----:B0-----:R-:W-:-:S05]  /*4560*/  HADD2 R7, R6, R5 ;  /* 0x0000000506077230 */ /* 0x001fca0000000000 */
[----:B------:R-:W0:Y:S02]  /*4570*/  ATOMS.CAST.SPIN P0, [R8+0x4], R6, R7 ;  /* 0x000004060800758d */ /* 0x000e240001800007 */
[----:B0-----:R-:W-:Y:S05]  /*4580*/  @!P0 BRA `(.L_x_184) ;  /* 0xfffffffc00f08947 */ /* 0x001fea000383ffff */
[----:B------:R-:W-:Y:S05]  /*4590*/  BRA `(.L_x_182) ;  /* 0x00000000000c7947 */ /* 0x000fea0003800000 */
.L_x_183:
[----:B------:R-:W2:Y:S02]  /*45a0*/  LD.E R5, desc[UR8][R12.64+0x4] ;  /* 0x000004080c057980 */ /* 0x000ea4000c101900 */
[----:B--2---:R-:W-:-:S05]  /*45b0*/  IADD3 R5, PT, PT, R10, R5, RZ ;  /* 0x000000050a057210 */ /* 0x004fca0007ffe0ff */
[----:B------:R1:W-:Y:S02]  /*45c0*/  ST.E desc[UR8][R12.64+0x4], R5 ;  /* 0x000004050c007985 */ /* 0x0003e4000c101908 */
.L_x_182:
[----:B------:R-:W-:Y:S05]  /*45d0*/  BSYNC.RECONVERGENT B0 ;  /* 0x0000000000007941 */ /* 0x000fea0003800200 */
.L_x_181:
[----:B------:R-:W-:-:S13]  /*45e0*/  ISETP.NE.AND P0, PT, R93, 0x2, PT ;  /* 0x000000025d00780c */ /* 0x000fda0003f05270 */
        /* <DEDUP_REMOVED lines=10> */
[----:B------:R-:W-:Y:S02]  /*4690*/  MOV R6, R6 ;  /* 0x0000000600067202 */ /* 0x000fe40000000f00 */
[----:B------:R-:W-:-:S07]  /*46a0*/  MOV R7, R4 ;  /* 0x0000000400077202 */ /* 0x000fce0000000f00 */
.L_x_188:
[----:B------:R-:W0:Y:S02]  /*46b0*/  LDS R4, [R6] ;  /* 0x0000000006047984 */ /* 0x000e240000000800 */
[----:B0-----:R-:W-:-:S05]  /*46c0*/  HFMA2 R5, R4, 1, 1, R7 ;  /* 0x3c003c0004057831 */ /* 0x001fca0000000007 */
[----:B------:R-:W0:Y:S02]  /*46d0*/  ATOMS.CAST.SPIN P0, [R6], R4, R5 ;  /* 0x000000040600758d */ /* 0x000e240001800005 */
[----:B0-----:R-:W-:Y:S05]  /*46e0*/  @!P0 BRA `(.L_x_188) ;  /* 0xfffffffc00f08947 */ /* 0x001fea000383ffff */
[----:B------:R-:W-:Y:S05]  /*46f0*/  BRA `(.L_x_186) ;  /* 0x00000000000c7947 */ /* 0x000fea0003800000 */
.L_x_187:
[----:B------:R-:W2:Y:S02]  /*4700*/  LD.E R4, desc[UR8][R12.64] ;  /* 0x000000080c047980 */ /* 0x000ea4000c101900 */
[----:B--2---:R-:W-:-:S05]  /*4710*/  IMAD.IADD R5, R5, 0x1, R4 ;  /* 0x0000000105057824 */ /* 0x004fca00078e0204 */
[----:B------:R0:W-:Y:S02]  /*4720*/  ST.E desc[UR8][R12.64], R5 ;  /* 0x000000050c007985 */ /* 0x0001e4000c101908 */
.L_x_186:
[----:B------:R-:W-:Y:S05]  /*4730*/  BSYNC.RECONVERGENT B0 ;  /* 0x0000000000007941 */ /* 0x000fea0003800200 */
.L_x_185:
[----:B------:R1:W-:Y:S01]  /*4740*/  ATOM.E.ADD.F16x2.RN.STRONG.GPU P0, RZ, desc[UR8][R12.64+0x4], R8 ;  /* 0x800004080cff79a2 */ /* 0x0003e2000c10e108 */
[----:B------:R-:W-:Y:S04]  /*4750*/  BSSY.RECONVERGENT B0, `(.L_x_189) ;  /* 0x000000e000007945 */ /* 0x000fe80003800200 */
[----:B-1----:R-:W-:Y:S05]  /*4760*/  @P0 BRA `(.L_x_190) ;  /* 0x0000000000300947 */ /* 0x002fea0003800000 */
[----:B------:R-:W1:Y:S02]  /*4770*/  QSPC.E.S P0, RZ, [R12+0x4] ;  /* 0x000004000cff73aa */ /* 0x000e640000000500 */
[----:B-1----:R-:W-:Y:S05]  /*4780*/  @!P0 BRA `(.L_x_191) ;  /* 0x00000000001c8947 */ /* 0x002fea0003800000 */
[----:B------:R-:W-:-:S04]  /*4790*/  MOV R4, R12 ;  /* 0x0000000c00047202 */ /* 0x000fc80000000f00 */
[----:B------:R-:W-:-:S07]  /*47a0*/  MOV R6, R4 ;  /* 0x0000000400067202 */ /* 0x000fce0000000f00 */
.L_x_192:
[----:B------:R-:W0:Y:S02]  /*47b0*/  LDS R4, [R6+0x4] ;  /* 0x0000040006047984 */ /* 0x000e240000000800 */
[----:B0-----:R-:W-:-:S05]  /*47c0*/  HADD2 R5, R4, R3 ;  /* 0x0000000304057230 */ /* 0x001fca0000000000 */
[----:B------:R-:W0:Y:S02]  /*47d0*/  ATOMS.CAST.SPIN P0, [R6+0x4], R4, R5 ;  /* 0x000004040600758d */ /* 0x000e240001800005 */
[----:B0-----:R-:W-:Y:S05]  /*47e0*/  @!P0 BRA `(.L_x_192) ;  /* 0xfffffffc00f08947 */ /* 0x001fea000383ffff */
[----:B------:R-:W-:Y:S05]  /*47f0*/  BRA `(.L_x_190) ;  /* 0x00000000000c7947 */ /* 0x000fea0003800000 */
.L_x_191:
[----:B------:R-:W2:Y:S02]  /*4800*/  LD.E R3, desc[UR8][R12.64+0x4] ;  /* 0x000004080c037980 */ /* 0x000ea4000c101900 */
[----:B--2---:R-:W-:-:S05]  /*4810*/  IMAD.IADD R3, R8, 0x1, R3 ;  /* 0x0000000108037824 */ /* 0x004fca00078e0203 */
[----:B------:R1:W-:Y:S02]  /*4820*/  ST.E desc[UR8][R12.64+0x4], R3 ;  /* 0x000004030c007985 */ /* 0x0003e4000c101908 */
.L_x_190:
[----:B------:R-:W-:Y:S05]  /*4830*/  BSYNC.RECONVERGENT B0 ;  /* 0x0000000000007941 */ /* 0x000fea0003800200 */
.L_x_189:
[----:B------:R-:W-:-:S13]  /*4840*/  ISETP.NE.AND P0, PT, R93, 0x3, PT ;  /* 0x000000035d00780c */ /* 0x000fda0003f05270 */
        /* <DEDUP_REMOVED lines=12> */
.L_x_196:
[----:B------:R-:W0:Y:S02]  /*4910*/  LDS R2, [R4] ;  /* 0x0000000004027984 */ /* 0x000e240000000800 */
[----:B0-----:R-:W-:-:S05]  /*4920*/  HFMA2 R3, R2, 1, 1, R5 ;  /* 0x3c003c0002037831 */ /* 0x001fca0000000005 */
[----:B------:R-:W0:Y:S02]  /*4930*/  ATOMS.CAST.SPIN P0, [R4], R2, R3 ;  /* 0x000000020400758d */ /* 0x000e240001800003 */
[----:B0-----:R-:W-:Y:S05]  /*4940*/  @!P0 BRA `(.L_x_196) ;  /* 0xfffffffc00f08947 */ /* 0x001fea000383ffff */
[----:B------:R-:W-:Y:S05]  /*4950*/  BRA `(.L_x_194) ;  /* 0x00000000000c7947 */ /* 0x000fea0003800000 */
.L_x_195:
[----:B------:R-:W2:Y:S02]  /*4960*/  LD.E R2, desc[UR8][R12.64] ;  /* 0x000000080c027980 */ /* 0x000ea4000c101900 */
[----:B--2---:R-:W-:-:S05]  /*4970*/  IADD3 R3, PT, PT, R3, R2, RZ ;  /* 0x0000000203037210 */ /* 0x004fca0007ffe0ff */
[----:B------:R0:W-:Y:S02]  /*4980*/  ST.E desc[UR8][R12.64], R3 ;  /* 0x000000030c007985 */ /* 0x0001e4000c101908 */
.L_x_194:
[----:B------:R-:W-:Y:S05]  /*4990*/  BSYNC.RECONVERGENT B0 ;  /* 0x0000000000007941 */ /* 0x000fea0003800200 */
.L_x_193:
[----:B------:R1:W-:Y:S02]  /*49a0*/  ATOM.E.ADD.F16x2.RN.STRONG.GPU P0, RZ, desc[UR8][R12.64+0x4], R7 ;  /* 0x800004070cff79a2 */ /* 0x0003e4000c10e108 */
[----:B-1----:R-:W-:Y:S05]  /*49b0*/  @P0 EXIT ;  /* 0x000000000000094d */ /* 0x002fea0003800000 */
[----:B------:R-:W1:Y:S02]  /*49c0*/  QSPC.E.S P0, RZ, [R12+0x4] ;  /* 0x000004000cff73aa */ /* 0x000e640000000500 */
[----:B-1----:R-:W-:Y:S05]  /*49d0*/  @!P0 BRA `(.L_x_197) ;  /* 0x00000000001c8947 */ /* 0x002fea0003800000 */
[----:B------:R-:W-:-:S05]  /*49e0*/  IMAD.MOV.U32 R2, RZ, RZ, R12 ;  /* 0x000000ffff027224 */ /* 0x000fca00078e000c */
[----:B------:R-:W-:-:S07]  /*49f0*/  MOV R4, R2 ;  /* 0x0000000200047202 */ /* 0x000fce0000000f00 */
.L_x_198:
[----:B------:R-:W0:Y:S02]  /*4a00*/  LDS R2, [R4+0x4] ;  /* 0x0000040004027984 */ /* 0x000e240000000800 */
[----:B0-----:R-:W-:-:S05]  /*4a10*/  HADD2 R3, R2, R0 ;  /* 0x0000000002037230 */ /* 0x001fca0000000000 */
[----:B------:R-:W0:Y:S02]  /*4a20*/  ATOMS.CAST.SPIN P0, [R4+0x4], R2, R3 ;  /* 0x000004020400758d */ /* 0x000e240001800003 */
[----:B0-----:R-:W-:Y:S05]  /*4a30*/  @!P0 BRA `(.L_x_198) ;  /* 0xfffffffc00f08947 */ /* 0x001fea000383ffff */
[----:B------:R-:W-:Y:S05]  /*4a40*/  EXIT ;  /* 0x000000000000794d */ /* 0x000fea0003800000 */
.L_x_197:
[----:B------:R-:W0:Y:S02]  /*4a50*/  LD.E R0, desc[UR8][R12.64+0x4] ;  /* 0x000004080c007980 */ /* 0x000e24000c101900 */
[----:B0-----:R-:W-:-:S05]  /*4a60*/  IADD3 R3, PT, PT, R7, R0, RZ ;  /* 0x0000000007037210 */ /* 0x001fca0007ffe0ff */
[----:B------:R-:W-:Y:S01]  /*4a70*/  ST.E desc[UR8][R12.64+0x4], R3 ;  /* 0x000004030c007985 */ /* 0x000fe2000c101908 */
[----:B------:R-:W-:Y:S05]  /*4a80*/  EXIT ;  /* 0x000000000000794d */ /* 0x000fea0003800000 */
.L_x_199:
        /* <DEDUP_REMOVED lines=15> */
.L_x_3915:


//--------------------- .text._Z23gemm_half_q_half_kernelILi4ELi24ELb1ELb0ELi64EEvPK6__halfPKjS4_S2_PS0_iiiiPKtS7_iiiiiibS2_i --------------------------
	.section	.text._Z23gemm_half_q_half_kernelILi4ELi24ELb1ELb0ELi64EEvPK6__halfPKjS4_S2_PS0_iiiiPKtS7_iiiiiibS2_i,"ax",@progbits
	.align	128
        .global         _Z23gemm_half_q_half_kernelILi4ELi24ELb1ELb0ELi64EEvPK6__halfPKjS4_S2_PS0_iiiiPKtS7_iiiiiibS2_i
        .type           _Z23gemm_half_q_half_kernelILi4ELi24ELb1ELb0ELi64EEvPK6__halfPKjS4_S2_PS0_iiiiPKtS7_iiiiiibS2_i,@function
        .size           _Z23gemm_half_q_half_kernelILi4ELi24ELb1ELb0ELi64EEvPK6__halfPKjS4_S2_PS0_iiiiPKtS7_iiiiiibS2_i,(.L_x_3916 - _Z23gemm_half_q_half_kernelILi4ELi24ELb1ELb0ELi64EEvPK6__halfPKjS4_S2_PS0_iiiiPKtS7_iiiiiibS2_i)
        .other          _Z23gemm_half_q_half_kernelILi4ELi24ELb1ELb0ELi64EEvPK6__halfPKjS4_S2_PS0_iiiiPKtS7_iiiiiibS2_i,@"STO_CUDA_ENTRY STV_DEFAULT"
_Z23gemm_half_q_half_kernelILi4ELi24ELb1ELb0ELi64EEvPK6__halfPKjS4_S2_PS0_iiiiPKtS7_iiiiiibS2_i:
.text._Z23gemm_half_q_half_kernelILi4ELi24ELb1ELb0ELi64EEvPK6__halfPKjS4_S2_PS0_iiiiPKtS7_iiiiiibS2_i:
[----:B------:R-:W0:Y:S08]  /*0000*/  LDC R1, c[0x0][0x37c] ;  /* 0x0000df00ff017b82 */ /* 0x000e300000000800 */
[----:B------:R-:W1:Y:S01]  /*0010*/  S2UR UR10, SR_CTAID.Y ;  /* 0x00000000000a79c3 */ /* 0x000e620000002600 */
[----:B0-----:R-:W-:-:S07]  /*0020*/  IADD3 R1, PT, PT, R1, -0x10, RZ ;  /* 0xfffffff001017810 */ /* 0x001fce0007ffe0ff */
[----:B------:R-:W0:Y:S01]  /*0030*/  LDC R97, c[0x0][0x3a8] ;  /* 0x0000ea00ff617b82 */ /* 0x000e220000000800 */
[----:B-1----:R-:W-:-:S06]  /*0040*/  USHF.L.U32 UR7, UR10, 0x2, URZ ;  /* 0x000000020a077899 */ /* 0x002fcc00080006ff */
[----:B0-----:R-:W-:-:S04]  /*0050*/  IADD3 R97, PT, PT, R97, -UR7, RZ ;  /* 0x8000000761617c10 */ /* 0x001fc8000fffe0ff */
[----:B------:R-:W-:-:S13]  /*0060*/  ISETP.GE.AND P0, PT, R97, 0x1, PT ;  /* 0x000000016100780c */ /* 0x000fda0003f06270 */
[----:B------:R-:W-:Y:S05]  /*0070*/  @!P0 EXIT ;  /* 0x000000000000894d */ /* 0x000fea0003800000 */
[----:B------:R-:W0:Y:S01]  /*0080*/  LDC.64 R94, c[0x0][0x3e8] ;  /* 0x0000fa00ff5e7b82 */ /* 0x000e220000000a00 */
[----:B------:R-:W0:Y:S01]  /*0090*/  LDCU.64 UR8, c[0x0][0x358] ;  /* 0x00006b00ff0877ac */ /* 0x000e220008000a00 */
[----:B------:R-:W1:Y:S06]  /*00a0*/  S2R R0, SR_TID.X ;  /* 0x0000000000007919 */ /* 0x000e6c0000002100 */
[----:B------:R-:W2:Y:S01]  /*00b0*/  LDC R2, c[0x0][0x3b0] ;  /* 0x0000ec00ff027b82 */ /* 0x000ea20000000800 */
[----:B0-----:R-:W3:Y:S01]  /*00c0*/  LDG.E.U16 R94, desc[UR8][R94.64] ;  /* 0x000000085e5e7981 */ /* 0x001ee2000c1e1500 */
[----:B------:R-:W-:-:S06]  /*00d0*/  ISETP.NE.AND P2, PT, R97, 0x1, PT ;  /* 0x000000016100780c */ /* 0x000fcc0003f45270 */
[----:B------:R-:W0:Y:S01]  /*00e0*/  S2UR UR4, SR_CTAID.X ;  /* 0x00000000000479c3 */ /* 0x000e220000002500 */
[----:B------:R-:W-:Y:S01]  /*00f0*/  PLOP3.LUT P0, PT, PT, PT, PT, 0x80, 0x8 ;  /* 0x000000000008781c */ /* 0x000fe20003f0f070 */
[----:B------:R-:W4:Y:S01]  /*0100*/  S2R R9, SR_CTAID.Z ;  /* 0x0000000000097919 */ /* 0x000f220000002700 */
[----:B------:R-:W-:Y:S02]  /*0110*/  PRMT R92, RZ, 0x7610, R92 ;  /* 0x00007610ff5c7816 */ /* 0x000fe4000000005c */
[----:B------:R-:W-:Y:S02]  /*0120*/  PRMT R91, RZ, 0x7610, R91 ;  /* 0x00007610ff5b7816 */ /* 0x000fe4000000005b */
[----:B---3--:R-:W-:Y:S01]  /*0130*/  PRMT R3, R94, 0x7610, R3 ;  /* 0x000076105e037816 */ /* 0x008fe20000000003 */
[----:B012-4-:R-:W-:Y:S06]  /*0140*/  @!P2 BRA `(.L_x_200) ;  /* 0x000000000040a947 */ /* 0x017fec0003800000 */
        /* <DEDUP_REMOVED lines=16> */
.L_x_200:
[----:B------:R-:W-:Y:S02]  /*0250*/  PRMT R3, R3, 0x9910, RZ ;  /* 0x0000991003037816 */ /* 0x000fe400000000ff */
[----:B------:R-:W-:Y:S02]  /*0260*/  SHF.L.U32 R93, R9, 0x6, RZ ;  /* 0x00000006095d7819 */ /* 0x000fe400000006ff */
[----:B------:R-:W-:Y:S02]  /*0270*/  ISETP.NE.AND P1, PT, R3, RZ, PT ;  /* 0x000000ff0300720c */ /* 0x000fe40003f25270 */
[----:B------:R-:W-:-:S11]  /*0280*/  VIADDMNMX R95, R93, 0x40, R2, PT ;  /* 0x000000405d5f7846 */ /* 0x000fd60003800102 */
[----:B------:R-:W-:Y:S05]  /*0290*/  @!P1 EXIT ;  /* 0x000000000000994d */ /* 0x000fea0003800000 */
        /* <DEDUP_REMOVED lines=36> */
.L_x_206:
[-C--:B------:R-:W-:Y:S02]  /*04e0*/  IADD3 R7, PT, PT, R15, R2.reuse, RZ ;  /* 0x000000020f077210 */ /* 0x080fe40007ffe0ff */
[C---:B------:R-:W-:Y:S02]  /*04f0*/  IADD3 R5, P3, PT, R20.reuse, R15, RZ ;  /* 0x0000000f14057210 */ /* 0x040fe40007f7e0ff */
[----:B------:R-:W-:Y:S02]  /*0500*/  IADD3 R11, PT, PT, R7, R2, RZ ;  /* 0x00000002070b7210 */ /* 0x000fe40007ffe0ff */
[----:B------:R-:W-:Y:S02]  /*0510*/  LEA.HI.X.SX32 R6, R15, RZ, 0x1, P3 ;  /* 0x000000ff0f067211 */ /* 0x000fe400018f0eff */
[----:B------:R-:W-:Y:S02]  /*0520*/  LEA R4, P3, R5, UR12, 0x1 ;  /* 0x0000000c05047c11 */ /* 0x000fe4000f8608ff */
[----:B------:R-:W-:-:S02]  /*0530*/  IADD3 R12, P4, PT, R20, R7, RZ ;  /* 0x00000007140c7210 */ /* 0x000fc40007f9e0ff */
[----:B------:R-:W-:Y:S02]  /*0540*/  IADD3 R15, PT, PT, R11, R2, RZ ;  /* 0x000000020b0f7210 */ /* 0x000fe40007ffe0ff */
[----:B------:R-:W-:Y:S02]  /*0550*/  LEA.HI.X R5, R5, UR13, R6, 0x1, P3 ;  /* 0x0000000d05057c11 */ /* 0x000fe400098f0c06 */
[----:B------:R-:W-:Y:S02]  /*0560*/  LEA.HI.X.SX32 R7, R7, RZ, 0x1, P4 ;  /* 0x000000ff07077211 */ /* 0x000fe400020f0eff */
[----:B------:R-:W-:Y:S02]  /*0570*/  LEA R6, P3, R12, UR12, 0x1 ;  /* 0x0000000c0c067c11 */ /* 0x000fe4000f8608ff */
[C---:B------:R-:W-:Y:S01]  /*0580*/  IADD3 R17, P5, PT, R20.reuse, R11, RZ ;  /* 0x0000000b14117210 */ /* 0x040fe20007fbe0ff */
[----:B------:R-:W2:Y:S01]  /*0590*/  LDG.E.U16.CONSTANT R5, desc[UR8][R4.64] ;  /* 0x0000000804057981 */ /* 0x000ea2000c1e9500 */
[----:B------:R-:W-:-:S02]  /*05a0*/  IADD3 R13, P6, PT, R20, R15, RZ ;  /* 0x0000000f140d7210 */ /* 0x000fc40007fde0ff */
[----:B------:R-:W-:Y:S02]  /*05b0*/  LEA.HI.X R7, R12, UR13, R7, 0x1, P3 ;  /* 0x0000000d0c077c11 */ /* 0x000fe400098f0c07 */
[----:B------:R-:W-:Y:S02]  /*05c0*/  LEA.HI.X.SX32 R18, R11, RZ, 0x1, P5 ;  /* 0x000000ff0b127211 */ /* 0x000fe400028f0eff */
[----:B------:R-:W-:Y:S02]  /*05d0*/  LEA R10, P4, R17, UR12, 0x1 ;  /* 0x0000000c110a7c11 */ /* 0x000fe4000f8808ff */
[----:B------:R-:W-:Y:S01]  /*05e0*/  LEA.HI.X.SX32 R16, R15, RZ, 0x1, P6 ;  /* 0x000000ff0f107211 */ /* 0x000fe200030f0eff */
[----:B------:R-:W3:Y:S01]  /*05f0*/  LDG.E.U16.CONSTANT R7, desc[UR8][R6.64] ;  /* 0x0000000806077981 */ /* 0x000ee2000c1e9500 */
[----:B------:R-:W-:Y:S02]  /*0600*/  LEA R12, P3, R13, UR12, 0x1 ;  /* 0x0000000c0d0c7c11 */ /* 0x000fe4000f8608ff */
[----:B------:R-:W-:-:S02]  /*0610*/  LEA.HI.X R11, R17, UR13, R18, 0x1, P4 ;  /* 0x0000000d110b7c11 */ /* 0x000fc4000a0f0c12 */
[----:B------:R-:W-:-:S04]  /*0620*/  LEA.HI.X R13, R13, UR13, R16, 0x1, P3 ;  /* 0x0000000d0d0d7c11 */ /* 0x000fc800098f0c10 */
        /* <DEDUP_REMOVED lines=11> */
.L_x_205:
        /* <DEDUP_REMOVED lines=11> */
[----:B------:R-:W-:-:S04]  /*0790*/  LEA.HI.X R7, R7, UR13, R10, 0x1, P3 ;  /* 0x0000000d07077c11 */ /* 0x000fc800098f0c0a */
        /* <DEDUP_REMOVED lines=8> */
.L_x_207:
[----:B------:R-:W-:-:S13]  /*0820*/  ISETP.EQ.AND P3, PT, R14, RZ, PT ;  /* 0x000000ff0e00720c */ /* 0x000fda0003f62270 */
[----:B------:R-:W-:Y:S05]  /*0830*/  @!P1 BRA P3, `(.L_x_202) ;  /* 0x0000000400789947 */ /* 0x000fea0001800000 */
.L_x_204:
[----:B------:R-:W-:-:S04]  /*0840*/  IADD3 R5, P1, PT, R20, R15, RZ ;  /* 0x0000000f14057210 */ /* 0x000fc80007f3e0ff */
[----:B------:R-:W-:Y:S02]  /*0850*/  LEA.HI.X.SX32 R6, R15, RZ, 0x1, P1 ;  /* 0x000000ff0f067211 */ /* 0x000fe400008f0eff */
[----:B------:R-:W-:-:S04]  /*0860*/  LEA R4, P1, R5, UR12, 0x1 ;  /* 0x0000000c05047c11 */ /* 0x000fc8000f8208ff */
[----:B------:R-:W-:-:S06]  /*0870*/  LEA.HI.X R5, R5, UR13, R6, 0x1, P1 ;  /* 0x0000000d05057c11 */ /* 0x000fcc00088f0c06 */
        /* <DEDUP_REMOVED lines=8> */
.L_x_203:
        /* <DEDUP_REMOVED lines=16> */
.L_x_210:
[-C--:B------:R-:W-:Y:S02]  /*0a00*/  IADD3 R7, PT, PT, R15, R2.reuse, RZ ;  /* 0x000000020f077210 */ /* 0x080fe40007ffe0ff */
[C---:B-----5:R-:W-:Y:S02]  /*0a10*/  IADD3 R5, P3, PT, R20.reuse, R15, RZ ;  /* 0x0000000f14057210 */ /* 0x060fe40007f7e0ff */
[----:B------:R-:W-:Y:S02]  /*0a20*/  IADD3 R11, PT, PT, R7, R2, RZ ;  /* 0x00000002070b7210 */ /* 0x000fe40007ffe0ff */
[----:B------:R-:W-:Y:S02]  /*0a30*/  LEA.HI.X.SX32 R6, R15, RZ, 0x1, P3 ;  /* 0x000000ff0f067211 */ /* 0x000fe400018f0eff */
[----:B0-----:R-:W-:Y:S02]  /*0a40*/  LEA R4, P3, R5, UR12, 0x1 ;  /* 0x0000000c05047c11 */ /* 0x001fe4000f8608ff */
        /* <DEDUP_REMOVED lines=27> */
.L_x_209:
        /* <DEDUP_REMOVED lines=21> */
.L_x_211:
[----:B------:R-:W-:-:S13]  /*0d50*/  ISETP.NE.OR P1, PT, R14, RZ, P1 ;  /* 0x000000ff0e00720c */ /* 0x000fda0000f25670 */
[----:B------:R-:W-:Y:S05]  /*0d60*/  @!P1 BRA `(.L_x_202) ;  /* 0x00000000002c9947 */ /* 0x000fea0003800000 */
.L_x_208:
[----:B-----5:R-:W-:-:S04]  /*0d70*/  IADD3 R5, P1, PT, R20, R15, RZ ;  /* 0x0000000f14057210 */ /* 0x020fc80007f3e0ff */
        /* <DEDUP_REMOVED lines=10> */
.L_x_202:
[----:B------:R-:W-:Y:S05]  /*0e20*/  BSYNC.RECONVERGENT B0 ;  /* 0x0000000000007941 */ /* 0x000fea0003800200 */
.L_x_201:
        /* <DEDUP_REMOVED lines=9> */
[----:B0-----:R-:W-:Y:S01]  /*0ec0*/  IADD3 R8, PT, PT, RZ, -R3, RZ ;  /* 0x80000003ff087210 */ /* 0x001fe20007ffe0ff */
[----:B------:R-:W-:-:S03]  /*0ed0*/  IMAD R3, R85, UR10, RZ ;  /* 0x0000000a55037c24 */ /* 0x000fc6000f8e02ff */
        /* <DEDUP_REMOVED lines=10> */
.L_x_215:
[CC--:B-1----:R-:W-:Y:S01]  /*0f80*/  IADD3 R6, PT, PT, R3.reuse, R85.reuse, RZ ;  /* 0x0000005503067210 */ /* 0x0c2fe20007ffe0ff */
[--C-:B0-----:R-:W-:Y:S01]  /*0f90*/  IMAD.WIDE R4, R3, 0x2, R14.reuse ;  /* 0x0000000203047825 */ /* 0x101fe200078e020e */
[----:B------:R-:W-:Y:S02]  /*0fa0*/  IADD3 R8, PT, PT, R8, 0x4, RZ ;  /* 0x0000000408087810 */ /* 0x000fe40007ffe0ff */
[CC--:B------:R-:W-:Y:S01]  /*0fb0*/  IADD3 R10, PT, PT, R6.reuse, R85.reuse, RZ ;  /* 0x00000055060a7210 */ /* 0x0c0fe20007ffe0ff */
[--C-:B------:R-:W-:Y:S01]  /*0fc0*/  IMAD.WIDE R6, R6, 0x2, R14.reuse ;  /* 0x0000000206067825 */ /* 0x100fe200078e020e */
[----:B------:R1:W-:Y:S01]  /*0fd0*/  STG.E.64 desc[UR8][R4.64], RZ ;  /* 0x000000ff04007986 */ /* 0x0003e2000c101b08 */
[----:B------:R-:W-:Y:S02]  /*0fe0*/  ISETP.GE.AND P3, PT, R8, -0x3, PT ;  /* 0xfffffffd0800780c */ /* 0x000fe40003f66270 */
[CC--:B------:R-:W-:Y:S01]  /*0ff0*/  IADD3 R16, PT, PT, R10.reuse, R85.reuse, RZ ;  /* 0x000000550a107210 */ /* 0x0c0fe20007ffe0ff */
[--C-:B------:R-:W-:Y:S01]  /*1000*/  IMAD.WIDE R10, R10, 0x2, R14.reuse ;  /* 0x000000020a0a7825 */ /* 0x100fe200078e020e */
[----:B------:R1:W-:Y:S02]  /*1010*/  STG.E.64 desc[UR8][R6.64], RZ ;  /* 0x000000ff06007986 */ /* 0x0003e4000c101b08 */
[C---:B------:R-:W-:Y:S01]  /*1020*/  IADD3 R3, PT, PT, R16.reuse, R85, RZ ;  /* 0x0000005510037210 */ /* 0x040fe20007ffe0ff */
[----:B------:R-:W-:Y:S01]  /*1030*/  IMAD.WIDE R12, R16, 0x2, R14 ;  /* 0x00000002100c7825 */ /* 0x000fe200078e020e */
[----:B------:R1:W-:Y:S04]  /*1040*/  STG.E.64 desc[UR8][R10.64], RZ ;  /* 0x000000ff0a007986 */ /* 0x0003e8000c101b08 */
[----:B------:R1:W-:Y:S01]  /*1050*/  STG.E.64 desc[UR8][R12.64], RZ ;  /* 0x000000ff0c007986 */ /* 0x0003e2000c101b08 */
[----:B------:R-:W-:Y:S05]  /*1060*/  @!P3 BRA `(.L_x_215) ;  /* 0xfffffffc00c4b947 */ /* 0x000fea000383ffff */
.L_x_214:
[----:B-1----:R-:W-:-:S04]  /*1070*/  IADD3 R4, PT, PT, RZ, -R8, RZ ;  /* 0x80000008ff047210 */ /* 0x002fc80007ffe0ff */
[----:B------:R-:W-:-:S13]  /*1080*/  ISETP.GT.AND P3, PT, R4, 0x1, PT ;  /* 0x000000010400780c */ /* 0x000fda0003f64270 */
[----:B------:R-:W-:Y:S05]  /*1090*/  @!P3 BRA `(.L_x_216) ;  /* 0x000000000024b947 */ /* 0x000fea0003800000 */
[----:B------:R-:W0:Y:S01]  /*10a0*/  LDC.64 R6, c[0x0][0x3a0] ;  /* 0x0000e800ff067b82 */ /* 0x000e220000000a00 */
[CC--:B------:R-:W-:Y:S02]  /*10b0*/  IADD3 R10, PT, PT, R3.reuse, R85.reuse, RZ ;  /* 0x00000055030a7210 */ /* 0x0c0fe40007ffe0ff */
[----:B------:R-:W-:Y:S02]  /*10c0*/  PLOP3.LUT P1, PT, PT, PT, PT, 0x8, 0x80 ;  /* 0x000000000080781c */ /* 0x000fe40003f2e170 */
[----:B------:R-:W-:Y:S01]  /*10d0*/  IADD3 R8, PT, PT, R8, 0x2, RZ ;  /* 0x0000000208087810 */ /* 0x000fe20007ffe0ff */
[----:B0-----:R-:W-:Y:S01]  /*10e0*/  IMAD.WIDE R4, R3, 0x2, R6 ;  /* 0x0000000203047825 */ /* 0x001fe200078e0206 */
[----:B------:R-:W-:-:S03]  /*10f0*/  IADD3 R3, PT, PT, R10, R85, RZ ;  /* 0x000000550a037210 */ /* 0x000fc60007ffe0ff */
[----:B------:R-:W-:Y:S01]  /*1100*/  IMAD.WIDE R6, R10, 0x2, R6 ;  /* 0x000000020a067825 */ /* 0x000fe200078e0206 */
[----:B------:R0:W-:Y:S04]  /*1110*/  STG.E.64 desc[UR8][R4.64], RZ ;  /* 0x000000ff04007986 */ /* 0x0001e8000c101b08 */
[----:B------:R0:W-:Y:S02]  /*1120*/  STG.E.64 desc[UR8][R6.64], RZ ;  /* 0x000000ff06007986 */ /* 0x0001e4000c101b08 */
.L_x_216:
[----:B------:R-:W-:-:S13]  /*1130*/  ISETP.NE.OR P1, PT, R8, RZ, P1 ;  /* 0x000000ff0800720c */ /* 0x000fda0000f25670 */
[----:B------:R-:W-:Y:S05]  /*1140*/  @!P1 BRA `(.L_x_212) ;  /* 0x00000000001c9947 */ /* 0x000fea0003800000 */
.L_x_213:
[----:B0-----:R-:W0:Y:S02]  /*1150*/  LDC.64 R4, c[0x0][0x3a0] ;  /* 0x0000e800ff047b82 */ /* 0x001e240000000a00 */
.L_x_217:
[C---:B0-----:R-:W-:Y:S01]  /*1160*/  IMAD.WIDE R6, R3.reuse, 0x2, R4 ;  /* 0x0000000203067825 */ /* 0x041fe200078e0204 */
[----:B------:R-:W-:Y:S02]  /*1170*/  IADD3 R8, PT, PT, R8, 0x1, RZ ;  /* 0x0000000108087810 */ /* 0x000fe40007ffe0ff */
[----:B------:R-:W-:Y:S02]  /*1180*/  IADD3 R3, PT, PT, R3, R85, RZ ;  /* 0x0000005503037210 */ /* 0x000fe40007ffe0ff */
[----:B------:R1:W-:Y:S01]  /*1190*/  STG.E.64 desc[UR8][R6.64], RZ ;  /* 0x000000ff06007986 */ /* 0x0003e2000c101b08 */
[----:B------:R-:W-:-:S13]  /*11a0*/  ISETP.NE.AND P1, PT, R8, RZ, PT ;  /* 0x000000ff0800720c */ /* 0x000fda0003f25270 */
[----:B-1----:R-:W-:Y:S05]  /*11b0*/  @P1 BRA `(.L_x_217) ;  /* 0xfffffffc00e81947 */ /* 0x002fea000383ffff */
.L_x_212:
[----:B------:R-:W1:Y:S01]  /*11c0*/  LDC.64 R10, c[0x0][0x3b8] ;  /* 0x0000ee00ff0a7b82 */ /* 0x000e620000000a00 */
[----:B0-----:R-:W-:-:S05]  /*11d0*/  SHF.L.U32 R5, R9, 0x7, RZ ;  /* 0x0000000709057819 */ /* 0x001fca00000006ff */
[----:B-1----:R-:W-:-:S05]  /*11e0*/  IMAD.WIDE.U32 R4, R5, 0x2, R10 ;  /* 0x0000000205047825 */ /* 0x002fca00078e000a */
        /* <DEDUP_REMOVED lines=12> */
.L_x_219:
        /* <DEDUP_REMOVED lines=13> */
[----:B------:R-:W4:Y:S01]  /*1380*/  LDG.E.U16.CONSTANT R13, desc[UR8][R12.64+0x2] ;  /* 0x000002080c0d7981 */ /* 0x000f22000c1e9500 */
[----:B--2---:R-:W-:-:S04]  /*1390*/  SHF.R.U32.HI R15, RZ, R0, R5 ;  /* 0x00000000ff0f7219 */ /* 0x004fc80000011605 */
[--C-:B------:R-:W-:Y:S02]  /*13a0*/  SHF.R.U32.HI R18, RZ, 0x4, R15.reuse ;  /* 0x00000004ff127819 */ /* 0x100fe4000001160f */
[--C-:B------:R-:W-:Y:S02]  /*13b0*/  SHF.R.U32.HI R4, RZ, 0x8, R15.reuse ;  /* 0x00000008ff047819 */ /* 0x100fe4000001160f */
[----:B------:R-:W-:Y:S02]  /*13c0*/  LOP3.LUT R18, R18, 0xf, RZ, 0xc0, !PT ;  /* 0x0000000f12127812 */ /* 0x000fe400078ec0ff */
[----:B------:R-:W-:Y:S02]  /*13d0*/  LOP3.LUT R4, R4, 0xf, RZ, 0xc0, !PT ;  /* 0x0000000f04047812 */ /* 0x000fe400078ec0ff */
[----:B------:R-:W-:Y:S01]  /*13e0*/  LOP3.LUT R17, R15, 0xf, RZ, 0xc0, !PT ;  /* 0x0000000f0f117812 */ /* 0x000fe200078ec0ff */
[----:B------:R-:W-:Y:S01]  /*13f0*/  IMAD R5, R18, R18, R18 ;  /* 0x0000001212057224 */ /* 0x000fe200078e0212 */
[----:B------:R-:W-:-:S03]  /*1400*/  SHF.R.U32.HI R15, RZ, 0xc, R15 ;  /* 0x0000000cff0f7819 */ /* 0x000fc6000001160f */
[----:B------:R-:W-:Y:S01]  /*1410*/  IMAD R20, R17, R17, R17 ;  /* 0x0000001111147224 */ /* 0x000fe200078e0211 */
[----:B------:R-:W-:Y:S01]  /*1420*/  IADD3 R18, PT, PT, R18, 0x1, R5 ;  /* 0x0000000112127810 */ /* 0x000fe20007ffe005 */
[C---:B------:R-:W-:Y:S01]  /*1430*/  IMAD R5, R4.reuse, R4, R4 ;  /* 0x0000000404057224 */ /* 0x040fe200078e0204 */
[----:B------:R-:W-:Y:S02]  /*1440*/  LOP3.LUT R15, R15, 0xf, RZ, 0xc0, !PT ;  /* 0x0000000f0f0f7812 */ /* 0x000fe400078ec0ff */
[----:B------:R-:W-:Y:S01]  /*1450*/  IADD3 R20, PT, PT, R17, 0x1, R20 ;  /* 0x0000000111147810 */ /* 0x000fe20007ffe014 */
[----:B0-----:R-:W-:Y:S01]  /*1460*/  I2F.F16 R7, R18 ;  /* 0x0000001200077306 */ /* 0x001fe20000200c00 */
[----:B------:R-:W-:Y:S01]  /*1470*/  IADD3 R5, PT, PT, R4, 0x1, R5 ;  /* 0x0000000104057810 */ /* 0x000fe20007ffe005 */
[----:B------:R-:W-:-:S05]  /*1480*/  IMAD R4, R15, R15, R15 ;  /* 0x0000000f0f047224 */ /* 0x000fca00078e020f */
[----:B------:R-:W-:Y:S01]  /*1490*/  IADD3 R15, PT, PT, R15, 0x1, R4 ;  /* 0x000000010f0f7810 */ /* 0x000fe20007ffe004 */
[----:B------:R-:W0:Y:S01]  /*14a0*/  I2F.F16 R20, R20 ;  /* 0x0000001400147306 */ /* 0x000e220000200c00 */
[----:B----4-:R-:W-:-:S04]  /*14b0*/  IADD3 R16, PT, PT, R13, R16, RZ ;  /* 0x000000100d107210 */ /* 0x010fc80007ffe0ff */
[----:B------:R-:W-:-:S03]  /*14c0*/  ISETP.GE.AND P1, PT, R16, R95, PT ;  /* 0x0000005f1000720c */ /* 0x000fc60003f26270 */
[----:B------:R-:W-:Y:S01]  /*14d0*/  I2F.F16 R5, R5 ;  /* 0x0000000500057306 */ /* 0x000fe20000200c00 */
[----:B0-----:R-:W-:-:S07]  /*14e0*/  PRMT R7, R20, 0x5410, R7 ;  /* 0x0000541014077816 */ /* 0x001fce0000000007 */
[----:B------:R-:W0:Y:S01]  /*14f0*/  I2F.F16 R4, R15 ;  /* 0x0000000f00047306 */ /* 0x000e220000200c00 */
[-C--:B---3--:R-:W-:Y:S01]  /*1500*/  HMUL2 R20, R7, R6.reuse.H0_H0 ;  /* 0x2000000607147232 */ /* 0x088fe20000000000 */
[----:B0-----:R-:W-:Y:S02]  /*1510*/  PRMT R5, R5, 0x5410, R4 ;  /* 0x0000541005057816 */ /* 0x001fe40000000004 */
[C---:B------:R-:W-:Y:S02]  /*1520*/  LEA R4, R14.reuse, R1, 0x3 ;  /* 0x000000010e047211 */ /* 0x040fe400078e18ff */
[----:B------:R-:W-:Y:S01]  /*1530*/  IADD3 R14, PT, PT, R14, 0x1, RZ ;  /* 0x000000010e0e7810 */ /* 0x000fe20007ffe0ff */
[----:B------:R-:W-:-:S05]  /*1540*/  HMUL2 R21, R5, R6.H0_H0 ;  /* 0x2000000605157232 */ /* 0x000fca0000000000 */
[----:B------:R0:W-:Y:S01]  /*1550*/  STL.64 [R4], R20 ;  /* 0x0000001404007387 */ /* 0x0001e20000100a00 */
[----:B------:R-:W-:Y:S05]  /*1560*/  @!P1 BRA `(.L_x_219) ;  /* 0xfffffffc00509947 */ /* 0x000fea000383ffff */
.L_x_218:
[----:B------:R1:W5:Y:S01]  /*1570*/  LDL.64 R102, [R1] ;  /* 0x0000000001667983 */ /* 0x0003620000100a00 */
[----:B------:R-:W2:Y:S01]  /*1580*/  LDCU UR4, c[0x0][0x3c8] ;  /* 0x00007900ff0477ac */ /* 0x000ea20008000800 */
[----:B------:R-:W-:Y:S01]  /*1590*/  HFMA2 R7, -RZ, RZ, 0, 0 ;  /* 0x00000000ff077431 */ /* 0x000fe200000001ff */
[----:B0-----:R-:W-:Y:S02]  /*15a0*/  CS2R R4, SRZ ;  /* 0x0000000000047805 */ /* 0x001fe4000001ff00 */
[----:B------:R-:W-:Y:S01]  /*15b0*/  MOV R8, RZ ;  /* 0x000000ff00087202 */ /* 0x000fe20000000f00 */
[----:B------:R-:W0:Y:S01]  /*15c0*/  LDCU UR5, c[0x0][0x3cc] ;  /* 0x00007980ff0577ac */ /* 0x000e220008000800 */
[----:B------:R-:W3:Y:S01]  /*15d0*/  LDCU UR6, c[0x0][0x3d0] ;  /* 0x00007a00ff0677ac */ /* 0x000ee20008000800 */
[----:B------:R-:W4:Y:S01]  /*15e0*/  LDCU UR10, c[0x0][0x3d4] ;  /* 0x00007a80ff0a77ac */ /* 0x000f220008000800 */
[----:B------:R-:W1:Y:S01]  /*15f0*/  LDCU UR11, c[0x0][0x3d8] ;  /* 0x00007b00ff0b77ac */ /* 0x000e620008000800 */
[----:B--2---:R-:W-:-:S02]  /*1600*/  ISETP.GT.AND P1, PT, R93, UR4, PT ;  /* 0x000000045d007c0c */ /* 0x004fc4000bf24270 */
[C---:B------:R-:W-:Y:S02]  /*1610*/  VIMNMX R0, PT, PT, R93.reuse, UR4, PT ;  /* 0x000000045d007c48 */ /* 0x040fe4000bfe0100 */
[C---:B0-----:R-:W-:Y:S02]  /*1620*/  ISETP.GT.AND P3, PT, R93.reuse, UR5, PT ;  /* 0x000000055d007c0c */ /* 0x041fe4000bf64270 */
[----:B------:R-:W-:Y:S02]  /*1630*/  SHF.R.S32.HI R3, RZ, 0x1f, R0 ;  /* 0x0000001fff037819 */ /* 0x000fe40000011400 */
[----:B---3--:R-:W-:Y:S02]  /*1640*/  ISETP.GT.AND P4, PT, R93, UR6, PT ;  /* 0x000000065d007c0c */ /* 0x008fe4000bf84270 */
[----:B------:R-:W-:Y:S01]  /*1650*/  LEA.HI R3, R3, R0, RZ, 0x5 ;  /* 0x0000000003037211 */ /* 0x000fe200078f28ff */
[----:B------:R-:W-:Y:S01]  /*1660*/  HFMA2 R0, -RZ, RZ, 0, 0 ;  /* 0x00000000ff007431 */ /* 0x000fe200000001ff */
[----:B----4-:R-:W-:-:S02]  /*1670*/  ISETP.GT.AND P5, PT, R93, UR10, PT ;  /* 0x0000000a5d007c0c */ /* 0x010fc4000bfa4270 */
[----:B------:R-:W-:Y:S02]  /*1680*/  SHF.R.S32.HI R13, RZ, 0x5, R3 ;  /* 0x00000005ff0d7819 */ /* 0x000fe40000011403 */
[----:B-1----:R-:W-:Y:S01]  /*1690*/  ISETP.GT.AND P6, PT, R93, UR11, PT ;  /* 0x0000000b5d007c0c */ /* 0x002fe2000bfc4270 */
        /* <DEDUP_REMOVED lines=8> */
.L_x_220:
[----:B------:R-:W-:Y:S05]  /*1720*/  @!P3 BRA `(.L_x_221) ;  /* 0x00000000001cb947 */ /* 0x000fea0003800000 */
[----:B------:R-:W0:Y:S02]  /*1730*/  LDC R4, c[0x0][0x3d0] ;  /* 0x0000f400ff047b82 */ /* 0x000e240000000800 */
[----:B0-----:R-:W-:-:S04]  /*1740*/  VIMNMX R3, PT, PT, R93, R4, PT ;  /* 0x000000045d037248 */ /* 0x001fc80003fe0100 */
[----:B------:R-:W-:-:S04]  /*1750*/  IADD3 R3, PT, PT, R3, -UR5, RZ ;  /* 0x8000000503037c10 */ /* 0x000fc8000fffe0ff */
[----:B------:R-:W-:-:S04]  /*1760*/  SHF.R.S32.HI R4, RZ, 0x1f, R3 ;  /* 0x0000001fff047819 */ /* 0x000fc80000011403 */
[----:B------:R-:W-:-:S04]  /*1770*/  LEA.HI R4, R4, R3, RZ, 0x5 ;  /* 0x0000000304047211 */ /* 0x000fc800078f28ff */
[----:B------:R-:W-:-:S04]  /*1780*/  SHF.R.S32.HI R4, RZ, 0x5, R4 ;  /* 0x00000005ff047819 */ /* 0x000fc80000011404 */
[----:B------:R-:W-:-:S07]  /*1790*/  LEA R4, R4, R4, 0x2 ;  /* 0x0000000404047211 */ /* 0x000fce00078e10ff */
.L_x_221:
        /* <DEDUP_REMOVED lines=8> */
.L_x_222:
        /* <DEDUP_REMOVED lines=8> */
.L_x_223:
        /* <DEDUP_REMOVED lines=8> */
.L_x_224:
[----:B------:R-:W-:Y:S01]  /*1920*/  LEA R0, R13, R0, 0x3 ;  /* 0x000000000d007211 */ /* 0x000fe200078e18ff */
[----:B------:R-:W0:Y:S01]  /*1930*/  S2UR UR5, SR_CgaCtaId ;  /* 0x00000000000579c3 */ /* 0x000e220000008800 */
[----:B------:R-:W1:Y:S01]  /*1940*/  LDCU.64 UR10, c[0x0][0x388] ;  /* 0x00007100ff0a77ac */ /* 0x000e620008000a00 */
[----:B------:R-:W-:Y:S02]  /*1950*/  VIMNMX R2, PT, PT, R2, UR6, PT ;  /* 0x0000000602027c48 */ /* 0x000fe4000bfe0100 */
[----:B------:R-:W-:Y:S01]  /*1960*/  IADD3 R0, PT, PT, R5, R0, R4 ;  /* 0x0000000005007210 */ /* 0x000fe20007ffe004 */
[----:B------:R-:W-:Y:S01]  /*1970*/  UMOV UR4, 0x400 ;  /* 0x0000040000047882 */ /* 0x000fe20000000000 */
[----:B------:R-:W-:Y:S02]  /*1980*/  MOV R89, RZ ;  /* 0x000000ff00597202 */ /* 0x000fe40000000f00 */
[----:B------:R-:W-:Y:S02]  /*1990*/  IADD3 R0, PT, PT, R8, R0, R7 ;  /* 0x0000000008007210 */ /* 0x000fe40007ffe007 */
[----:B------:R-:W-:-:S02]  /*19a0*/  PRMT R8, RZ, 0x5410, RZ ;  /* 0x00005410ff087816 */ /* 0x000fc400000000ff */
[----:B------:R-:W-:Y:S01]  /*19b0*/  PRMT R7, RZ, 0x5410, RZ ;  /* 0x00005410ff077816 */ /* 0x000fe200000000ff */
        /* <DEDUP_REMOVED lines=16> */
[----:B-----5:R-:W-:Y:S02]  /*1ac0*/  IADD3 R90, PT, PT, R93, R90, RZ ;  /* 0x0000005a5d5a7210 */ /* 0x020fe40007ffe0ff */
[----:B------:R-:W-:Y:S02]  /*1ad0*/  MOV R100, R98 ;  /* 0x0000006200647202 */ /* 0x000fe40000000f00 */
[----:B------:R-:W-:Y:S01]  /*1ae0*/  MOV R101, R99 ;  /* 0x0000006300657202 */ /* 0x000fe20000000f00 */
[----:B------:R-:W-:Y:S06]  /*1af0*/  @!P1 BRA `(.L_x_225) ;  /* 0x0000002400709947 */ /* 0x000fec0003800000 */
[----:B------:R-:W-:-:S04]  /*1b00*/  IMAD.WIDE.U32 R10, R9, 0x100, R10 ;  /* 0x00000100090a7825 */ /* 0x000fc800078e000a */
[----:B------:R-:W-:Y:S01]  /*1b10*/  HFMA2 R89, -RZ, RZ, 0, 0 ;  /* 0x00000000ff597431 */ /* 0x000fe200000001ff */
[----:B------:R-:W-:Y:S02]  /*1b20*/  ISETP.EQ.OR P1, PT, R97, 0x3, P0 ;  /* 0x000000036100780c */ /* 0x000fe40000722670 */
[----:B------:R-:W-:Y:S02]  /*1b30*/  VIMNMX R88, PT, PT, R95, UR6, PT ;  /* 0x000000065f587c48 */ /* 0x000fe4000bfe0100 */
[----:B------:R-:W-:Y:S02]  /*1b40*/  IADD3 R86, P2, PT, R10, 0x2, RZ ;  /* 0x000000020a567810 */ /* 0x000fe40007f5e0ff */
[----:B------:R-:W-:Y:S02]  /*1b50*/  PRMT R8, RZ, 0x7610, R8 ;  /* 0x00007610ff087816 */ /* 0x000fe40000000008 */
[----:B------:R-:W-:-:S09]  /*1b60*/  IADD3.X R87, PT, PT, RZ, R11, RZ, P2, !PT ;  /* 0x0000000bff577210 */ /* 0x000fd200017fe4ff */
.L_x_230:
[----:B------:R-:W0:Y:S01]  /*1b70*/  LDC R85, c[0x0][0x3ac] ;  /* 0x0000eb00ff557b82 */ /* 0x000e220000000800 */
[----:B------:R-:W-:Y:S02]  /*1b80*/  ISETP.NE.AND P3, PT, R93, R90, PT ;  /* 0x0000005a5d00720c */ /* 0x000fe40003f65270 */
[----:B------:R-:W-:Y:S02]  /*1b90*/  MOV R100, R98 ;  /* 0x0000006200647202 */ /* 0x000fe40000000f00 */
[----:B------:R-:W-:-:S05]  /*1ba0*/  MOV R101, R99 ;  /* 0x0000006300657202 */ /* 0x000fca0000000f00 */
[----:B------:R-:W2:Y:S04]  /*1bb0*/  LDG.E.128.CONSTANT R12, desc[UR8][R100.64] ;  /* 0x00000008640c7981 */ /* 0x000ea8000c1e9d00 */
[----:B------:R-:W-:Y:S01]  /*1bc0*/  @!P3 LEA R9, R89, R1, 0x3 ;  /* 0x000000015909b211 */ /* 0x000fe200078e18ff */
[----:B------:R-:W3:Y:S04]  /*1bd0*/  @!P3 LDG.E.U16.CONSTANT R38, desc[UR8][R86.64] ;  /* 0x000000085626b981 */ /* 0x000ee8000c1e9500 */
[----:B------:R-:W4:Y:S01]  /*1be0*/  @!P3 LDL.64 R40, [R9+0x8] ;  /* 0x000008000928b983 */ /* 0x000f220000100a00 */
[----:B0-----:R-:W-:-:S05]  /*1bf0*/  IMAD.WIDE R10, R85, 0x4, R100 ;  /* 0x00000004550a7825 */ /* 0x001fca00078e0264 */
[----:B------:R-:W5:Y:S01]  /*1c00*/  LDG.E.128.CONSTANT R16, desc[UR8][R10.64] ;  /* 0x000000080a107981 */ /* 0x000f62000c1e9d00 */
[----:B------:R-:W-:-:S05]  /*1c10*/  IMAD.WIDE R34, R85, 0x4, R10 ;  /* 0x0000000455227825 */ /* 0x000fca00078e020a */
[----:B------:R0:W5:Y:S01]  /*1c20*/  LDG.E.128.CONSTANT R20, desc[UR8][R34.64] ;  /* 0x0000000822147981 */ /* 0x000162000c1e9d00 */
[----:B------:R-:W-:-:S05]  /*1c30*/  IMAD.WIDE R36, R85, 0x4, R34 ;  /* 0x0000000455247825 */ /* 0x000fca00078e0222 */
[----:B------:R1:W5:Y:S01]  /*1c40*/  LDG.E.128.CONSTANT R24, desc[UR8][R36.64] ;  /* 0x0000000824187981 */ /* 0x000362000c1e9d00 */
[----:B------:R-:W-:-:S05]  /*1c50*/  IMAD.WIDE R98, R85, 0x4, R36 ;  /* 0x0000000455627825 */ /* 0x000fca00078e0224 */
[----:B------:R-:W5:Y:S01]  /*1c60*/  LDG.E.128.CONSTANT R28, desc[UR8][R98.64] ;  /* 0x00000008621c7981 */ /* 0x000f62000c1e9d00 */
[----:B------:R-:W-:Y:S02]  /*1c70*/  MOV R32, 0x2800 ;  /* 0x0000280000207802 */ /* 0x000fe40000000f00 */
[----:B------:R-:W-:Y:S02]  /*1c80*/  ISETP.NE.AND P4, PT, R94, RZ, PT ;  /* 0x000000ff5e00720c */ /* 0x000fe40003f85270 */
[----:B------:R-:W-:Y:S02]  /*1c90*/  ISETP.NE.AND P2, PT, R97, 0x1, PT ;  /* 0x000000016100780c */ /* 0x000fe40003f45270 */
[----:B------:R-:W-:Y:S02]  /*1ca0*/  @!P3 IADD3 R104, PT, PT, R89, 0x1, RZ ;  /* 0x000000015968b810 */ /* 0x000fe40007ffe0ff */
[----:B--2---:R-:W-:Y:S02]  /*1cb0*/  SHF.R.U32.HI R43, RZ, 0xf, R14 ;  /* 0x0000000fff2b7819 */ /* 0x004fe4000001160e */
[----:B0-----:R-:W-:-:S02]  /*1cc0*/  SHF.R.U32.HI R35, RZ, 0xf, R12 ;  /* 0x0000000fff237819 */ /* 0x001fc4000001160c */
[----:B------:R-:W-:Y:S02]  /*1cd0*/  SHF.R.U32.HI R39, RZ, 0xf, R13 ;  /* 0x0000000fff277819 */ /* 0x000fe4000001160d */
[----:B----4-:R-:W-:Y:S02]  /*1ce0*/  @!P3 PRMT R103, R41, 0x7610, R103 ;  /* 0x000076102967b816 */ /* 0x010fe40000000067 */
[----:B------:R-:W-:Y:S02]  /*1cf0*/  @!P3 PRMT R102, R40, 0x7610, R102 ;  /* 0x000076102866b816 */ /* 0x000fe40000000066 */
[----:B------:R-:W-:Y:S02]  /*1d00*/  @!P3 PRMT R103, R103, 0x7610, R41 ;  /* 0x000076106767b816 */ /* 0x000fe40000000029 */
[----:B------:R-:W-:Y:S02]  /*1d10*/  LOP3.LUT R41, R14, 0x1f001f, RZ, 0xc0, !PT ;  /* 0x001f001f0e297812 */ /* 0x000fe400078ec0ff */
[----:B------:R-:W-:-:S02]  /*1d20*/  SHF.R.U32.HI R42, RZ, 0xa, R14 ;  /* 0x0000000aff2a7819 */ /* 0x000fc4000001160e */
[----:B------:R-:W-:Y:S02]  /*1d30*/  LOP3.LUT R9, R14, 0x3e003e0, RZ, 0xc0, !PT ;  /* 0x03e003e00e097812 */ /* 0x000fe400078ec0ff */
[----:B---3--:R-:W-:Y:S02]  /*1d40*/  @!P3 IADD3 R90, PT, PT, R38, R93, RZ ;  /* 0x0000005d265ab210 */ /* 0x008fe40007ffe0ff */
[----:B------:R-:W-:Y:S02]  /*1d50*/  SHF.R.U32.HI R44, RZ, 0xf, R15 ;  /* 0x0000000fff2c7819 */ /* 0x000fe4000001160f */
[C---:B-----5:R-:W-:Y:S02]  /*1d60*/  LOP3.LUT R63, R18.reuse, 0x1f001f, RZ, 0xc0, !PT ;  /* 0x001f001f123f7812 */ /* 0x060fe400078ec0ff */
[----:B------:R-:W-:Y:S02]  /*1d70*/  SHF.R.U32.HI R62, RZ, 0xa, R18 ;  /* 0x0000000aff3e7819 */ /* 0x000fe40000011612 */
[----:B------:R-:W-:-:S02]  /*1d80*/  LOP3.LUT R14, R18, 0x3e003e0, RZ, 0xc0, !PT ;  /* 0x03e003e0120e7812 */ /* 0x000fc400078ec0ff */
[C---:B-1----:R-:W-:Y:S02]  /*1d90*/  LOP3.LUT R37, R13.reuse, 0x1f001f, RZ, 0xc0, !PT ;  /* 0x001f001f0d257812 */ /* 0x042fe400078ec0ff */
[----:B------:R-:W-:Y:S02]  /*1da0*/  SHF.R.U32.HI R38, RZ, 0xa, R13 ;  /* 0x0000000aff267819 */ /* 0x000fe4000001160d */
[----:B------:R-:W-:Y:S02]  /*1db0*/  LOP3.LUT R10, R13, 0x3e003e0, RZ, 0xc0, !PT ;  /* 0x03e003e00d0a7812 */ /* 0x000fe400078ec0ff */
[----:B------:R-:W-:Y:S02]  /*1dc0*/  SHF.R.U32.HI R18, RZ, 0xe, R18 ;  /* 0x0000000eff127819 */ /* 0x000fe40000011612 */
[----:B------:R-:W-:Y:S02]  /*1dd0*/  LOP3.LUT R43, R43, 0x10001, RZ, 0xc0, !PT ;  /* 0x000100012b2b7812 */ /* 0x000fe400078ec0ff */
[----:B------:R-:W-:-:S02]  /*1de0*/  @!P3 PRMT R102, R102, 0x7610, R40 ;  /* 0x000076106666b816 */ /* 0x000fc40000000028 */
        /* <DEDUP_REMOVED lines=9> */
[----:B------:R-:W-:Y:S02]  /*1e80*/  SHF.R.U32.HI R69, RZ, 0xa, R19 ;  /* 0x0000000aff457819 */ /* 0x000fe40000011613 */
[----:B------:R-:W-:Y:S02]  /*1e90*/  LOP3.LUT R16, R19, 0x3e003e0, RZ, 0xc0, !PT ;  /* 0x03e003e013107812 */ /* 0x000fe400078ec0ff */
[----:B------:R-:W-:-:S02]  /*1ea0*/  LOP3.LUT R35, R35, 0x10001, RZ, 0xc0, !PT ;  /* 0x0001000123237812 */ /* 0x000fc400078ec0ff */
[----:B------:R-:W-:Y:S02]  /*1eb0*/  LOP3.LUT R39, R39, 0x10001, RZ, 0xc0, !PT ;  /* 0x0001000127277812 */ /* 0x000fe400078ec0ff */
[C---:B------:R-:W-:Y:S02]  /*1ec0*/  LOP3.LUT R46, R15.reuse, 0x1f001f, RZ, 0xc0, !PT ;  /* 0x001f001f0f2e7812 */ /* 0x040fe400078ec0ff */
[----:B------:R-:W-:Y:S02]  /*1ed0*/  SHF.R.U32.HI R45, RZ, 0xa, R15 ;  /* 0x0000000aff2d7819 */ /* 0x000fe4000001160f */
[----:B------:R-:W-:Y:S02]  /*1ee0*/  LOP3.LUT R12, R15, 0x3e003e0, RZ, 0xc0, !PT ;  /* 0x03e003e00f0c7812 */ /* 0x000fe400078ec0ff */
[----:B------:R-:W-:Y:S02]  /*1ef0*/  SHF.R.U32.HI R19, RZ, 0xe, R19 ;  /* 0x0000000eff137819 */ /* 0x000fe40000011613 */
[----:B------:R-:W-:-:S02]  /*1f00*/  LOP3.LUT R44, R44, 0x10001, RZ, 0xc0, !PT ;  /* 0x000100012c2c7812 */ /* 0x000fc400078ec0ff */
[C---:B------:R-:W-:Y:S02]  /*1f10*/  LOP3.LUT R61, R17.reuse, 0x1f001f, RZ, 0xc0, !PT ;  /* 0x001f001f113d7812 */ /* 0x040fe400078ec0ff */
[----:B------:R-:W-:Y:S02]  /*1f20*/  SHF.R.U32.HI R55, RZ, 0xa, R17 ;  /* 0x0000000aff377819 */ /* 0x000fe40000011611 */
[----:B------:R-:W-:Y:S02]  /*1f30*/  LOP3.LUT R15, R17, 0x3e003e0, RZ, 0xc0, !PT ;  /* 0x03e003e0110f7812 */ /* 0x000fe400078ec0ff */
        /* <DEDUP_REMOVED lines=8> */
[----:B------:R-:W-:-:S02]  /*1fc0*/  LOP3.LUT R39, R39, 0x20002, R40, 0xf8, !PT ;  /* 0x0002000227277812 */ /* 0x000fc400078ef828 */
[----:B------:R-:W-:Y:S02]  /*1fd0*/  SHF.R.U32.HI R20, RZ, 0xd, R20 ;  /* 0x0000000dff147819 */ /* 0x000fe40000011614 */
[----:B------:R-:W-:Y:S02]  /*1fe0*/  SHF.R.U32.HI R22, RZ, 0xd, R22 ;  /* 0x0000000dff167819 */ /* 0x000fe40000011616 */
[----:B------:R-:W-:Y:S02]  /*1ff0*/  LOP3.LUT R47, R44, 0x20002, R19, 0xf8, !PT ;  /* 0x000200022c2f7812 */ /* 0x000fe400078ef813 */
[----:B------:R-:W-:Y:S02]  /*2000*/  SHF.R.U32.HI R36, RZ, 0xd, R21 ;  /* 0x0000000dff247819 */ /* 0x000fe40000011615 */
[----:B------:R-:W-:Y:S02]  /*2010*/  SHF.R.U32.HI R40, RZ, 0xd, R23 ;  /* 0x0000000dff287819 */ /* 0x000fe40000011617 */
[----:B------:R-:W-:-:S02]  /*2020*/  LOP3.LUT R54, R21, 0x1f001f, RZ, 0xc0, !PT ;  /* 0x001f001f15367812 */ /* 0x000fc400078ec0ff */
[----:B------:R-:W-:Y:S02]  /*2030*/  SHF.R.U32.HI R53, RZ, 0xa, R21 ;  /* 0x0000000aff357819 */ /* 0x000fe40000011615 */
[----:B------:R-:W-:Y:S02]  /*2040*/  LOP3.LUT R19, R21, 0x3e003e0, RZ, 0xc0, !PT ;  /* 0x03e003e015137812 */ /* 0x000fe400078ec0ff */
[C---:B------:R-:W-:Y:S02]  /*2050*/  LOP3.LUT R68, R23.reuse, 0x1f001f, RZ, 0xc0, !PT ;  /* 0x001f001f17447812 */ /* 0x040fe400078ec0ff */
[----:B------:R-:W-:Y:S02]  /*2060*/  SHF.R.U32.HI R67, RZ, 0xa, R23 ;  /* 0x0000000aff437819 */ /* 0x000fe40000011617 */
[----:B------:R-:W-:Y:S02]  /*2070*/  LOP3.LUT R56, R23, 0x3e003e0, RZ, 0xc0, !PT ;  /* 0x03e003e017387812 */ /* 0x000fe400078ec0ff */
[----:B------:R-:W-:-:S02]  /*2080*/  LOP3.LUT R21, R35, 0x40004, R20, 0xf8, !PT ;  /* 0x0004000423157812 */ /* 0x000fc400078ef814 */
[----:B------:R-:W-:Y:S02]  /*2090*/  LOP3.LUT R23, R43, 0x40004, R22, 0xf8, !PT ;  /* 0x000400042b177812 */ /* 0x000fe400078ef816 */
[----:B------:R-:W-:Y:S02]  /*20a0*/  LOP3.LUT R20, R39, 0x40004, R36, 0xf8, !PT ;  /* 0x0004000427147812 */ /* 0x000fe400078ef824 */
[----:B------:R-:W-:Y:S02]  /*20b0*/  LOP3.LUT R22, R47, 0x40004, R40, 0xf8, !PT ;  /* 0x000400042f167812 */ /* 0x000fe400078ef828 */
[C---:B------:R-:W-:Y:S02]  /*20c0*/  LOP3.LUT R35, R24.reuse, 0x1f001f, RZ, 0xc0, !PT ;  /* 0x001f001f18237812 */ /* 0x040fe400078ec0ff */
[----:B------:R-:W-:Y:S02]  /*20d0*/  SHF.R.U32.HI R36, RZ, 0xa, R24 ;  /* 0x0000000aff247819 */ /* 0x000fe40000011618 */
[----:B------:R-:W-:-:S02]  /*20e0*/  LOP3.LUT R70, R24, 0x3e003e0, RZ, 0xc0, !PT ;  /* 0x03e003e018467812 */ /* 0x000fc400078ec0ff */
[C---:B------:R-:W-:Y:S02]  /*20f0*/  LOP3.LUT R39, R25.reuse, 0x1f001f, RZ, 0xc0, !PT ;  /* 0x001f001f19277812 */ /* 0x040fe400078ec0ff */
[--C-:B------:R-:W-:Y:S02]  /*2100*/  SHF.R.U32.HI R40, RZ, 0xa, R25.reuse ;  /* 0x0000000aff287819 */ /* 0x100fe40000011619 */
[----:B------:R-:W-:Y:S02]  /*2110*/  LOP3.LUT R72, R25, 0x3e003e0, RZ, 0xc0, !PT ;  /* 0x03e003e019487812 */ /* 0x000fe400078ec0ff */
[----:B------:R-:W-:Y:S02]  /*2120*/  SHF.R.U32.HI R24, RZ, 0xc, R24 ;  /* 0x0000000cff187819 */ /* 0x000fe40000011618 */
        /* <DEDUP_REMOVED lines=8> */
[----:B------:R-:W-:Y:S02]  /*21b0*/  LOP3.LUT R57, R21, 0x80008, R24, 0xf8, !PT ;  /* 0x0008000815397812 */ /* 0x000fe400078ef818 */
[----:B------:R-:W-:Y:S02]  /*21c0*/  LOP3.LUT R58, R20, 0x80008, R25, 0xf8, !PT ;  /* 0x00080008143a7812 */ /* 0x000fe400078ef819 */
[----:B------:R-:W-:Y:S02]  /*21d0*/  SHF.R.U32.HI R27, RZ, 0xc, R27 ;  /* 0x0000000cff1b7819 */ /* 0x000fe4000001161b */
[C---:B------:R-:W-:Y:S02]  /*21e0*/  LOP3.LUT R24, R30.reuse, 0x1f001f, RZ, 0xc0, !PT ;  /* 0x001f001f1e187812 */ /* 0x040fe400078ec0ff */
[----:B------:R-:W-:Y:S02]  /*21f0*/  SHF.R.U32.HI R25, RZ, 0xa, R30 ;  /* 0x0000000aff197819 */ /* 0x000fe4000001161e */
[----:B------:R-:W-:-:S02]  /*2200*/  LOP3.LUT R79, R30, 0x3e003e0, RZ, 0xc0, !PT ;  /* 0x03e003e01e4f7812 */ /* 0x000fc400078ec0ff */
[----:B------:R-:W-:Y:S02]  /*2210*/  LOP3.LUT R59, R23, 0x80008, R26, 0xf8, !PT ;  /* 0x00080008173b7812 */ /* 0x000fe400078ef81a */
[----:B------:R-:W-:Y:S02]  /*2220*/  SHF.R.U32.HI R30, RZ, 0xb, R30 ;  /* 0x0000000bff1e7819 */ /* 0x000fe4000001161e */
[----:B------:R-:W-:Y:S02]  /*2230*/  LOP3.LUT R11, R11, 0x64006400, RZ, 0xfc, !PT ;  /* 0x640064000b0b7812 */ /* 0x000fe400078efcff */
[----:B------:R-:W-:Y:S02]  /*2240*/  LOP3.LUT R9, R9, 0x64006400, RZ, 0xfc, !PT ;  /* 0x6400640009097812 */ /* 0x000fe400078efcff */
[----:B------:R-:W-:Y:S01]  /*2250*/  LOP3.LUT R60, R22, 0x80008, R27, 0xf8, !PT ;  /* 0x00080008163c7812 */ /* 0x000fe200078ef81b */
[-C--:B------:R-:W-:Y:S01]  /*2260*/  HFMA2 R83, R11, R32.reuse.H0_H0, -48, -48 ;  /* 0xd200d2000b537431 */ /* 0x080fe20000040020 */
[----:B------:R-:W-:Y:S01]  /*2270*/  LOP3.LUT R20, R28, 0x1f001f, RZ, 0xc0, !PT ;  /* 0x001f001f1c147812 */ /* 0x000fe200078ec0ff */
[----:B------:R-:W-:Y:S01]  /*2280*/  HFMA2 R75, R9, R32.H0_H0, -48, -48 ;  /* 0xd200d200094b7431 */ /* 0x000fe20000040020 */
[----:B------:R-:W-:-:S02]  /*2290*/  SHF.R.U32.HI R21, RZ, 0xa, R28 ;  /* 0x0000000aff157819 */ /* 0x000fc4000001161c */
[----:B------:R-:W-:Y:S02]  /*22a0*/  LOP3.LUT R77, R28, 0x3e003e0, RZ, 0xc0, !PT ;  /* 0x03e003e01c4d7812 */ /* 0x000fe400078ec0ff */
[C---:B------:R-:W-:Y:S02]  /*22b0*/  LOP3.LUT R80, R31.reuse, 0x3e003e0, RZ, 0xc0, !PT ;  /* 0x03e003e01f507812 */ /* 0x040fe400078ec0ff */
[----:B------:R-:W-:Y:S02]  /*22c0*/  LOP3.LUT R26, R31, 0x1f001f, RZ, 0xc0, !PT ;  /* 0x001f001f1f1a7812 */ /* 0x000fe400078ec0ff */
[----:B------:R-:W-:Y:S02]  /*22d0*/  SHF.R.U32.HI R27, RZ, 0xa, R31 ;  /* 0x0000000aff1b7819 */ /* 0x000fe4000001161f */
[----:B------:R-:W-:Y:S02]  /*22e0*/  LOP3.LUT R30, R59, 0x100010, R30, 0xf8, !PT ;  /* 0x001000103b1e7812 */ /* 0x000fe400078ef81e */
[----:B------:R-:W-:-:S02]  /*22f0*/  SHF.R.U32.HI R28, RZ, 0xb, R28 ;  /* 0x0000000bff1c7819 */ /* 0x000fc4000001161c */
[----:B------:R-:W-:Y:S02]  /*2300*/  SHF.R.U32.HI R31, RZ, 0xb, R31 ;  /* 0x0000000bff1f7819 */ /* 0x000fe4000001161f */
[----:B------:R-:W-:Y:S02]  /*2310*/  LOP3.LUT R59, R12, 0x64006400, RZ, 0xfc, !PT ;  /* 0x640064000c3b7812 */ /* 0x000fe400078efcff */
[----:B------:R-:W-:Y:S02]  /*2320*/  LOP3.LUT R13, R13, 0x64006400, RZ, 0xfc, !PT ;  /* 0x640064000d0d7812 */ /* 0x000fe400078efcff */
[----:B------:R-:W-:Y:S02]  /*2330*/  LOP3.LUT R15, R15, 0x64006400, RZ, 0xfc, !PT ;  /* 0x640064000f0f7812 */ /* 0x000fe400078efcff */
[----:B------:R-:W-:Y:S02]  /*2340*/  LOP3.LUT R9, R19, 0x64006400, RZ, 0xfc, !PT ;  /* 0x6400640013097812 */ /* 0x000fe400078efcff */
[----:B------:R-:W-:-:S02]  /*2350*/  LOP3.LUT R11, R18, 0x64006400, RZ, 0xfc, !PT ;  /* 0x64006400120b7812 */ /* 0x000fc400078efcff */
[----:B------:R-:W-:Y:S02]  /*2360*/  LOP3.LUT R17, R17, 0x64006400, RZ, 0xfc, !PT ;  /* 0x6400640011117812 */ /* 0x000fe400078efcff */
[----:B------:R-:W-:Y:S01]  /*2370*/  LOP3.LUT R19, R56, 0x64006400, RZ, 0xfc, !PT ;  /* 0x6400640038137812 */ /* 0x000fe200078efcff */
[-C--:B------:R-:W-:Y:S01]  /*2380*/  HFMA2 R74, R59, R32.reuse.H0_H0, -48, -48 ;  /* 0xd200d2003b4a7431 */ /* 0x080fe20000040020 */
[----:B------:R-:W-:Y:S02]  /*2390*/  LOP3.LUT R78, R29, 0x3e003e0, RZ, 0xc0, !PT ;  /* 0x03e003e01d4e7812 */ /* 0x000fe400078ec0ff */
[----:B------:R-:W-:Y:S02]  /*23a0*/  LOP3.LUT R28, R57, 0x100010, R28, 0xf8, !PT ;  /* 0x00100010391c7812 */ /* 0x000fe400078ef81c */
[----:B------:R-:W-:Y:S01]  /*23b0*/  LOP3.LUT R31, R60, 0x100010, R31, 0xf8, !PT ;  /* 0x001000103c1f7812 */ /* 0x000fe200078ef81f */
[-C--:B------:R-:W-:Y:S01]  /*23c0*/  HFMA2 R60, R13, R32.reuse.H0_H0, -48, -48 ;  /* 0xd200d2000d3c7431 */ /* 0x080fe20000040020 */
[----:B------:R-:W-:Y:S01]  /*23d0*/  LOP3.LUT R57, R10, 0x64006400, RZ, 0xfc, !PT ;  /* 0x640064000a397812 */ /* 0x000fe200078efcff */
[-C--:B------:R-:W-:Y:S01]  /*23e0*/  HFMA2 R59, R15, R32.reuse.H0_H0, -48, -48 ;  /* 0xd200d2000f3b7431 */ /* 0x080fe20000040020 */
[----:B------:R-:W-:Y:S01]  /*23f0*/  LOP3.LUT R13, R70, 0x64006400, RZ, 0xfc, !PT ;  /* 0x64006400460d7812 */ /* 0x000fe200078efcff */
[-C--:B------:R-:W-:Y:S01]  /*2400*/  HFMA2 R10, R11, R32.reuse.H0_H0, -48, -48 ;  /* 0xd200d2000b0a7431 */ /* 0x080fe20000040020 */
[----:B------:R-:W-:Y:S01]  /*2410*/  LOP3.LUT R22, R29, 0x1f001f, RZ, 0xc0, !PT ;  /* 0x001f001f1d167812 */ /* 0x000fe200078ec0ff */
[-C--:B------:R-:W-:Y:S01]  /*2420*/  HFMA2 R56, R17, R32.reuse.H0_H0, -48, -48 ;  /* 0xd200d20011387431 */ /* 0x080fe20000040020 */
[----:B------:R-:W-:Y:S01]  /*2430*/  SHF.R.U32.HI R23, RZ, 0xa, R29 ;  /* 0x0000000aff177819 */ /* 0x000fe2000001161d */
[----:B------:R-:W-:Y:S01]  /*2440*/  HFMA2 R11, R19, R32.H0_H0, -48, -48 ;  /* 0xd200d200130b7431 */ /* 0x000fe20000040020 */
[----:B------:R-:W-:-:S02]  /*2450*/  LOP3.LUT R15, R72, 0x64006400, RZ, 0xfc, !PT ;  /* 0x64006400480f7812 */ /* 0x000fc400078efcff */
[----:B------:R-:W-:Y:S02]  /*2460*/  SHF.R.U32.HI R29, RZ, 0xb, R29 ;  /* 0x0000000bff1d7819 */ /* 0x000fe4000001161d */
        /* <DEDUP_REMOVED lines=9> */
[-C--:B------:R-:W-:Y:S01]  /*2500*/  HFMA2 R12, R13, R32.reuse.H0_H0, -48, -48 ;  /* 0xd200d2000d0c7431 */ /* 0x080fe20000040020 */
[----:B------:R-:W-:Y:S01]  /*2510*/  LOP3.LUT R29, R58, 0x100010, R29, 0xf8, !PT ;  /* 0x001000103a1d7812 */ /* 0x000fe200078ef81d */
[-C--:B------:R-:W-:Y:S01]  /*2520*/  HFMA2 R76, R57, R32.reuse.H0_H0, -48, -48 ;  /* 0xd200d200394c7431 */ /* 0x080fe20000040020 */
[----:B------:R-:W-:Y:S01]  /*2530*/  LOP3.LUT R82, R33, 0x64006400, RZ, 0xfc, !PT ;  /* 0x6400640021527812 */ /* 0x000fe200078efcff */
[-C--:B------:R-:W-:Y:S01]  /*2540*/  HFMA2 R13, R15, R32.reuse.H0_H0, -48, -48 ;  /* 0xd200d2000f0d7431 */ /* 0x080fe20000040020 */
[----:B------:R-:W-:Y:S01]  /*2550*/  LOP3.LUT R33, R62, 0x1f001f, RZ, 0xc0, !PT ;  /* 0x001f001f3e217812 */ /* 0x000fe200078ec0ff */
[----:B------:R-:W-:-:S02]  /*2560*/  HFMA2 R58, R81, R32.H0_H0, -48, -48 ;  /* 0xd200d200513a7431 */ /* 0x000fc40000040020 */
[-C--:B------:R-:W-:Y:S02]  /*2570*/  HFMA2 R57, R105, R32.reuse.H0_H0, -48, -48 ;  /* 0xd200d20069397431 */ /* 0x080fe40000040020 */
[-C--:B------:R-:W-:Y:S02]  /*2580*/  HFMA2 R9, R9, R32.reuse.H0_H0, -48, -48 ;  /* 0xd200d20009097431 */ /* 0x080fe40000040020 */
[-C--:B------:R-:W-:Y:S02]  /*2590*/  HFMA2 R14, R71, R32.reuse.H0_H0, -48, -48 ;  /* 0xd200d200470e7431 */ /* 0x080fe40000040020 */
[-C--:B------:R-:W-:Y:S02]  /*25a0*/  HFMA2 R15, R73, R32.reuse.H0_H0, -48, -48 ;  /* 0xd200d200490f7431 */ /* 0x080fe40000040020 */
[-C--:B------:R-:W-:Y:S02]  /*25b0*/  HFMA2 R16, R77, R32.reuse.H0_H0, -48, -48 ;  /* 0xd200d2004d107431 */ /* 0x080fe40000040020 */
[----:B------:R-:W-:-:S02]  /*25c0*/  HFMA2 R17, R17, R32.H0_H0, -48, -48 ;  /* 0xd200d20011117431 */ /* 0x000fc40000040020 */
[-C--:B------:R-:W-:Y:S02]  /*25d0*/  HFMA2 R18, R79, R32.reuse.H0_H0, -48, -48 ;  /* 0xd200d2004f127431 */ /* 0x080fe40000040020 */
[----:B------:R-:W-:Y:S01]  /*25e0*/  HFMA2 R19, R19, R32.H0_H0, -48, -48 ;  /* 0xd200d20013137431 */ /* 0x000fe20000040020 */
        /* <DEDUP_REMOVED lines=13> */
[----:B------:R-:W-:Y:S01]  /*26c0*/  LOP3.LUT R40, R40, 0x1f001f, RZ, 0xc0, !PT ;  /* 0x001f001f28287812 */ /* 0x000fe200078ec0ff */
[----:B------:R-:W-:Y:S01]  /*26d0*/  HADD2 R73, R37, -1040, -1040 ;  /* 0xe410e41025497430 */ /* 0x000fe20000000000 */
        /* <DEDUP_REMOVED lines=59> */
[----:B------:R-:W-:Y:S01]  /*2a90*/  LOP3.LUT R31, R31, 0x64006400, RZ, 0xfc, !PT ;  /* 0x640064001f1f7812 */ /* 0x000fe200078efcff */
        /* <DEDUP_REMOVED lines=107> */
.L_x_226:
[----:B------:R-:W-:Y:S01]  /*3150*/  @!P3 MOV R89, R104 ;  /* 0x000000680059b202 */ /* 0x000fe20000000f00 */
        /* <DEDUP_REMOVED lines=81> */
.L_x_228:
        /* <DEDUP_REMOVED lines=80> */
.L_x_229:
        /* <DEDUP_REMOVED lines=77> */
.L_x_227:
        /* <DEDUP_REMOVED lines=8> */
.L_x_225:
[----:B------:R-:W0:Y:S02]  /*40c0*/  LDCU UR5, c[0x0][0x3d4] ;  /* 0x00007a80ff0577ac */ /* 0x000e240008000800 */
[----:B0-----:R-:W-:-:S04]  /*40d0*/  VIMNMX R16, PT, PT, R95, UR5, PT ;  /* 0x000000055f107c48 */ /* 0x001fc8000bfe0100 */
[----:B------:R-:W-:-:S13]  /*40e0*/  ISETP.GT.AND P1, PT, R16, R93, PT ;  /* 0x0000005d1000720c */ /* 0x000fda0003f24270 */
[----:B------:R-:W-:Y:S05]  /*40f0*/  @!P1 BRA `(.L_x_231) ;  /* 0x0000006c00009947 */ /* 0x000fea0003800000 */
[----:B------:R-:W0:Y:S01]  /*4100*/  LDC.64 R10, c[0x0][0x3b8] ;  /* 0x0000ee00ff0a7b82 */ /* 0x000e220000000a00 */
[----:B------:R-:W-:Y:S01]  /*4110*/  ISETP.EQ.OR P0, PT, R97, 0x3, P0 ;  /* 0x000000036100780c */ /* 0x000fe20000702670 */
[----:B------:R-:W-:Y:S01]  /*4120*/  UIADD3 UR4, UPT, UPT, UR4, 0x100, URZ ;  /* 0x0000010004047890 */ /* 0x000fe2000fffe0ff */
[----:B0-----:R-:W-:-:S03]  /*4130*/  IMAD.WIDE.U32 R10, R93, 0x4, R10 ;  /* 0x000000045d0a7825 */ /* 0x001fc600078e000a */
[----:B------:R-:W-:-:S04]  /*4140*/  IADD3 R18, P1, PT, R10, 0x2, RZ ;  /* 0x000000020a127810 */ /* 0x000fc80007f3e0ff */
[----:B------:R-:W-:-:S09]  /*4150*/  IADD3.X R15, PT, PT, RZ, R11, RZ, P1, !PT ;  /* 0x0000000bff0f7210 */ /* 0x000fd20000ffe4ff */
.L_x_248:
[----:B------:R-:W-:Y:S01]  /*4160*/  ISETP.NE.AND P3, PT, R93, R90, PT ;  /* 0x0000005a5d00720c */ /* 0x000fe20003f65270 */
[----:B------:R-:W2:-:S12]  /*4170*/  LDG.E.128.CONSTANT R20, desc[UR8][R100.64] ;  /* 0x0000000864147981 */ /* 0x000e98000c1e9d00 */
[----:B------:R-:W-:-:S06]  /*4180*/  @!P3 LEA R10, R89, R1, 0x3 ;  /* 0x00000001590ab211 */ /* 0x000fcc00078e18ff */
[----:B------:R-:W3:Y:S01]  /*4190*/  @!P3 LDL.64 R10, [R10+0x8] ;  /* 0x000008000a0ab983 */ /* 0x000ee20000100a00 */
[----:B------:R-:W-:Y:S02]  /*41a0*/  @!P3 MOV R19, R15 ;  /* 0x0000000f0013b202 */ /* 0x000fe40000000f00 */
[----:B------:R-:W-:-:S03]  /*41b0*/  ISETP.NE.AND P1, PT, R94, RZ, PT ;  /* 0x000000ff5e00720c */ /* 0x000fc60003f25270 */
[----:B------:R0:W5:Y:S01]  /*41c0*/  @!P3 LDG.E.U16.CONSTANT R12, desc[UR8][R18.64] ;  /* 0x00000008120cb981 */ /* 0x000162000c1e9500 */
[----:B------:R-:W-:Y:S01]  /*41d0*/  HFMA2 R14, -RZ, RZ, 0, 0.0625 ;  /* 0x00002c00ff0e7431 */ /* 0x000fe200000001ff */
[----:B------:R-:W-:Y:S02]  /*41e0*/  ISETP.NE.AND P2, PT, R97, 0x1, PT ;  /* 0x000000016100780c */ /* 0x000fe40003f45270 */
[----:B------:R-:W-:Y:S02]  /*41f0*/  @!P3 IADD3 R41, PT, PT, R89, 0x1, RZ ;  /* 0x000000015929b810 */ /* 0x000fe40007ffe0ff */
[----:B--2---:R-:W-:Y:S02]  /*4200*/  LOP3.LUT R9, R20, 0xf000f, RZ, 0xc0, !PT ;  /* 0x000f000f14097812 */ /* 0x004fe400078ec0ff */
[----:B------:R-:W-:Y:S02]  /*4210*/  LOP3.LUT R13, R21, 0xf000f0, RZ, 0xc0, !PT ;  /* 0x00f000f0150d7812 */ /* 0x000fe400078ec0ff */
[----:B------:R-:W-:-:S02]  /*4220*/  LOP3.LUT R24, R22, 0xf000f, RZ, 0xc0, !PT ;  /* 0x000f000f16187812 */ /* 0x000fc400078ec0ff */
[----:B------:R-:W-:Y:S02]  /*4230*/  LOP3.LUT R25, R22, 0xf000f0, RZ, 0xc0, !PT ;  /* 0x00f000f016197812 */ /* 0x000fe400078ec0ff */
[----:B------:R-:W-:Y:S02]  /*4240*/  SHF.R.U32.HI R22, RZ, 0x8, R22 ;  /* 0x00000008ff167819 */ /* 0x000fe40000011616 */
[----:B------:R-:W-:Y:S02]  /*4250*/  SHF.R.U32.HI R28, RZ, 0x8, R23 ;  /* 0x00000008ff1c7819 */ /* 0x000fe40000011617 */
[----:B---3--:R-:W-:Y:S02]  /*4260*/  @!P3 PRMT R102, R10, 0x7610, R102 ;  /* 0x000076100a66b816 */ /* 0x008fe40000000066 */
[----:B------:R-:W-:Y:S02]  /*4270*/  @!P3 PRMT R103, R11, 0x7610, R103 ;  /* 0x000076100b67b816 */ /* 0x000fe40000000067 */
[----:B------:R-:W-:-:S02]  /*4280*/  @!P3 PRMT R102, R102, 0x7610, R10 ;  /* 0x000076106666b816 */ /* 0x000fc4000000000a */
[----:B------:R-:W-:Y:S02]  /*4290*/  @!P3 PRMT R103, R103, 0x7610, R11 ;  /* 0x000076106767b816 */ /* 0x000fe4000000000b */
[----:B------:R-:W-:Y:S02]  /*42a0*/  LOP3.LUT R10, R20, 0xf000f0, RZ, 0xc0, !PT ;  /* 0x00f000f0140a7812 */ /* 0x000fe400078ec0ff */
[----:B------:R-:W-:Y:S02]  /*42b0*/  LOP3.LUT R11, R21, 0xf000f, RZ, 0xc0, !PT ;  /* 0x000f000f150b7812 */ /* 0x000fe400078ec0ff */
[----:B------:R-:W-:Y:S02]  /*42c0*/  SHF.R.U32.HI R20, RZ, 0x8, R20 ;  /* 0x00000008ff147819 */ /* 0x000fe40000011614 */
[----:B------:R-:W-:Y:S02]  /*42d0*/  SHF.R.U32.HI R21, RZ, 0x8, R21 ;  /* 0x00000008ff157819 */ /* 0x000fe40000011615 */
[----:B------:R-:W-:-:S02]  /*42e0*/  LOP3.LUT R26, R23, 0xf000f, RZ, 0xc0, !PT ;  /* 0x000f000f171a7812 */ /* 0x000fc400078ec0ff */
[----:B------:R-:W-:Y:S02]  /*42f0*/  LOP3.LUT R27, R23, 0xf000f0, RZ, 0xc0, !PT ;  /* 0x00f000f0171b7812 */ /* 0x000fe400078ec0ff */
[----:B------:R-:W-:Y:S02]  /*4300*/  LOP3.LUT R17, R10, 0x64006400, RZ, 0xfc, !PT ;  /* 0x640064000a117812 */ /* 0x000fe400078efcff */
[----:B------:R-:W-:Y:S02]  /*4310*/  LOP3.LUT R10, R20, 0xf000f, RZ, 0xc0, !PT ;  /* 0x000f000f140a7812 */ /* 0x000fe400078ec0ff */
[----:B0-----:R-:W-:Y:S02]  /*4320*/  LOP3.LUT R19, R21, 0xf000f, RZ, 0xc0, !PT ;  /* 0x000f000f15137812 */ /* 0x001fe400078ec0ff */
        /* <DEDUP_REMOVED lines=22> */
[-C--:B------:R-:W-:Y:S02]  /*4490*/  HFMA2 R17, R17, R14.reuse.H0_H0, -72, -72 ;  /* 0xd480d48011117431 */ /* 0x080fe4000004000e */
[----:B------:R-:W-:Y:S02]  /*44a0*/  HADD2 R19, R11, -1032, -1032 ;  /* 0xe408e4080b137430 */ /* 0x000fe40000000000 */
[-C--:B------:R-:W-:Y:S02]  /*44b0*/  HFMA2 R23, R13, R14.reuse.H0_H0, -72, -72 ;  /* 0xd480d4800d177431 */ /* 0x080fe4000004000e */
[----:B------:R-:W-:Y:S02]  /*44c0*/  HADD2 R24, R24, -1032, -1032 ;  /* 0xe408e40818187430 */ /* 0x000fe40000000000 */
[----:B------:R-:W-:-:S02]  /*44d0*/  HFMA2 R25, R25, R14.H0_H0, -72, -72 ;  /* 0xd480d48019197431 */ /* 0x000fc4000004000e */
        /* <DEDUP_REMOVED lines=9> */
[----:B------:R-:W-:Y:S01]  /*4570*/  HFMA2 R35, R35, R14.H0_H0, -72, -72 ;  /* 0xd480d48023237431 */ /* 0x000fe2000004000e */
[----:B------:R-:W-:Y:S06]  /*4580*/  @!P1 BRA `(.L_x_232) ;  /* 0x0000000400689947 */ /* 0x000fec0003800000 */
[----:B------:R-:W0:Y:S01]  /*4590*/  LDS.64 R36, [UR4+-0x100] ;  /* 0xffff0004ff247984 */ /* 0x000e220008000a00 */
[----:B------:R-:W-:Y:S02]  /*45a0*/  HADD2.F32 R9, -RZ, R22.H0_H0 ;  /* 0x20000016ff097230 */ /* 0x000fe40000004100 */
[----:B------:R-:W-:Y:S01]  /*45b0*/  HADD2.F32 R11, -RZ, R24.H0_H0 ;  /* 0x20000018ff0b7230 */ /* 0x000fe20000004100 */
[----:B------:R-:W1:Y:S01]  /*45c0*/  LDS.64 R20, [UR4+-0xf8] ;  /* 0xffff0804ff147984 */ /* 0x000e620008000a00 */
[----:B------:R-:W-:Y:S02]  /*45d0*/  HADD2.F32 R13, -RZ, R26.H0_H0 ;  /* 0x2000001aff0d7230 */ /* 0x000fe40000004100 */
[----:B------:R-:W-:Y:S02]  /*45e0*/  HADD2.F32 R42, -RZ, R19.H1_H1 ;  /* 0x30000013ff2a7230 */ /* 0x000fe40000004100 */
[----:B------:R-:W-:Y:S02]  /*45f0*/  HADD2.F32 R45, -RZ, R27.H1_H1 ;  /* 0x3000001bff2d7230 */ /* 0x000fe40000004100 */
[----:B0-----:R-:W-:-:S02]  /*4600*/  HADD2.F32 R10, -RZ, R36.H0_H0 ;  /* 0x20000024ff0a7230 */ /* 0x001fc40000004100 */
[--C-:B------:R-:W-:Y:S02]  /*4610*/  HADD2.F32 R38, -RZ, R37.reuse.H0_H0 ;  /* 0x20000025ff267230 */ /* 0x100fe40000004100 */
[----:B------:R-:W-:Y:S02]  /*4620*/  HADD2.F32 R40, -RZ, R37.H1_H1 ;  /* 0x30000025ff287230 */ /* 0x000fe40000004100 */
[----:B------:R-:W-:Y:S01]  /*4630*/  FFMA.FTZ R9, R9, R10, RZ ;  /* 0x0000000a09097223 */ /* 0x000fe200000100ff */
[----:B------:R-:W-:Y:S02]  /*4640*/  HADD2.F32 R37, -RZ, R19.H0_H0 ;  /* 0x20000013ff257230 */ /* 0x000fe40000004100 */
[C---:B------:R-:W-:Y:S01]  /*4650*/  FFMA.FTZ R46, R10.reuse, R11, RZ ;  /* 0x0000000b0a2e7223 */ /* 0x040fe200000100ff */
[----:B------:R-:W-:Y:S02]  /*4660*/  HADD2.F32 R39, -RZ, R36.H1_H1 ;  /* 0x30000024ff277230 */ /* 0x000fe40000004100 */
[----:B------:R-:W-:Y:S01]  /*4670*/  FFMA.FTZ R43, R10, R13, RZ ;  /* 0x0000000d0a2b7223 */ /* 0x000fe200000100ff */
[----:B------:R-:W-:-:S02]  /*4680*/  HADD2.F32 R36, -RZ, R22.H1_H1 ;  /* 0x30000016ff247230 */ /* 0x000fc40000004100 */
[----:B------:R-:W-:Y:S01]  /*4690*/  FFMA.FTZ R44, R10, R37, RZ ;  /* 0x000000250a2c7223 */ /* 0x000fe200000100ff */
[----:B------:R-:W-:Y:S02]  /*46a0*/  HADD2.F32 R10, -RZ, R17.H0_H0 ;  /* 0x20000011ff0a7230 */ /* 0x000fe40000004100 */
[----:B------:R-:W-:Y:S02]  /*46b0*/  HADD2.F32 R13, -RZ, R23.H0_H0 ;  /* 0x20000017ff0d7230 */ /* 0x000fe40000004100 */
[----:B------:R-:W-:Y:S01]  /*46c0*/  FFMA.FTZ R9, R36, R39, R9 ;  /* 0x0000002724097223 */ /* 0x000fe20000010009 */
[----:B------:R-:W-:Y:S01]  /*46d0*/  FFMA.FTZ R11, R39, R42, R44 ;  /* 0x0000002a270b7223 */ /* 0x000fe2000001002c */
[----:B------:R-:W-:Y:S02]  /*46e0*/  HADD2.F32 R36, -RZ, R24.H1_H1 ;  /* 0x30000018ff247230 */ /* 0x000fe40000004100 */
[----:B------:R-:W-:Y:S02]  /*46f0*/  HADD2.F32 R44, -RZ, R26.H1_H1 ;  /* 0x3000001aff2c7230 */ /* 0x000fe40000004100 */
[----:B------:R-:W-:Y:S01]  /*4700*/  FFMA.FTZ R10, R10, R38, R9 ;  /* 0x000000260a0a7223 */ /* 0x000fe20000010009 */
[----:B------:R-:W-:-:S02]  /*4710*/  HADD2.F32 R42, -RZ, R25.H0_H0 ;  /* 0x20000019ff2a7230 */ /* 0x000fc40000004100 */
[C---:B------:R-:W-:Y:S01]  /*4720*/  FFMA.FTZ R37, R39.reuse, R36, R46 ;  /* 0x0000002427257223 */ /* 0x040fe2000001002e */
[C---:B------:R-:W-:Y:S01]  /*4730*/  FFMA.FTZ R13, R38.reuse, R13, R11 ;  /* 0x0000000d260d7223 */ /* 0x040fe2000001000b */
[----:B------:R-:W-:Y:S01]  /*4740*/  FFMA.FTZ R43, R39, R44, R43 ;  /* 0x0000002c272b7223 */ /* 0x000fe2000001002b */
[----:B------:R-:W-:Y:S02]  /*4750*/  HADD2.F32 R9, -RZ, R17.H1_H1 ;  /* 0x30000011ff097230 */ /* 0x000fe40000004100 */
[----:B------:R-:W-:Y:S01]  /*4760*/  FFMA.FTZ R36, R38, R42, R37 ;  /* 0x0000002a26247223 */ /* 0x000fe20000010025 */
[----:B------:R-:W-:Y:S02]  /*4770*/  HADD2.F32 R11, -RZ, R23.H1_H1 ;  /* 0x30000017ff0b7230 */ /* 0x000fe40000004100 */
[----:B------:R-:W-:Y:S02]  /*4780*/  HADD2.F32 R39, -RZ, R27.H0_H0 ;  /* 0x2000001bff277230 */ /* 0x000fe40000004100 */
[----:B------:R-:W-:Y:S01]  /*4790*/  FFMA.FTZ R9, R9, R40, R10 ;  /* 0x0000002809097223 */ /* 0x000fe2000001000a */
[----:B------:R-:W-:-:S02]  /*47a0*/  HADD2.F32 R37, -RZ, R25.H1_H1 ;  /* 0x30000019ff257230 */ /* 0x000fc40000004100 */
[----:B------:R-:W-:Y:S01]  /*47b0*/  FFMA.FTZ R42, R40, R11, R13 ;  /* 0x0000000b282a7223 */ /* 0x000fe2000001000d */
[----:B-1----:R-:W-:Y:S02]  /*47c0*/  HADD2.F32 R13, -RZ, R20.H0_H0 ;  /* 0x20000014ff0d7230 */ /* 0x002fe40000004100 */
[----:B------:R-:W-:Y:S01]  /*47d0*/  FFMA.FTZ R38, R38, R39, R43 ;  /* 0x0000002726267223 */ /* 0x000fe2000001002b */
[----:B------:R-:W-:Y:S02]  /*47e0*/  HADD2.F32 R10, -RZ, R28.H0_H0 ;  /* 0x2000001cff0a7230 */ /* 0x000fe40000004100 */
[C---:B------:R-:W-:Y:S01]  /*47f0*/  FFMA.FTZ R44, R40.reuse, R37, R36 ;  /* 0x00000025282c7223 */ /* 0x040fe20000010024 */
[----:B------:R-:W-:Y:S02]  /*4800*/  HADD2.F32 R20, -RZ, R20.H1_H1 ;  /* 0x30000014ff147230 */ /* 0x000fe40000004100 */
[----:B------:R-:W-:Y:S01]  /*4810*/  FFMA.FTZ R40, R40, R45, R38 ;  /* 0x0000002d28287223 */ /* 0x000fe20000010026 */
[----:B------:R-:W-:-:S02]  /*4820*/  HADD2.F32 R11, -RZ, R28.H1_H1 ;  /* 0x3000001cff0b7230 */ /* 0x000fc40000004100 */
[----:B------:R-:W-:Y:S01]  /*4830*/  FFMA.FTZ R10, R10, R13, R9 ;  /* 0x0000000d0a0a7223 */ /* 0x000fe20000010009 */
[--C-:B------:R-:W-:Y:S02]  /*4840*/  HADD2.F32 R36, -RZ, R21.reuse.H0_H0 ;  /* 0x20000015ff247230 */ /* 0x100fe40000004100 */
[----:B------:R-:W-:Y:S02]  /*4850*/  HADD2.F32 R38, -RZ, R21.H1_H1 ;  /* 0x30000015ff267230 */ /* 0x000fe40000004100 */
[----:B------:R-:W-:Y:S01]  /*4860*/  FFMA.FTZ R10, R11, R20, R10 ;  /* 0x000000140b0a7223 */ /* 0x000fe2000001000a */
[----:B------:R-:W-:Y:S02]  /*4870*/  HADD2.F32 R21, -RZ, R30.H0_H0 ;  /* 0x2000001eff157230 */ /* 0x000fe40000004100 */
[----:B------:R-:W-:Y:S02]  /*4880*/  HADD2.F32 R37, -RZ, R32.H0_H0 ;  /* 0x20000020ff257230 */ /* 0x000fe40000004100 */
[----:B------:R-:W-:-:S02]  /*4890*/  HADD2.F32 R39, -RZ, R34.H0_H0 ;  /* 0x20000022ff277230 */ /* 0x000fc40000004100 */
[C---:B------:R-:W-:Y:S01]  /*48a0*/  FFMA.FTZ R21, R13.reuse, R21, R42 ;  /* 0x000000150d157223 */ /* 0x040fe2000001002a */
[----:B------:R-:W-:Y:S02]  /*48b0*/  HADD2.F32 R11, -RZ, R30.H1_H1 ;  /* 0x3000001eff0b7230 */ /* 0x000fe40000004100 */
[C---:B------:R-:W-:Y:S01]  /*48c0*/  FFMA.FTZ R44, R13.reuse, R37, R44 ;  /* 0x000000250d2c7223 */ /* 0x040fe2000001002c */
[----:B------:R-:W-:Y:S02]  /*48d0*/  HADD2.F32 R37, -RZ, R32.H1_H1 ;  /* 0x30000020ff257230 */ /* 0x000fe40000004100 */
[----:B------:R-:W-:Y:S01]  /*48e0*/  FFMA.FTZ R40, R13, R39, R40 ;  /* 0x000000270d287223 */ /* 0x000fe20000010028 */
[----:B------:R-:W-:Y:S02]  /*48f0*/  HADD2.F32 R39, -RZ, R34.H1_H1 ;  /* 0x30000022ff277230 */ /* 0x000fe40000004100 */
[----:B------:R-:W-:Y:S01]  /*4900*/  FFMA.FTZ R11, R20, R11, R21 ;  /* 0x0000000b140b7223 */ /* 0x000fe20000010015 */
[----:B------:R-:W-:-:S02]  /*4910*/  HADD2.F32 R13, -RZ, R31.H0_H0 ;  /* 0x2000001fff0d7230 */ /* 0x000fc40000004100 */
[C---:B------:R-:W-:Y:S01]  /*4920*/  FFMA.FTZ R37, R20.reuse, R37, R44 ;  /* 0x0000002514257223 */ /* 0x040fe2000001002c */
[----:B------:R-:W-:Y:S02]  /*4930*/  HADD2.F32 R9, -RZ, R29.H0_H0 ;  /* 0x2000001dff097230 */ /* 0x000fe40000004100 */
[----:B------:R-:W-:Y:S01]  /*4940*/  FFMA.FTZ R39, R20, R39, R40 ;  /* 0x0000002714277223 */ /* 0x000fe20000010028 */
[----:B------:R-:W-:Y:S02]  /*4950*/  HADD2.F32 R20, -RZ, R33.H0_H0 ;  /* 0x20000021ff147230 */ /* 0x000fe40000004100 */
[----:B------:R-:W-:Y:S01]  /*4960*/  FFMA.FTZ R13, R36, R13, R11 ;  /* 0x0000000d240d7223 */ /* 0x000fe2000001000b */
[----:B------:R-:W-:Y:S02]  /*4970*/  HADD2.F32 R11, -RZ, R31.H1_H1 ;  /* 0x3000001fff0b7230 */ /* 0x000fe40000004100 */
[----:B------:R-:W-:Y:S01]  /*4980*/  FFMA.FTZ R10, R9, R36, R10 ;  /* 0x00000024090a7223 */ /* 0x000fe2000001000a */
[----:B------:R-:W-:-:S02]  /*4990*/  HADD2.F32 R40, -RZ, R35.H0_H0 ;  /* 0x20000023ff287230 */ /* 0x000fc40000004100 */
[----:B------:R-:W-:Y:S01]  /*49a0*/  FFMA.FTZ R20, R36, R20, R37 ;  /* 0x0000001424147223 */ /* 0x000fe20000010025 */
[----:B------:R-:W-:Y:S02]  /*49b0*/  HADD2.F32 R9, -RZ, R29.H1_H1 ;  /* 0x3000001dff097230 */ /* 0x000fe40000004100 */
[----:B------:R-:W-:Y:S01]  /*49c0*/  FFMA.FTZ R11, R38, R11, R13 ;  /* 0x0000000b260b7223 */ /* 0x000fe2000001000d */
[----:B------:R-:W-:Y:S02]  /*49d0*/  HADD2.F32 R21, -RZ, R33.H1_H1 ;  /* 0x30000021ff157230 */ /* 0x000fe40000004100 */
[----:B------:R-:W-:Y:S01]  /*49e0*/  FFMA.FTZ R39, R36, R40, R39 ;  /* 0x0000002824277223 */ /* 0x000fe20000010027 */
[----:B------:R-:W-:Y:S02]  /*49f0*/  HADD2.F32 R13, -RZ, R35.H1_H1 ;  /* 0x30000023ff0d7230 */ /* 0x000fe40000004100 */
[----:B------:R-:W-:Y:S01]  /*4a00*/  FFMA.FTZ R9, R9, R38, R10 ;  /* 0x0000002609097223 */ /* 0x000fe2000001000a */
[----:B------:R-:W-:-:S02]  /*4a10*/  HADD2.F32 R10, -RZ, R102.H0_H0 ;  /* 0x20000066ff0a7230 */ /* 0x000fc40000004100 */
[C---:B------:R-:W-:Y:S01]  /*4a20*/  FFMA.FTZ R21, R38.reuse, R21, R20 ;  /* 0x0000001526157223 */ /* 0x040fe20000010014 */
[----:B------:R-:W-:Y:S02]  /*4a30*/  HADD2.F32 R20, -RZ, R102.H1_H1 ;  /* 0x30000066ff147230 */ /* 0x000fe40000004100 */
[----:B------:R-:W-:Y:S01]  /*4a40*/  FFMA.FTZ R13, R38, R13, R39 ;  /* 0x0000000d260d7223 */ /* 0x000fe20000010027 */
[--C-:B------:R-:W-:Y:S02]  /*4a50*/  HADD2.F32 R36, -RZ, R103.reuse.H0_H0 ;  /* 0x20000067ff247230 */ /* 0x100fe40000004100 */
[----:B------:R-:W-:Y:S01]  /*4a60*/  FMUL.FTZ R9, R9, R10 ;  /* 0x0000000a09097220 */ /* 0x000fe20000410000 */
[----:B------:R-:W-:Y:S02]  /*4a70*/  HADD2.F32 R40, -RZ, R103.H1_H1 ;  /* 0x30000067ff287230 */ /* 0x000fe40000004100 */
[----:B------:R-:W-:Y:S01]  /*4a80*/  FMUL.FTZ R11, R11, R20 ;  /* 0x000000140b0b7220 */ /* 0x000fe20000410000 */
[----:B------:R-:W-:Y:S01]  /*4a90*/  FMUL.FTZ R21, R21, R36 ;  /* 0x0000002415157220 */ /* 0x000fe20000410000 */
[----:B------:R-:W-:Y:S01]  /*4aa0*/  F2FP.F16.F32.PACK_AB R9, RZ, R9 ;  /* 0x00000009ff09723e */ /* 0x000fe200000000ff */
[----:B------:R-:W-:-:S02]  /*4ab0*/  FMUL.FTZ R13, R13, R40 ;  /* 0x000000280d0d7220 */ /* 0x000fc40000410000 */
[----:B------:R-:W-:Y:S02]  /*4ac0*/  F2FP.F16.F32.PACK_AB R11, RZ, R11 ;  /* 0x0000000bff0b723e */ /* 0x000fe400000000ff */
[----:B------:R-:W-:Y:S02]  /*4ad0*/  F2FP.F16.F32.PACK_AB R21, RZ, R21 ;  /* 0x00000015ff15723e */ /* 0x000fe400000000ff */
[----:B------:R-:W-:Y:S02]  /*4ae0*/  F2FP.F16.F32.PACK_AB R13, RZ, R13 ;  /* 0x0000000dff0d723e */ /* 0x000fe400000000ff */
[----:B------:R-:W-:Y:S02]  /*4af0*/  PRMT R9, R9, 0x5410, R11 ;  /* 0x0000541009097816 */ /* 0x000fe4000000000b */
[----:B------:R-:W-:-:S03]  /*4b00*/  PRMT R21, R21, 0x5410, R13 ;  /* 0x0000541015157816 */ /* 0x000fc6000000000d */
[----:B------:R-:W-:Y:S02]  /*4b10*/  HFMA2 R8, R9, 1, 1, R8 ;  /* 0x3c003c0009087831 */ /* 0x000fe40000000008 */
[----:B------:R-:W-:-:S07]  /*4b20*/  HADD2 R7, R21, R7 ;  /* 0x0000000715077230 */ /* 0x000fce0000000000 */
.L_x_232:
[----:B------:R-:W-:Y:S02]  /*4b30*/  @!P3 MOV R89, R41 ;  /* 0x000000290059b202 */ /* 0x000fe40000000f00 */
[----:B-----5:R-:W-:Y:S01]  /*4b40*/  @!P3 IADD3 R90, PT, PT, R12, R93, RZ ;  /* 0x0000005d0c5ab210 */ /* 0x020fe20007ffe0ff */
[----:B------:R-:W-:Y:S06]  /*4b50*/  @!P2 BRA `(.L_x_233) ;  /* 0x00000010005ca947 */ /* 0x000fec0003800000 */
[----:B------:R-:W-:Y:S02]  /*4b60*/  PRMT R9, R91, 0x9910, RZ ;  /* 0x000099105b097816 */ /* 0x000fe400000000ff */
[----:B------:R-:W-:Y:S02]  /*4b70*/  ISETP.NE.AND P4, PT, R97, 0x2, PT ;  /* 0x000000026100780c */ /* 0x000fe40003f85270 */
[----:B------:R-:W-:-:S13]  /*4b80*/  ISETP.NE.AND P3, PT, R9, RZ, PT ;  /* 0x000000ff0900720c */ /* 0x000fda0003f65270 */
[----:B------:R-:W-:Y:S05]  /*4b90*/  @!P3 BRA `(.L_x_234) ;  /* 0x000000040068b947 */ /* 0x000fea0003800000 */
[----:B------:R-:W0:Y:S01]  /*4ba0*/  LDS.64 R10, [UR4+-0x80] ;  /* 0xffff8004ff0a7984 */ /* 0x000e220008000a00 */
[--C-:B------:R-:W-:Y:S02]  /*4bb0*/  HADD2.F32 R9, -RZ, R22.reuse.H0_H0 ;  /* 0x20000016ff097230 */ /* 0x100fe40000004100 */
[----:B------:R-:W-:Y:S01]  /*4bc0*/  HADD2.F32 R40, -RZ, R22.H1_H1 ;  /* 0x30000016ff287230 */ /* 0x000fe20000004100 */
[----:B------:R-:W1:Y:S01]  /*4bd0*/  LDS.64 R20, [UR4+-0x78] ;  /* 0xffff8804ff147984 */ /* 0x000e620008000a00 */
[----:B------:R-:W-:Y:S02]  /*4be0*/  HADD2.F32 R42, -RZ, R19.H1_H1 ;  /* 0x30000013ff2a7230 */ /* 0x000fe40000004100 */
[--C-:B------:R-:W-:Y:S02]  /*4bf0*/  HADD2.F32 R12, -RZ, R26.reuse.H0_H0 ;  /* 0x2000001aff0c7230 */ /* 0x100fe40000004100 */
[----:B------:R-:W-:Y:S02]  /*4c00*/  HADD2.F32 R44, -RZ, R26.H1_H1 ;  /* 0x3000001aff2c7230 */ /* 0x000fe40000004100 */
[----:B------:R-:W-:-:S02]  /*4c10*/  HADD2.F32 R41, -RZ, R27.H1_H1 ;  /* 0x3000001bff297230 */ /* 0x000fc40000004100 */
[--C-:B0-----:R-:W-:Y:S02]  /*4c20*/  HADD2.F32 R13, -RZ, R10.reuse.H0_H0 ;  /* 0x2000000aff0d7230 */ /* 0x101fe40000004100 */
[----:B------:R-:W-:Y:S02]  /*4c30*/  HADD2.F32 R36, -RZ, R10.H1_H1 ;  /* 0x3000000aff247230 */ /* 0x000fe40000004100 */
[----:B------:R-:W-:Y:S02]  /*4c40*/  HADD2.F32 R10, -RZ, R19.H0_H0 ;  /* 0x20000013ff0a7230 */ /* 0x000fe40000004100 */
[-C--:B------:R-:W-:Y:S01]  /*4c50*/  FFMA.FTZ R9, R9, R13.reuse, RZ ;  /* 0x0000000d09097223 */ /* 0x080fe200000100ff */
[--C-:B------:R-:W-:Y:S02]  /*4c60*/  HADD2.F32 R38, -RZ, R11.reuse.H0_H0 ;  /* 0x2000000bff267230 */ /* 0x100fe40000004100 */
[----:B------:R-:W-:Y:S02]  /*4c70*/  HADD2.F32 R37, -RZ, R11.H1_H1 ;  /* 0x3000000bff257230 */ /* 0x000fe40000004100 */
[----:B------:R-:W-:Y:S01]  /*4c80*/  FFMA.FTZ R39, R10, R13, RZ ;  /* 0x0000000d0a277223 */ /* 0x000fe200000100ff */
[----:B------:R-:W-:-:S02]  /*4c90*/  HADD2.F32 R11, -RZ, R24.H0_H0 ;  /* 0x20000018ff0b7230 */ /* 0x000fc40000004100 */
[-C--:B------:R-:W-:Y:S01]  /*4ca0*/  FFMA.FTZ R9, R40, R36.reuse, R9 ;  /* 0x0000002428097223 */ /* 0x080fe20000010009 */
[----:B------:R-:W-:Y:S02]  /*4cb0*/  HADD2.F32 R40, -RZ, R24.H1_H1 ;  /* 0x30000018ff287230 */ /* 0x000fe40000004100 */
[-C--:B------:R-:W-:Y:S01]  /*4cc0*/  FFMA.FTZ R39, R42, R36.reuse, R39 ;  /* 0x000000242a277223 */ /* 0x080fe20000010027 */
[----:B------:R-:W-:Y:S02]  /*4cd0*/  HADD2.F32 R10, -RZ, R17.H0_H0 ;  /* 0x20000011ff0a7230 */ /* 0x000fe40000004100 */
[-C--:B------:R-:W-:Y:S01]  /*4ce0*/  FFMA.FTZ R11, R11, R13.reuse, RZ ;  /* 0x0000000d0b0b7223 */ /* 0x080fe200000100ff */
[----:B------:R-:W-:Y:S01]  /*4cf0*/  FFMA.FTZ R13, R12, R13, RZ ;  /* 0x0000000d0c0d7223 */ /* 0x000fe200000100ff */
[----:B------:R-:W-:Y:S02]  /*4d00*/  HADD2.F32 R42, -RZ, R25.H0_H0 ;  /* 0x20000019ff2a7230 */ /* 0x000fe40000004100 */
[----:B------:R-:W-:Y:S01]  /*4d10*/  FFMA.FTZ R11, R40, R36, R11 ;  /* 0x00000024280b7223 */ /* 0x000fe2000001000b */
[----:B------:R-:W-:-:S02]  /*4d20*/  HADD2.F32 R12, -RZ, R23.H0_H0 ;  /* 0x20000017ff0c7230 */ /* 0x000fc40000004100 */
[----:B------:R-:W-:Y:S01]  /*4d30*/  FFMA.FTZ R13, R44, R36, R13 ;  /* 0x000000242c0d7223 */ /* 0x000fe2000001000d */
[-C--:B------:R-:W-:Y:S01]  /*4d40*/  FFMA.FTZ R10, R10, R38.reuse, R9 ;  /* 0x000000260a0a7223 */ /* 0x080fe20000010009 */
[-C--:B------:R-:W-:Y:S01]  /*4d50*/  FFMA.FTZ R40, R42, R38.reuse, R11 ;  /* 0x000000262a287223 */ /* 0x080fe2000001000b */
[----:B------:R-:W-:Y:S02]  /*4d60*/  HADD2.F32 R36, -RZ, R27.H0_H0 ;  /* 0x2000001bff247230 */ /* 0x000fe40000004100 */
[-C--:B------:R-:W-:Y:S01]  /*4d70*/  FFMA.FTZ R12, R12, R38.reuse, R39 ;  /* 0x000000260c0c7223 */ /* 0x080fe20000010027 */
[----:B------:R-:W-:Y:S02]  /*4d80*/  HADD2.F32 R9, -RZ, R17.H1_H1 ;  /* 0x30000011ff097230 */ /* 0x000fe40000004100 */
[----:B------:R-:W-:Y:S02]  /*4d90*/  HADD2.F32 R11, -RZ, R23.H1_H1 ;  /* 0x30000017ff0b7230 */ /* 0x000fe40000004100 */
[----:B------:R-:W-:Y:S01]  /*4da0*/  FFMA.FTZ R38, R36, R38, R13 ;  /* 0x0000002624267223 */ /* 0x000fe2000001000d */
[----:B------:R-:W-:-:S02]  /*4db0*/  HADD2.F32 R39, -RZ, R25.H1_H1 ;  /* 0x30000019ff277230 */ /* 0x000fc40000004100 */
[-C--:B------:R-:W-:Y:S01]  /*4dc0*/  FFMA.FTZ R10, R9, R37.reuse, R10 ;  /* 0x00000025090a7223 */ /* 0x080fe2000001000a */
[----:B-1----:R-:W-:Y:S02]  /*4dd0*/  HADD2.F32 R9, -RZ, R20.H0_H0 ;  /* 0x20000014ff097230 */ /* 0x002fe40000004100 */
[-C--:B------:R-:W-:Y:S01]  /*4de0*/  FFMA.FTZ R36, R11, R37.reuse, R12 ;  /* 0x000000250b247223 */ /* 0x080fe2000001000c */
[----:B------:R-:W-:Y:S02]  /*4df0*/  HADD2.F32 R11, -RZ, R28.H0_H0 ;  /* 0x2000001cff0b7230 */ /* 0x000fe40000004100 */
[-C--:B------:R-:W-:Y:S01]  /*4e00*/  FFMA.FTZ R40, R39, R37.reuse, R40 ;  /* 0x0000002527287223 */ /* 0x080fe20000010028 */
[----:B------:R-:W-:Y:S02]  /*4e10*/  HADD2.F32 R13, -RZ, R30.H0_H0 ;  /* 0x2000001eff0d7230 */ /* 0x000fe40000004100 */
[----:B------:R-:W-:Y:S01]  /*4e20*/  FFMA.FTZ R38, R41, R37, R38 ;  /* 0x0000002529267223 */ /* 0x000fe20000010026 */
[----:B------:R-:W-:-:S02]  /*4e30*/  HADD2.F32 R20, -RZ, R20.H1_H1 ;  /* 0x30000014ff147230 */ /* 0x000fc40000004100 */
[-C--:B------:R-:W-:Y:S01]  /*4e40*/  FFMA.FTZ R11, R11, R9.reuse, R10 ;  /* 0x000000090b0b7223 */ /* 0x080fe2000001000a */
[----:B------:R-:W-:Y:S02]  /*4e50*/  HADD2.F32 R37, -RZ, R32.H0_H0 ;  /* 0x20000020ff257230 */ /* 0x000fe40000004100 */
[-C--:B------:R-:W-:Y:S01]  /*4e60*/  FFMA.FTZ R13, R13, R9.reuse, R36 ;  /* 0x000000090d0d7223 */ /* 0x080fe20000010024 */
[----:B------:R-:W-:Y:S02]  /*4e70*/  HADD2.F32 R42, -RZ, R28.H1_H1 ;  /* 0x3000001cff2a7230 */ /* 0x000fe40000004100 */
[----:B------:R-:W-:Y:S02]  /*4e80*/  HADD2.F32 R39, -RZ, R34.H0_H0 ;  /* 0x20000022ff277230 */ /* 0x000fe40000004100 */
[----:B------:R-:W-:Y:S01]  /*4e90*/  FFMA.FTZ R37, R37, R9, R40 ;  /* 0x0000000925257223 */ /* 0x000fe20000010028 */
[----:B------:R-:W-:Y:S02]  /*4ea0*/  HADD2.F32 R36, -RZ, R30.H1_H1 ;  /* 0x3000001eff247230 */ /* 0x000fe40000004100 */
[----:B------:R-:W-:Y:S01]  /*4eb0*/  FFMA.FTZ R11, R42, R20, R11 ;  /* 0x000000142a0b7223 */ /* 0x000fe2000001000b */
[----:B------:R-:W-:-:S02]  /*4ec0*/  HADD2.F32 R40, -RZ, R32.H1_H1 ;  /* 0x30000020ff287230 */ /* 0x000fc40000004100 */
[----:B------:R-:W-:Y:S01]  /*4ed0*/  FFMA.FTZ R9, R39, R9, R38 ;  /* 0x0000000927097223 */ /* 0x000fe20000010026 */
[----:B------:R-:W-:Y:S02]  /*4ee0*/  HADD2.F32 R42, -RZ, R34.H1_H1 ;  /* 0x30000022ff2a7230 */ /* 0x000fe40000004100 */
[-C--:B------:R-:W-:Y:S01]  /*4ef0*/  FFMA.FTZ R13, R36, R20.reuse, R13 ;  /* 0x00000014240d7223 */ /* 0x080fe2000001000d */
[----:B------:R-:W-:Y:S02]  /*4f00*/  HADD2.F32 R12, -RZ, R21.H0_H0 ;  /* 0x20000015ff0c7230 */ /* 0x000fe40000004100 */
[-C--:B------:R-:W-:Y:S01]  /*4f10*/  FFMA.FTZ R37, R40, R20.reuse, R37 ;  /* 0x0000001428257223 */ /* 0x080fe20000010025 */
[----:B------:R-:W-:Y:S02]  /*4f20*/  HADD2.F32 R10, -RZ, R29.H0_H0 ;  /* 0x2000001dff0a7230 */ /* 0x000fe40000004100 */
[----:B------:R-:W-:Y:S01]  /*4f30*/  FFMA.FTZ R9, R42, R20, R9 ;  /* 0x000000142a097223 */ /* 0x000fe20000010009 */
[----:B------:R-:W-:-:S02]  /*4f40*/  HADD2.F32 R38, -RZ, R31.H0_H0 ;  /* 0x2000001fff267230 */ /* 0x000fc40000004100 */
[----:B------:R-:W-:Y:S02]  /*4f50*/  HADD2.F32 R36, -RZ, R33.H0_H0 ;  /* 0x20000021ff247230 */ /* 0x000fe40000004100 */
[-C--:B------:R-:W-:Y:S01]  /*4f60*/  FFMA.FTZ R10, R10, R12.reuse, R11 ;  /* 0x0000000c0a0a7223 */ /* 0x080fe2000001000b */
[----:B------:R-:W-:Y:S02]  /*4f70*/  HADD2.F32 R21, -RZ, R21.H1_H1 ;  /* 0x30000015ff157230 */ /* 0x000fe40000004100 */
[-C--:B------:R-:W-:Y:S01]  /*4f80*/  FFMA.FTZ R20, R38, R12.reuse, R13 ;  /* 0x0000000c26147223 */ /* 0x080fe2000001000d */
[----:B------:R-:W-:Y:S02]  /*4f90*/  HADD2.F32 R38, -RZ, R35.H0_H0 ;  /* 0x20000023ff267230 */ /* 0x000fe40000004100 */
[----:B------:R-:W-:Y:S01]  /*4fa0*/  FFMA.FTZ R36, R36, R12, R37 ;  /* 0x0000000c24247223 */ /* 0x000fe20000010025 */
[----:B------:R-:W-:Y:S02]  /*4fb0*/  HADD2.F32 R11, -RZ, R29.H1_H1 ;  /* 0x3000001dff0b7230 */ /* 0x000fe40000004100 */
[----:B------:R-:W-:-:S02]  /*4fc0*/  HADD2.F32 R13, -RZ, R31.H1_H1 ;  /* 0x3000001fff0d7230 */ /* 0x000fc40000004100 */
[----:B------:R-:W-:Y:S01]  /*4fd0*/  FFMA.FTZ R12, R38, R12, R9 ;  /* 0x0000000c260c7223 */ /* 0x000fe20000010009 */
[----:B------:R-:W-:Y:S02]  /*4fe0*/  HADD2.F32 R39, -RZ, R33.H1_H1 ;  /* 0x30000021ff277230 */ /* 0x000fe40000004100 */
[-C--:B------:R-:W-:Y:S01]  /*4ff0*/  FFMA.FTZ R10, R11, R21.reuse, R10 ;  /* 0x000000150b0a7223 */ /* 0x080fe2000001000a */
[----:B------:R-:W-:Y:S02]  /*5000*/  HADD2.F32 R37, -RZ, R35.H1_H1 ;  /* 0x30000023ff257230 */ /* 0x000fe40000004100 */
[-C--:B------:R-:W-:Y:S01]  /*5010*/  FFMA.FTZ R20, R13, R21.reuse, R20 ;  /* 0x000000150d147223 */ /* 0x080fe20000010014 */
[--C-:B------:R-:W-:Y:S02]  /*5020*/  HADD2.F32 R9, -RZ, R102.reuse.H0_H0 ;  /* 0x20000066ff097230 */ /* 0x100fe40000004100 */
[----:B------:R-:W-:Y:S01]  /*5030*/  FFMA.FTZ R36, R39, R21, R36 ;  /* 0x0000001527247223 */ /* 0x000fe20000010024 */
[----:B------:R-:W-:-:S02]  /*5040*/  HADD2.F32 R11, -RZ, R102.H1_H1 ;  /* 0x30000066ff0b7230 */ /* 0x000fc40000004100 */
[----:B------:R-:W-:Y:S01]  /*5050*/  FFMA.FTZ R12, R37, R21, R12 ;  /* 0x00000015250c7223 */ /* 0x000fe2000001000c */
[--C-:B------:R-:W-:Y:S02]  /*5060*/  HADD2.F32 R13, -RZ, R103.reuse.H0_H0 ;  /* 0x20000067ff0d7230 */ /* 0x100fe40000004100 */
[----:B------:R-:W-:Y:S01]  /*5070*/  FMUL.FTZ R10, R9, R10 ;  /* 0x0000000a090a7220 */ /* 0x000fe20000410000 */
[----:B------:R-:W-:Y:S02]  /*5080*/  HADD2.F32 R39, -RZ, R103.H1_H1 ;  /* 0x30000067ff277230 */ /* 0x000fe40000004100 */
[----:B------:R-:W-:Y:S01]  /*5090*/  FMUL.FTZ R20, R11, R20 ;  /* 0x000000140b147220 */ /* 0x000fe20000410000 */
[----:B------:R-:W-:Y:S01]  /*50a0*/  FMUL.FTZ R36, R13, R36 ;  /* 0x000000240d247220 */ /* 0x000fe20000410000 */
[----:B------:R-:W-:Y:S01]  /*50b0*/  F2FP.F16.F32.PACK_AB R10, RZ, R10 ;  /* 0x0000000aff0a723e */ /* 0x000fe200000000ff */
[----:B------:R-:W-:Y:S02]  /*50c0*/  FMUL.FTZ R12, R39, R12 ;  /* 0x0000000c270c7220 */ /* 0x000fe40000410000 */
[----:B------:R-:W-:-:S02]  /*50d0*/  F2FP.F16.F32.PACK_AB R20, RZ, R20 ;  /* 0x00000014ff14723e */ /* 0x000fc400000000ff */
[----:B------:R-:W-:Y:S02]  /*50e0*/  F2FP.F16.F32.PACK_AB R36, RZ, R36 ;  /* 0x00000024ff24723e */ /* 0x000fe400000000ff */
[----:B------:R-:W-:Y:S02]  /*50f0*/  F2FP.F16.F32.PACK_AB R12, RZ, R12 ;  /* 0x0000000cff0c723e */ /* 0x000fe400000000ff */
[----:B------:R-:W-:Y:S02]  /*5100*/  PRMT R10, R10, 0x5410, R20 ;  /* 0x000054100a0a7816 */ /* 0x000fe40000000014 */
[----:B------:R-:W-:-:S03]  /*5110*/  PRMT R36, R36, 0x5410, R12 ;  /* 0x0000541024247816 */ /* 0x000fc6000000000c */
[----:B------:R-:W-:Y:S02]  /*5120*/  HFMA2 R6, R10, 1, 1, R6 ;  /* 0x3c003c000a067831 */ /* 0x000fe40000000006 */
[----:B------:R-:W-:-:S07]  /*5130*/  HADD2 R5, R36, R5 ;  /* 0x0000000524057230 */ /* 0x000fce0000000000 */
.L_x_234:
[----:B------:R-:W-:Y:S05]  /*5140*/  @!P4 BRA `(.L_x_233) ;  /* 0x0000000800e0c947 */ /* 0x000fea0003800000 */
[----:B------:R-:W-:-:S04]  /*5150*/  PRMT R9, R92, 0x9910, RZ ;  /* 0x000099105c097816 */ /* 0x000fc800000000ff */
[----:B------:R-:W-:-:S13]  /*5160*/  ISETP.NE.AND P3, PT, R9, RZ, PT ;  /* 0x000000ff0900720c */ /* 0x000fda0003f65270 */
[----:B------:R-:W-:Y:S05]  /*5170*/  @!P3 BRA `(.L_x_235) ;  /* 0x000000040068b947 */ /* 0x000fea0003800000 */
[----:B------:R-:W0:Y:S01]  /*5180*/  LDS.64 R10, [UR4] ;  /* 0x00000004ff0a7984 */ /* 0x000e220008000a00 */
[--C-:B------:R-:W-:Y:S02]  /*5190*/  HADD2.F32 R9, -RZ, R22.reuse.H0_H0 ;  /* 0x20000016ff097230 */ /* 0x100fe40000004100 */
[----:B------:R-:W-:Y:S01]  /*51a0*/  HADD2.F32 R40, -RZ, R22.H1_H1 ;  /* 0x30000016ff287230 */ /* 0x000fe20000004100 */
[----:B------:R-:W1:Y:S01]  /*51b0*/  LDS.64 R20, [UR4+0x8] ;  /* 0x00000804ff147984 */ /* 0x000e620008000a00 */
        /* <DEDUP_REMOVED lines=86> */
.L_x_235:
[----:B------:R-:W-:Y:S05]  /*5720*/  @P0 BRA `(.L_x_233) ;  /* 0x0000000400680947 */ /* 0x000fea0003800000 */
[----:B------:R-:W0:Y:S01]  /*5730*/  LDS.64 R10, [UR4+0x80] ;  /* 0x00008004ff0a7984 */ /* 0x000e220008000a00 */
[--C-:B------:R-:W-:Y:S02]  /*5740*/  HADD2.F32 R9, -RZ, R22.reuse.H0_H0 ;  /* 0x20000016ff097230 */ /* 0x100fe40000004100 */
[----:B------:R-:W-:Y:S01]  /*5750*/  HADD2.F32 R22, -RZ, R22.H1_H1 ;  /* 0x30000016ff167230 */ /* 0x000fe20000004100 */
[----:B------:R-:W1:Y:S01]  /*5760*/  LDS.64 R20, [UR4+0x88] ;  /* 0x00008804ff147984 */ /* 0x000e620008000a00 */
[--C-:B------:R-:W-:Y:S02]  /*5770*/  HADD2.F32 R12, -RZ, R26.reuse.H0_H0 ;  /* 0x2000001aff0c7230 */ /* 0x100fe40000004100 */
[----:B------:R-:W-:Y:S02]  /*5780*/  HADD2.F32 R40, -RZ, R19.H1_H1 ;  /* 0x30000013ff287230 */ /* 0x000fe40000004100 */
[----:B------:R-:W-:Y:S02]  /*5790*/  HADD2.F32 R26, -RZ, R26.H1_H1 ;  /* 0x3000001aff1a7230 */ /* 0x000fe40000004100 */
[----:B0-----:R-:W-:-:S02]  /*57a0*/  HADD2.F32 R13, -RZ, R10.H0_H0 ;  /* 0x2000000aff0d7230 */ /* 0x001fc40000004100 */
[--C-:B------:R-:W-:Y:S02]  /*57b0*/  HADD2.F32 R38, -RZ, R11.reuse.H0_H0 ;  /* 0x2000000bff267230 */ /* 0x100fe40000004100 */
[----:B------:R-:W-:Y:S02]  /*57c0*/  HADD2.F32 R37, -RZ, R11.H1_H1 ;  /* 0x3000000bff257230 */ /* 0x000fe40000004100 */
[-C--:B------:R-:W-:Y:S01]  /*57d0*/  FFMA.FTZ R9, R9, R13.reuse, RZ ;  /* 0x0000000d09097223 */ /* 0x080fe200000100ff */
[----:B------:R-:W-:Y:S02]  /*57e0*/  HADD2.F32 R11, -RZ, R24.H0_H0 ;  /* 0x20000018ff0b7230 */ /* 0x000fe40000004100 */
[----:B------:R-:W-:Y:S02]  /*57f0*/  HADD2.F32 R36, -RZ, R10.H1_H1 ;  /* 0x3000000aff247230 */ /* 0x000fe40000004100 */
[----:B------:R-:W-:Y:S02]  /*5800*/  HADD2.F32 R10, -RZ, R19.H0_H0 ;  /* 0x20000013ff0a7230 */ /* 0x000fe40000004100 */
[----:B------:R-:W-:Y:S01]  /*5810*/  FFMA.FTZ R11, R11, R13, RZ ;  /* 0x0000000d0b0b7223 */ /* 0x000fe200000100ff */
[----:B------:R-:W-:-:S02]  /*5820*/  HADD2.F32 R24, -RZ, R24.H1_H1 ;  /* 0x30000018ff187230 */ /* 0x000fc40000004100 */
[-C--:B------:R-:W-:Y:S01]  /*5830*/  FFMA.FTZ R9, R22, R36.reuse, R9 ;  /* 0x0000002416097223 */ /* 0x080fe20000010009 */
[----:B------:R-:W-:Y:S02]  /*5840*/  HADD2.F32 R22, -RZ, R25.H0_H0 ;  /* 0x20000019ff167230 */ /* 0x000fe40000004100 */
[-C--:B------:R-:W-:Y:S01]  /*5850*/  FFMA.FTZ R19, R10, R13.reuse, RZ ;  /* 0x0000000d0a137223 */ /* 0x080fe200000100ff */
[----:B------:R-:W-:Y:S01]  /*5860*/  FFMA.FTZ R13, R12, R13, RZ ;  /* 0x0000000d0c0d7223 */ /* 0x000fe200000100ff */
[-C--:B------:R-:W-:Y:S01]  /*5870*/  FFMA.FTZ R11, R24, R36.reuse, R11 ;  /* 0x00000024180b7223 */ /* 0x080fe2000001000b */
[----:B------:R-:W-:Y:S02]  /*5880*/  HADD2.F32 R10, -RZ, R17.H0_H0 ;  /* 0x20000011ff0a7230 */ /* 0x000fe40000004100 */
[----:B------:R-:W-:Y:S01]  /*5890*/  FFMA.FTZ R19, R40, R36, R19 ;  /* 0x0000002428137223 */ /* 0x000fe20000010013 */
[----:B------:R-:W-:Y:S02]  /*58a0*/  HADD2.F32 R12, -RZ, R23.H0_H0 ;  /* 0x20000017ff0c7230 */ /* 0x000fe40000004100 */
[----:B------:R-:W-:Y:S01]  /*58b0*/  FFMA.FTZ R24, R22, R38, R11 ;  /* 0x0000002616187223 */ /* 0x000fe2000001000b */
[----:B------:R-:W-:-:S02]  /*58c0*/  HADD2.F32 R22, -RZ, R27.H0_H0 ;  /* 0x2000001bff167230 */ /* 0x000fc40000004100 */
[----:B------:R-:W-:Y:S01]  /*58d0*/  FFMA.FTZ R13, R26, R36, R13 ;  /* 0x000000241a0d7223 */ /* 0x000fe2000001000d */
[----:B------:R-:W-:Y:S02]  /*58e0*/  HADD2.F32 R17, -RZ, R17.H1_H1 ;  /* 0x30000011ff117230 */ /* 0x000fe40000004100 */
[-C--:B------:R-:W-:Y:S01]  /*58f0*/  FFMA.FTZ R10, R10, R38.reuse, R9 ;  /* 0x000000260a0a7223 */ /* 0x080fe20000010009 */
[----:B------:R-:W-:Y:S02]  /*5900*/  HADD2.F32 R23, -RZ, R23.H1_H1 ;  /* 0x30000017ff177230 */ /* 0x000fe40000004100 */
[-C--:B------:R-:W-:Y:S01]  /*5910*/  FFMA.FTZ R12, R12, R38.reuse, R19 ;  /* 0x000000260c0c7223 */ /* 0x080fe20000010013 */
        /* <DEDUP_REMOVED lines=10> */
[----:B------:R-:W-:-:S02]  /*59c0*/  HADD2.F32 R17, -RZ, R32.H0_H0 ;  /* 0x20000020ff117230 */ /* 0x000fc40000004100 */
[-C--:B------:R-:W-:Y:S01]  /*59d0*/  FFMA.FTZ R13, R13, R9.reuse, R22 ;  /* 0x000000090d0d7223 */ /* 0x080fe20000010016 */
[----:B------:R-:W-:Y:S02]  /*59e0*/  HADD2.F32 R19, -RZ, R34.H0_H0 ;  /* 0x20000022ff137230 */ /* 0x000fe40000004100 */
[-C--:B------:R-:W-:Y:S01]  /*59f0*/  FFMA.FTZ R11, R11, R9.reuse, R10 ;  /* 0x000000090b0b7223 */ /* 0x080fe2000001000a */
[----:B------:R-:W-:Y:S02]  /*5a00*/  HADD2.F32 R20, -RZ, R20.H1_H1 ;  /* 0x30000014ff147230 */ /* 0x000fe40000004100 */
[-C--:B------:R-:W-:Y:S01]  /*5a10*/  FFMA.FTZ R17, R17, R9.reuse, R24 ;  /* 0x0000000911117223 */ /* 0x080fe20000010018 */
[----:B------:R-:W-:Y:S02]  /*5a20*/  HADD2.F32 R30, -RZ, R30.H1_H1 ;  /* 0x3000001eff1e7230 */ /* 0x000fe40000004100 */
[----:B------:R-:W-:Y:S01]  /*5a30*/  FFMA.FTZ R9, R19, R9, R38 ;  /* 0x0000000913097223 */ /* 0x000fe20000010026 */
[----:B------:R-:W-:-:S02]  /*5a40*/  HADD2.F32 R28, -RZ, R28.H1_H1 ;  /* 0x3000001cff1c7230 */ /* 0x000fc40000004100 */
[----:B------:R-:W-:Y:S02]  /*5a50*/  HADD2.F32 R32, -RZ, R32.H1_H1 ;  /* 0x30000020ff207230 */ /* 0x000fe40000004100 */
[-C--:B------:R-:W-:Y:S01]  /*5a60*/  FFMA.FTZ R13, R30, R20.reuse, R13 ;  /* 0x000000141e0d7223 */ /* 0x080fe2000001000d */
        /* <DEDUP_REMOVED lines=9> */
[----:B------:R-:W-:Y:S02]  /*5b00*/  HADD2.F32 R22, -RZ, R33.H0_H0 ;  /* 0x20000021ff167230 */ /* 0x000fe40000004100 */
[-C--:B------:R-:W-:Y:S01]  /*5b10*/  FFMA.FTZ R10, R10, R12.reuse, R11 ;  /* 0x0000000c0a0a7223 */ /* 0x080fe2000001000b */
[----:B------:R-:W-:Y:S02]  /*5b20*/  HADD2.F32 R21, -RZ, R21.H1_H1 ;  /* 0x30000015ff157230 */ /* 0x000fe40000004100 */
[----:B------:R-:W-:Y:S02]  /*5b30*/  HADD2.F32 R29, -RZ, R29.H1_H1 ;  /* 0x3000001dff1d7230 */ /* 0x000fe40000004100 */
[----:B------:R-:W-:Y:S01]  /*5b40*/  FFMA.FTZ R22, R22, R12, R17 ;  /* 0x0000000c16167223 */ /* 0x000fe20000010011 */
        /* <DEDUP_REMOVED lines=24> */
.L_x_233:
[----:B------:R-:W0:Y:S02]  /*5cd0*/  LDC R85, c[0x0][0x3ac] ;  /* 0x0000eb00ff557b82 */ /* 0x000e240000000800 */
[----:B0-----:R-:W-:-:S05]  /*5ce0*/  IMAD.WIDE R100, R85, 0x4, R100 ;  /* 0x0000000455647825 */ /* 0x001fca00078e0264 */
[----:B------:R-:W2:Y:S02]  /*5cf0*/  LDG.E.128.CONSTANT R20, desc[UR8][R100.64] ;  /* 0x0000000864147981 */ /* 0x000ea4000c1e9d00 */
[C---:B--2---:R-:W-:Y:S02]  /*5d00*/  LOP3.LUT R9, R20.reuse, 0xf000f, RZ, 0xc0, !PT ;  /* 0x000f000f14097812 */ /* 0x044fe400078ec0ff */
[----:B------:R-:W-:Y:S02]  /*5d10*/  LOP3.LUT R10, R20, 0xf000f0, RZ, 0xc0, !PT ;  /* 0x00f000f0140a7812 */ /* 0x000fe400078ec0ff */
[C---:B------:R-:W-:Y:S02]  /*5d20*/  LOP3.LUT R11, R21.reuse, 0xf000f, RZ, 0xc0, !PT ;  /* 0x000f000f150b7812 */ /* 0x040fe400078ec0ff */
[----:B------:R-:W-:Y:S02]  /*5d30*/  LOP3.LUT R12, R21, 0xf000f0, RZ, 0xc0, !PT ;  /* 0x00f000f0150c7812 */ /* 0x000fe400078ec0ff */
[----:B------:R-:W-:-:S02]  /*5d40*/  LOP3.LUT R13, R22, 0xf000f, RZ, 0xc0, !PT ;  /* 0x000f000f160d7812 */ /* 0x000fc400078ec0ff */
[----:B------:R-:W-:Y:S02]  /*5d50*/  LOP3.LUT R19, R22, 0xf000f0, RZ, 0xc0, !PT ;  /* 0x00f000f016137812 */ /* 0x000fe400078ec0ff */
[----:B------:R-:W-:Y:S02]  /*5d60*/  LOP3.LUT R24, R23, 0xf000f, RZ, 0xc0, !PT ;  /* 0x000f000f17187812 */ /* 0x000fe400078ec0ff */
[----:B------:R-:W-:Y:S02]  /*5d70*/  SHF.R.U32.HI R20, RZ, 0x8, R20 ;  /* 0x00000008ff147819 */ /* 0x000fe40000011614 */
[----:B------:R-:W-:Y:S02]  /*5d80*/  SHF.R.U32.HI R21, RZ, 0x8, R21 ;  /* 0x00000008ff157819 */ /* 0x000fe40000011615 */
[----:B------:R-:W-:Y:S02]  /*5d90*/  SHF.R.U32.HI R22, RZ, 0x8, R22 ;  /* 0x00000008ff167819 */ /* 0x000fe40000011616 */
[----:B------:R-:W-:-:S02]  /*5da0*/  SHF.R.U32.HI R28, RZ, 0x8, R23 ;  /* 0x00000008ff1c7819 */ /* 0x000fc40000011617 */
        /* <DEDUP_REMOVED lines=8> */
[----:B------:R-:W-:Y:S01]  /*5e30*/  HFMA2 R25, R25, R14.H0_H0, -72, -72 ;  /* 0xd480d48019197431 */ /* 0x000fe2000004000e */
        /* <DEDUP_REMOVED lines=14> */
[----:B------:R-:W-:Y:S01]  /*5f20*/  HFMA2 R27, R27, R14.H0_H0, -72, -72 ;  /* 0xd480d4801b1b7431 */ /* 0x000fe2000004000e */
[----:B------:R-:W-:-:S02]  /*5f30*/  LOP3.LUT R12, R12, 0x64006400, RZ, 0xfc, !PT ;  /* 0x640064000c0c7812 */ /* 0x000fc400078efcff */
[----:B------:R-:W-:Y:S01]  /*5f40*/  LOP3.LUT R21, R21, 0x64006400, RZ, 0xfc, !PT ;  /* 0x6400640015157812 */ /* 0x000fe200078efcff */
[----:B------:R-:W-:Y:S01]  /*5f50*/  HFMA2 R29, R29, R14.H0_H0, -72, -72 ;  /* 0xd480d4801d1d7431 */ /* 0x000fe2000004000e */
[----:B------:R-:W-:Y:S01]  /*5f60*/  LOP3.LUT R32, R19, 0x64006400, RZ, 0xfc, !PT ;  /* 0x6400640013207812 */ /* 0x000fe200078efcff */
[----:B------:R-:W-:Y:S01]  /*5f70*/  HADD2 R19, R11, -1032, -1032 ;  /* 0xe408e4080b137430 */ /* 0x000fe20000000000 */
[----:B------:R-:W-:Y:S01]  /*5f80*/  LOP3.LUT R33, R22, 0x64006400, RZ, 0xfc, !PT ;  /* 0x6400640016217812 */ /* 0x000fe200078efcff */
[----:B------:R-:W-:Y:S01]  /*5f90*/  HADD2 R22, R9, -1032, -1032 ;  /* 0xe408e40809167430 */ /* 0x000fe20000000000 */
[----:B------:R-:W-:Y:S01]  /*5fa0*/  LOP3.LUT R34, R24, 0x64006400, RZ, 0xfc, !PT ;  /* 0x6400640018227812 */ /* 0x000fe200078efcff */
[----:B------:R-:W-:Y:S01]  /*5fb0*/  HADD2 R24, R13, -1032, -1032 ;  /* 0xe408e4080d187430 */ /* 0x000fe20000000000 */
[----:B------:R-:W-:Y:S01]  /*5fc0*/  LOP3.LUT R35, R28, 0x64006400, RZ, 0xfc, !PT ;  /* 0x640064001c237812 */ /* 0x000fe200078efcff */
[----:B------:R-:W-:Y:S02]  /*5fd0*/  HADD2 R28, R10, -1032, -1032 ;  /* 0xe408e4080a1c7430 */ /* 0x000fe40000000000 */
[----:B------:R-:W-:-:S02]  /*5fe0*/  HADD2 R30, R12, -1032, -1032 ;  /* 0xe408e4080c1e7430 */ /* 0x000fc40000000000 */
[-C--:B------:R-:W-:Y:S02]  /*5ff0*/  HFMA2 R31, R21, R14.reuse.H0_H0, -72, -72 ;  /* 0xd480d480151f7431 */ /* 0x080fe4000004000e */
[----:B------:R-:W-:Y:S02]  /*6000*/  HADD2 R32, R32, -1032, -1032 ;  /* 0xe408e40820207430 */ /* 0x000fe40000000000 */
[-C--:B------:R-:W-:Y:S02]  /*6010*/  HFMA2 R33, R33, R14.reuse.H0_H0, -72, -72 ;  /* 0xd480d48021217431 */ /* 0x080fe4000004000e */
[----:B------:R-:W-:Y:S02]  /*6020*/  HADD2 R34, R34, -1032, -1032 ;  /* 0xe408e40822227430 */ /* 0x000fe40000000000 */
[----:B------:R-:W-:Y:S01]  /*6030*/  HFMA2 R35, R35, R14.H0_H0, -72, -72 ;  /* 0xd480d48023237431 */ /* 0x000fe2000004000e */
[----:B------:R-:W-:Y:S06]  /*6040*/  @!P1 BRA `(.L_x_236) ;  /* 0x0000000400689947 */ /* 0x000fec0003800000 */
[----:B------:R-:W0:Y:S01]  /*6050*/  LDS.64 R12, [UR4+-0xf0] ;  /* 0xffff1004ff0c7984 */ /* 0x000e220008000a00 */
[--C-:B------:R-:W-:Y:S02]  /*6060*/  HADD2.F32 R39, -RZ, R19.reuse.H0_H0 ;  /* 0x20000013ff277230 */ /* 0x100fe40000004100 */
[----:B------:R-:W-:Y:S01]  /*6070*/  HADD2.F32 R9, -RZ, R22.H0_H0 ;  /* 0x20000016ff097230 */ /* 0x000fe20000004100 */
[----:B------:R-:W1:Y:S01]  /*6080*/  LDS.64 R20, [UR4+-0xe8] ;  /* 0xffff1804ff147984 */ /* 0x000e620008000a00 */
[----:B------:R-:W-:Y:S02]  /*6090*/  HADD2.F32 R11, -RZ, R24.H0_H0 ;  /* 0x20000018ff0b7230 */ /* 0x000fe40000004100 */
[----:B------:R-:W-:Y:S02]  /*60a0*/  HADD2.F32 R40, -RZ, R19.H1_H1 ;  /* 0x30000013ff287230 */ /* 0x000fe40000004100 */
[----:B------:R-:W-:Y:S02]  /*60b0*/  HADD2.F32 R46, -RZ, R26.H1_H1 ;  /* 0x3000001aff2e7230 */ /* 0x000fe40000004100 */
[----:B------:R-:W-:-:S02]  /*60c0*/  HADD2.F32 R41, -RZ, R27.H1_H1 ;  /* 0x3000001bff297230 */ /* 0x000fc40000004100 */
[--C-:B0-----:R-:W-:Y:S02]  /*60d0*/  HADD2.F32 R10, -RZ, R12.reuse.H0_H0 ;  /* 0x2000000cff0a7230 */ /* 0x101fe40000004100 */
[----:B------:R-:W-:Y:S02]  /*60e0*/  HADD2.F32 R37, -RZ, R12.H1_H1 ;  /* 0x3000000cff257230 */ /* 0x000fe40000004100 */
[--C-:B------:R-:W-:Y:S02]  /*60f0*/  HADD2.F32 R36, -RZ, R13.reuse.H0_H0 ;  /* 0x2000000dff247230 */ /* 0x100fe40000004100 */
[----:B------:R-:W-:Y:S01]  /*6100*/  FFMA.FTZ R42, R10, R39, RZ ;  /* 0x000000270a2a7223 */ /* 0x000fe200000100ff */
[----:B------:R-:W-:Y:S02]  /*6110*/  HADD2.F32 R38, -RZ, R13.H1_H1 ;  /* 0x3000000dff267230 */ /* 0x000fe40000004100 */
[----:B------:R-:W-:Y:S01]  /*6120*/  FFMA.FTZ R9, R9, R10, RZ ;  /* 0x0000000a09097223 */ /* 0x000fe200000100ff */
[----:B------:R-:W-:-:S02]  /*6130*/  HADD2.F32 R12, -RZ, R22.H1_H1 ;  /* 0x30000016ff0c7230 */ /* 0x000fc40000004100 */
[----:B------:R-:W-:Y:S01]  /*6140*/  FFMA.FTZ R44, R10, R11, RZ ;  /* 0x0000000b0a2c7223 */ /* 0x000fe200000100ff */
[----:B------:R-:W-:Y:S02]  /*6150*/  HADD2.F32 R13, -RZ, R26.H0_H0 ;  /* 0x2000001aff0d7230 */ /* 0x000fe40000004100 */
[----:B------:R-:W-:Y:S01]  /*6160*/  FFMA.FTZ R11, R37, R40, R42 ;  /* 0x00000028250b7223 */ /* 0x000fe2000001002a */
[----:B------:R-:W-:Y:S02]  /*6170*/  HADD2.F32 R40, -RZ, R24.H1_H1 ;  /* 0x30000018ff287230 */ /* 0x000fe40000004100 */
[----:B------:R-:W-:Y:S01]  /*6180*/  FFMA.FTZ R9, R12, R37, R9 ;  /* 0x000000250c097223 */ /* 0x000fe20000010009 */
[----:B------:R-:W-:Y:S02]  /*6190*/  HADD2.F32 R12, -RZ, R23.H0_H0 ;  /* 0x20000017ff0c7230 */ /* 0x000fe40000004100 */
[----:B------:R-:W-:Y:S01]  /*61a0*/  FFMA.FTZ R13, R10, R13, RZ ;  /* 0x0000000d0a0d7223 */ /* 0x000fe200000100ff */
[----:B------:R-:W-:-:S02]  /*61b0*/  HADD2.F32 R10, -RZ, R17.H0_H0 ;  /* 0x20000011ff0a7230 */ /* 0x000fc40000004100 */
[C---:B------:R-:W-:Y:S01]  /*61c0*/  FFMA.FTZ R39, R37.reuse, R40, R44 ;  /* 0x0000002825277223 */ /* 0x040fe2000001002c */
[----:B------:R-:W-:Y:S02]  /*61d0*/  HADD2.F32 R42, -RZ, R25.H0_H0 ;  /* 0x20000019ff2a7230 */ /* 0x000fe40000004100 */
[----:B------:R-:W-:Y:S01]  /*61e0*/  FFMA.FTZ R37, R37, R46, R13 ;  /* 0x0000002e25257223 */ /* 0x000fe2000001000d */
[----:B------:R-:W-:Y:S01]  /*61f0*/  FFMA.FTZ R13, R36, R12, R11 ;  /* 0x0000000c240d7223 */ /* 0x000fe2000001000b */
[----:B------:R-:W-:Y:S02]  /*6200*/  HADD2.F32 R12, -RZ, R27.H0_H0 ;  /* 0x2000001bff0c7230 */ /* 0x000fe40000004100 */
[----:B------:R-:W-:Y:S01]  /*6210*/  FFMA.FTZ R10, R10, R36, R9 ;  /* 0x000000240a0a7223 */ /* 0x000fe20000010009 */
[----:B------:R-:W-:Y:S02]  /*6220*/  HADD2.F32 R9, -RZ, R17.H1_H1 ;  /* 0x30000011ff097230 */ /* 0x000fe40000004100 */
[----:B------:R-:W-:Y:S01]  /*6230*/  FFMA.FTZ R42, R36, R42, R39 ;  /* 0x0000002a242a7223 */ /* 0x000fe20000010027 */
[----:B------:R-:W-:-:S02]  /*6240*/  HADD2.F32 R11, -RZ, R23.H1_H1 ;  /* 0x30000017ff0b7230 */ /* 0x000fc40000004100 */
[----:B------:R-:W-:Y:S01]  /*6250*/  FFMA.FTZ R12, R36, R12, R37 ;  /* 0x0000000c240c7223 */ /* 0x000fe20000010025 */
[----:B------:R-:W-:Y:S02]  /*6260*/  HADD2.F32 R39, -RZ, R25.H1_H1 ;  /* 0x30000019ff277230 */ /* 0x000fe40000004100 */
[----:B------:R-:W-:Y:S01]  /*6270*/  FFMA.FTZ R9, R9, R38, R10 ;  /* 0x0000002609097223 */ /* 0x000fe2000001000a */
[----:B------:R-:W-:Y:S02]  /*6280*/  HADD2.F32 R10, -RZ, R28.H0_H0 ;  /* 0x2000001cff0a7230 */ /* 0x000fe40000004100 */
[C---:B------:R-:W-:Y:S01]  /*6290*/  FFMA.FTZ R41, R38.reuse, R41, R12 ;  /* 0x0000002926297223 */ /* 0x040fe2000001000c */
[--C-:B-1----:R-:W-:Y:S02]  /*62a0*/  HADD2.F32 R12, -RZ, R20.reuse.H0_H0 ;  /* 0x20000014ff0c7230 */ /* 0x102fe40000004100 */
[----:B------:R-:W-:Y:S01]  /*62b0*/  FFMA.FTZ R37, R38, R11, R13 ;  /* 0x0000000b26257223 */ /* 0x000fe2000001000d */
[----:B------:R-:W-:-:S02]  /*62c0*/  HADD2.F32 R20, -RZ, R20.H1_H1 ;  /* 0x30000014ff147230 */ /* 0x000fc40000004100 */
[----:B------:R-:W-:Y:S01]  /*62d0*/  FFMA.FTZ R39, R38, R39, R42 ;  /* 0x0000002726277223 */ /* 0x000fe2000001002a */
[----:B------:R-:W-:Y:S02]  /*62e0*/  HADD2.F32 R11, -RZ, R28.H1_H1 ;  /* 0x3000001cff0b7230 */ /* 0x000fe40000004100 */
[----:B------:R-:W-:Y:S01]  /*62f0*/  FFMA.FTZ R10, R10, R12, R9 ;  /* 0x0000000c0a0a7223 */ /* 0x000fe20000010009 */
[--C-:B------:R-:W-:Y:S02]  /*6300*/  HADD2.F32 R13, -RZ, R21.reuse.H0_H0 ;  /* 0x20000015ff0d7230 */ /* 0x100fe40000004100 */
[----:B------:R-:W-:Y:S02]  /*6310*/  HADD2.F32 R36, -RZ, R21.H1_H1 ;  /* 0x30000015ff247230 */ /* 0x000fe40000004100 */
[----:B------:R-:W-:Y:S01]  /*6320*/  FFMA.FTZ R10, R11, R20, R10 ;  /* 0x000000140b0a7223 */ /* 0x000fe2000001000a */
[----:B------:R-:W-:Y:S02]  /*6330*/  HADD2.F32 R21, -RZ, R30.H0_H0 ;  /* 0x2000001eff157230 */ /* 0x000fe40000004100 */
[----:B------:R-:W-:-:S02]  /*6340*/  HADD2.F32 R38, -RZ, R32.H0_H0 ;  /* 0x20000020ff267230 */ /* 0x000fc40000004100 */
[----:B------:R-:W-:Y:S02]  /*6350*/  HADD2.F32 R40, -RZ, R34.H0_H0 ;  /* 0x20000022ff287230 */ /* 0x000fe40000004100 */
[C---:B------:R-:W-:Y:S01]  /*6360*/  FFMA.FTZ R21, R12.reuse, R21, R37 ;  /* 0x000000150c157223 */ /* 0x040fe20000010025 */
[----:B------:R-:W-:Y:S02]  /*6370*/  HADD2.F32 R11, -RZ, R30.H1_H1 ;  /* 0x3000001eff0b7230 */ /* 0x000fe40000004100 */
[C---:B------:R-:W-:Y:S01]  /*6380*/  FFMA.FTZ R38, R12.reuse, R38, R39 ;  /* 0x000000260c267223 */ /* 0x040fe20000010027 */
[----:B------:R-:W-:Y:S02]  /*6390*/  HADD2.F32 R39, -RZ, R32.H1_H1 ;  /* 0x30000020ff277230 */ /* 0x000fe40000004100 */
[----:B------:R-:W-:Y:S01]  /*63a0*/  FFMA.FTZ R40, R12, R40, R41 ;  /* 0x000000280c287223 */ /* 0x000fe20000010029 */
[----:B------:R-:W-:Y:S02]  /*63b0*/  HADD2.F32 R37, -RZ, R31.H0_H0 ;  /* 0x2000001fff257230 */ /* 0x000fe40000004100 */
[----:B------:R-:W-:Y:S01]  /*63c0*/  FFMA.FTZ R12, R20, R11, R21 ;  /* 0x0000000b140c7223 */ /* 0x000fe20000010015 */
[----:B------:R-:W-:-:S02]  /*63d0*/  HADD2.F32 R41, -RZ, R34.H1_H1 ;  /* 0x30000022ff297230 */ /* 0x000fc40000004100 */
[C---:B------:R-:W-:Y:S01]  /*63e0*/  FFMA.FTZ R38, R20.reuse, R39, R38 ;  /* 0x0000002714267223 */ /* 0x040fe20000010026 */
[----:B------:R-:W-:Y:S02]  /*63f0*/  HADD2.F32 R9, -RZ, R29.H0_H0 ;  /* 0x2000001dff097230 */ /* 0x000fe40000004100 */
[----:B------:R-:W-:Y:S01]  /*6400*/  FFMA.FTZ R37, R13, R37, R12 ;  /* 0x000000250d257223 */ /* 0x000fe2000001000c */
[----:B------:R-:W-:Y:S02]  /*6410*/  HADD2.F32 R12, -RZ, R33.H0_H0 ;  /* 0x20000021ff0c7230 */ /* 0x000fe40000004100 */
[----:B------:R-:W-:Y:S01]  /*6420*/  FFMA.FTZ R40, R20, R41, R40 ;  /* 0x0000002914287223 */ /* 0x000fe20000010028 */
[----:B------:R-:W-:Y:S02]  /*6430*/  HADD2.F32 R39, -RZ, R35.H0_H0 ;  /* 0x20000023ff277230 */ /* 0x000fe40000004100 */
[----:B------:R-:W-:Y:S01]  /*6440*/  FFMA.FTZ R10, R9, R13, R10 ;  /* 0x0000000d090a7223 */ /* 0x000fe2000001000a */
[----:B------:R-:W-:-:S02]  /*6450*/  HADD2.F32 R9, -RZ, R29.H1_H1 ;  /* 0x3000001dff097230 */ /* 0x000fc40000004100 */
[C---:B------:R-:W-:Y:S01]  /*6460*/  FFMA.FTZ R12, R13.reuse, R12, R38 ;  /* 0x0000000c0d0c7223 */ /* 0x040fe20000010026 */
        /* <DEDUP_REMOVED lines=24> */
.L_x_236:
[----:B------:R-:W-:Y:S05]  /*65f0*/  @!P2 BRA `(.L_x_237) ;  /* 0x00000010005ca947 */ /* 0x000fea0003800000 */
        /* <DEDUP_REMOVED lines=94> */
.L_x_238:
[----:B------:R-:W-:Y:S05]  /*6be0*/  @!P4 BRA `(.L_x_237) ;  /* 0x0000000800e0c947 */ /* 0x000fea0003800000 */
[----:B------:R-:W-:-:S04]  /*6bf0*/  PRMT R9, R92, 0x9910, RZ ;  /* 0x000099105c097816 */ /* 0x000fc800000000ff */
[----:B------:R-:W-:-:S13]  /*6c00*/  ISETP.NE.AND P3, PT, R9, RZ, PT ;  /* 0x000000ff0900720c */ /* 0x000fda0003f65270 */
[----:B------:R-:W-:Y:S05]  /*6c10*/  @!P3 BRA `(.L_x_239) ;  /* 0x000000040068b947 */ /* 0x000fea0003800000 */
[----:B------:R-:W0:Y:S01]  /*6c20*/  LDS.64 R10, [UR4+0x10] ;  /* 0x00001004ff0a7984 */ /* 0x000e220008000a00 */
        /* <DEDUP_REMOVED lines=89> */
.L_x_239:
        /* <DEDUP_REMOVED lines=91> */
.L_x_237:
[----:B------:R-:W-:-:S05]  /*7770*/  IMAD.WIDE R100, R85, 0x4, R100 ;  /* 0x0000000455647825 */ /* 0x000fca00078e0264 */
        /* <DEDUP_REMOVED lines=144> */
.L_x_240:
        /* <DEDUP_REMOVED lines=95> */
.L_x_242:
        /* <DEDUP_REMOVED lines=94> */
.L_x_243:
        /* <DEDUP_REMOVED lines=91> */
.L_x_241:
[----:B------:R-:W-:-:S05]  /*9200*/  IMAD.WIDE R100, R85, 0x4, R100 ;  /* 0x0000000455647825 */ /* 0x000fca00078e0264 */
[----:B------:R-:W2:Y:S02]  /*9210*/  LDG.E.128.CONSTANT R20, desc[UR8][R100.64] ;  /* 0x0000000864147981 */ /* 0x000ea4000c1e9d00 */
[C---:B--2---:R-:W-:Y:S02]  /*9220*/  LOP3.LUT R27, R22.reuse, 0xf000f, RZ, 0xc0, !PT ;  /* 0x000f000f161b7812 */ /* 0x044fe400078ec0ff */
[----:B------:R-:W-:Y:S02]  /*9230*/  LOP3.LUT R13, R22, 0xf000f0, RZ, 0xc0, !PT ;  /* 0x00f000f0160d7812 */ /* 0x000fe400078ec0ff */
[----:B------:R-:W-:Y:S02]  /*9240*/  SHF.R.U32.HI R29, RZ, 0x8, R22 ;  /* 0x00000008ff1d7819 */ /* 0x000fe40000011616 */
[C---:B------:R-:W-:Y:S02]  /*9250*/  LOP3.LUT R9, R20.reuse, 0xf000f, RZ, 0xc0, !PT ;  /* 0x000f000f14097812 */ /* 0x040fe400078ec0ff */
[----:B------:R-:W-:-:S02]  /*9260*/  LOP3.LUT R10, R20, 0xf000f0, RZ, 0xc0, !PT ;  /* 0x00f000f0140a7812 */ /* 0x000fc400078ec0ff */
[C---:B------:R-:W-:Y:S02]  /*9270*/  LOP3.LUT R12, R21.reuse, 0xf000f, RZ, 0xc0, !PT ;  /* 0x000f000f150c7812 */ /* 0x040fe400078ec0ff */
[----:B------:R-:W-:Y:S02]  /*9280*/  LOP3.LUT R11, R21, 0xf000f0, RZ, 0xc0, !PT ;  /* 0x00f000f0150b7812 */ /* 0x000fe400078ec0ff */
[----:B------:R-:W-:Y:S02]  /*9290*/  LOP3.LUT R22, R23, 0xf000f0, RZ, 0xc0, !PT ;  /* 0x00f000f017167812 */ /* 0x000fe400078ec0ff */
[----:B------:R-:W-:Y:S02]  /*92a0*/  SHF.R.U32.HI R20, RZ, 0x8, R20 ;  /* 0x00000008ff147819 */ /* 0x000fe40000011614 */
[----:B------:R-:W-:Y:S02]  /*92b0*/  SHF.R.U32.HI R21, RZ, 0x8, R21 ;  /* 0x00000008ff157819 */ /* 0x000fe40000011615 */
[----:B------:R-:W-:-:S02]  /*92c0*/  SHF.R.U32.HI R32, RZ, 0x8, R23 ;  /* 0x00000008ff207819 */ /* 0x000fc40000011617 */
[----:B------:R-:W-:Y:S02]  /*92d0*/  LOP3.LUT R30, R23, 0xf000f, RZ, 0xc0, !PT ;  /* 0x000f000f171e7812 */ /* 0x000fe400078ec0ff */
[----:B------:R-:W-:Y:S02]  /*92e0*/  LOP3.LUT R17, R10, 0x64006400, RZ, 0xfc, !PT ;  /* 0x640064000a117812 */ /* 0x000fe400078efcff */
[----:B------:R-:W-:Y:S02]  /*92f0*/  LOP3.LUT R23, R13, 0x64006400, RZ, 0xfc, !PT ;  /* 0x640064000d177812 */ /* 0x000fe400078efcff */
[----:B------:R-:W-:Y:S01]  /*9300*/  LOP3.LUT R25, R22, 0x64006400, RZ, 0xfc, !PT ;  /* 0x6400640016197812 */ /* 0x000fe200078efcff */
[----:B------:R-:W-:Y:S01]  /*9310*/  HFMA2 R17, R17, R14.H0_H0, -72, -72 ;  /* 0xd480d48011117431 */ /* 0x000fe2000004000e */
[----:B------:R-:W-:Y:S02]  /*9320*/  LOP3.LUT R10, R20, 0xf000f0, RZ, 0xc0, !PT ;  /* 0x00f000f0140a7812 */ /* 0x000fe400078ec0ff */
[----:B------:R-:W-:-:S02]  /*9330*/  LOP3.LUT R13, R21, 0xf000f0, RZ, 0xc0, !PT ;  /* 0x00f000f0150d7812 */ /* 0x000fc400078ec0ff */
        /* <DEDUP_REMOVED lines=30> */
[----:B------:R-:W-:-:S02]  /*9520*/  HADD2 R31, R20, -1032, -1032 ;  /* 0xe408e408141f7430 */ /* 0x000fc40000000000 */
[----:B------:R-:W-:Y:S02]  /*9530*/  HADD2 R32, R21, -1032, -1032 ;  /* 0xe408e40815207430 */ /* 0x000fe40000000000 */
[----:B------:R-:W-:Y:S02]  /*9540*/  HADD2 R33, R33, -1032, -1032 ;  /* 0xe408e40821217430 */ /* 0x000fe40000000000 */
[----:B------:R-:W-:Y:S01]  /*9550*/  HADD2 R34, R34, -1032, -1032 ;  /* 0xe408e40822227430 */ /* 0x000fe20000000000 */
        /* <DEDUP_REMOVED lines=91> */
.L_x_244:
[----:B------:R-:W-:Y:S05]  /*9b10*/  @!P2 BRA `(.L_x_245) ;  /* 0x00000010005ca947 */ /* 0x000fea0003800000 */
[----:B------:R-:W-:Y:S02]  /*9b20*/  PRMT R9, R91, 0x9910, RZ ;  /* 0x000099105b097816 */ /* 0x000fe400000000ff */
[----:B------:R-:W-:Y:S02]  /*9b30*/  ISETP.NE.AND P3, PT, R97, 0x2, PT ;  /* 0x000000026100780c */ /* 0x000fe40003f65270 */
[----:B------:R-:W-:-:S13]  /*9b40*/  ISETP.NE.AND P1, PT, R9, RZ, PT ;  /* 0x000000ff0900720c */ /* 0x000fda0003f25270 */
[----:B------:R-:W-:Y:S05]  /*9b50*/  @!P1 BRA `(.L_x_246) ;  /* 0x0000000400689947 */ /* 0x000fea0003800000 */
[----:B------:R-:W0:Y:S01]  /*9b60*/  LDS.64 R10, [UR4+-0x50] ;  /* 0xffffb004ff0a7984 */ /* 0x000e220008000a00 */
[----:B------:R-:W-:Y:S02]  /*9b70*/  HADD2.F32 R9, -RZ, R29.H0_H0 ;  /* 0x2000001dff097230 */ /* 0x000fe40000004100 */
[----:B------:R-:W-:Y:S01]  /*9b80*/  HADD2.F32 R12, -RZ, R30.H0_H0 ;  /* 0x2000001eff0c7230 */ /* 0x000fe20000004100 */
[----:B------:R-:W1:Y:S01]  /*9b90*/  LDS.64 R20, [UR4+-0x48] ;  /* 0xffffb804ff147984 */ /* 0x000e620008000a00 */
[----:B------:R-:W-:Y:S02]  /*9ba0*/  HADD2.F32 R41, -RZ, R27.H1_H1 ;  /* 0x3000001bff297230 */ /* 0x000fe40000004100 */
[----:B------:R-:W-:Y:S02]  /*9bb0*/  HADD2.F32 R39, -RZ, R29.H1_H1 ;  /* 0x3000001dff277230 */ /* 0x000fe40000004100 */
[----:B------:R-:W-:Y:S02]  /*9bc0*/  HADD2.F32 R42, -RZ, R23.H1_H1 ;  /* 0x30000017ff2a7230 */ /* 0x000fe40000004100 */
[----:B------:R-:W-:-:S02]  /*9bd0*/  HADD2.F32 R44, -RZ, R34.H0_H0 ;  /* 0x20000022ff2c7230 */ /* 0x000fc40000004100 */
[--C-:B0-----:R-:W-:Y:S02]  /*9be0*/  HADD2.F32 R13, -RZ, R10.reuse.H0_H0 ;  /* 0x2000000aff0d7230 */ /* 0x101fe40000004100 */
[----:B------:R-:W-:Y:S02]  /*9bf0*/  HADD2.F32 R35, -RZ, R10.H1_H1 ;  /* 0x3000000aff237230 */ /* 0x000fe40000004100 */
[----:B------:R-:W-:Y:S02]  /*9c00*/  HADD2.F32 R10, -RZ, R27.H0_H0 ;  /* 0x2000001bff0a7230 */ /* 0x000fe40000004100 */
[-C--:B------:R-:W-:Y:S01]  /*9c10*/  FFMA.FTZ R36, R9, R13.reuse, RZ ;  /* 0x0000000d09247223 */ /* 0x080fe200000100ff */
[--C-:B------:R-:W-:Y:S02]  /*9c20*/  HADD2.F32 R37, -RZ, R11.reuse.H0_H0 ;  /* 0x2000000bff257230 */ /* 0x100fe40000004100 */
[----:B------:R-:W-:Y:S01]  /*9c30*/  FFMA.FTZ R12, R12, R13, RZ ;  /* 0x0000000d0c0c7223 */ /* 0x000fe200000100ff */
[----:B------:R-:W-:-:S02]  /*9c40*/  HADD2.F32 R38, -RZ, R11.H1_H1 ;  /* 0x3000000bff267230 */ /* 0x000fc40000004100 */
[----:B------:R-:W-:Y:S01]  /*9c50*/  FFMA.FTZ R10, R10, R13, RZ ;  /* 0x0000000d0a0a7223 */ /* 0x000fe200000100ff */
[----:B------:R-:W-:Y:S02]  /*9c60*/  HADD2.F32 R11, -RZ, R28.H0_H0 ;  /* 0x2000001cff0b7230 */ /* 0x000fe40000004100 */
[-C--:B------:R-:W-:Y:S01]  /*9c70*/  FFMA.FTZ R36, R39, R35.reuse, R36 ;  /* 0x0000002327247223 */ /* 0x080fe20000010024 */
[----:B------:R-:W-:Y:S02]  /*9c80*/  HADD2.F32 R9, -RZ, R17.H0_H0 ;  /* 0x20000011ff097230 */ /* 0x000fe40000004100 */
[----:B------:R-:W-:Y:S01]  /*9c90*/  FFMA.FTZ R10, R41, R35, R10 ;  /* 0x00000023290a7223 */ /* 0x000fe2000001000a */
[----:B------:R-:W-:Y:S02]  /*9ca0*/  HADD2.F32 R41, -RZ, R30.H1_H1 ;  /* 0x3000001eff297230 */ /* 0x000fe40000004100 */
[----:B------:R-:W-:Y:S01]  /*9cb0*/  FFMA.FTZ R40, R11, R13, RZ ;  /* 0x0000000d0b287223 */ /* 0x000fe200000100ff */
[----:B------:R-:W-:-:S02]  /*9cc0*/  HADD2.F32 R13, -RZ, R28.H1_H1 ;  /* 0x3000001cff0d7230 */ /* 0x000fc40000004100 */
[----:B------:R-:W-:Y:S01]  /*9cd0*/  FFMA.FTZ R9, R9, R37, R36 ;  /* 0x0000002509097223 */ /* 0x000fe20000010024 */
[----:B------:R-:W-:Y:S02]  /*9ce0*/  HADD2.F32 R11, -RZ, R19.H0_H0 ;  /* 0x20000013ff0b7230 */ /* 0x000fe40000004100 */
[-C--:B------:R-:W-:Y:S01]  /*9cf0*/  FFMA.FTZ R12, R41, R35.reuse, R12 ;  /* 0x00000023290c7223 */ /* 0x080fe2000001000c */
[----:B------:R-:W-:Y:S02]  /*9d00*/  HADD2.F32 R39, -RZ, R22.H0_H0 ;  /* 0x20000016ff277230 */ /* 0x000fe40000004100 */
[----:B------:R-:W-:Y:S01]  /*9d10*/  FFMA.FTZ R40, R13, R35, R40 ;  /* 0x000000230d287223 */ /* 0x000fe20000010028 */
[----:B------:R-:W-:Y:S02]  /*9d20*/  HADD2.F32 R35, -RZ, R23.H0_H0 ;  /* 0x20000017ff237230 */ /* 0x000fe40000004100 */
[----:B------:R-:W-:Y:S01]  /*9d30*/  FFMA.FTZ R11, R11, R37, R10 ;  /* 0x000000250b0b7223 */ /* 0x000fe2000001000a */
[----:B------:R-:W-:-:S02]  /*9d40*/  HADD2.F32 R10, -RZ, R17.H1_H1 ;  /* 0x30000011ff0a7230 */ /* 0x000fc40000004100 */
[-C--:B------:R-:W-:Y:S01]  /*9d50*/  FFMA.FTZ R13, R39, R37.reuse, R40 ;  /* 0x00000025270d7223 */ /* 0x080fe20000010028 */
[----:B------:R-:W-:Y:S02]  /*9d60*/  HADD2.F32 R36, -RZ, R19.H1_H1 ;  /* 0x30000013ff247230 */ /* 0x000fe40000004100 */
[----:B------:R-:W-:Y:S01]  /*9d70*/  FFMA.FTZ R37, R35, R37, R12 ;  /* 0x0000002523257223 */ /* 0x000fe2000001000c */
[----:B------:R-:W-:Y:S02]  /*9d80*/  HADD2.F32 R40, -RZ, R22.H1_H1 ;  /* 0x30000016ff287230 */ /* 0x000fe40000004100 */
[-C--:B------:R-:W-:Y:S01]  /*9d90*/  FFMA.FTZ R9, R10, R38.reuse, R9 ;  /* 0x000000260a097223 */ /* 0x080fe20000010009 */
[----:B-1----:R-:W-:Y:S02]  /*9da0*/  HADD2.F32 R10, -RZ, R20.H0_H0 ;  /* 0x20000014ff0a7230 */ /* 0x002fe40000004100 */
[----:B------:R-:W-:Y:S01]  /*9db0*/  FFMA.FTZ R11, R36, R38, R11 ;  /* 0x00000026240b7223 */ /* 0x000fe2000001000b */
[----:B------:R-:W-:-:S02]  /*9dc0*/  HADD2.F32 R36, -RZ, R31.H0_H0 ;  /* 0x2000001fff247230 */ /* 0x000fc40000004100 */
[-C--:B------:R-:W-:Y:S01]  /*9dd0*/  FFMA.FTZ R13, R40, R38.reuse, R13 ;  /* 0x00000026280d7223 */ /* 0x080fe2000001000d */
[----:B------:R-:W-:Y:S02]  /*9de0*/  HADD2.F32 R40, -RZ, R32.H0_H0 ;  /* 0x20000020ff287230 */ /* 0x000fe40000004100 */
[----:B------:R-:W-:Y:S01]  /*9df0*/  FFMA.FTZ R37, R42, R38, R37 ;  /* 0x000000262a257223 */ /* 0x000fe20000010025 */
[----:B------:R-:W-:Y:S02]  /*9e00*/  HADD2.F32 R42, -RZ, R33.H0_H0 ;  /* 0x20000021ff2a7230 */ /* 0x000fe40000004100 */
[-C--:B------:R-:W-:Y:S01]  /*9e10*/  FFMA.FTZ R9, R36, R10.reuse, R9 ;  /* 0x0000000a24097223 */ /* 0x080fe20000010009 */
[----:B------:R-:W-:Y:S02]  /*9e20*/  HADD2.F32 R20, -RZ, R20.H1_H1 ;  /* 0x30000014ff147230 */ /* 0x000fe40000004100 */
[----:B------:R-:W-:Y:S01]  /*9e30*/  FFMA.FTZ R11, R40, R10, R11 ;  /* 0x0000000a280b7223 */ /* 0x000fe2000001000b */
[----:B------:R-:W-:-:S02]  /*9e40*/  HADD2.F32 R38, -RZ, R31.H1_H1 ;  /* 0x3000001fff267230 */ /* 0x000fc40000004100 */
[-C--:B------:R-:W-:Y:S01]  /*9e50*/  FFMA.FTZ R13, R42, R10.reuse, R13 ;  /* 0x0000000a2a0d7223 */ /* 0x080fe2000001000d */
[----:B------:R-:W-:Y:S02]  /*9e60*/  HADD2.F32 R36, -RZ, R32.H1_H1 ;  /* 0x30000020ff247230 */ /* 0x000fe40000004100 */
[----:B------:R-:W-:Y:S01]  /*9e70*/  FFMA.FTZ R37, R44, R10, R37 ;  /* 0x0000000a2c257223 */ /* 0x000fe20000010025 */
[----:B------:R-:W-:Y:S02]  /*9e80*/  HADD2.F32 R40, -RZ, R33.H1_H1 ;  /* 0x30000021ff287230 */ /* 0x000fe40000004100 */
[-C--:B------:R-:W-:Y:S01]  /*9e90*/  FFMA.FTZ R9, R38, R20.reuse, R9 ;  /* 0x0000001426097223 */ /* 0x080fe20000010009 */
[----:B------:R-:W-:Y:S02]  /*9ea0*/  HADD2.F32 R42, -RZ, R34.H1_H1 ;  /* 0x30000022ff2a7230 */ /* 0x000fe40000004100 */
[----:B------:R-:W-:Y:S01]  /*9eb0*/  FFMA.FTZ R11, R36, R20, R11 ;  /* 0x00000014240b7223 */ /* 0x000fe2000001000b */
[----:B------:R-:W-:-:S02]  /*9ec0*/  HADD2.F32 R12, -RZ, R21.H0_H0 ;  /* 0x20000015ff0c7230 */ /* 0x000fc40000004100 */
[-C--:B------:R-:W-:Y:S01]  /*9ed0*/  FFMA.FTZ R13, R40, R20.reuse, R13 ;  /* 0x00000014280d7223 */ /* 0x080fe2000001000d */
[----:B------:R-:W-:Y:S02]  /*9ee0*/  HADD2.F32 R10, -RZ, R24.H0_H0 ;  /* 0x20000018ff0a7230 */ /* 0x000fe40000004100 */
[----:B------:R-:W-:Y:S01]  /*9ef0*/  FFMA.FTZ R37, R42, R20, R37 ;  /* 0x000000142a257223 */ /* 0x000fe20000010025 */
[----:B------:R-:W-:Y:S02]  /*9f00*/  HADD2.F32 R38, -RZ, R25.H0_H0 ;  /* 0x20000019ff267230 */ /* 0x000fe40000004100 */
[--C-:B------:R-:W-:Y:S02]  /*9f10*/  HADD2.F32 R36, -RZ, R26.reuse.H0_H0 ;  /* 0x2000001aff247230 */ /* 0x100fe40000004100 */
[-C--:B------:R-:W-:Y:S01]  /*9f20*/  FFMA.FTZ R10, R10, R12.reuse, R9 ;  /* 0x0000000c0a0a7223 */ /* 0x080fe20000010009 */
[----:B------:R-:W-:Y:S02]  /*9f30*/  HADD2.F32 R21, -RZ, R21.H1_H1 ;  /* 0x30000015ff157230 */ /* 0x000fe40000004100 */
[----:B------:R-:W-:Y:S01]  /*9f40*/  FFMA.FTZ R20, R38, R12, R11 ;  /* 0x0000000c26147223 */ /* 0x000fe2000001000b */
[----:B------:R-:W-:-:S02]  /*9f50*/  HADD2.F32 R35, -RZ, R26.H1_H1 ;  /* 0x3000001aff237230 */ /* 0x000fc40000004100 */
[-C--:B------:R-:W-:Y:S01]  /*9f60*/  FFMA.FTZ R36, R36, R12.reuse, R13 ;  /* 0x0000000c24247223 */ /* 0x080fe2000001000d */
[----:B------:R-:W-:Y:S02]  /*9f70*/  HADD2.F32 R38, -RZ, R14.H0_H0 ;  /* 0x2000000eff267230 */ /* 0x000fe40000004100 */
[----:B------:R-:W-:Y:S02]  /*9f80*/  HADD2.F32 R9, -RZ, R24.H1_H1 ;  /* 0x30000018ff097230 */ /* 0x000fe40000004100 */
[-C--:B------:R-:W-:Y:S01]  /*9f90*/  FFMA.FTZ R36, R35, R21.reuse, R36 ;  /* 0x0000001523247223 */ /* 0x080fe20000010024 */
[----:B------:R-:W-:Y:S02]  /*9fa0*/  HADD2.F32 R11, -RZ, R25.H1_H1 ;  /* 0x30000019ff0b7230 */ /* 0x000fe40000004100 */
[----:B------:R-:W-:Y:S01]  /*9fb0*/  FFMA.FTZ R12, R38, R12, R37 ;  /* 0x0000000c260c7223 */ /* 0x000fe20000010025 */
[----:B------:R-:W-:Y:S02]  /*9fc0*/  HADD2.F32 R35, -RZ, R14.H1_H1 ;  /* 0x3000000eff237230 */ /* 0x000fe40000004100 */
[----:B------:R-:W-:Y:S01]  /*9fd0*/  FFMA.FTZ R10, R9, R21, R10 ;  /* 0x00000015090a7223 */ /* 0x000fe2000001000a */
[----:B------:R-:W-:-:S02]  /*9fe0*/  HADD2.F32 R9, -RZ, R102.H0_H0 ;  /* 0x20000066ff097230 */ /* 0x000fc40000004100 */
[-C--:B------:R-:W-:Y:S01]  /*9ff0*/  FFMA.FTZ R20, R11, R21.reuse, R20 ;  /* 0x000000150b147223 */ /* 0x080fe20000010014 */
        /* <DEDUP_REMOVED lines=16> */
.L_x_246:
[----:B------:R-:W-:Y:S05]  /*a100*/  @!P3 BRA `(.L_x_245) ;  /* 0x0000000800e0b947 */ /* 0x000fea0003800000 */
[----:B------:R-:W-:-:S04]  /*a110*/  PRMT R9, R92, 0x9910, RZ ;  /* 0x000099105c097816 */ /* 0x000fc800000000ff */
[----:B------:R-:W-:-:S13]  /*a120*/  ISETP.NE.AND P1, PT, R9, RZ, PT ;  /* 0x000000ff0900720c */ /* 0x000fda0003f25270 */
[----:B------:R-:W-:Y:S05]  /*a130*/  @!P1 BRA `(.L_x_247) ;  /* 0x0000000400689947 */ /* 0x000fea0003800000 */
[----:B------:R-:W0:Y:S01]  /*a140*/  LDS.64 R10, [UR4+0x30] ;  /* 0x00003004ff0a7984 */ /* 0x000e220008000a00 */
[----:B------:R-:W-:Y:S02]  /*a150*/  HADD2.F32 R9, -RZ, R29.H0_H0 ;  /* 0x2000001dff097230 */ /* 0x000fe40000004100 */
[----:B------:R-:W-:Y:S01]  /*a160*/  HADD2.F32 R12, -RZ, R30.H0_H0 ;  /* 0x2000001eff0c7230 */ /* 0x000fe20000004100 */
[----:B------:R-:W1:Y:S01]  /*a170*/  LDS.64 R20, [UR4+0x38] ;  /* 0x00003804ff147984 */ /* 0x000e620008000a00 */
        /* <DEDUP_REMOVED lines=86> */
.L_x_247:
[----:B------:R-:W-:Y:S05]  /*a6e0*/  @P0 BRA `(.L_x_245) ;  /* 0x0000000400680947 */ /* 0x000fea0003800000 */
[----:B------:R-:W0:Y:S01]  /*a6f0*/  LDS.64 R10, [UR4+0xb0] ;  /* 0x0000b004ff0a7984 */ /* 0x000e220008000a00 */
[--C-:B------:R-:W-:Y:S02]  /*a700*/  HADD2.F32 R9, -RZ, R29.reuse.H0_H0 ;  /* 0x2000001dff097230 */ /* 0x100fe40000004100 */
[----:B------:R-:W-:Y:S01]  /*a710*/  HADD2.F32 R12, -RZ, R30.H0_H0 ;  /* 0x2000001eff0c7230 */ /* 0x000fe20000004100 */
[----:B------:R-:W1:Y:S01]  /*a720*/  LDS.64 R20, [UR4+0xb8] ;  /* 0x0000b804ff147984 */ /* 0x000e620008000a00 */
[----:B------:R-:W-:Y:S02]  /*a730*/  HADD2.F32 R29, -RZ, R29.H1_H1 ;  /* 0x3000001dff1d7230 */ /* 0x000fe40000004100 */
[--C-:B0-----:R-:W-:Y:S02]  /*a740*/  HADD2.F32 R13, -RZ, R10.reuse.H0_H0 ;  /* 0x2000000aff0d7230 */ /* 0x101fe40000004100 */
[----:B------:R-:W-:Y:S02]  /*a750*/  HADD2.F32 R35, -RZ, R10.H1_H1 ;  /* 0x3000000aff237230 */ /* 0x000fe40000004100 */
[----:B------:R-:W-:-:S02]  /*a760*/  HADD2.F32 R37, -RZ, R11.H0_H0 ;  /* 0x2000000bff257230 */ /* 0x000fc40000004100 */
[-C--:B------:R-:W-:Y:S01]  /*a770*/  FFMA.FTZ R36, R9, R13.reuse, RZ ;  /* 0x0000000d09247223 */ /* 0x080fe200000100ff */
[----:B------:R-:W-:Y:S02]  /*a780*/  HADD2.F32 R38, -RZ, R11.H1_H1 ;  /* 0x3000000bff267230 */ /* 0x000fe40000004100 */
[----:B------:R-:W-:Y:S01]  /*a790*/  FFMA.FTZ R12, R12, R13, RZ ;  /* 0x0000000d0c0c7223 */ /* 0x000fe200000100ff */
[--C-:B------:R-:W-:Y:S02]  /*a7a0*/  HADD2.F32 R10, -RZ, R27.reuse.H0_H0 ;  /* 0x2000001bff0a7230 */ /* 0x100fe40000004100 */
[----:B------:R-:W-:Y:S01]  /*a7b0*/  FFMA.FTZ R36, R29, R35, R36 ;  /* 0x000000231d247223 */ /* 0x000fe20000010024 */
[----:B------:R-:W-:Y:S02]  /*a7c0*/  HADD2.F32 R11, -RZ, R28.H0_H0 ;  /* 0x2000001cff0b7230 */ /* 0x000fe40000004100 */
[----:B------:R-:W-:Y:S02]  /*a7d0*/  HADD2.F32 R27, -RZ, R27.H1_H1 ;  /* 0x3000001bff1b7230 */ /* 0x000fe40000004100 */
[----:B------:R-:W-:Y:S01]  /*a7e0*/  FFMA.FTZ R10, R10, R13, RZ ;  /* 0x0000000d0a0a7223 */ /* 0x000fe200000100ff */
[----:B------:R-:W-:-:S02]  /*a7f0*/  HADD2.F32 R29, -RZ, R30.H1_H1 ;  /* 0x3000001eff1d7230 */ /* 0x000fc40000004100 */
[----:B------:R-:W-:Y:S01]  /*a800*/  FFMA.FTZ R40, R11, R13, RZ ;  /* 0x0000000d0b287223 */ /* 0x000fe200000100ff */
[----:B------:R-:W-:Y:S02]  /*a810*/  HADD2.F32 R13, -RZ, R28.H1_H1 ;  /* 0x3000001cff0d7230 */ /* 0x000fe40000004100 */
[-C--:B------:R-:W-:Y:S01]  /*a820*/  FFMA.FTZ R10, R27, R35.reuse, R10 ;  /* 0x000000231b0a7223 */ /* 0x080fe2000001000a */
[----:B------:R-:W-:Y:S02]  /*a830*/  HADD2.F32 R27, -RZ, R22.H0_H0 ;  /* 0x20000016ff1b7230 */ /* 0x000fe40000004100 */
[-C--:B------:R-:W-:Y:S01]  /*a840*/  FFMA.FTZ R12, R29, R35.reuse, R12 ;  /* 0x000000231d0c7223 */ /* 0x080fe2000001000c */
[----:B------:R-:W-:Y:S02]  /*a850*/  HADD2.F32 R11, -RZ, R19.H0_H0 ;  /* 0x20000013ff0b7230 */ /* 0x000fe40000004100 */
[----:B------:R-:W-:Y:S01]  /*a860*/  FFMA.FTZ R40, R13, R35, R40 ;  /* 0x000000230d287223 */ /* 0x000fe20000010028 */
[----:B------:R-:W-:-:S02]  /*a870*/  HADD2.F32 R9, -RZ, R17.H0_H0 ;  /* 0x20000011ff097230 */ /* 0x000fc40000004100 */
[----:B------:R-:W-:Y:S02]  /*a880*/  HADD2.F32 R22, -RZ, R22.H1_H1 ;  /* 0x30000016ff167230 */ /* 0x000fe40000004100 */
[-C--:B------:R-:W-:Y:S01]  /*a890*/  FFMA.FTZ R13, R27, R37.reuse, R40 ;  /* 0x000000251b0d7223 */ /* 0x080fe20000010028 */
[-C--:B------:R-:W-:Y:S01]  /*a8a0*/  FFMA.FTZ R11, R11, R37.reuse, R10 ;  /* 0x000000250b0b7223 */ /* 0x080fe2000001000a */
        /* <DEDUP_REMOVED lines=8> */
[----:B-1----:R-:W-:Y:S02]  /*a930*/  HADD2.F32 R10, -RZ, R20.H0_H0 ;  /* 0x20000014ff0a7230 */ /* 0x002fe40000004100 */
[-C--:B------:R-:W-:Y:S01]  /*a940*/  FFMA.FTZ R37, R30, R38.reuse, R37 ;  /* 0x000000261e257223 */ /* 0x080fe20000010025 */
[----:B------:R-:W-:Y:S02]  /*a950*/  HADD2.F32 R22, -RZ, R31.H0_H0 ;  /* 0x2000001fff167230 */ /* 0x000fe40000004100 */
[----:B------:R-:W-:Y:S01]  /*a960*/  FFMA.FTZ R11, R28, R38, R11 ;  /* 0x000000261c0b7223 */ /* 0x000fe2000001000b */
[----:B------:R-:W-:-:S02]  /*a970*/  HADD2.F32 R30, -RZ, R32.H0_H0 ;  /* 0x20000020ff1e7230 */ /* 0x000fc40000004100 */
[----:B------:R-:W-:Y:S02]  /*a980*/  HADD2.F32 R20, -RZ, R20.H1_H1 ;  /* 0x30000014ff147230 */ /* 0x000fe40000004100 */
[-C--:B------:R-:W-:Y:S01]  /*a990*/  FFMA.FTZ R9, R22, R10.reuse, R9 ;  /* 0x0000000a16097223 */ /* 0x080fe20000010009 */
[----:B------:R-:W-:Y:S02]  /*a9a0*/  HADD2.F32 R28, -RZ, R31.H1_H1 ;  /* 0x3000001fff1c7230 */ /* 0x000fe40000004100 */
[----:B------:R-:W-:Y:S01]  /*a9b0*/  FFMA.FTZ R11, R30, R10, R11 ;  /* 0x0000000a1e0b7223 */ /* 0x000fe2000001000b */
[----:B------:R-:W-:Y:S02]  /*a9c0*/  HADD2.F32 R36, -RZ, R33.H0_H0 ;  /* 0x20000021ff247230 */ /* 0x000fe40000004100 */
        /* <DEDUP_REMOVED lines=8> */
[----:B------:R-:W-:Y:S02]  /*aa50*/  HADD2.F32 R12, -RZ, R21.H0_H0 ;  /* 0x20000015ff0c7230 */ /* 0x000fe40000004100 */
[----:B------:R-:W-:Y:S01]  /*aa60*/  FFMA.FTZ R13, R28, R20, R13 ;  /* 0x000000141c0d7223 */ /* 0x000fe2000001000d */
[----:B------:R-:W-:-:S02]  /*aa70*/  HADD2.F32 R22, -RZ, R25.H0_H0 ;  /* 0x20000019ff167230 */ /* 0x000fc40000004100 */
[----:B------:R-:W-:Y:S01]  /*aa80*/  FFMA.FTZ R37, R34, R20, R37 ;  /* 0x0000001422257223 */ /* 0x000fe20000010025 */
[----:B------:R-:W-:Y:S02]  /*aa90*/  HADD2.F32 R10, -RZ, R24.H0_H0 ;  /* 0x20000018ff0a7230 */ /* 0x000fe40000004100 */
[----:B------:R-:W-:Y:S02]  /*aaa0*/  HADD2.F32 R21, -RZ, R21.H1_H1 ;  /* 0x30000015ff157230 */ /* 0x000fe40000004100 */
[-C--:B------:R-:W-:Y:S01]  /*aab0*/  FFMA.FTZ R20, R22, R12.reuse, R11 ;  /* 0x0000000c16147223 */ /* 0x080fe2000001000b */
[----:B------:R-:W-:Y:S02]  /*aac0*/  HADD2.F32 R22, -RZ, R26.H0_H0 ;  /* 0x2000001aff167230 */ /* 0x000fe40000004100 */
[----:B------:R-:W-:Y:S01]  /*aad0*/  FFMA.FTZ R10, R10, R12, R9 ;  /* 0x0000000c0a0a7223 */ /* 0x000fe20000010009 */
[----:B------:R-:W-:Y:S02]  /*aae0*/  HADD2.F32 R28, -RZ, R14.H0_H0 ;  /* 0x2000000eff1c7230 */ /* 0x000fe40000004100 */
        /* <DEDUP_REMOVED lines=26> */
.L_x_245:
[----:B------:R-:W-:Y:S01]  /*ac90*/  IADD3 R93, PT, PT, R93, 0x20, RZ ;  /* 0x000000205d5d7810 */ /* 0x000fe20007ffe0ff */
[----:B------:R-:W-:Y:S01]  /*aca0*/  UIADD3 UR4, UPT, UPT, UR4, 0x40, URZ ;  /* 0x0000004004047890 */ /* 0x000fe2000fffe0ff */
[----:B------:R-:W-:Y:S01]  /*acb0*/  IADD3 R18, P3, PT, R18, 0x80, RZ ;  /* 0x0000008012127810 */ /* 0x000fe20007f7e0ff */
[----:B------:R-:W-:Y:S01]  /*acc0*/  IMAD.WIDE R100, R85, 0x4, R100 ;  /* 0x0000000455647825 */ /* 0x000fe200078e0264 */
[----:B------:R-:W-:Y:S02]  /*acd0*/  ISETP.GE.AND P1, PT, R93, R16, PT ;  /* 0x000000105d00720c */ /* 0x000fe40003f26270 */
[----:B------:R-:W-:-:S11]  /*ace0*/  IADD3.X R15, PT, PT, RZ, R15, RZ, P3, !PT ;  /* 0x0000000fff0f7210 */ /* 0x000fd60001ffe4ff */
[----:B------:R-:W-:Y:S05]  /*acf0*/  @!P1 BRA `(.L_x_248) ;  /* 0xffffff9400189947 */ /* 0x000fea000383ffff */
.L_x_231:
[----:B------:R-:W0:Y:S01]  /*ad00*/  LDC.64 R12, c[0x0][0x3a0] ;  /* 0x0000e800ff0c7b82 */ /* 0x000e220000000a00 */
[----:B------:R-:W-:-:S04]  /*ad10*/  IMAD R9, R85, UR7, R96 ;  /* 0x0000000755097c24 */ /* 0x000fc8000f8e0260 */
[----:B0-----:R-:W-:Y:S01]  /*ad20*/  IMAD.WIDE R12, R9, 0x2, R12 ;  /* 0x00000002090c7825 */ /* 0x001fe200078e020c */
        /* <DEDUP_REMOVED lines=10> */
.L_x_252:
[----:B------:R-:W0:Y:S02]  /*add0*/  LDS R8, [R10] ;  /* 0x000000000a087984 */ /* 0x000e240000000800 */
[----:B0-----:R-:W-:-:S05]  /*ade0*/  HFMA2 R9, R8, 1, 1, R11 ;  /* 0x3c003c0008097831 */ /* 0x001fca000000000b */
[----:B------:R-:W0:Y:S02]  /*adf0*/  ATOMS.CAST.SPIN P0, [R10], R8, R9 ;  /* 0x000000080a00758d */ /* 0x000e240001800009 */
[----:B0-----:R-:W-:Y:S05]  /*ae00*/  @!P0 BRA `(.L_x_252) ;  /* 0xfffffffc00f08947 */ /* 0x001fea000383ffff */
[----:B------:R-:W-:Y:S05]  /*ae10*/  BRA `(.L_x_250) ;  /* 0x00000000000c7947 */ /* 0x000fea0003800000 */
.L_x_251:
[----:B------:R-:W2:Y:S02]  /*ae20*/  LD.E R8, desc[UR8][R12.64] ;  /* 0x000000080c087980 */ /* 0x000ea4000c101900 */
[----:B--2---:R-:W-:-:S05]  /*ae30*/  IADD3 R9, PT, PT, R9, R8, RZ ;  /* 0x0000000809097210 */ /* 0x004fca0007ffe0ff */
[----:B------:R0:W-:Y:S02]  /*ae40*/  ST.E desc[UR8][R12.64], R9 ;  /* 0x000000090c007985 */ /* 0x0001e4000c101908 */
.L_x_250:
[----:B------:R-:W-:Y:S05]  /*ae50*/  BSYNC.RECONVERGENT B0 ;  /* 0x0000000000007941 */ /* 0x000fea0003800200 */
.L_x_249:
[----:B------:R1:W-:Y:S01]  /*ae60*/  ATOM.E.ADD.F16x2.RN.STRONG.GPU P0, RZ, desc[UR8][R12.64+0x4], R14 ;  /* 0x8000040e0cff79a2 */ /* 0x0003e2000c10e108 */
[----:B------:R-:W-:Y:S04]  /*ae70*/  BSSY.RECONVERGENT B0, `(.L_x_253) ;  /* 0x000000e000007945 */ /* 0x000fe80003800200 */
[----:B-1----:R-:W-:Y:S05]  /*ae80*/  @P0 BRA `(.L_x_254) ;  /* 0x0000000000300947 */ /* 0x002fea0003800000 */
[----:B------:R-:W1:Y:S02]  /*ae90*/  QSPC.E.S P0, RZ, [R12+0x4] ;  /* 0x000004000cff73aa */ /* 0x000e640000000500 */
[----:B-1----:R-:W-:Y:S05]  /*aea0*/  @!P0 BRA `(.L_x_255) ;  /* 0x00000000001c8947 */ /* 0x002fea0003800000 */
[----:B------:R-:W-:-:S04]  /*aeb0*/  MOV R8, R12 ;  /* 0x0000000c00087202 */ /* 0x000fc80000000f00 */
[----:B------:R-:W-:-:S07]  /*aec0*/  MOV R10, R8 ;  /* 0x00000008000a7202 */ /* 0x000fce0000000f00 */
.L_x_256:
[----:B------:R-:W0:Y:S02]  /*aed0*/  LDS R8, [R10+0x4] ;  /* 0x000004000a087984 */ /* 0x000e240000000800 */
[----:B0-----:R-:W-:-:S05]  /*aee0*/  HADD2 R9, R8, R7 ;  /* 0x0000000708097230 */ /* 0x001fca0000000000 */
[----:B------:R-:W0:Y:S02]  /*aef0*/  ATOMS.CAST.SPIN P0, [R10+0x4], R8, R9 ;  /* 0x000004080a00758d */ /* 0x000e240001800009 */
[----:B0-----:R-:W-:Y:S05]  /*af00*/  @!P0 BRA `(.L_x_256) ;  /* 0xfffffffc00f08947 */ /* 0x001fea000383ffff */
[----:B------:R-:W-:Y:S05]  /*af10*/  BRA `(.L_x_254) ;  /* 0x00000000000c7947 */ /* 0x000fea0003800000 */
.L_x_255:
[----:B------:R-:W2:Y:S02]  /*af20*/  LD.E R7, desc[UR8][R12.64+0x4] ;  /* 0x000004080c077980 */ /* 0x000ea4000c101900 */
[----:B--2---:R-:W-:-:S05]  /*af30*/  IADD3 R7, PT, PT, R14, R7, RZ ;  /* 0x000000070e077210 */ /* 0x004fca0007ffe0ff */
[----:B------:R1:W-:Y:S02]  /*af40*/  ST.E desc[UR8][R12.64+0x4], R7 ;  /* 0x000004070c007985 */ /* 0x0003e4000c101908 */
.L_x_254:
[----:B------:R-:W-:Y:S05]  /*af50*/  BSYNC.RECONVERGENT B0 ;  /* 0x0000000000007941 */ /* 0x000fea0003800200 */
.L_x_253:
        /* <DEDUP_REMOVED lines=12> */
.L_x_260:
[----:B------:R-:W0:Y:S02]  /*b020*/  LDS R6, [R8] ;  /* 0x0000000008067984 */ /* 0x000e240000000800 */
[----:B0-----:R-:W-:-:S05]  /*b030*/  HFMA2 R7, R6, 1, 1, R9 ;  /* 0x3c003c0006077831 */ /* 0x001fca0000000009 */
[----:B------:R-:W0:Y:S02]  /*b040*/  ATOMS.CAST.SPIN P0, [R8], R6, R7 ;  /* 0x000000060800758d */ /* 0x000e240001800007 */
[----:B0-----:R-:W-:Y:S05]  /*b050*/  @!P0 BRA `(.L_x_260) ;  /* 0xfffffffc00f08947 */ /* 0x001fea000383ffff */
[----:B------:R-:W-:Y:S05]  /*b060*/  BRA `(.L_x_258) ;  /* 0x00000000000c7947 */ /* 0x000fea0003800000 */
.L_x_259:
[----:B------:R-:W2:Y:S02]  /*b070*/  LD.E R6, desc[UR8][R12.64] ;  /* 0x000000080c067980 */ /* 0x000ea4000c101900 */
[----:B--2---:R-:W-:-:S05]  /*b080*/  IADD3 R7, PT, PT, R7, R6, RZ ;  /* 0x0000000607077210 */ /* 0x004fca0007ffe0ff */
[----:B------:R0:W-:Y:S02]  /*b090*/  ST.E desc[UR8][R12.64], R7 ;  /* 0x000000070c007985 */ /* 0x0001e4000c101908 */
.L_x_258:
[----:B------:R-:W-:Y:S05]  /*b0a0*/  BSYNC.RECONVERGENT B0 ;  /* 0x0000000000007941 */ /* 0x000fea0003800200 */
.L_x_257:
[----:B------:R1:W-:Y:S01]  /*b0b0*/  ATOM.E.ADD.F16x2.RN.STRONG.GPU P0, RZ, desc[UR8][R12.64+0x4], R10 ;  /* 0x8000040a0cff79a2 */ /* 0x0003e2000c10e108 */
[----:B------:R-:W-:Y:S04]  /*b0c0*/  BSSY.RECONVERGENT B0, `(.L_x_261) ;  /* 0x000000e000007945 */ /* 0x000fe80003800200 */
[----:B-1----:R-:W-:Y:S05]  /*b0d0*/  @P0 BRA `(.L_x_262) ;  /* 0x0000000000300947 */ /* 0x002fea0003800000 */
[----:B------:R-:W1:Y:S02]  /*b0e0*/  QSPC.E.S P0, RZ, [R12+0x4] ;  /* 0x000004000cff73aa */ /* 0x000e640000000500 */
[----:B-1----:R-:W-:Y:S05]  /*b0f0*/  @!P0 BRA `(.L_x_263) ;  /* 0x00000000001c8947 */ /* 0x002fea0003800000 */
[----:B------:R-:W-:-:S04]  /*b100*/  MOV R6, R12 ;  /* 0x0000000c00067202 */ /* 0x000fc80000000f00 */
[----:B------:R-:W-:-:S07]  /*b110*/  MOV R8, R6 ;  /* 0x0000000600087202 */ /* 0x000fce0000000f00 */
.L_x_264:
[----:B------:R-:W0:Y:S02]  /*b120*/  LDS R6, [R8+0x4] ;  /* 0x0000040008067984 */ /* 0x000e240000000800 */
[----:B0-----:R-:W-:-:S05]  /*b130*/  HADD2 R7, R6, R5 ;  /* 0x0000000506077230 */ /* 0x001fca0000000000 */
[----:B------:R-:W0:Y:S02]  /*b140*/  ATOMS.CAST.SPIN P0, [R8+0x4], R6, R7 ;  /* 0x000004060800758d */ /* 0x000e240001800007 */
[----:B0-----:R-:W-:Y:S05]  /*b150*/  @!P0 BRA `(.L_x_264) ;  /* 0xfffffffc00f08947 */ /* 0x001fea000383ffff */
[----:B------:R-:W-:Y:S05]  /*b160*/  BRA `(.L_x_262) ;  /* 0x00000000000c7947 */ /* 0x000fea0003800000 */
.L_x_263:
[----:B------:R-:W2:Y:S02]  /*b170*/  LD.E R5, desc[UR8][R12.64+0x4] ;  /* 0x000004080c057980 */ /* 0x000ea4000c101900 */
[----:B--2---:R-:W-:-:S05]  /*b180*/  IADD3 R5, PT, PT, R10, R5, RZ ;  /* 0x000000050a057210 */ /* 0x004fca0007ffe0ff */
[----:B------:R1:W-:Y:S02]  /*b190*/  ST.E desc[UR8][R12.64+0x4], R5 ;  /* 0x000004050c007985 */ /* 0x0003e4000c101908 */
.L_x_262:
[----:B------:R-:W-:Y:S05]  /*b1a0*/  BSYNC.RECONVERGENT B0 ;  /* 0x0000000000007941 */ /* 0x000fea0003800200 */
.L_x_261:
        /* <DEDUP_REMOVED lines=13> */
.L_x_268:
[----:B------:R-:W0:Y:S02]  /*b280*/  LDS R4, [R6] ;  /* 0x0000000006047984 */ /* 0x000e240000000800 */
[----:B0-----:R-:W-:-:S05]  /*b290*/  HFMA2 R5, R4, 1, 1, R7 ;  /* 0x3c003c0004057831 */ /* 0x001fca0000000007 */
[----:B------:R-:W0:Y:S02]  /*b2a0*/  ATOMS.CAST.SPIN P0, [R6], R4, R5 ;  /* 0x000000040600758d */ /* 0x000e240001800005 */
[----:B0-----:R-:W-:Y:S05]  /*b2b0*/  @!P0 BRA `(.L_x_268) ;  /* 0xfffffffc00f08947 */ /* 0x001fea000383ffff */
[----:B------:R-:W-:Y:S05]  /*b2c0*/  BRA `(.L_x_266) ;  /* 0x00000000000c7947 */ /* 0x000fea0003800000 */
.L_x_267:
[----:B------:R-:W2:Y:S02]  /*b2d0*/  LD.E R4, desc[UR8][R12.64] ;  /* 0x000000080c047980 */ /* 0x000ea4000c101900 */
[----:B--2---:R-:W-:-:S05]  /*b2e0*/  IADD3 R5, PT, PT, R5, R4, RZ ;  /* 0x0000000405057210 */ /* 0x004fca0007ffe0ff */
[----:B------:R0:W-:Y:S02]  /*b2f0*/  ST.E desc[UR8][R12.64], R5 ;  /* 0x000000050c007985 */ /* 0x0001e4000c101908 */
.L_x_266:
[----:B------:R-:W-:Y:S05]  /*b300*/  BSYNC.RECONVERGENT B0 ;  /* 0x0000000000007941 */ /* 0x000fea0003800200 */
.L_x_265:
[----:B------:R1:W-:Y:S01]  /*b310*/  ATOM.E.ADD.F16x2.RN.STRONG.GPU P0, RZ, desc[UR8][R12.64+0x4], R8 ;  /* 0x800004080cff79a2 */ /* 0x0003e2000c10e108 */
[----:B------:R-:W-:Y:S04]  /*b320*/  BSSY.RECONVERGENT B0, `(.L_x_269) ;  /* 0x000000e000007945 */ /* 0x000fe80003800200 */
[----:B-1----:R-:W-:Y:S05]  /*b330*/  @P0 BRA `(.L_x_270) ;  /* 0x0000000000300947 */ /* 0x002fea0003800000 */
[----:B------:R-:W1:Y:S02]  /*b340*/  QSPC.E.S P0, RZ, [R12+0x4] ;  /* 0x000004000cff73aa */ /* 0x000e640000000500 */
[----:B-1----:R-:W-:Y:S05]  /*b350*/  @!P0 BRA `(.L_x_271) ;  /* 0x00000000001c8947 */ /* 0x002fea0003800000 */
[----:B------:R-:W-:-:S04]  /*b360*/  MOV R4, R12 ;  /* 0x0000000c00047202 */ /* 0x000fc80000000f00 */
[----:B------:R-:W-:-:S07]  /*b370*/  MOV R6, R4 ;  /* 0x0000000400067202 */ /* 0x000fce0000000f00 */
.L_x_272:
[----:B------:R-:W0:Y:S02]  /*b380*/  LDS R4, [R6+0x4] ;  /* 0x0000040006047984 */ /* 0x000e240000000800 */
[----:B0-----:R-:W-:-:S05]  /*b390*/  HADD2 R5, R4, R3 ;  /* 0x0000000304057230 */ /* 0x001fca0000000000 */
[----:B------:R-:W0:Y:S02]  /*b3a0*/  ATOMS.CAST.SPIN P0, [R6+0x4], R4, R5 ;  /* 0x000004040600758d */ /* 0x000e240001800005 */
[----:B0-----:R-:W-:Y:S05]  /*b3b0*/  @!P0 BRA `(.L_x_272) ;  /* 0xfffffffc00f08947 */ /* 0x001fea000383ffff */
[----:B------:R-:W-:Y:S05]  /*b3c0*/  BRA `(.L_x_270) ;  /* 0x00000000000c7947 */ /* 0x000fea0003800000 */
.L_x_271:
[----:B------:R-:W2:Y:S02]  /*b3d0*/  LD.E R3, desc[UR8][R12.64+0x4] ;  /* 0x000004080c037980 */ /* 0x000ea4000c101900 */
[----:B--2---:R-:W-:-:S05]  /*b3e0*/  IADD3 R3, PT, PT, R8, R3, RZ ;  /* 0x0000000308037210 */ /* 0x004fca0007ffe0ff */
[----:B------:R1:W-:Y:S02]  /*b3f0*/  ST.E desc[UR8][R12.64+0x4], R3 ;  /* 0x000004030c007985 */ /* 0x0003e4000c101908 */
.L_x_270:
[----:B------:R-:W-:Y:S05]  /*b400*/  BSYNC.RECONVERGENT B0 ;  /* 0x0000000000007941 */ /* 0x000fea0003800200 */
.L_x_269:
        /* <DEDUP_REMOVED lines=13> */
.L_x_276:
[----:B------:R-:W0:Y:S02]  /*b4e0*/  LDS R2, [R4] ;  /* 0x0000000004027984 */ /* 0x000e240000000800 */
[----:B0-----:R-:W-:-:S05]  /*b4f0*/  HFMA2 R3, R2, 1, 1, R5 ;  /* 0x3c003c0002037831 */ /* 0x001fca0000000005 */
[----:B------:R-:W0:Y:S02]  /*b500*/  ATOMS.CAST.SPIN P0, [R4], R2, R3 ;  /* 0x000000020400758d */ /* 0x000e240001800003 */
[----:B0-----:R-:W-:Y:S05]  /*b510*/  @!P0 BRA `(.L_x_276) ;  /* 0xfffffffc00f08947 */ /* 0x001fea000383ffff */
[----:B------:R-:W-:Y:S05]  /*b520*/  BRA `(.L_x_274) ;  /* 0x00000000000c7947 */ /* 0x000fea0003800000 */
.L_x_275:
[----:B------:R-:W2:Y:S02]  /*b530*/  LD.E R2, desc[UR8][R12.64] ;  /* 0x000000080c027980 */ /* 0x000ea4000c101900 */
[----:B--2---:R-:W-:-:S05]  /*b540*/  IADD3 R3, PT, PT, R3, R2, RZ ;  /* 0x0000000203037210 */ /* 0x004fca0007ffe0ff */
[----:B------:R0:W-:Y:S02]  /*b550*/  ST.E desc[UR8][R12.64], R3 ;  /* 0x000000030c007985 */ /* 0x0001e4000c101908 */
.L_x_274:
[----:B------:R-:W-:Y:S05]  /*b560*/  BSYNC.RECONVERGENT B0 ;  /* 0x0000000000007941 */ /* 0x000fea0003800200 */
.L_x_273:
[----:B------:R1:W-:Y:S02]  /*b570*/  ATOM.E.ADD.F16x2.RN.STRONG.GPU P0, RZ, desc[UR8][R12.64+0x4], R7 ;  /* 0x800004070cff79a2 */ /* 0x0003e4000c10e108 */
[----:B-1----:R-:W-:Y:S05]  /*b580*/  @P0 EXIT ;  /* 0x000000000000094d */ /* 0x002fea0003800000 */
[----:B------:R-:W1:Y:S02]  /*b590*/  QSPC.E.S P0, RZ, [R12+0x4] ;  /* 0x000004000cff73aa */ /* 0x000e640000000500 */
[----:B-1----:R-:W-:Y:S05]  /*b5a0*/  @!P0 BRA `(.L_x_277) ;  /* 0x00000000001c8947 */ /* 0x002fea0003800000 */
[----:B------:R-:W-:-:S04]  /*b5b0*/  MOV R2, R12 ;  /* 0x0000000c00027202 */ /* 0x000fc80000000f00 */
[----:B------:R-:W-:-:S07]  /*b5c0*/  MOV R4, R2 ;  /* 0x0000000200047202 */ /* 0x000fce0000000f00 */
.L_x_278:
[----:B------:R-:W0:Y:S02]  /*b5d0*/  LDS R2, [R4+0x4] ;  /* 0x0000040004027984 */ /* 0x000e240000000800 */
[----:B0-----:R-:W-:-:S05]  /*b5e0*/  HADD2 R3, R2, R0 ;  /* 0x0000000002037230 */ /* 0x001fca0000000000 */
[----:B------:R-:W0:Y:S02]  /*b5f0*/  ATOMS.CAST.SPIN P0, [R4+0x4], R2, R3 ;  /* 0x000004020400758d */ /* 0x000e240001800003 */
[----:B0-----:R-:W-:Y:S05]  /*b600*/  @!P0 BRA `(.L_x_278) ;  /* 0xfffffffc00f08947 */ /* 0x001fea000383ffff */
[----:B------:R-:W-:Y:S05]  /*b610*/  EXIT ;  /* 0x000000000000794d */ /* 0x000fea0003800000 */
.L_x_277:
[----:B------:R-:W0:Y:S02]  /*b620*/  LD.E R0, desc[UR8][R12.64+0x4] ;  /* 0x000004080c007980 */ /* 0x000e24000c101900 */
[----:B0-----:R-:W-:-:S05]  /*b630*/  IADD3 R3, PT, PT, R7, R0, RZ ;  /* 0x0000000007037210 */ /* 0x001fca0007ffe0ff */
[----:B------:R-:W-:Y:S01]  /*b640*/  ST.E desc[UR8][R12.64+0x4], R3 ;  /* 0x000004030c007985 */ /* 0x000fe2000c101908 */
[----:B------:R-:W-:Y:S05]  /*b650*/  EXIT ;  /* 0x000000000000794d */ /* 0x000fea0003800000 */
.L_x_279:
        /* <DEDUP_REMOVED lines=10> */
.L_x_3916:


//--------------------- .text._Z23gemm_half_q_half_kernelILi4ELi8ELb1ELb0ELi64EEvPK6__halfPKjS4_S2_PS0_iiiiPKtS7_iiiiiibS2_i --------------------------
	.section	.text._Z23gemm_half_q_half_kernelILi4ELi8ELb1ELb0ELi64EEvPK6__halfPKjS4_S2_PS0_iiiiPKtS7_iiiiiibS2_i,"ax",@progbits
	.align	128
        .global         _Z23gemm_half_q_half_kernelILi4ELi8ELb1ELb0ELi64EEvPK6__halfPKjS4_S2_PS0_iiiiPKtS7_iiiiiibS2_i
        .type           _Z23gemm_half_q_half_kernelILi4ELi8ELb1ELb0ELi64EEvPK6__halfPKjS4_S2_PS0_iiiiPKtS7_iiiiiibS2_i,@function
        .size           _Z23gemm_half_q_half_kernelILi4ELi8ELb1ELb0ELi64EEvPK6__halfPKjS4_S2_PS0_iiiiPKtS7_iiiiiibS2_i,(.L_x_3917 - _Z23gemm_half_q_half_kernelILi4ELi8ELb1ELb0ELi64EEvPK6__halfPKjS4_S2_PS0_iiiiPKtS7_iiiiiibS2_i)
        .other          _Z23gemm_half_q_half_kernelILi4ELi8ELb1ELb0ELi64EEvPK6__halfPKjS4_S2_PS0_iiiiPKtS7_iiiiiibS2_i,@"STO_CUDA_ENTRY STV_DEFAULT"
_Z23gemm_half_q_half_kernelILi4ELi8ELb1ELb0ELi64EEvPK6__halfPKjS4_S2_PS0_iiiiPKtS7_iiiiiibS2_i:
.text._Z23gemm_half_q_half_kernelILi4ELi8ELb1ELb0ELi64EEvPK6__halfPKjS4_S2_PS0_iiiiPKtS7_iiiiiibS2_i:
[----:B------:R-:W0:Y:S08]  /*0000*/  LDC R1, c[0x0][0x37c] ;  /* 0x0000df00ff017b82 */ /* 0x000e300000000800 */
[----:B------:R-:W1:Y:S01]  /*0010*/  S2UR UR15, SR_CTAID.Y ;  /* 0x00000000000f79c3 */ /* 0x000e620000002600 */
[----:B------:R-:W1:Y:S01]  /*0020*/  LDCU UR14, c[0x0][0x3a8] ;  /* 0x00007500ff0e77ac */ /* 0x000e620008000800 */
[----:B0-----:R-:W-:-:S04]  /*0030*/  IADD3 R1, PT, PT, R1, -0x10, RZ ;  /* 0xfffffff001017810 */ /* 0x001fc80007ffe0ff */
[----:B------:R-:W-:Y:S01]  /*0040*/  R2UR UR25, R1 ;  /* 0x00000000011972ca */ /* 0x000fe200000e0000 */
[----:B-1----:R-:W-:-:S04]  /*0050*/  UIMAD UR27, UR15, -0x4, UR14 ;  /* 0xfffffffc0f1b78a4 */ /* 0x002fc8000f8e020e */
[----:B------:R-:W-:-:S06]  /*0060*/  UISETP.GE.AND UP0, UPT, UR27, 0x1, UPT ;  /* 0x000000011b00788c */ /* 0x000fcc000bf06270 */
[----:B------:R-:W-:-:S13]  /*0070*/  PLOP3.LUT P0, PT, PT, PT, UP0, 0x80, 0x8 ;  /* 0x000000000008781c */ /* 0x000fda0003f0f008 */
[----:B------:R-:W-:Y:S05]  /*0080*/  @!P0 EXIT ;  /* 0x000000000000894d */ /* 0x000fea0003800000 */
[----:B------:R-:W0:Y:S01]  /*0090*/  LDC.64 R4, c[0x0][0x3e8] ;  /* 0x0000fa00ff047b82 */ /* 0x000e220000000a00 */
[----:B------:R-:W0:Y:S01]  /*00a0*/  LDCU.64 UR22, c[0x0][0x358] ;  /* 0x00006b00ff1677ac */ /* 0x000e220008000a00 */
[----:B------:R-:W1:Y:S06]  /*00b0*/  S2R R2, SR_TID.X ;  /* 0x0000000000027919 */ /* 0x000e6c0000002100 */
[----:B------:R-:W2:Y:S08]  /*00c0*/  S2UR UR18, SR_CTAID.Z ;  /* 0x00000000001279c3 */ /* 0x000eb00000002700 */
[----:B------:R-:W3:Y:S01]  /*00d0*/  LDC R3, c[0x0][0x3b0] ;  /* 0x0000ec00ff037b82 */ /* 0x000ee20000000800 */
[----:B0-----:R-:W4:Y:S01]  /*00e0*/  LDG.E.U16 R35, desc[UR22][R4.64] ;  /* 0x0000001604237981 */ /* 0x001f22000c1e1500 */
[----:B------:R-:W-:Y:S01]  /*00f0*/  UISETP.NE.AND UP1, UPT, UR27, 0x1, UPT ;  /* 0x000000011b00788c */ /* 0x000fe2000bf25270 */
[----:B------:R-:W-:Y:S01]  /*0100*/  PRMT R33, RZ, 0x7610, R33 ;  /* 0x00007610ff217816 */ /* 0x000fe20000000021 */
[----:B------:R-:W-:Y:S01]  /*0110*/  UPLOP3.LUT UP0, UPT, UPT, UPT, UPT, 0x80, 0x8 ;  /* 0x000000000008789c */ /* 0x000fe20003f0f070 */
[----:B------:R-:W-:Y:S01]  /*0120*/  PRMT R32, RZ, 0x7610, R32 ;  /* 0x00007610ff207816 */ /* 0x000fe20000000020 */
[----:B--2---:R-:W-:Y:S01]  /*0130*/  USHF.L.U32 UR9, UR18, 0x6, URZ ;  /* 0x0000000612097899 */ /* 0x004fe200080006ff */
[----:B----4-:R-:W-:-:S04]  /*0140*/  PRMT R0, R35, 0x7610, R0 ;  /* 0x0000761023007816 */ /* 0x010fc80000000000 */
[----:B-1-3--:R-:W-:Y:S07]  /*0150*/  BRA.U !UP1, `(.L_x_280) ;  /* 0x0000000109487547 */ /* 0x00afee000b800000 */
[----:B------:R-:W0:Y:S08]  /*0160*/  LDC R7, c[0x0][0x3f0] ;  /* 0x0000fc00ff077b82 */ /* 0x000e300000000800 */
[----:B------:R-:W0:Y:S02]  /*0170*/  LDC.64 R4, c[0x0][0x3e8] ;  /* 0x0000fa00ff047b82 */ /* 0x000e240000000a00 */
[----:B0-----:R-:W-:-:S05]  /*0180*/  IMAD.WIDE R4, R7, 0x2, R4 ;  /* 0x0000000207047825 */ /* 0x001fca00078e0204 */
[----:B------:R-:W2:Y:S01]  /*0190*/  LDG.E.U16 R32, desc[UR22][R4.64] ;  /* 0x0000001604207981 */ /* 0x000ea2000c1e1500 */
[----:B------:R-:W-:Y:S01]  /*01a0*/  UISETP.NE.AND UP1, UPT, UR27, 0x2, UPT ;  /* 0x000000021b00788c */ /* 0x000fe2000bf25270 */
[----:B--2---:R-:W-:-:S08]  /*01b0*/  LOP3.LUT R0, R32, R35, RZ, 0xfc, !PT ;  /* 0x0000002320007212 */ /* 0x004fd000078efcff */
[----:B------:R-:W-:Y:S05]  /*01c0*/  BRA.U !UP1, `(.L_x_280) ;  /* 0x00000001092c7547 */ /* 0x000fea000b800000 */
[----:B------:R-:W-:Y:S01]  /*01d0*/  UISETP.NE.AND UP1, UPT, UR27, 0x3, UPT ;  /* 0x000000031b00788c */ /* 0x000fe2000bf25270 */
[----:B------:R-:W-:-:S05]  /*01e0*/  IMAD.WIDE R4, R7, 0x2, R4 ;  /* 0x0000000207047825 */ /* 0x000fca00078e0204 */
[----:B------:R-:W-:Y:S01]  /*01f0*/  PLOP3.LUT P0, PT, PT, PT, UP1, 0x80, 0x8 ;  /* 0x000000000008781c */ /* 0x000fe20003f0f018 */
[----:B------:R-:W-:Y:S01]  /*0200*/  IMAD.WIDE R6, R7, 0x2, R4 ;  /* 0x0000000207067825 */ /* 0x000fe200078e0204 */
[----:B------:R-:W2:Y:S11]  /*0210*/  LDG.E.U16 R33, desc[UR22][R4.64] ;  /* 0x0000001604217981 */ /* 0x000eb6000c1e1500 */
[----:B------:R-:W3:Y:S01]  /*0220*/  @P0 LDG.E.U16 R6, desc[UR22][R6.64] ;  /* 0x0000001606060981 */ /* 0x000ee2000c1e1500 */
[----:B--2---:R-:W-:-:S02]  /*0230*/  LOP3.LUT R0, R33, R0, RZ, 0xfc, !PT ;  /* 0x0000000021007212 */ /* 0x004fc400078efcff */
[----:B---3--:R-:W-:-:S13]  /*0240*/  @P0 R2UR UR4, R6 ;  /* 0x00000000060402ca */ /* 0x008fda00000e0000 */
[----:B------:R-:W-:Y:S01]  /*0250*/  @P0 LOP3.LUT R8, R0, UR4, RZ, 0xfc, !PT ;  /* 0x0000000400080c12 */ /* 0x000fe2000f8efcff */
[----:B------:R-:W-:-:S03]  /*0260*/  @UP1 UISETP.EQ.AND UP0, UPT, UR4, URZ, UPT ;  /* 0x000000ff0400128c */ /* 0x000fc6000bf02270 */
[----:B------:R-:W-:-:S08]  /*0270*/  @P0 PRMT R0, R8, 0x7610, R0 ;  /* 0x0000761008000816 */ /* 0x000fd00000000000 */
.L_x_280:
[----:B------:R-:W-:Y:S01]  /*0280*/  PRMT R0, R0, 0x9910, RZ ;  /* 0x0000991000007816 */ /* 0x000fe200000000ff */
[----:B------:R-:W0:Y:S01]  /*0290*/  S2UR UR4, SR_CTAID.X ;  /* 0x00000000000479c3 */ /* 0x000e220000002500 */
[----:B------:R-:W-:Y:S01]  /*02a0*/  MOV R4, UR9 ;  /* 0x0000000900047c02 */ /* 0x000fe20008000f00 */
[----:B------:R-:W-:Y:S01]  /*02b0*/  UISETP.LT.U32.AND UP1, UPT, UR27, 0x4, UPT ;  /* 0x000000041b00788c */ /* 0x000fe2000bf21070 */
[----:B------:R-:W-:Y:S02]  /*02c0*/  ISETP.NE.AND P0, PT, R0, RZ, PT ;  /* 0x000000ff0000720c */ /* 0x000fe40003f05270 */
[----:B------:R-:W-:-:S04]  /*02d0*/  VIADDMNMX R4, R4, 0x40, R3, PT ;  /* 0x0000004004047846 */ /* 0x000fc80003800103 */
[----:B------:R-:W-:-:S07]  /*02e0*/  R2UR UR16, R4 ;  /* 0x00000000041072ca */ /* 0x000fce00000e0000 */
[----:B0-----:R-:W-:Y:S08]  /*02f0*/  @!P0 EXIT ;  /* 0x000000000000894d */ /* 0x001ff00003800000 */
[----:B------:R-:W-:Y:S01]  /*0300*/  IADD3 R4, PT, PT, R2, UR9, RZ ;  /* 0x0000000902047c10 */ /* 0x000fe2000fffe0ff */
[----:B------:R-:W-:Y:S01]  /*0310*/  USHF.L.U32 UR4, UR4, 0x8, URZ ;  /* 0x0000000804047899 */ /* 0x000fe200080006ff */
[----:B------:R-:W-:Y:S01]  /*0320*/  BSSY.RECONVERGENT B0, `(.L_x_281) ;  /* 0x00000b5000007945 */ /* 0x000fe20003800200 */
[----:B------:R-:W-:Y:S01]  /*0330*/  USEL UR7, UR27, 0x4, UP1 ;  /* 0x000000041b077887 */ /* 0x000fe20008800000 */
[----:B------:R-:W-:-:S03]  /*0340*/  ISETP.GE.AND P0, PT, R4, UR16, PT ;  /* 0x0000001004007c0c */ /* 0x000fc6000bf06270 */
[----:B------:R-:W-:-:S10]  /*0350*/  LEA R0, R2, UR4, 0x2 ;  /* 0x0000000402007c11 */ /* 0x000fd4000f8e10ff */
        /* <DEDUP_REMOVED lines=17> */
[----:B------:R-:W-:-:S04]  /*0470*/  UIADD3 UR5, UPT, UPT, -UR7, 0x1, URZ ;  /* 0x0000000107057890 */ /* 0x000fc8000fffe1ff */
[----:B------:R-:W-:Y:S01]  /*0480*/  UISETP.NE.AND UP1, UPT, UR5, URZ, UPT ;  /* 0x000000ff0500728c */ /* 0x000fe2000bf25270 */
[----:B--2---:R0:W-:Y:S08]  /*0490*/  STS.U16 [R5], R6 ;  /* 0x0000000605007388 */ /* 0x0041f00000000400 */
[----:B------:R-:W-:Y:S05]  /*04a0*/  BRA.U !UP1, `(.L_x_282) ;  /* 0x0000000909707547 */ /* 0x000fea000b800000 */
[----:B------:R-:W-:Y:S01]  /*04b0*/  UISETP.GE.AND UP1, UPT, UR5, URZ, UPT ;  /* 0x000000ff0500728c */ /* 0x000fe2000bf26270 */
[----:B0-----:R-:W-:Y:S02]  /*04c0*/  IADD3 R5, PT, PT, R5, 0x80, RZ ;  /* 0x0000008005057810 */ /* 0x001fe40007ffe0ff */
[----:B------:R-:W-:-:S06]  /*04d0*/  IADD3 R14, PT, PT, R8, R3, RZ ;  /* 0x00000003080e7210 */ /* 0x000fcc0007ffe0ff */
[----:B------:R-:W-:Y:S05]  /*04e0*/  BRA.U UP1, `(.L_x_284) ;  /* 0x0000000101ec7547 */ /* 0x000fea000b800000 */
[----:B------:R-:W-:Y:S01]  /*04f0*/  UIADD3 UR6, UPT, UPT, URZ, -UR5, URZ ;  /* 0x80000005ff067290 */ /* 0x000fe2000fffe0ff */
[----:B------:R-:W-:-:S03]  /*0500*/  PLOP3.LUT P0, PT, PT, PT, PT, 0x80, 0x8 ;  /* 0x000000000008781c */ /* 0x000fc60003f0f070 */
[----:B------:R-:W-:-:S09]  /*0510*/  UISETP.GT.AND UP1, UPT, UR6, 0x3, UPT ;  /* 0x000000030600788c */ /* 0x000fd2000bf24270 */
[----:B------:R-:W-:Y:S05]  /*0520*/  BRA.U !UP1, `(.L_x_285) ;  /* 0x0000000109847547 */ /* 0x000fea000b800000 */
[----:B------:R-:W-:-:S13]  /*0530*/  PLOP3.LUT P0, PT, PT, PT, PT, 0x8, 0x80 ;  /* 0x000000000080781c */ /* 0x000fda0003f0e170 */
.L_x_286:
[----:B------:R-:W-:Y:S02]  /*0540*/  IADD3 R7, P1, PT, R4, R14, RZ ;  /* 0x0000000e04077210 */ /* 0x000fe40007f3e0ff */
[CC--:B------:R-:W-:Y:S02]  /*0550*/  IADD3 R8, PT, PT, R14.reuse, R3.reuse, RZ ;  /* 0x000000030e087210 */ /* 0x0c0fe40007ffe0ff */
[----:B------:R-:W-:Y:S02]  /*0560*/  LEA.HI.X.SX32 R14, R14, RZ, 0x1, P1 ;  /* 0x000000ff0e0e7211 */ /* 0x000fe400008f0eff */
[----:B------:R-:W-:Y:S02]  /*0570*/  LEA R6, P1, R7, UR10, 0x1 ;  /* 0x0000000a07067c11 */ /* 0x000fe4000f8208ff */
[----:B------:R-:W-:Y:S02]  /*0580*/  IADD3 R9, PT, PT, R8, R3, RZ ;  /* 0x0000000308097210 */ /* 0x000fe40007ffe0ff */
[----:B------:R-:W-:-:S02]  /*0590*/  IADD3 R12, P2, PT, R4, R8, RZ ;  /* 0x00000008040c7210 */ /* 0x000fc40007f5e0ff */
[----:B------:R-:W-:Y:S02]  /*05a0*/  LEA.HI.X R7, R7, UR11, R14, 0x1, P1 ;  /* 0x0000000b07077c11 */ /* 0x000fe400088f0c0e */
[----:B------:R-:W-:Y:S02]  /*05b0*/  IADD3 R14, PT, PT, R9, R3, RZ ;  /* 0x00000003090e7210 */ /* 0x000fe40007ffe0ff */
[----:B------:R-:W-:Y:S01]  /*05c0*/  IADD3 R11, P3, PT, R4, R9, RZ ;  /* 0x00000009040b7210 */ /* 0x000fe20007f7e0ff */
[----:B------:R-:W2:Y:S01]  /*05d0*/  LDG.E.U16.CONSTANT R6, desc[UR22][R6.64] ;  /* 0x0000001606067981 */ /* 0x000ea2000c1e9500 */
[----:B------:R-:W-:Y:S02]  /*05e0*/  LEA.HI.X.SX32 R15, R8, RZ, 0x1, P2 ;  /* 0x000000ff080f7211 */ /* 0x000fe400010f0eff */
[----:B------:R-:W-:Y:S02]  /*05f0*/  LEA R8, P2, R12, UR10, 0x1 ;  /* 0x0000000a0c087c11 */ /* 0x000fe4000f8408ff */
[----:B------:R-:W-:-:S02]  /*0600*/  IADD3 R13, P1, PT, R4, R14, RZ ;  /* 0x0000000e040d7210 */ /* 0x000fc40007f3e0ff */
[----:B------:R-:W-:Y:S02]  /*0610*/  LEA.HI.X.SX32 R18, R9, RZ, 0x1, P3 ;  /* 0x000000ff09127211 */ /* 0x000fe400018f0eff */
[----:B------:R-:W-:Y:S02]  /*0620*/  LEA.HI.X R9, R12, UR11, R15, 0x1, P2 ;  /* 0x0000000b0c097c11 */ /* 0x000fe400090f0c0f */
[----:B------:R-:W-:Y:S02]  /*0630*/  LEA.HI.X.SX32 R16, R14, RZ, 0x1, P1 ;  /* 0x000000ff0e107211 */ /* 0x000fe400008f0eff */
[----:B------:R-:W-:Y:S01]  /*0640*/  LEA R10, P3, R11, UR10, 0x1 ;  /* 0x0000000a0b0a7c11 */ /* 0x000fe2000f8608ff */
[----:B------:R-:W3:Y:S01]  /*0650*/  LDG.E.U16.CONSTANT R8, desc[UR22][R8.64] ;  /* 0x0000001608087981 */ /* 0x000ee2000c1e9500 */
[----:B------:R-:W-:Y:S02]  /*0660*/  LEA R12, P1, R13, UR10, 0x1 ;  /* 0x0000000a0d0c7c11 */ /* 0x000fe4000f8208ff */
[----:B------:R-:W-:-:S02]  /*0670*/  LEA.HI.X R11, R11, UR11, R18, 0x1, P3 ;  /* 0x0000000b0b0b7c11 */ /* 0x000fc400098f0c12 */
[----:B------:R-:W-:-:S03]  /*0680*/  LEA.HI.X R13, R13, UR11, R16, 0x1, P1 ;  /* 0x0000000b0d0d7c11 */ /* 0x000fc600088f0c10 */
[----:B------:R-:W4:Y:S04]  /*0690*/  LDG.E.U16.CONSTANT R10, desc[UR22][R10.64] ;  /* 0x000000160a0a7981 */ /* 0x000f28000c1e9500 */
[----:B------:R-:W5:Y:S01]  /*06a0*/  LDG.E.U16.CONSTANT R12, desc[UR22][R12.64] ;  /* 0x000000160c0c7981 */ /* 0x000f62000c1e9500 */
[----:B------:R-:W-:-:S04]  /*06b0*/  UIADD3 UR5, UPT, UPT, UR5, 0x4, URZ ;  /* 0x0000000405057890 */ /* 0x000fc8000fffe0ff */
[----:B------:R-:W-:Y:S01]  /*06c0*/  UISETP.GE.AND UP1, UPT, UR5, -0x3, UPT ;  /* 0xfffffffd0500788c */ /* 0x000fe2000bf26270 */
[----:B------:R-:W-:Y:S01]  /*06d0*/  IADD3 R14, PT, PT, R14, R3, RZ ;  /* 0x000000030e0e7210 */ /* 0x000fe20007ffe0ff */
[----:B--2---:R-:W-:Y:S04]  /*06e0*/  STS.U16 [R5], R6 ;  /* 0x0000000605007388 */ /* 0x004fe80000000400 */
[----:B---3--:R-:W-:Y:S04]  /*06f0*/  STS.U16 [R5+0x80], R8 ;  /* 0x0000800805007388 */ /* 0x008fe80000000400 */
[----:B----4-:R-:W-:Y:S04]  /*0700*/  STS.U16 [R5+0x100], R10 ;  /* 0x0001000a05007388 */ /* 0x010fe80000000400 */
[----:B-----5:R0:W-:Y:S02]  /*0710*/  STS.U16 [R5+0x180], R12 ;  /* 0x0001800c05007388 */ /* 0x0201e40000000400 */
[----:B0-----:R-:W-:Y:S01]  /*0720*/  IADD3 R5, PT, PT, R5, 0x200, RZ ;  /* 0x0000020005057810 */ /* 0x001fe20007ffe0ff */
[----:B------:R-:W-:Y:S06]  /*0730*/  BRA.U !UP1, `(.L_x_286) ;  /* 0xfffffffd09807547 */ /* 0x000fec000b83ffff */
.L_x_285:
[----:B------:R-:W-:-:S04]  /*0740*/  UIADD3 UR6, UPT, UPT, URZ, -UR5, URZ ;  /* 0x80000005ff067290 */ /* 0x000fc8000fffe0ff */
[----:B------:R-:W-:-:S09]  /*0750*/  UISETP.GT.AND UP1, UPT, UR6, 0x1, UPT ;  /* 0x000000010600788c */ /* 0x000fd2000bf24270 */
[----:B------:R-:W-:Y:S05]  /*0760*/  BRA.U !UP1, `(.L_x_287) ;  /* 0x0000000109447547 */ /* 0x000fea000b800000 */
[----:B------:R-:W-:Y:S02]  /*0770*/  IADD3 R10, PT, PT, R14, R3, RZ ;  /* 0x000000030e0a7210 */ /* 0x000fe40007ffe0ff */
        /* <DEDUP_REMOVED lines=10> */
[----:B------:R-:W-:Y:S01]  /*0820*/  PLOP3.LUT P0, PT, PT, PT, PT, 0x8, 0x80 ;  /* 0x000000000080781c */ /* 0x000fe20003f0e170 */
[----:B------:R-:W-:Y:S01]  /*0830*/  UIADD3 UR5, UPT, UPT, UR5, 0x2, URZ ;  /* 0x0000000205057890 */ /* 0x000fe2000fffe0ff */
[----:B------:R-:W-:Y:S01]  /*0840*/  IADD3 R14, PT, PT, R10, R3, RZ ;  /* 0x000000030a0e7210 */ /* 0x000fe20007ffe0ff */
[----:B--2---:R-:W-:Y:S04]  /*0850*/  STS.U16 [R5], R6 ;  /* 0x0000000605007388 */ /* 0x004fe80000000400 */
[----:B---3--:R0:W-:Y:S02]  /*0860*/  STS.U16 [R5+0x80], R8 ;  /* 0x0000800805007388 */ /* 0x0081e40000000400 */
[----:B0-----:R-:W-:-:S07]  /*0870*/  IADD3 R5, PT, PT, R5, 0x100, RZ ;  /* 0x0000010005057810 */ /* 0x001fce0007ffe0ff */
.L_x_287:
[----:B------:R-:W-:-:S13]  /*0880*/  ISETP.EQ.AND P1, PT, RZ, UR5, PT ;  /* 0x00000005ff007c0c */ /* 0x000fda000bf22270 */
[----:B------:R-:W-:Y:S05]  /*0890*/  @!P0 BRA P1, `(.L_x_282) ;  /* 0x0000000400748947 */ /* 0x000fea0000800000 */
.L_x_284:
[----:B------:R-:W-:-:S04]  /*08a0*/  IADD3 R7, P0, PT, R4, R14, RZ ;  /* 0x0000000e04077210 */ /* 0x000fc80007f1e0ff */
[----:B------:R-:W-:Y:S02]  /*08b0*/  LEA.HI.X.SX32 R8, R14, RZ, 0x1, P0 ;  /* 0x000000ff0e087211 */ /* 0x000fe400000f0eff */
[----:B------:R-:W-:-:S04]  /*08c0*/  LEA R6, P0, R7, UR10, 0x1 ;  /* 0x0000000a07067c11 */ /* 0x000fc8000f8008ff */
[----:B------:R-:W-:-:S05]  /*08d0*/  LEA.HI.X R7, R7, UR11, R8, 0x1, P0 ;  /* 0x0000000b07077c11 */ /* 0x000fca00080f0c08 */
[----:B------:R-:W2:Y:S01]  /*08e0*/  LDG.E.U16.CONSTANT R6, desc[UR22][R6.64] ;  /* 0x0000001606067981 */ /* 0x000ea2000c1e9500 */
[----:B------:R-:W-:Y:S01]  /*08f0*/  UIADD3 UR5, UPT, UPT, UR5, 0x1, URZ ;  /* 0x0000000105057890 */ /* 0x000fe2000fffe0ff */
[----:B------:R-:W-:-:S03]  /*0900*/  IADD3 R14, PT, PT, R14, R3, RZ ;  /* 0x000000030e0e7210 */ /* 0x000fc60007ffe0ff */
[----:B------:R-:W-:Y:S01]  /*0910*/  UISETP.NE.AND UP1, UPT, UR5, URZ, UPT ;  /* 0x000000ff0500728c */ /* 0x000fe2000bf25270 */
[----:B--2---:R0:W-:Y:S02]  /*0920*/  STS.U16 [R5], R6 ;  /* 0x0000000605007388 */ /* 0x0041e40000000400 */
[----:B0-----:R-:W-:-:S06]  /*0930*/  IADD3 R5, PT, PT, R5, 0x80, RZ ;  /* 0x0000008005057810 */ /* 0x001fcc0007ffe0ff */
[----:B------:R-:W-:Y:S05]  /*0940*/  BRA.U UP1, `(.L_x_284) ;  /* 0xfffffffd01d47547 */ /* 0x000fea000b83ffff */
[----:B------:R-:W-:Y:S05]  /*0950*/  BRA `(.L_x_282) ;  /* 0x0000000400447947 */ /* 0x000fea0003800000 */
.L_x_283:
[C---:B------:R-:W-:Y:S01]  /*0960*/  LEA R6, P0, R4.reuse, UR10, 0x1 ;  /* 0x0000000a04067c11 */ /* 0x040fe2000f8008ff */
[----:B------:R-:W0:Y:S03]  /*0970*/  LDCU.64 UR12, c[0x0][0x380] ;  /* 0x00007000ff0c77ac */ /* 0x000e260008000a00 */
[----:B------:R-:W-:-:S05]  /*0980*/  LEA.HI.X R7, R4, UR11, RZ, 0x1, P0 ;  /* 0x0000000b04077c11 */ /* 0x000fca00080f0cff */
[----:B------:R1:W5:Y:S01]  /*0990*/  LDG.E.U16.CONSTANT R4, desc[UR22][R6.64] ;  /* 0x0000001606047981 */ /* 0x000362000c1e9500 */
[----:B------:R-:W-:Y:S01]  /*09a0*/  UIADD3 UR5, UPT, UPT, URZ, -UR7, URZ ;  /* 0x80000007ff057290 */ /* 0x000fe2000fffe0ff */
[----:B------:R-:W-:-:S03]  /*09b0*/  IMAD R14, R3, UR15, RZ ;  /* 0x0000000f030e7c24 */ /* 0x000fc6000f8e02ff */
[----:B------:R-:W-:Y:S02]  /*09c0*/  UISETP.GE.AND UP1, UPT, UR5, URZ, UPT ;  /* 0x000000ff0500728c */ /* 0x000fe4000bf26270 */
[----:B------:R-:W-:-:S07]  /*09d0*/  SHF.L.U32 R14, R14, 0x2, RZ ;  /* 0x000000020e0e7819 */ /* 0x000fce00000006ff */
[----:B01----:R-:W-:Y:S05]  /*09e0*/  BRA.U UP1, `(.L_x_288) ;  /* 0x0000000101f47547 */ /* 0x003fea000b800000 */
[----:B------:R-:W-:Y:S02]  /*09f0*/  UIADD3 UR6, UPT, UPT, URZ, -UR5, URZ ;  /* 0x80000005ff067290 */ /* 0x000fe4000fffe0ff */
[----:B------:R-:W-:Y:S02]  /*0a00*/  UPLOP3.LUT UP1, UPT, UPT, UPT, UPT, 0x80, 0x8 ;  /* 0x000000000008789c */ /* 0x000fe40003f2f070 */
[----:B------:R-:W-:-:S09]  /*0a10*/  UISETP.GT.AND UP2, UPT, UR6, 0x3, UPT ;  /* 0x000000030600788c */ /* 0x000fd2000bf44270 */
[----:B------:R-:W-:Y:S05]  /*0a20*/  BRA.U !UP2, `(.L_x_289) ;  /* 0x000000010a887547 */ /* 0x000fea000b800000 */
[----:B------:R-:W0:Y:S01]  /*0a30*/  LDCU.64 UR10, c[0x0][0x380] ;  /* 0x00007000ff0a77ac */ /* 0x000e220008000a00 */
[----:B------:R-:W-:-:S11]  /*0a40*/  UPLOP3.LUT UP1, UPT, UPT, UPT, UPT, 0x40, 0x4 ;  /* 0x000000000004789c */ /* 0x000fd60003f2e870 */
.L_x_290:
[----:B-----5:R-:W-:Y:S02]  /*0a50*/  IADD3 R7, P0, PT, R4, R14, RZ ;  /* 0x0000000e04077210 */ /* 0x020fe40007f1e0ff */
[CC--:B------:R-:W-:Y:S02]  /*0a60*/  IADD3 R8, PT, PT, R14.reuse, R3.reuse, RZ ;  /* 0x000000030e087210 */ /* 0x0c0fe40007ffe0ff */
[----:B------:R-:W-:Y:S02]  /*0a70*/  LEA.HI.X.SX32 R14, R14, RZ, 0x1, P0 ;  /* 0x000000ff0e0e7211 */ /* 0x000fe400000f0eff */
[----:B0-----:R-:W-:Y:S02]  /*0a80*/  LEA R6, P0, R7, UR10, 0x1 ;  /* 0x0000000a07067c11 */ /* 0x001fe4000f8008ff */
        /* <DEDUP_REMOVED lines=11> */
[----:B------:R-:W-:Y:S02]  /*0b40*/  LEA R10, P1, R11, UR10, 0x1 ;  /* 0x0000000a0b0a7c11 */ /* 0x000fe4000f8208ff */
[----:B------:R-:W-:Y:S01]  /*0b50*/  LEA.HI.X.SX32 R16, R14, RZ, 0x1, P3 ;  /* 0x000000ff0e107211 */ /* 0x000fe200018f0eff */
[----:B------:R-:W3:Y:S01]  /*0b60*/  LDG.E.U16.CONSTANT R8, desc[UR22][R8.64] ;  /* 0x0000001608087981 */ /* 0x000ee2000c1e9500 */
[----:B------:R-:W-:Y:S02]  /*0b70*/  LEA R12, P0, R13, UR10, 0x1 ;  /* 0x0000000a0d0c7c11 */ /* 0x000fe4000f8008ff */
[----:B------:R-:W-:-:S02]  /*0b80*/  LEA.HI.X R11, R11, UR11, R18, 0x1, P1 ;  /* 0x0000000b0b0b7c11 */ /* 0x000fc400088f0c12 */
[----:B------:R-:W-:-:S03]  /*0b90*/  LEA.HI.X R13, R13, UR11, R16, 0x1, P0 ;  /* 0x0000000b0d0d7c11 */ /* 0x000fc600080f0c10 */
[----:B------:R-:W4:Y:S04]  /*0ba0*/  LDG.E.U16.CONSTANT R10, desc[UR22][R10.64] ;  /* 0x000000160a0a7981 */ /* 0x000f28000c1e9500 */
[----:B------:R-:W4:Y:S01]  /*0bb0*/  LDG.E.U16.CONSTANT R12, desc[UR22][R12.64] ;  /* 0x000000160c0c7981 */ /* 0x000f22000c1e9500 */
[----:B------:R-:W-:-:S04]  /*0bc0*/  UIADD3 UR5, UPT, UPT, UR5, 0x4, URZ ;  /* 0x0000000405057890 */ /* 0x000fc8000fffe0ff */
[----:B------:R-:W-:Y:S01]  /*0bd0*/  UISETP.GE.AND UP2, UPT, UR5, -0x3, UPT ;  /* 0xfffffffd0500788c */ /* 0x000fe2000bf46270 */
[----:B------:R-:W-:Y:S01]  /*0be0*/  IADD3 R14, PT, PT, R14, R3, RZ ;  /* 0x000000030e0e7210 */ /* 0x000fe20007ffe0ff */
[----:B--2---:R-:W-:Y:S04]  /*0bf0*/  STS.U16 [R5], R6 ;  /* 0x0000000605007388 */ /* 0x004fe80000000400 */
[----:B---3--:R-:W-:Y:S04]  /*0c00*/  STS.U16 [R5+0x80], R8 ;  /* 0x0000800805007388 */ /* 0x008fe80000000400 */
[----:B----4-:R-:W-:Y:S04]  /*0c10*/  STS.U16 [R5+0x100], R10 ;  /* 0x0001000a05007388 */ /* 0x010fe80000000400 */
[----:B------:R0:W-:Y:S02]  /*0c20*/  STS.U16 [R5+0x180], R12 ;  /* 0x0001800c05007388 */ /* 0x0001e40000000400 */
[----:B0-----:R-:W-:Y:S01]  /*0c30*/  IADD3 R5, PT, PT, R5, 0x200, RZ ;  /* 0x0000020005057810 */ /* 0x001fe20007ffe0ff */
[----:B------:R-:W-:Y:S06]  /*0c40*/  BRA.U !UP2, `(.L_x_290) ;  /* 0xfffffffd0a807547 */ /* 0x000fec000b83ffff */
.L_x_289:
[----:B------:R-:W-:-:S04]  /*0c50*/  UIADD3 UR6, UPT, UPT, URZ, -UR5, URZ ;  /* 0x80000005ff067290 */ /* 0x000fc8000fffe0ff */
[----:B------:R-:W-:-:S09]  /*0c60*/  UISETP.GT.AND UP2, UPT, UR6, 0x1, UPT ;  /* 0x000000010600788c */ /* 0x000fd2000bf44270 */
[----:B------:R-:W-:Y:S05]  /*0c70*/  BRA.U !UP2, `(.L_x_291) ;  /* 0x000000010a487547 */ /* 0x000fea000b800000 */
[----:B------:R-:W0:Y:S01]  /*0c80*/  LDCU.64 UR10, c[0x0][0x380] ;  /* 0x00007000ff0a77ac */ /* 0x000e220008000a00 */
[----:B------:R-:W-:Y:S02]  /*0c90*/  IADD3 R10, PT, PT, R14, R3, RZ ;  /* 0x000000030e0a7210 */ /* 0x000fe40007ffe0ff */
        /* <DEDUP_REMOVED lines=10> */
[----:B------:R-:W-:Y:S01]  /*0d40*/  IADD3 R14, PT, PT, R10, R3, RZ ;  /* 0x000000030a0e7210 */ /* 0x000fe20007ffe0ff */
[----:B------:R-:W-:Y:S02]  /*0d50*/  UIADD3 UR5, UPT, UPT, UR5, 0x2, URZ ;  /* 0x0000000205057890 */ /* 0x000fe4000fffe0ff */
[----:B------:R-:W-:Y:S01]  /*0d60*/  UPLOP3.LUT UP1, UPT, UPT, UPT, UPT, 0x40, 0x4 ;  /* 0x000000000004789c */ /* 0x000fe20003f2e870 */
[----:B--2---:R-:W-:Y:S04]  /*0d70*/  STS.U16 [R5], R6 ;  /* 0x0000000605007388 */ /* 0x004fe80000000400 */
[----:B---3--:R0:W-:Y:S02]  /*0d80*/  STS.U16 [R5+0x80], R8 ;  /* 0x0000800805007388 */ /* 0x0081e40000000400 */
[----:B0-----:R-:W-:-:S07]  /*0d90*/  IADD3 R5, PT, PT, R5, 0x100, RZ ;  /* 0x0000010005057810 */ /* 0x001fce0007ffe0ff */
.L_x_291:
[----:B------:R-:W-:-:S09]  /*0da0*/  UISETP.NE.OR UP1, UPT, UR5, URZ, UP1 ;  /* 0x000000ff0500728c */ /* 0x000fd20008f25670 */
[----:B------:R-:W-:Y:S05]  /*0db0*/  BRA.U !UP1, `(.L_x_282) ;  /* 0x00000001092c7547 */ /* 0x000fea000b800000 */
.L_x_288:
[----:B-----5:R-:W-:-:S04]  /*0dc0*/  IADD3 R7, P0, PT, R4, R14, RZ ;  /* 0x0000000e04077210 */ /* 0x020fc80007f1e0ff */
        /* <DEDUP_REMOVED lines=10> */
.L_x_282:
[----:B------:R-:W-:Y:S05]  /*0e70*/  BSYNC.RECONVERGENT B0 ;  /* 0x0000000000007941 */ /* 0x000fea0003800200 */
.L_x_281:
[----:B------:R-:W1:Y:S02]  /*0e80*/  LDCU UR17, c[0x0][0x3ac] ;  /* 0x00007580ff1177ac */ /* 0x000e640008000800 */
[----:B-1----:R-:W-:-:S13]  /*0e90*/  ISETP.GE.AND P0, PT, R0, UR17, PT ;  /* 0x0000001100007c0c */ /* 0x002fda000bf06270 */
[----:B------:R-:W-:Y:S05]  /*0ea0*/  @P0 EXIT ;  /* 0x000000000000094d */ /* 0x000fea0003800000 */
[----:B------:R-:W1:Y:S02]  /*0eb0*/  LDCU.U8 UR5, c[0x0][0x3e0] ;  /* 0x00007c00ff0577ac */ /* 0x000e640008000000 */
[----:B-1----:R-:W-:-:S04]  /*0ec0*/  UPRMT UR5, UR5, 0x8880, URZ ;  /* 0x0000888005057896 */ /* 0x002fc800080000ff */
[----:B------:R-:W-:-:S04]  /*0ed0*/  UISETP.NE.AND UP1, UPT, UR5, URZ, UPT ;  /* 0x000000ff0500728c */ /* 0x000fc8000bf25270 */
[----:B------:R-:W-:-:S09]  /*0ee0*/  UISETP.NE.OR UP1, UPT, UR18, URZ, !UP1 ;  /* 0x000000ff1200728c */ /* 0x000fd2000cf25670 */
[----:B------:R-:W-:Y:S05]  /*0ef0*/  BRA.U UP1, `(.L_x_292) ;  /* 0x0000000101c07547 */ /* 0x000fea000b800000 */
[----:B------:R-:W-:Y:S02]  /*0f00*/  UIADD3 UR6, UPT, UPT, URZ, -UR7, URZ ;  /* 0x80000007ff067290 */ /* 0x000fe4000fffe0ff */
[----:B------:R-:W-:Y:S02]  /*0f10*/  UIMAD UR5, UR15, UR17, URZ ;  /* 0x000000110f0572a4 */ /* 0x000fe4000f8e02ff */
[----:B------:R-:W-:Y:S02]  /*0f20*/  UISETP.GE.AND UP1, UPT, UR6, URZ, UPT ;  /* 0x000000ff0600728c */ /* 0x000fe4000bf26270 */
[----:B------:R-:W-:-:S06]  /*0f30*/  ULEA UR5, UR5, UR4, 0x2 ;  /* 0x0000000405057291 */ /* 0x000fcc000f8e10ff */
[----:B------:R-:W-:Y:S01]  /*0f40*/  LEA R15, R2, UR5, 0x2 ;  /* 0x00000005020f7c11 */ /* 0x000fe2000f8e10ff */
[----:B------:R-:W-:Y:S06]  /*0f50*/  BRA.U UP1, `(.L_x_293) ;  /* 0x00000001018c7547 */ /* 0x000fec000b800000 */
[----:B------:R-:W-:Y:S02]  /*0f60*/  UIADD3 UR4, UPT, UPT, URZ, -UR6, URZ ;  /* 0x80000006ff047290 */ /* 0x000fe4000fffe0ff */
[----:B------:R-:W-:Y:S02]  /*0f70*/  UPLOP3.LUT UP1, UPT, UPT, UPT, UPT, 0x80, 0x8 ;  /* 0x000000000008789c */ /* 0x000fe40003f2f070 */
[----:B------:R-:W-:-:S09]  /*0f80*/  UISETP.GT.AND UP2, UPT, UR4, 0x3, UPT ;  /* 0x000000030400788c */ /* 0x000fd2000bf44270 */
[----:B------:R-:W-:Y:S05]  /*0f90*/  BRA.U !UP2, `(.L_x_294) ;  /* 0x000000010a447547 */ /* 0x000fea000b800000 */
[----:B------:R-:W1:Y:S01]  /*0fa0*/  LDC.64 R12, c[0x0][0x3a0] ;  /* 0x0000e800ff0c7b82 */ /* 0x000e620000000a00 */
[----:B------:R-:W-:-:S11]  /*0fb0*/  UPLOP3.LUT UP1, UPT, UPT, UPT, UPT, 0x40, 0x4 ;  /* 0x000000000004789c */ /* 0x000fd60003f2e870 */
.L_x_295:
[C---:B--2---:R-:W-:Y:S01]  /*0fc0*/  IADD3 R7, PT, PT, R15.reuse, UR17, RZ ;  /* 0x000000110f077c10 */ /* 0x044fe2000fffe0ff */
[--C-:B01---5:R-:W-:Y:S01]  /*0fd0*/  IMAD.WIDE R4, R15, 0x2, R12.reuse ;  /* 0x000000020f047825 */ /* 0x123fe200078e020c */
[----:B------:R-:W-:Y:S02]  /*0fe0*/  UIADD3 UR6, UPT, UPT, UR6, 0x4, URZ ;  /* 0x0000000406067890 */ /* 0x000fe4000fffe0ff */
[C---:B------:R-:W-:Y:S01]  /*0ff0*/  IADD3 R9, PT, PT, R7.reuse, UR17, RZ ;  /* 0x0000001107097c10 */ /* 0x040fe2000fffe0ff */
[--C-:B------:R-:W-:Y:S01]  /*1000*/  IMAD.WIDE R6, R7, 0x2, R12.reuse ;  /* 0x0000000207067825 */ /* 0x100fe200078e020c */
[----:B------:R2:W-:Y:S01]  /*1010*/  STG.E.64 desc[UR22][R4.64], RZ ;  /* 0x000000ff04007986 */ /* 0x0005e2000c101b16 */
[----:B------:R-:W-:Y:S01]  /*1020*/  UISETP.GE.AND UP2, UPT, UR6, -0x3, UPT ;  /* 0xfffffffd0600788c */ /* 0x000fe2000bf46270 */
[C---:B------:R-:W-:Y:S01]  /*1030*/  IADD3 R17, PT, PT, R9.reuse, UR17, RZ ;  /* 0x0000001109117c10 */ /* 0x040fe2000fffe0ff */
[--C-:B------:R-:W-:Y:S01]  /*1040*/  IMAD.WIDE R8, R9, 0x2, R12.reuse ;  /* 0x0000000209087825 */ /* 0x100fe200078e020c */
[----:B------:R2:W-:Y:S02]  /*1050*/  STG.E.64 desc[UR22][R6.64], RZ ;  /* 0x000000ff06007986 */ /* 0x0005e4000c101b16 */
[C---:B------:R-:W-:Y:S01]  /*1060*/  IADD3 R15, PT, PT, R17.reuse, UR17, RZ ;  /* 0x00000011110f7c10 */ /* 0x040fe2000fffe0ff */
[----:B------:R-:W-:Y:S01]  /*1070*/  IMAD.WIDE R10, R17, 0x2, R12 ;  /* 0x00000002110a7825 */ /* 0x000fe200078e020c */
[----:B------:R2:W-:Y:S04]  /*1080*/  STG.E.64 desc[UR22][R8.64], RZ ;  /* 0x000000ff08007986 */ /* 0x0005e8000c101b16 */
[----:B------:R2:W-:Y:S01]  /*1090*/  STG.E.64 desc[UR22][R10.64], RZ ;  /* 0x000000ff0a007986 */ /* 0x0005e2000c101b16 */
[----:B------:R-:W-:Y:S05]  /*10a0*/  BRA.U !UP2, `(.L_x_295) ;  /* 0xfffffffd0ac47547 */ /* 0x000fea000b83ffff */
.L_x_294:
[----:B------:R-:W-:-:S04]  /*10b0*/  UIADD3 UR4, UPT, UPT, URZ, -UR6, URZ ;  /* 0x80000006ff047290 */ /* 0x000fc8000fffe0ff */
[----:B------:R-:W-:-:S09]  /*10c0*/  UISETP.GT.AND UP2, UPT, UR4, 0x1, UPT ;  /* 0x000000010400788c */ /* 0x000fd2000bf44270 */
[----:B------:R-:W-:Y:S05]  /*10d0*/  BRA.U !UP2, `(.L_x_296) ;  /* 0x000000010a247547 */ /* 0x000fea000b800000 */
[----:B0-2---:R-:W0:Y:S01]  /*10e0*/  LDC.64 R6, c[0x0][0x3a0] ;  /* 0x0000e800ff067b82 */ /* 0x005e220000000a00 */
[C---:B------:R-:W-:Y:S01]  /*10f0*/  IADD3 R9, PT, PT, R15.reuse, UR17, RZ ;  /* 0x000000110f097c10 */ /* 0x040fe2000fffe0ff */
[----:B------:R-:W-:Y:S02]  /*1100*/  UIADD3 UR6, UPT, UPT, UR6, 0x2, URZ ;  /* 0x0000000206067890 */ /* 0x000fe4000fffe0ff */
[----:B------:R-:W-:Y:S01]  /*1110*/  UPLOP3.LUT UP1, UPT, UPT, UPT, UPT, 0x40, 0x4 ;  /* 0x000000000004789c */ /* 0x000fe20003f2e870 */
[----:B0----5:R-:W-:Y:S01]  /*1120*/  IMAD.WIDE R4, R15, 0x2, R6 ;  /* 0x000000020f047825 */ /* 0x021fe200078e0206 */
[----:B------:R-:W-:-:S03]  /*1130*/  IADD3 R15, PT, PT, R9, UR17, RZ ;  /* 0x00000011090f7c10 */ /* 0x000fc6000fffe0ff */
[----:B------:R-:W-:Y:S01]  /*1140*/  IMAD.WIDE R6, R9, 0x2, R6 ;  /* 0x0000000209067825 */ /* 0x000fe200078e0206 */
[----:B------:R1:W-:Y:S04]  /*1150*/  STG.E.64 desc[UR22][R4.64], RZ ;  /* 0x000000ff04007986 */ /* 0x0003e8000c101b16 */
[----:B------:R1:W-:Y:S02]  /*1160*/  STG.E.64 desc[UR22][R6.64], RZ ;  /* 0x000000ff06007986 */ /* 0x0003e4000c101b16 */
.L_x_296:
[----:B------:R-:W-:-:S09]  /*1170*/  UISETP.NE.OR UP1, UPT, UR6, URZ, UP1 ;  /* 0x000000ff0600728c */ /* 0x000fd20008f25670 */
[----:B------:R-:W-:Y:S05]  /*1180*/  BRA.U !UP1, `(.L_x_292) ;  /* 0x00000001091c7547 */ /* 0x000fea000b800000 */
.L_x_293:
[----:B012--5:R-:W0:Y:S02]  /*1190*/  LDC.64 R4, c[0x0][0x3a0] ;  /* 0x0000e800ff047b82 */ /* 0x027e240000000a00 */
.L_x_297:
[C---:B0-----:R-:W-:Y:S01]  /*11a0*/  IMAD.WIDE R6, R15.reuse, 0x2, R4 ;  /* 0x000000020f067825 */ /* 0x041fe200078e0204 */
[----:B------:R-:W-:Y:S01]  /*11b0*/  UIADD3 UR6, UPT, UPT, UR6, 0x1, URZ ;  /* 0x0000000106067890 */ /* 0x000fe2000fffe0ff */
[----:B------:R-:W-:-:S03]  /*11c0*/  IADD3 R15, PT, PT, R15, UR17, RZ ;  /* 0x000000110f0f7c10 */ /* 0x000fc6000fffe0ff */
[----:B------:R3:W-:Y:S01]  /*11d0*/  STG.E.64 desc[UR22][R6.64], RZ ;  /* 0x000000ff06007986 */ /* 0x0007e2000c101b16 */
[----:B------:R-:W-:-:S09]  /*11e0*/  UISETP.NE.AND UP1, UPT, UR6, URZ, UPT ;  /* 0x000000ff0600728c */ /* 0x000fd2000bf25270 */
[----:B---3--:R-:W-:Y:S05]  /*11f0*/  BRA.U UP1, `(.L_x_297) ;  /* 0xfffffffd01e87547 */ /* 0x008fea000b83ffff */
.L_x_292:
[----:B------:R-:W3:Y:S01]  /*1200*/  LDCU UR26, c[0x0][0x3c8] ;  /* 0x00007900ff1a77ac */ /* 0x000ee20008000800 */
[C---:B------:R-:W-:Y:S01]  /*1210*/  ISETP.LE.AND P0, PT, R3.reuse, UR9, PT ;  /* 0x0000000903007c0c */ /* 0x040fe2000bf03270 */
[----:B------:R-:W1:Y:S01]  /*1220*/  LDCU UR19, c[0x0][0x3d4] ;  /* 0x00007a80ff1377ac */ /* 0x000e620008000800 */
[----:B------:R-:W4:Y:S01]  /*1230*/  LDCU UR28, c[0x0][0x3cc] ;  /* 0x00007980ff1c77ac */ /* 0x000f220008000800 */
[----:B------:R-:W0:Y:S01]  /*1240*/  LDCU UR29, c[0x0][0x3d0] ;  /* 0x00007a00ff1d77ac */ /* 0x000e220008000800 */
[----:B------:R-:W0:Y:S01]  /*1250*/  LDCU UR30, c[0x0][0x3d8] ;  /* 0x00007b00ff1e77ac */ /* 0x000e220008000800 */
[----:B---3--:R-:W-:Y:S01]  /*1260*/  UISETP.LT.AND UP1, UPT, UR9, UR26, UPT ;  /* 0x0000001a0900728c */ /* 0x008fe2000bf21270 */
[----:B------:R-:W3:Y:S01]  /*1270*/  LDCU.64 UR10, c[0x0][0x3b8] ;  /* 0x00007700ff0a77ac */ /* 0x000ee20008000a00 */
[----:B-12--5:R-:W-:Y:S02]  /*1280*/  VIMNMX R4, PT, PT, R3, UR19, PT ;  /* 0x0000001303047c48 */ /* 0x026fe4000bfe0100 */
[----:B------:R-:W-:-:S02]  /*1290*/  USEL UR4, UR9, UR26, UP1 ;  /* 0x0000001a09047287 */ /* 0x000fc40008800000 */
[----:B------:R-:W-:Y:S01]  /*12a0*/  ISETP.GT.AND P1, PT, R4, UR9, PT ;  /* 0x0000000904007c0c */ /* 0x000fe2000bf24270 */
[----:B------:R-:W-:Y:S02]  /*12b0*/  USHF.L.U32 UR12, UR18, 0x7, URZ ;  /* 0x00000007120c7899 */ /* 0x000fe400080006ff */
[----:B------:R-:W-:Y:S02]  /*12c0*/  USHF.R.S32.HI UR5, URZ, 0x1f, UR4 ;  /* 0x0000001fff057899 */ /* 0x000fe40008011404 */
[----:B----4-:R-:W-:Y:S02]  /*12d0*/  UISETP.GT.AND UP1, UPT, UR9, UR28, UPT ;  /* 0x0000001c0900728c */ /* 0x010fe4000bf24270 */
[----:B------:R-:W-:Y:S02]  /*12e0*/  ULEA.HI UR5, UR5, UR4, URZ, 0x5 ;  /* 0x0000000405057291 */ /* 0x000fe4000f8f28ff */
[----:B0-----:R-:W-:Y:S02]  /*12f0*/  UISETP.GT.AND UP2, UPT, UR9, UR29, UPT ;  /* 0x0000001d0900728c */ /* 0x001fe4000bf44270 */
[----:B------:R-:W-:-:S02]  /*1300*/  USHF.R.S32.HI UR24, URZ, 0x5, UR5 ;  /* 0x00000005ff187899 */ /* 0x000fc40008011405 */
[----:B------:R-:W-:Y:S02]  /*1310*/  UISETP.GT.AND UP3, UPT, UR9, UR19, UPT ;  /* 0x000000130900728c */ /* 0x000fe4000bf64270 */
[----:B------:R-:W-:Y:S01]  /*1320*/  UISETP.GT.AND UP4, UPT, UR9, UR30, UPT ;  /* 0x0000001e0900728c */ /* 0x000fe2000bf84270 */
[----:B------:R-:W-:Y:S01]  /*1330*/  UMOV UR5, URZ ;  /* 0x000000ff00057c82 */ /* 0x000fe20008000000 */
[----:B------:R-:W-:Y:S01]  /*1340*/  UMOV UR6, URZ ;  /* 0x000000ff00067c82 */ /* 0x000fe20008000000 */
[----:B------:R-:W-:Y:S01]  /*1350*/  UMOV UR7, URZ ;  /* 0x000000ff00077c82 */ /* 0x000fe20008000000 */
[----:B---3--:R-:W-:Y:S01]  /*1360*/  UIMAD.WIDE.U32 UR12, UR12, 0x2, UR10 ;  /* 0x000000020c0c78a5 */ /* 0x008fe2000f8e000a */
[----:B------:R-:W-:Y:S06]  /*1370*/  BAR.SYNC.DEFER_BLOCKING 0x0 ;  /* 0x0000000000007b1d */ /* 0x000fec0000010000 */
[----:B------:R-:W-:Y:S05]  /*1380*/  @P0 BRA `(.L_x_298) ;  /* 0x0000000000e40947 */ /* 0x000fea0003800000 */
[----:B------:R-:W-:Y:S01]  /*1390*/  MOV R10, UR12 ;  /* 0x0000000c000a7c02 */ /* 0x000fe20008000f00 */
[----:B------:R-:W0:Y:S01]  /*13a0*/  LDC.64 R4, c[0x0][0x390] ;  /* 0x0000e400ff047b82 */ /* 0x000e220000000a00 */
[----:B------:R-:W-:-:S05]  /*13b0*/  MOV R11, UR13 ;  /* 0x0000000d000b7c02 */ /* 0x000fca0008000f00 */
[----:B------:R1:W5:Y:S01]  /*13c0*/  LDG.E.U16.CONSTANT R3, desc[UR22][R10.64] ;  /* 0x000000160a037981 */ /* 0x000362000c1e9500 */
[----:B------:R-:W-:Y:S01]  /*13d0*/  SHF.R.S32.HI R9, RZ, 0x1f, R0 ;  /* 0x0000001fff097819 */ /* 0x000fe20000011400 */
[----:B------:R-:W2:Y:S01]  /*13e0*/  LDC.64 R6, c[0x0][0x398] ;  /* 0x0000e600ff067b82 */ /* 0x000ea20000000a00 */
[----:B------:R-:W-:Y:S01]  /*13f0*/  SHF.L.U32 R2, R2, 0x4, RZ ;  /* 0x0000000402027819 */ /* 0x000fe200000006ff */
[----:B------:R-:W-:Y:S01]  /*1400*/  UMOV UR4, URZ ;  /* 0x000000ff00047c82 */ /* 0x000fe20008000000 */
[----:B------:R-:W-:Y:S01]  /*1410*/  LEA.HI R8, R9, R0, RZ, 0x3 ;  /* 0x0000000009087211 */ /* 0x000fe200078f18ff */
[----:B------:R-:W-:Y:S01]  /*1420*/  UMOV UR8, UR9 ;  /* 0x0000000900087c82 */ /* 0x000fe20008000000 */
[----:B------:R-:W-:Y:S02]  /*1430*/  LOP3.LUT R2, R2, 0x10, RZ, 0xc0, !PT ;  /* 0x0000001002027812 */ /* 0x000fe400078ec0ff */
[----:B------:R-:W-:-:S07]  /*1440*/  SHF.R.S32.HI R8, RZ, 0x3, R8 ;  /* 0x00000003ff087819 */ /* 0x000fce0000011408 */
.L_x_299:
[----:B-----5:R-:W-:-:S05]  /*1450*/  IADD3 R13, PT, PT, R3, UR4, RZ ;  /* 0x00000004030d7c10 */ /* 0x020fca000fffe0ff */
[----:B------:R-:W-:-:S05]  /*1460*/  IMAD R9, R13, UR17, RZ ;  /* 0x000000110d097c24 */ /* 0x000fca000f8e02ff */
[----:B-1----:R-:W-:-:S04]  /*1470*/  SHF.R.S32.HI R10, RZ, 0x1f, R9 ;  /* 0x0000001fff0a7819 */ /* 0x002fc80000011409 */
[----:B------:R-:W-:-:S04]  /*1480*/  LEA.HI R9, R10, R9, RZ, 0x3 ;  /* 0x000000090a097211 */ /* 0x000fc800078f18ff */
[----:B------:R-:W-:-:S05]  /*1490*/  LEA.HI.SX32 R9, R9, R8, 0x1d ;  /* 0x0000000809097211 */ /* 0x000fca00078feaff */
[----:B0-----:R-:W-:-:S06]  /*14a0*/  IMAD.WIDE R10, R9, 0x4, R4 ;  /* 0x00000004090a7825 */ /* 0x001fcc00078e0204 */
[----:B------:R-:W3:Y:S01]  /*14b0*/  LDG.E.CONSTANT R11, desc[UR22][R10.64] ;  /* 0x000000160a0b7981 */ /* 0x000ee2000c1e9900 */
[----:B------:R-:W-:Y:S01]  /*14c0*/  USHF.L.U32 UR20, UR8, 0x1, URZ ;  /* 0x0000000108147899 */ /* 0x000fe200080006ff */
[----:B--2---:R-:W-:-:S03]  /*14d0*/  IMAD.WIDE.U32 R12, R13, 0x2, R6 ;  /* 0x000000020d0c7825 */ /* 0x004fc600078e0006 */
[----:B------:R-:W-:-:S03]  /*14e0*/  UIMAD.WIDE.U32 UR20, UR20, 0x2, UR10 ;  /* 0x00000002141478a5 */ /* 0x000fc6000f8e000a */
[----:B------:R-:W2:Y:S03]  /*14f0*/  LDG.E.U16.CONSTANT R12, desc[UR22][R12.64] ;  /* 0x000000160c0c7981 */ /* 0x000ea6000c1e9500 */
[----:B------:R-:W-:Y:S02]  /*1500*/  MOV R14, UR20 ;  /* 0x00000014000e7c02 */ /* 0x000fe40008000f00 */
[----:B------:R-:W-:-:S05]  /*1510*/  MOV R15, UR21 ;  /* 0x00000015000f7c02 */ /* 0x000fca0008000f00 */
[----:B------:R-:W4:Y:S01]  /*1520*/  LDG.E.U16.CONSTANT R18, desc[UR22][R14.64+0x2] ;  /* 0x000002160e127981 */ /* 0x000f22000c1e9500 */
[----:B------:R-:W-:Y:S02]  /*1530*/  ULEA UR21, UR4, UR25, 0x3 ;  /* 0x0000001904157291 */ /* 0x000fe4000f8e18ff */
[----:B------:R-:W-:Y:S01]  /*1540*/  UIADD3 UR4, UPT, UPT, UR4, 0x1, URZ ;  /* 0x0000000104047890 */ /* 0x000fe2000fffe0ff */
[----:B---3--:R-:W-:-:S04]  /*1550*/  SHF.R.U32.HI R9, RZ, R2, R11 ;  /* 0x00000002ff097219 */ /* 0x008fc8000001160b */
[--C-:B------:R-:W-:Y:S02]  /*1560*/  SHF.R.U32.HI R10, RZ, 0x8, R9.reuse ;  /* 0x00000008ff0a7819 */ /* 0x100fe40000011609 */
[----:B------:R-:W-:Y:S02]  /*1570*/  LOP3.LUT R16, R9, 0xf, RZ, 0xc0, !PT ;  /* 0x0000000f09107812 */ /* 0x000fe400078ec0ff */
[----:B------:R-:W-:Y:S02]  /*1580*/  LOP3.LUT R10, R10, 0xf, RZ, 0xc0, !PT ;  /* 0x0000000f0a0a7812 */ /* 0x000fe400078ec0ff */
[--C-:B------:R-:W-:Y:S02]  /*1590*/  SHF.R.U32.HI R17, RZ, 0x4, R9.reuse ;  /* 0x00000004ff117819 */ /* 0x100fe40000011609 */
[----:B------:R-:W-:Y:S01]  /*15a0*/  SHF.R.U32.HI R9, RZ, 0xc, R9 ;  /* 0x0000000cff097819 */ /* 0x000fe20000011609 */
[----:B------:R-:W-:Y:S01]  /*15b0*/  IMAD R19, R16, R16, R16 ;  /* 0x0000001010137224 */ /* 0x000fe200078e0210 */
[----:B------:R-:W-:Y:S01]  /*15c0*/  LOP3.LUT R17, R17, 0xf, RZ, 0xc0, !PT ;  /* 0x0000000f11117812 */ /* 0x000fe200078ec0ff */
[----:B------:R-:W-:Y:S01]  /*15d0*/  IMAD R11, R10, R10, R10 ;  /* 0x0000000a0a0b7224 */ /* 0x000fe200078e020a */
[----:B------:R-:W-:-:S02]  /*15e0*/  LOP3.LUT R9, R9, 0xf, RZ, 0xc0, !PT ;  /* 0x0000000f09097812 */ /* 0x000fc400078ec0ff */
[----:B------:R-:W-:Y:S01]  /*15f0*/  IADD3 R19, PT, PT, R16, 0x1, R19 ;  /* 0x0000000110137810 */ /* 0x000fe20007ffe013 */
[----:B------:R-:W-:Y:S01]  /*1600*/  IMAD R16, R17, R17, R17 ;  /* 0x0000001111107224 */ /* 0x000fe200078e0211 */
[----:B------:R-:W-:Y:S01]  /*1610*/  IADD3 R11, PT, PT, R10, 0x1, R11 ;  /* 0x000000010a0b7810 */ /* 0x000fe20007ffe00b */
[----:B------:R-:W-:-:S03]  /*1620*/  IMAD R10, R9, R9, R9 ;  /* 0x00000009090a7224 */ /* 0x000fc600078e0209 */
[----:B------:R-:W-:Y:S02]  /*1630*/  IADD3 R16, PT, PT, R17, 0x1, R16 ;  /* 0x0000000111107810 */ /* 0x000fe40007ffe010 */
[----:B------:R-:W-:Y:S01]  /*1640*/  IADD3 R10, PT, PT, R9, 0x1, R10 ;  /* 0x00000001090a7810 */ /* 0x000fe20007ffe00a */
[----:B------:R-:W-:Y:S08]  /*1650*/  I2F.F16 R19, R19 ;  /* 0x0000001300137306 */ /* 0x000ff00000200c00 */
[----:B------:R-:W0:Y:S08]  /*1660*/  I2F.F16 R16, R16 ;  /* 0x0000001000107306 */ /* 0x000e300000200c00 */
[----:B------:R-:W-:Y:S08]  /*1670*/  I2F.F16 R11, R11 ;  /* 0x0000000b000b7306 */ /* 0x000ff00000200c00 */
[----:B------:R-:W1:Y:S01]  /*1680*/  I2F.F16 R10, R10 ;  /* 0x0000000a000a7306 */ /* 0x000e620000200c00 */
[----:B0-----:R-:W-:-:S02]  /*1690*/  PRMT R19, R19, 0x5410, R16 ;  /* 0x0000541013137816 */ /* 0x001fc40000000010 */
[----:B----4-:R-:W-:-:S03]  /*16a0*/  R2UR UR20, R18 ;  /* 0x00000000121472ca */ /* 0x010fc600000e0000 */
[----:B--2---:R-:W-:Y:S01]  /*16b0*/  HMUL2 R14, R19, R12.H0_H0 ;  /* 0x2000000c130e7232 */ /* 0x004fe20000000000 */
[----:B-1----:R-:W-:-:S05]  /*16c0*/  PRMT R11, R11, 0x5410, R10 ;  /* 0x000054100b0b7816 */ /* 0x002fca000000000a */
[----:B------:R-:W-:-:S05]  /*16d0*/  HMUL2 R15, R11, R12.H0_H0 ;  /* 0x2000000c0b0f7232 */ /* 0x000fca0000000000 */
[----:B------:R3:W-:Y:S01]  /*16e0*/  STL.64 [UR21], R14 ;  /* 0x0000000eff007987 */ /* 0x0007e20008100a15 */
[----:B------:R-:W-:-:S04]  /*16f0*/  UIADD3 UR8, UPT, UPT, UR20, UR8, URZ ;  /* 0x0000000814087290 */ /* 0x000fc8000fffe0ff */
[----:B------:R-:W-:-:S09]  /*1700*/  UISETP.GE.AND UP5, UPT, UR8, UR16, UPT ;  /* 0x000000100800728c */ /* 0x000fd2000bfa6270 */
[----:B---3--:R-:W-:Y:S05]  /*1710*/  BRA.U !UP5, `(.L_x_299) ;  /* 0xfffffffd0d4c7547 */ /* 0x008fea000b83ffff */
.L_x_298:
[----:B------:R-:W-:Y:S01]  /*1720*/  UISETP.GT.AND UP5, UPT, UR9, UR26, UPT ;  /* 0x0000001a0900728c */ /* 0x000fe2000bfa4270 */
[----:B------:R-:W-:Y:S01]  /*1730*/  PRMT R4, RZ, 0x5410, RZ ;  /* 0x00005410ff047816 */ /* 0x000fe200000000ff */
[----:B------:R-:W-:Y:S01]  /*1740*/  UMOV UR4, URZ ;  /* 0x000000ff00047c82 */ /* 0x000fe20008000000 */
[----:B------:R-:W-:-:S06]  /*1750*/  UMOV UR8, URZ ;  /* 0x000000ff00087c82 */ /* 0x000fcc0008000000 */
[----:B------:R-:W-:Y:S05]  /*1760*/  BRA.U !UP5, `(.L_x_300) ;  /* 0x000000010d207547 */ /* 0x000fea000b800000 */
[----:B------:R-:W0:Y:S02]  /*1770*/  LDCU UR5, c[0x0][0x3cc] ;  /* 0x00007980ff0577ac */ /* 0x000e240008000800 */
[----:B0-----:R-:W-:-:S04]  /*1780*/  UISETP.LT.AND UP5, UPT, UR9, UR5, UPT ;  /* 0x000000050900728c */ /* 0x001fc8000bfa1270 */
[----:B------:R-:W-:-:S04]  /*1790*/  USEL UR5, UR9, UR5, UP5 ;  /* 0x0000000509057287 */ /* 0x000fc8000a800000 */
[----:B------:R-:W-:-:S04]  /*17a0*/  UIADD3 UR5, UPT, UPT, UR5, -UR26, URZ ;  /* 0x8000001a05057290 */ /* 0x000fc8000fffe0ff */
[----:B------:R-:W-:-:S04]  /*17b0*/  USHF.R.S32.HI UR20, URZ, 0x1f, UR5 ;  /* 0x0000001fff147899 */ /* 0x000fc80008011405 */
[----:B------:R-:W-:-:S04]  /*17c0*/  ULEA.HI UR20, UR20, UR5, URZ, 0x5 ;  /* 0x0000000514147291 */ /* 0x000fc8000f8f28ff */
[----:B------:R-:W-:-:S04]  /*17d0*/  USHF.R.S32.HI UR20, URZ, 0x5, UR20 ;  /* 0x00000005ff147899 */ /* 0x000fc80008011414 */
[----:B------:R-:W-:-:S12]  /*17e0*/  UIMAD UR5, UR20, 0x6, URZ ;  /* 0x00000006140578a4 */ /* 0x000fd8000f8e02ff */
.L_x_300:
        /* <DEDUP_REMOVED lines=9> */
.L_x_301:
        /* <DEDUP_REMOVED lines=8> */
[----:B------:R-:W-:-:S12]  /*1900*/  USHF.L.U32 UR7, UR20, 0x2, URZ ;  /* 0x0000000214077899 */ /* 0x000fd800080006ff */
.L_x_302:
        /* <DEDUP_REMOVED lines=9> */
.L_x_303:
        /* <DEDUP_REMOVED lines=9> */
.L_x_304:
[----:B------:R-:W-:Y:S01]  /*1a30*/  ULEA UR5, UR24, UR5, 0x3 ;  /* 0x0000000518057291 */ /* 0x000fe2000f8e18ff */
[----:B------:R-:W-:Y:S02]  /*1a40*/  PRMT R5, RZ, 0x5410, RZ ;  /* 0x00005410ff057816 */ /* 0x000fe400000000ff */
[----:B------:R-:W-:Y:S01]  /*1a50*/  PRMT R14, RZ, 0x5410, RZ ;  /* 0x00005410ff0e7816 */ /* 0x000fe200000000ff */
[----:B------:R-:W-:Y:S01]  /*1a60*/  UIADD3 UR5, UPT, UPT, UR7, UR5, UR6 ;  /* 0x0000000507057290 */ /* 0x000fe2000fffe006 */
[----:B------:R-:W-:Y:S02]  /*1a70*/  PRMT R15, RZ, 0x5410, RZ ;  /* 0x00005410ff0f7816 */ /* 0x000fe400000000ff */
[----:B------:R-:W-:Y:S01]  /*1a80*/  PRMT R6, RZ, 0x5410, RZ ;  /* 0x00005410ff067816 */ /* 0x000fe200000000ff */
[----:B------:R-:W-:Y:S01]  /*1a90*/  UIADD3 UR4, UPT, UPT, UR8, UR5, UR4 ;  /* 0x0000000508047290 */ /* 0x000fe2000fffe004 */
[----:B------:R-:W-:Y:S02]  /*1aa0*/  PRMT R7, RZ, 0x5410, RZ ;  /* 0x00005410ff077816 */ /* 0x000fe400000000ff */
[----:B------:R-:W-:Y:S01]  /*1ab0*/  PRMT R12, RZ, 0x5410, RZ ;  /* 0x00005410ff0c7816 */ /* 0x000fe200000000ff */
[----:B------:R-:W-:Y:S01]  /*1ac0*/  UIMAD UR5, UR4, UR17, URZ ;  /* 0x00000011040572a4 */ /* 0x000fe2000f8e02ff */
[----:B------:R-:W-:Y:S01]  /*1ad0*/  PRMT R13, RZ, 0x5410, RZ ;  /* 0x00005410ff0d7816 */ /* 0x000fe200000000ff */
[----:B------:R-:W-:Y:S10]  /*1ae0*/  @!P1 BRA `(.L_x_305) ;  /* 0x0000006c00889947 */ /* 0x000ff40003800000 */
[----:B------:R-:W-:Y:S01]  /*1af0*/  MOV R2, UR12 ;  /* 0x0000000c00027c02 */ /* 0x000fe20008000f00 */
[----:B------:R-:W2:Y:S01]  /*1b00*/  LDL.64 R8, [R1] ;  /* 0x0000000001087983 */ /* 0x000ea20000100a00 */
[----:B------:R-:W-:Y:S01]  /*1b10*/  MOV R3, UR13 ;  /* 0x0000000d00037c02 */ /* 0x000fe20008000f00 */
[----:B------:R-:W0:Y:S01]  /*1b20*/  S2UR UR7, SR_CgaCtaId ;  /* 0x00000000000779c3 */ /* 0x000e220000008800 */
[----:B------:R-:W1:Y:S03]  /*1b30*/  LDCU.64 UR12, c[0x0][0x388] ;  /* 0x00007100ff0c77ac */ /* 0x000e660008000a00 */
[----:B------:R-:W3:Y:S01]  /*1b40*/  LDG.E.U16.CONSTANT R2, desc[UR22][R2.64+0x2] ;  /* 0x0000021602027981 */ /* 0x000ee2000c1e9500 */
[----:B------:R-:W-:Y:S02]  /*1b50*/  USHF.R.S32.HI UR8, URZ, 0x1f, UR5 ;  /* 0x0000001fff087899 */ /* 0x000fe40008011405 */
[----:B------:R-:W-:Y:S01]  /*1b60*/  IADD3 R37, P0, PT, R0, UR5, RZ ;  /* 0x0000000500257c10 */ /* 0x000fe2000ff1e0ff */
[----:B------:R-:W-:-:S02]  /*1b70*/  UISETP.LT.AND UP1, UPT, UR16, UR19, UPT ;  /* 0x000000131000728c */ /* 0x000fc4000bf21270 */
[----:B------:R-:W-:Y:S01]  /*1b80*/  UIMAD.WIDE.U32 UR10, UR18, 0x100, UR10 ;  /* 0x00000100120a78a5 */ /* 0x000fe2000f8e000a */
[----:B------:R-:W-:Y:S01]  /*1b90*/  LEA.HI.X.SX32 R0, R0, UR8, 0x1, P0 ;  /* 0x0000000800007c11 */ /* 0x000fe200080f0eff */
[----:B------:R-:W-:Y:S01]  /*1ba0*/  UMOV UR6, 0x400 ;  /* 0x0000040000067882 */ /* 0x000fe20000000000 */
[----:B------:R-:W-:Y:S01]  /*1bb0*/  USEL UR16, UR16, UR19, UP1 ;  /* 0x0000001310107287 */ /* 0x000fe20008800000 */
[----:B------:R-:W-:Y:S01]  /*1bc0*/  PRMT R4, R4, 0x5410, RZ ;  /* 0x0000541004047816 */ /* 0x000fe200000000ff */
[----:B------:R-:W-:Y:S02]  /*1bd0*/  UIADD3 UR10, UP1, UPT, UR10, 0x2, URZ ;  /* 0x000000020a0a7890 */ /* 0x000fe4000ff3e0ff */
[----:B------:R-:W-:Y:S01]  /*1be0*/  UISETP.EQ.OR UP0, UPT, UR27, 0x3, UP0 ;  /* 0x000000031b00788c */ /* 0x000fe20008702670 */
[C---:B-1----:R-:W-:Y:S01]  /*1bf0*/  LEA R36, P0, R37.reuse, UR12, 0x2 ;  /* 0x0000000c25247c11 */ /* 0x042fe2000f8010ff */
[----:B------:R-:W1:Y:S03]  /*1c00*/  LDCU UR14, c[0x0][0x3a8] ;  /* 0x00007500ff0e77ac */ /* 0x000e660008000800 */
[----:B------:R-:W-:Y:S01]  /*1c10*/  LEA.HI.X R37, R37, UR13, R0, 0x2, P0 ;  /* 0x0000000d25257c11 */ /* 0x000fe200080f1400 */
[----:B0-----:R-:W-:Y:S01]  /*1c20*/  ULEA UR6, UR7, UR6, 0x18 ;  /* 0x0000000607067291 */ /* 0x001fe2000f8ec0ff */
[----:B------:R-:W0:Y:S01]  /*1c30*/  LDCU UR17, c[0x0][0x3ac] ;  /* 0x00007580ff1177ac */ /* 0x000e220008000800 */
[----:B------:R-:W-:-:S02]  /*1c40*/  UIADD3.X UR11, UPT, UPT, URZ, UR11, URZ, UP1, !UPT ;  /* 0x0000000bff0b7290 */ /* 0x000fc40008ffe4ff */
[----:B------:R-:W-:Y:S01]  /*1c50*/  UIADD3 UR8, UPT, UPT, UR6, 0x100, URZ ;  /* 0x0000010006087890 */ /* 0x000fe2000fffe0ff */
[----:B---3--:R-:W-:Y:S02]  /*1c60*/  R2UR UR4, R2 ;  /* 0x00000000020472ca */ /* 0x008fe400000e0000 */
[----:B--2---:R-:W-:Y:S02]  /*1c70*/  PRMT R3, R8, 0x7610, R3 ;  /* 0x0000761008037816 */ /* 0x004fe40000000003 */
[----:B------:R-:W-:Y:S02]  /*1c80*/  PRMT R2, R9, 0x7610, R8 ;  /* 0x0000761009027816 */ /* 0x000fe40000000008 */
[----:B------:R-:W-:-:S07]  /*1c90*/  PRMT R0, R0, 0x7610, R9 ;  /* 0x0000761000007816 */ /* 0x000fce0000000009 */
[----:B------:R-:W-:-:S03]  /*1ca0*/  UIADD3 UR5, UPT, UPT, UR9, UR4, URZ ;  /* 0x0000000409057290 */ /* 0x000fc6000fffe0ff */
[----:B01----:R-:W-:-:S09]  /*1cb0*/  UMOV UR4, URZ ;  /* 0x000000ff00047c82 */ /* 0x003fd20008000000 */
.L_x_322:
[----:B------:R-:W-:Y:S01]  /*1cc0*/  UISETP.NE.AND UP1, UPT, UR9, UR5, UPT ;  /* 0x000000050900728c */ /* 0x000fe2000bf25270 */
[----:B------:R-:W2:Y:S05]  /*1cd0*/  LDG.E.128.CONSTANT R8, desc[UR22][R36.64] ;  /* 0x0000001624087981 */ /* 0x000eaa000c1e9d00 */
[----:B------:R-:W-:-:S05]  /*1ce0*/  PLOP3.LUT P0, PT, PT, PT, UP1, 0x80, 0x8 ;  /* 0x000000000008781c */ /* 0x000fca0003f0f018 */
[----:B------:R-:W-:Y:S01]  /*1cf0*/  @!UP1 ULEA UR12, UR4, UR25, 0x3 ;  /* 0x00000019040c9291 */ /* 0x000fe2000f8e18ff */
[----:B------:R-:W-:Y:S01]  /*1d00*/  @!UP1 UMOV UR6, UR10 ;  /* 0x0000000a00069c82 */ /* 0x000fe20008000000 */
[----:B------:R-:W-:Y:S01]  /*1d10*/  @!UP1 UMOV UR7, UR11 ;  /* 0x0000000b00079c82 */ /* 0x000fe20008000000 */
[----:B------:R-:W-:Y:S02]  /*1d20*/  MOV R18, UR6 ;  /* 0x0000000600127c02 */ /* 0x000fe40008000f00 */
[----:B------:R-:W-:-:S04]  /*1d30*/  MOV R19, UR7 ;  /* 0x0000000700137c02 */ /* 0x000fc80008000f00 */
[----:B------:R-:W3:Y:S04]  /*1d40*/  @!P0 LDL.64 R16, [UR12+0x8] ;  /* 0x0000080cff108983 */ /* 0x000ee80008100a00 */
[----:B------:R0:W4:Y:S01]  /*1d50*/  @!P0 LDG.E.U16.CONSTANT R18, desc[UR22][R18.64] ;  /* 0x0000001612128981 */ /* 0x000122000c1e9500 */
[----:B------:R-:W1:Y:S01]  /*1d60*/  S2UR UR15, SR_CTAID.Y ;  /* 0x00000000000f79c3 */ /* 0x000e620000002600 */
[----:B------:R-:W-:-:S05]  /*1d70*/  HFMA2 R20, -RZ, RZ, 0, 0.0625 ;  /* 0x00002c00ff147431 */ /* 0x000fca00000001ff */
[----:B------:R-:W-:Y:S01]  /*1d80*/  PRMT R0, R20, 0x7610, R0 ;  /* 0x0000761014007816 */ /* 0x000fe20000000000 */
[----:B------:R-:W-:Y:S02]  /*1d90*/  @!UP1 UIADD3 UR6, UPT, UPT, UR4, 0x1, URZ ;  /* 0x0000000104069890 */ /* 0x000fe4000fffe0ff */
[----:B-1----:R-:W-:-:S04]  /*1da0*/  UIMAD UR12, UR15, -0x4, UR14 ;  /* 0xfffffffc0f0c78a4 */ /* 0x002fc8000f8e020e */
[----:B------:R-:W-:Y:S01]  /*1db0*/  UISETP.NE.AND UP2, UPT, UR12, 0x1, UPT ;  /* 0x000000010c00788c */ /* 0x000fe2000bf45270 */
[C---:B--2---:R-:W-:Y:S02]  /*1dc0*/  LOP3.LUT R22, R10.reuse, 0xf000f, RZ, 0xc0, !PT ;  /* 0x000f000f0a167812 */ /* 0x044fe400078ec0ff */
[----:B------:R-:W-:Y:S02]  /*1dd0*/  LOP3.LUT R23, R10, 0xf000f0, RZ, 0xc0, !PT ;  /* 0x00f000f00a177812 */ /* 0x000fe400078ec0ff */
[C---:B------:R-:W-:Y:S02]  /*1de0*/  LOP3.LUT R30, R11.reuse, 0xf000f, RZ, 0xc0, !PT ;  /* 0x000f000f0b1e7812 */ /* 0x040fe400078ec0ff */
[----:B------:R-:W-:Y:S02]  /*1df0*/  LOP3.LUT R31, R11, 0xf000f0, RZ, 0xc0, !PT ;  /* 0x00f000f00b1f7812 */ /* 0x000fe400078ec0ff */
[C---:B0-----:R-:W-:Y:S02]  /*1e00*/  LOP3.LUT R19, R9.reuse, 0xf000f, RZ, 0xc0, !PT ;  /* 0x000f000f09137812 */ /* 0x041fe400078ec0ff */
[----:B------:R-:W-:-:S02]  /*1e10*/  LOP3.LUT R20, R9, 0xf000f0, RZ, 0xc0, !PT ;  /* 0x00f000f009147812 */ /* 0x000fc400078ec0ff */
[----:B---3--:R-:W-:Y:S02]  /*1e20*/  @!P0 PRMT R2, R2, 0x7610, R16 ;  /* 0x0000761002028816 */ /* 0x008fe40000000010 */
[----:B------:R-:W-:Y:S02]  /*1e30*/  @!P0 PRMT R3, R16, 0x7610, R3 ;  /* 0x0000761010038816 */ /* 0x000fe40000000003 */
[----:B------:R-:W-:Y:S02]  /*1e40*/  @!P0 PRMT R2, R17, 0x7610, R2 ;  /* 0x0000761011028816 */ /* 0x000fe40000000002 */
[----:B------:R-:W-:Y:S02]  /*1e50*/  @!P0 PRMT R0, R0, 0x7610, R17 ;  /* 0x0000761000008816 */ /* 0x000fe40000000011 */
[----:B----4-:R-:W-:Y:S02]  /*1e60*/  @!P0 R2UR UR7, R18 ;  /* 0x00000000120782ca */ /* 0x010fe400000e0000 */
[----:B------:R-:W-:-:S02]  /*1e70*/  LOP3.LUT R16, R8, 0xf000f, RZ, 0xc0, !PT ;  /* 0x000f000f08107812 */ /* 0x000fc400078ec0ff */
[----:B------:R-:W-:Y:S02]  /*1e80*/  LOP3.LUT R17, R8, 0xf000f0, RZ, 0xc0, !PT ;  /* 0x00f000f008117812 */ /* 0x000fe400078ec0ff */
[----:B------:R-:W-:Y:S02]  /*1e90*/  ISETP.NE.AND P0, PT, R35, RZ, PT ;  /* 0x000000ff2300720c */ /* 0x000fe40003f05270 */
[----:B------:R-:W-:Y:S02]  /*1ea0*/  SHF.R.U32.HI R18, RZ, 0x8, R8 ;  /* 0x00000008ff127819 */ /* 0x000fe40000011608 */
[----:B------:R-:W-:Y:S02]  /*1eb0*/  SHF.R.U32.HI R21, RZ, 0x8, R9 ;  /* 0x00000008ff157819 */ /* 0x000fe40000011609 */
[----:B------:R-:W-:Y:S02]  /*1ec0*/  SHF.R.U32.HI R28, RZ, 0x8, R10 ;  /* 0x00000008ff1c7819 */ /* 0x000fe4000001160a */
[----:B------:R-:W-:-:S02]  /*1ed0*/  SHF.R.U32.HI R34, RZ, 0x8, R11 ;  /* 0x00000008ff227819 */ /* 0x000fc4000001160b */
[----:B------:R-:W-:Y:S02]  /*1ee0*/  LOP3.LUT R8, R16, 0x64006400, RZ, 0xfc, !PT ;  /* 0x6400640010087812 */ /* 0x000fe400078efcff */
[----:B------:R-:W-:Y:S02]  /*1ef0*/  LOP3.LUT R9, R17, 0x64006400, RZ, 0xfc, !PT ;  /* 0x6400640011097812 */ /* 0x000fe400078efcff */
[----:B------:R-:W-:Y:S02]  /*1f00*/  LOP3.LUT R16, R22, 0x64006400, RZ, 0xfc, !PT ;  /* 0x6400640016107812 */ /* 0x000fe400078efcff */
[----:B------:R-:W-:Y:S02]  /*1f10*/  LOP3.LUT R17, R23, 0x64006400, RZ, 0xfc, !PT ;  /* 0x6400640017117812 */ /* 0x000fe400078efcff */
[C---:B------:R-:W-:Y:S02]  /*1f20*/  LOP3.LUT R24, R18.reuse, 0xf000f, RZ, 0xc0, !PT ;  /* 0x000f000f12187812 */ /* 0x040fe400078ec0ff */
[----:B------:R-:W-:-:S02]  /*1f30*/  LOP3.LUT R25, R18, 0xf000f0, RZ, 0xc0, !PT ;  /* 0x00f000f012197812 */ /* 0x000fc400078ec0ff */
[----:B------:R-:W-:Y:S02]  /*1f40*/  LOP3.LUT R22, R30, 0x64006400, RZ, 0xfc, !PT ;  /* 0x640064001e167812 */ /* 0x000fe400078efcff */
[----:B------:R-:W-:Y:S02]  /*1f50*/  LOP3.LUT R23, R31, 0x64006400, RZ, 0xfc, !PT ;  /* 0x640064001f177812 */ /* 0x000fe400078efcff */
[C---:B------:R-:W-:Y:S02]  /*1f60*/  LOP3.LUT R26, R21.reuse, 0xf000f, RZ, 0xc0, !PT ;  /* 0x000f000f151a7812 */ /* 0x040fe400078ec0ff */
[----:B------:R-:W-:Y:S02]  /*1f70*/  LOP3.LUT R27, R21, 0xf000f0, RZ, 0xc0, !PT ;  /* 0x00f000f0151b7812 */ /* 0x000fe400078ec0ff */
[C---:B------:R-:W-:Y:S02]  /*1f80*/  LOP3.LUT R18, R28.reuse, 0xf000f, RZ, 0xc0, !PT ;  /* 0x000f000f1c127812 */ /* 0x040fe400078ec0ff */
[----:B------:R-:W-:-:S02]  /*1f90*/  LOP3.LUT R29, R28, 0xf000f0, RZ, 0xc0, !PT ;  /* 0x00f000f01c1d7812 */ /* 0x000fc400078ec0ff */
[C---:B------:R-:W-:Y:S02]  /*1fa0*/  LOP3.LUT R30, R34.reuse, 0xf000f, RZ, 0xc0, !PT ;  /* 0x000f000f221e7812 */ /* 0x040fe400078ec0ff */
        /* <DEDUP_REMOVED lines=11> */
[----:B------:R-:W-:Y:S01]  /*2060*/  @!UP1 UIADD3 UR5, UPT, UPT, UR7, UR9, URZ ;  /* 0x0000000907059290 */ /* 0x000fe2000fffe0ff */
[----:B------:R-:W-:-:S02]  /*2070*/  HADD2 R8, R8, -1032, -1032 ;  /* 0xe408e40808087430 */ /* 0x000fc40000000000 */
[-C--:B------:R-:W-:Y:S02]  /*2080*/  HFMA2 R9, R9, R0.reuse.H0_H0, -72, -72 ;  /* 0xd480d48009097431 */ /* 0x080fe40000040000 */
[----:B------:R-:W-:Y:S02]  /*2090*/  HADD2 R10, R10, -1032, -1032 ;  /* 0xe408e4080a0a7430 */ /* 0x000fe40000000000 */
[-C--:B------:R-:W-:Y:S02]  /*20a0*/  HFMA2 R11, R11, R0.reuse.H0_H0, -72, -72 ;  /* 0xd480d4800b0b7431 */ /* 0x080fe40000040000 */
[----:B------:R-:W-:Y:S02]  /*20b0*/  HADD2 R16, R16, -1032, -1032 ;  /* 0xe408e40810107430 */ /* 0x000fe40000000000 */
[----:B------:R-:W-:Y:S02]  /*20c0*/  HFMA2 R17, R17, R0.H0_H0, -72, -72 ;  /* 0xd480d48011117431 */ /* 0x000fe40000040000 */
        /* <DEDUP_REMOVED lines=9> */
[----:B------:R-:W-:Y:S01]  /*2160*/  HFMA2 R31, R31, R0.H0_H0, -72, -72 ;  /* 0xd480d4801f1f7431 */ /* 0x000fe20000040000 */
[----:B------:R-:W-:Y:S06]  /*2170*/  @!P0 BRA `(.L_x_306) ;  /* 0x0000000400688947 */ /* 0x000fec0003800000 */
[----:B------:R-:W0:Y:S01]  /*2180*/  LDS.64 R18, [UR8+-0x100] ;  /* 0xffff0008ff127984 */ /* 0x000e220008000a00 */
[--C-:B------:R-:W-:Y:S02]  /*2190*/  HADD2.F32 R39, -RZ, R8.reuse.H0_H0 ;  /* 0x20000008ff277230 */ /* 0x100fe40000004100 */
[----:B------:R-:W-:Y:S01]  /*21a0*/  HADD2.F32 R41, -RZ, R8.H1_H1 ;  /* 0x30000008ff297230 */ /* 0x000fe20000004100 */
[----:B------:R-:W1:Y:S01]  /*21b0*/  LDS.64 R20, [UR8+-0xf8] ;  /* 0xffff0808ff147984 */ /* 0x000e620008000a00 */
[----:B------:R-:W-:Y:S02]  /*21c0*/  HADD2.F32 R42, -RZ, R9.H0_H0 ;  /* 0x20000009ff2a7230 */ /* 0x000fe40000004100 */
[----:B------:R-:W-:Y:S02]  /*21d0*/  HADD2.F32 R43, -RZ, R10.H0_H0 ;  /* 0x2000000aff2b7230 */ /* 0x000fe40000004100 */
[--C-:B0-----:R-:W-:Y:S02]  /*21e0*/  HADD2.F32 R34, -RZ, R18.reuse.H0_H0 ;  /* 0x20000012ff227230 */ /* 0x101fe40000004100 */
[----:B------:R-:W-:-:S02]  /*21f0*/  HADD2.F32 R18, -RZ, R18.H1_H1 ;  /* 0x30000012ff127230 */ /* 0x000fc40000004100 */
[--C-:B------:R-:W-:Y:S02]  /*2200*/  HADD2.F32 R38, -RZ, R19.reuse.H0_H0 ;  /* 0x20000013ff267230 */ /* 0x100fe40000004100 */
[----:B------:R-:W-:Y:S01]  /*2210*/  FFMA.FTZ R40, R39, R34, RZ ;  /* 0x0000002227287223 */ /* 0x000fe200000100ff */
[----:B-1----:R-:W-:Y:S02]  /*2220*/  HADD2.F32 R39, -RZ, R20.H0_H0 ;  /* 0x20000014ff277230 */ /* 0x002fe40000004100 */
[----:B------:R-:W-:Y:S01]  /*2230*/  FFMA.FTZ R45, R34, R43, RZ ;  /* 0x0000002b222d7223 */ /* 0x000fe200000100ff */
[----:B------:R-:W-:Y:S02]  /*2240*/  HADD2.F32 R43, -RZ, R10.H1_H1 ;  /* 0x3000000aff2b7230 */ /* 0x000fe40000004100 */
[----:B------:R-:W-:Y:S01]  /*2250*/  FFMA.FTZ R41, R41, R18, R40 ;  /* 0x0000001229297223 */ /* 0x000fe20000010028 */
[----:B------:R-:W-:Y:S02]  /*2260*/  HADD2.F32 R40, -RZ, R19.H1_H1 ;  /* 0x30000013ff287230 */ /* 0x000fe40000004100 */
[----:B------:R-:W-:-:S02]  /*2270*/  HADD2.F32 R19, -RZ, R9.H1_H1 ;  /* 0x30000009ff137230 */ /* 0x000fc40000004100 */
[----:B------:R-:W-:Y:S01]  /*2280*/  FFMA.FTZ R42, R42, R38, R41 ;  /* 0x000000262a2a7223 */ /* 0x000fe20000010029 */
[----:B------:R-:W-:Y:S02]  /*2290*/  HADD2.F32 R41, -RZ, R20.H1_H1 ;  /* 0x30000014ff297230 */ /* 0x000fe40000004100 */
[----:B------:R-:W-:Y:S01]  /*22a0*/  FFMA.FTZ R43, R18, R43, R45 ;  /* 0x0000002b122b7223 */ /* 0x000fe2000001002d */
[--C-:B------:R-:W-:Y:S02]  /*22b0*/  HADD2.F32 R20, -RZ, R21.reuse.H0_H0 ;  /* 0x20000015ff147230 */ /* 0x100fe40000004100 */
[----:B------:R-:W-:Y:S01]  /*22c0*/  FFMA.FTZ R42, R19, R40, R42 ;  /* 0x00000028132a7223 */ /* 0x000fe2000001002a */
[----:B------:R-:W-:Y:S02]  /*22d0*/  HADD2.F32 R19, -RZ, R24.H0_H0 ;  /* 0x20000018ff137230 */ /* 0x000fe40000004100 */
[----:B------:R-:W-:-:S03]  /*22e0*/  HADD2.F32 R21, -RZ, R21.H1_H1 ;  /* 0x30000015ff157230 */ /* 0x000fc60000004100 */
[----:B------:R-:W-:Y:S01]  /*22f0*/  FFMA.FTZ R19, R19, R39, R42 ;  /* 0x0000002713137223 */ /* 0x000fe2000001002a */
[----:B------:R-:W-:-:S05]  /*2300*/  HADD2.F32 R42, -RZ, R24.H1_H1 ;  /* 0x30000018ff2a7230 */ /* 0x000fca0000004100 */
[----:B------:R-:W-:Y:S01]  /*2310*/  FFMA.FTZ R19, R42, R41, R19 ;  /* 0x000000292a137223 */ /* 0x000fe20000010013 */
[----:B------:R-:W-:-:S05]  /*2320*/  HADD2.F32 R42, -RZ, R25.H0_H0 ;  /* 0x20000019ff2a7230 */ /* 0x000fca0000004100 */
[----:B------:R-:W-:Y:S01]  /*2330*/  FFMA.FTZ R19, R42, R20, R19 ;  /* 0x000000142a137223 */ /* 0x000fe20000010013 */
[----:B------:R-:W-:-:S05]  /*2340*/  HADD2.F32 R42, -RZ, R25.H1_H1 ;  /* 0x30000019ff2a7230 */ /* 0x000fca0000004100 */
[----:B------:R-:W-:Y:S01]  /*2350*/  FFMA.FTZ R19, R42, R21, R19 ;  /* 0x000000152a137223 */ /* 0x000fe20000010013 */
[----:B------:R-:W-:-:S05]  /*2360*/  HADD2.F32 R42, -RZ, R3.H0_H0 ;  /* 0x20000003ff2a7230 */ /* 0x000fca0000004100 */
[----:B------:R-:W-:Y:S01]  /*2370*/  FMUL.FTZ R19, R19, R42 ;  /* 0x0000002a13137220 */ /* 0x000fe20000410000 */
[----:B------:R-:W-:-:S04]  /*2380*/  HADD2.F32 R42, -RZ, R11.H0_H0 ;  /* 0x2000000bff2a7230 */ /* 0x000fc80000004100 */
[----:B------:R-:W-:Y:S01]  /*2390*/  F2FP.F16.F32.PACK_AB R19, RZ, R19 ;  /* 0x00000013ff13723e */ /* 0x000fe200000000ff */
        /* <DEDUP_REMOVED lines=8> */
[----:B------:R-:W-:Y:S01]  /*2420*/  FFMA.FTZ R44, R20, R42, R43 ;  /* 0x0000002a142c7223 */ /* 0x000fe2000001002b */
[----:B------:R-:W-:Y:S02]  /*2430*/  HADD2.F32 R42, -RZ, R27.H1_H1 ;  /* 0x3000001bff2a7230 */ /* 0x000fe40000004100 */
[----:B------:R-:W-:-:S03]  /*2440*/  HADD2.F32 R43, -RZ, R2.H1_H1 ;  /* 0x30000002ff2b7230 */ /* 0x000fc60000004100 */
[----:B------:R-:W-:-:S04]  /*2450*/  FFMA.FTZ R42, R21, R42, R44 ;  /* 0x0000002a152a7223 */ /* 0x000fc8000001002c */
[----:B------:R-:W-:Y:S01]  /*2460*/  FMUL.FTZ R42, R42, R43 ;  /* 0x0000002b2a2a7220 */ /* 0x000fe20000410000 */
[----:B------:R-:W-:-:S04]  /*2470*/  HADD2.F32 R43, -RZ, R16.H0_H0 ;  /* 0x20000010ff2b7230 */ /* 0x000fc80000004100 */
[----:B------:R-:W-:Y:S01]  /*2480*/  F2FP.F16.F32.PACK_AB R42, RZ, R42 ;  /* 0x0000002aff2a723e */ /* 0x000fe200000000ff */
[----:B------:R-:W-:-:S03]  /*2490*/  FFMA.FTZ R43, R34, R43, RZ ;  /* 0x0000002b222b7223 */ /* 0x000fc600000100ff */
[----:B------:R-:W-:-:S05]  /*24a0*/  PRMT R19, R19, 0x5410, R42 ;  /* 0x0000541013137816 */ /* 0x000fca000000002a */
[----:B------:R-:W-:Y:S02]  /*24b0*/  HFMA2 R13, R19, 1, 1, R13 ;  /* 0x3c003c00130d7831 */ /* 0x000fe4000000000d */
[----:B------:R-:W-:-:S05]  /*24c0*/  HADD2.F32 R19, -RZ, R22.H0_H0 ;  /* 0x20000016ff137230 */ /* 0x000fca0000004100 */
[----:B------:R-:W-:Y:S01]  /*24d0*/  FFMA.FTZ R19, R34, R19, RZ ;  /* 0x0000001322137223 */ /* 0x000fe200000100ff */
[----:B------:R-:W-:-:S05]  /*24e0*/  HADD2.F32 R34, -RZ, R16.H1_H1 ;  /* 0x30000010ff227230 */ /* 0x000fca0000004100 */
[----:B------:R-:W-:Y:S01]  /*24f0*/  FFMA.FTZ R43, R18, R34, R43 ;  /* 0x00000022122b7223 */ /* 0x000fe2000001002b */
[----:B------:R-:W-:-:S05]  /*2500*/  HADD2.F32 R34, -RZ, R22.H1_H1 ;  /* 0x30000016ff227230 */ /* 0x000fca0000004100 */
[----:B------:R-:W-:Y:S01]  /*2510*/  FFMA.FTZ R19, R18, R34, R19 ;  /* 0x0000002212137223 */ /* 0x000fe20000010013 */
[----:B------:R-:W-:Y:S02]  /*2520*/  HADD2.F32 R18, -RZ, R17.H0_H0 ;  /* 0x20000011ff127230 */ /* 0x000fe40000004100 */
[----:B------:R-:W-:-:S03]  /*2530*/  HADD2.F32 R34, -RZ, R23.H0_H0 ;  /* 0x20000017ff227230 */ /* 0x000fc60000004100 */
[C---:B------:R-:W-:Y:S01]  /*2540*/  FFMA.FTZ R43, R38.reuse, R18, R43 ;  /* 0x00000012262b7223 */ /* 0x040fe2000001002b */
[----:B------:R-:W-:Y:S02]  /*2550*/  HADD2.F32 R18, -RZ, R17.H1_H1 ;  /* 0x30000011ff127230 */ /* 0x000fe40000004100 */
[----:B------:R-:W-:Y:S01]  /*2560*/  FFMA.FTZ R34, R38, R34, R19 ;  /* 0x0000002226227223 */ /* 0x000fe20000010013 */
[----:B------:R-:W-:Y:S02]  /*2570*/  HADD2.F32 R19, -RZ, R23.H1_H1 ;  /* 0x30000017ff137230 */ /* 0x000fe40000004100 */
[--C-:B------:R-:W-:Y:S02]  /*2580*/  HADD2.F32 R38, -RZ, R30.reuse.H1_H1 ;  /* 0x3000001eff267230 */ /* 0x100fe40000004100 */
[C---:B------:R-:W-:Y:S01]  /*2590*/  FFMA.FTZ R18, R40.reuse, R18, R43 ;  /* 0x0000001228127223 */ /* 0x040fe2000001002b */
[----:B------:R-:W-:Y:S02]  /*25a0*/  HADD2.F32 R43, -RZ, R30.H0_H0 ;  /* 0x2000001eff2b7230 */ /* 0x000fe40000004100 */
[----:B------:R-:W-:Y:S01]  /*25b0*/  FFMA.FTZ R40, R40, R19, R34 ;  /* 0x0000001328287223 */ /* 0x000fe20000010022 */
[----:B------:R-:W-:-:S03]  /*25c0*/  HADD2.F32 R19, -RZ, R28.H0_H0 ;  /* 0x2000001cff137230 */ /* 0x000fc60000004100 */
[C---:B------:R-:W-:Y:S01]  /*25d0*/  FFMA.FTZ R43, R39.reuse, R43, R40 ;  /* 0x0000002b272b7223 */ /* 0x040fe20000010028 */
[----:B------:R-:W-:Y:S02]  /*25e0*/  HADD2.F32 R40, -RZ, R31.H1_H1 ;  /* 0x3000001fff287230 */ /* 0x000fe40000004100 */
[----:B------:R-:W-:Y:S01]  /*25f0*/  FFMA.FTZ R34, R39, R19, R18 ;  /* 0x0000001327227223 */ /* 0x000fe20000010012 */
[----:B------:R-:W-:Y:S02]  /*2600*/  HADD2.F32 R18, -RZ, R28.H1_H1 ;  /* 0x3000001cff127230 */ /* 0x000fe40000004100 */
[C---:B------:R-:W-:Y:S01]  /*2610*/  FFMA.FTZ R43, R41.reuse, R38, R43 ;  /* 0x00000026292b7223 */ /* 0x040fe2000001002b */
[----:B------:R-:W-:Y:S02]  /*2620*/  HADD2.F32 R19, -RZ, R29.H0_H0 ;  /* 0x2000001dff137230 */ /* 0x000fe40000004100 */
[----:B------:R-:W-:Y:S02]  /*2630*/  HADD2.F32 R38, -RZ, R31.H0_H0 ;  /* 0x2000001fff267230 */ /* 0x000fe40000004100 */
[----:B------:R-:W-:Y:S01]  /*2640*/  FFMA.FTZ R39, R41, R18, R34 ;  /* 0x0000001229277223 */ /* 0x000fe20000010022 */
[----:B------:R-:W-:-:S03]  /*2650*/  HADD2.F32 R18, -RZ, R29.H1_H1 ;  /* 0x3000001dff127230 */ /* 0x000fc60000004100 */
[C---:B------:R-:W-:Y:S01]  /*2660*/  FFMA.FTZ R34, R20.reuse, R19, R39 ;  /* 0x0000001314227223 */ /* 0x040fe20000010027 */
[----:B------:R-:W-:Y:S01]  /*2670*/  FFMA.FTZ R43, R20, R38, R43 ;  /* 0x00000026142b7223 */ /* 0x000fe2000001002b */
[----:B------:R-:W-:Y:S02]  /*2680*/  HADD2.F32 R19, -RZ, R2.H0_H0 ;  /* 0x20000002ff137230 */ /* 0x000fe40000004100 */
[----:B------:R-:W-:Y:S02]  /*2690*/  HADD2.F32 R39, -RZ, R0.H1_H1 ;  /* 0x30000000ff277230 */ /* 0x000fe40000004100 */
[C---:B------:R-:W-:Y:S01]  /*26a0*/  FFMA.FTZ R18, R21.reuse, R18, R34 ;  /* 0x0000001215127223 */ /* 0x040fe20000010022 */
[----:B------:R-:W-:-:S03]  /*26b0*/  FFMA.FTZ R40, R21, R40, R43 ;  /* 0x0000002815287223 */ /* 0x000fc6000001002b */
[----:B------:R-:W-:Y:S01]  /*26c0*/  FMUL.FTZ R18, R18, R19 ;  /* 0x0000001312127220 */ /* 0x000fe20000410000 */
[----:B------:R-:W-:-:S04]  /*26d0*/  FMUL.FTZ R39, R40, R39 ;  /* 0x0000002728277220 */ /* 0x000fc80000410000 */
[----:B------:R-:W-:Y:S02]  /*26e0*/  F2FP.F16.F32.PACK_AB R18, RZ, R18 ;  /* 0x00000012ff12723e */ /* 0x000fe400000000ff */
[----:B------:R-:W-:-:S04]  /*26f0*/  F2FP.F16.F32.PACK_AB R39, RZ, R39 ;  /* 0x00000027ff27723e */ /* 0x000fc800000000ff */
[----:B------:R-:W-:-:S05]  /*2700*/  PRMT R18, R18, 0x5410, R39 ;  /* 0x0000541012127816 */ /* 0x000fca0000000027 */
[----:B------:R-:W-:-:S07]  /*2710*/  HFMA2 R12, R18, 1, 1, R12 ;  /* 0x3c003c00120c7831 */ /* 0x000fce000000000c */
.L_x_306:
[----:B------:R-:W-:Y:S01]  /*2720*/  @!UP1 UMOV UR4, UR6 ;  /* 0x0000000600049c82 */ /* 0x000fe20008000000 */
[----:B------:R-:W-:Y:S05]  /*2730*/  BRA.U !UP2, `(.L_x_307) ;  /* 0x000000110a5c7547 */ /* 0x000fea000b800000 */
[----:B------:R-:W-:Y:S01]  /*2740*/  PRMT R18, R32, 0x9910, RZ ;  /* 0x0000991020127816 */ /* 0x000fe200000000ff */
[----:B------:R-:W-:-:S03]  /*2750*/  UISETP.NE.AND UP1, UPT, UR12, 0x2, UPT ;  /* 0x000000020c00788c */ /* 0x000fc6000bf25270 */
[----:B------:R-:W-:-:S13]  /*2760*/  ISETP.NE.AND P1, PT, R18, RZ, PT ;  /* 0x000000ff1200720c */ /* 0x000fda0003f25270 */
[----:B------:R-:W-:Y:S05]  /*2770*/  @!P1 BRA `(.L_x_308) ;  /* 0x0000000400689947 */ /* 0x000fea0003800000 */
[----:B------:R-:W0:Y:S01]  /*2780*/  LDS.64 R18, [UR8+-0x80] ;  /* 0xffff8008ff127984 */ /* 0x000e220008000a00 */
[--C-:B------:R-:W-:Y:S02]  /*2790*/  HADD2.F32 R34, -RZ, R8.reuse.H0_H0 ;  /* 0x20000008ff227230 */ /* 0x100fe40000004100 */
[----:B------:R-:W-:Y:S01]  /*27a0*/  HADD2.F32 R40, -RZ, R8.H1_H1 ;  /* 0x30000008ff287230 */ /* 0x000fe20000004100 */
[----:B------:R-:W1:Y:S01]  /*27b0*/  LDS.64 R20, [UR8+-0x78] ;  /* 0xffff8808ff147984 */ /* 0x000e620008000a00 */
[--C-:B0-----:R-:W-:Y:S02]  /*27c0*/  HADD2.F32 R39, -RZ, R18.reuse.H0_H0 ;  /* 0x20000012ff277230 */ /* 0x101fe40000004100 */
[----:B------:R-:W-:Y:S02]  /*27d0*/  HADD2.F32 R38, -RZ, R18.H1_H1 ;  /* 0x30000012ff267230 */ /* 0x000fe40000004100 */
[----:B------:R-:W-:Y:S02]  /*27e0*/  HADD2.F32 R18, -RZ, R9.H0_H0 ;  /* 0x20000009ff127230 */ /* 0x000fe40000004100 */
[----:B------:R-:W-:Y:S01]  /*27f0*/  FFMA.FTZ R41, R34, R39, RZ ;  /* 0x0000002722297223 */ /* 0x000fe200000100ff */
[----:B------:R-:W-:-:S02]  /*2800*/  HADD2.F32 R34, -RZ, R19.H0_H0 ;  /* 0x20000013ff227230 */ /* 0x000fc40000004100 */
[--C-:B-1----:R-:W-:Y:S02]  /*2810*/  HADD2.F32 R42, -RZ, R20.reuse.H1_H1 ;  /* 0x30000014ff2a7230 */ /* 0x102fe40000004100 */
[----:B------:R-:W-:Y:S01]  /*2820*/  FFMA.FTZ R41, R40, R38, R41 ;  /* 0x0000002628297223 */ /* 0x000fe20000010029 */
[----:B------:R-:W-:Y:S02]  /*2830*/  HADD2.F32 R40, -RZ, R20.H0_H0 ;  /* 0x20000014ff287230 */ /* 0x000fe40000004100 */
[----:B------:R-:W-:Y:S02]  /*2840*/  HADD2.F32 R20, -RZ, R21.H0_H0 ;  /* 0x20000015ff147230 */ /* 0x000fe40000004100 */
[----:B------:R-:W-:Y:S01]  /*2850*/  FFMA.FTZ R18, R18, R34, R41 ;  /* 0x0000002212127223 */ /* 0x000fe20000010029 */
[----:B------:R-:W-:Y:S02]  /*2860*/  HADD2.F32 R41, -RZ, R19.H1_H1 ;  /* 0x30000013ff297230 */ /* 0x000fe40000004100 */
[----:B------:R-:W-:-:S02]  /*2870*/  HADD2.F32 R19, -RZ, R9.H1_H1 ;  /* 0x30000009ff137230 */ /* 0x000fc40000004100 */
[----:B------:R-:W-:-:S03]  /*2880*/  HADD2.F32 R21, -RZ, R21.H1_H1 ;  /* 0x30000015ff157230 */ /* 0x000fc60000004100 */
[----:B------:R-:W-:Y:S01]  /*2890*/  FFMA.FTZ R19, R19, R41, R18 ;  /* 0x0000002913137223 */ /* 0x000fe20000010012 */
[----:B------:R-:W-:-:S05]  /*28a0*/  HADD2.F32 R18, -RZ, R24.H0_H0 ;  /* 0x20000018ff127230 */ /* 0x000fca0000004100 */
        /* <DEDUP_REMOVED lines=11> */
[----:B------:R-:W-:Y:S01]  /*2960*/  FFMA.FTZ R43, R18, R39, RZ ;  /* 0x00000027122b7223 */ /* 0x000fe200000100ff */
        /* <DEDUP_REMOVED lines=14> */
[----:B------:R-:W-:-:S05]  /*2a50*/  HADD2.F32 R43, -RZ, R2.H1_H1 ;  /* 0x30000002ff2b7230 */ /* 0x000fca0000004100 */
[----:B------:R-:W-:-:S05]  /*2a60*/  FMUL.FTZ R18, R43, R18 ;  /* 0x000000122b127220 */ /* 0x000fca0000410000 */
[----:B------:R-:W-:-:S04]  /*2a70*/  F2FP.F16.F32.PACK_AB R18, RZ, R18 ;  /* 0x00000012ff12723e */ /* 0x000fc800000000ff */
[----:B------:R-:W-:Y:S01]  /*2a80*/  PRMT R19, R19, 0x5410, R18 ;  /* 0x0000541013137816 */ /* 0x000fe20000000012 */
[----:B------:R-:W-:-:S04]  /*2a90*/  HADD2.F32 R18, -RZ, R16.H0_H0 ;  /* 0x20000010ff127230 */ /* 0x000fc80000004100 */
[----:B------:R-:W-:Y:S02]  /*2aa0*/  HFMA2 R7, R19, 1, 1, R7 ;  /* 0x3c003c0013077831 */ /* 0x000fe40000000007 */
[----:B------:R-:W-:Y:S01]  /*2ab0*/  FFMA.FTZ R43, R18, R39, RZ ;  /* 0x00000027122b7223 */ /* 0x000fe200000100ff */
[----:B------:R-:W-:Y:S02]  /*2ac0*/  HADD2.F32 R18, -RZ, R16.H1_H1 ;  /* 0x30000010ff127230 */ /* 0x000fe40000004100 */
[----:B------:R-:W-:-:S03]  /*2ad0*/  HADD2.F32 R19, -RZ, R22.H0_H0 ;  /* 0x20000016ff137230 */ /* 0x000fc60000004100 */
[----:B------:R-:W-:Y:S01]  /*2ae0*/  FFMA.FTZ R43, R18, R38, R43 ;  /* 0x00000026122b7223 */ /* 0x000fe2000001002b */
[----:B------:R-:W-:Y:S02]  /*2af0*/  HADD2.F32 R18, -RZ, R22.H1_H1 ;  /* 0x30000016ff127230 */ /* 0x000fe40000004100 */
[----:B------:R-:W-:Y:S01]  /*2b00*/  FFMA.FTZ R19, R19, R39, RZ ;  /* 0x0000002713137223 */ /* 0x000fe200000100ff */
[----:B------:R-:W-:-:S03]  /*2b10*/  HADD2.F32 R39, -RZ, R23.H1_H1 ;  /* 0x30000017ff277230 */ /* 0x000fc60000004100 */
[----:B------:R-:W-:Y:S01]  /*2b20*/  FFMA.FTZ R19, R18, R38, R19 ;  /* 0x0000002612137223 */ /* 0x000fe20000010013 */
[----:B------:R-:W-:Y:S02]  /*2b30*/  HADD2.F32 R18, -RZ, R17.H0_H0 ;  /* 0x20000011ff127230 */ /* 0x000fe40000004100 */
[----:B------:R-:W-:-:S03]  /*2b40*/  HADD2.F32 R38, -RZ, R23.H0_H0 ;  /* 0x20000017ff267230 */ /* 0x000fc60000004100 */
[-C--:B------:R-:W-:Y:S01]  /*2b50*/  FFMA.FTZ R18, R18, R34.reuse, R43 ;  /* 0x0000002212127223 */ /* 0x080fe2000001002b */
[----:B------:R-:W-:Y:S02]  /*2b60*/  HADD2.F32 R43, -RZ, R31.H1_H1 ;  /* 0x3000001fff2b7230 */ /* 0x000fe40000004100 */
[----:B------:R-:W-:Y:S01]  /*2b70*/  FFMA.FTZ R34, R38, R34, R19 ;  /* 0x0000002226227223 */ /* 0x000fe20000010013 */
[----:B------:R-:W-:-:S05]  /*2b80*/  HADD2.F32 R19, -RZ, R17.H1_H1 ;  /* 0x30000011ff137230 */ /* 0x000fca0000004100 */
[-C--:B------:R-:W-:Y:S01]  /*2b90*/  FFMA.FTZ R19, R19, R41.reuse, R18 ;  /* 0x0000002913137223 */ /* 0x080fe20000010012 */
[----:B------:R-:W-:Y:S01]  /*2ba0*/  FFMA.FTZ R41, R39, R41, R34 ;  /* 0x0000002927297223 */ /* 0x000fe20000010022 */
[----:B------:R-:W-:Y:S02]  /*2bb0*/  HADD2.F32 R18, -RZ, R28.H0_H0 ;  /* 0x2000001cff127230 */ /* 0x000fe40000004100 */
[----:B------:R-:W-:-:S03]  /*2bc0*/  HADD2.F32 R34, -RZ, R30.H0_H0 ;  /* 0x2000001eff227230 */ /* 0x000fc60000004100 */
[-C--:B------:R-:W-:Y:S01]  /*2bd0*/  FFMA.FTZ R39, R18, R40.reuse, R19 ;  /* 0x0000002812277223 */ /* 0x080fe20000010013 */
[----:B------:R-:W-:Y:S02]  /*2be0*/  HADD2.F32 R18, -RZ, R28.H1_H1 ;  /* 0x3000001cff127230 */ /* 0x000fe40000004100 */
[----:B------:R-:W-:Y:S01]  /*2bf0*/  FFMA.FTZ R41, R34, R40, R41 ;  /* 0x0000002822297223 */ /* 0x000fe20000010029 */
[----:B------:R-:W-:Y:S02]  /*2c00*/  HADD2.F32 R34, -RZ, R30.H1_H1 ;  /* 0x3000001eff227230 */ /* 0x000fe40000004100 */
[--C-:B------:R-:W-:Y:S02]  /*2c10*/  HADD2.F32 R19, -RZ, R29.reuse.H0_H0 ;  /* 0x2000001dff137230 */ /* 0x100fe40000004100 */
[-C--:B------:R-:W-:Y:S01]  /*2c20*/  FFMA.FTZ R18, R18, R42.reuse, R39 ;  /* 0x0000002a12127223 */ /* 0x080fe20000010027 */
[----:B------:R-:W-:Y:S02]  /*2c30*/  HADD2.F32 R39, -RZ, R29.H1_H1 ;  /* 0x3000001dff277230 */ /* 0x000fe40000004100 */
[----:B------:R-:W-:Y:S01]  /*2c40*/  FFMA.FTZ R41, R34, R42, R41 ;  /* 0x0000002a22297223 */ /* 0x000fe20000010029 */
[----:B------:R-:W-:-:S02]  /*2c50*/  HADD2.F32 R34, -RZ, R31.H0_H0 ;  /* 0x2000001fff227230 */ /* 0x000fc40000004100 */
[-C--:B------:R-:W-:Y:S01]  /*2c60*/  FFMA.FTZ R18, R19, R20.reuse, R18 ;  /* 0x0000001413127223 */ /* 0x080fe20000010012 */
[----:B------:R-:W-:Y:S02]  /*2c70*/  HADD2.F32 R19, -RZ, R2.H0_H0 ;  /* 0x20000002ff137230 */ /* 0x000fe40000004100 */
[----:B------:R-:W-:Y:S01]  /*2c80*/  FFMA.FTZ R20, R34, R20, R41 ;  /* 0x0000001422147223 */ /* 0x000fe20000010029 */
[-C--:B------:R-:W-:Y:S01]  /*2c90*/  FFMA.FTZ R18, R39, R21.reuse, R18 ;  /* 0x0000001527127223 */ /* 0x080fe20000010012 */
[----:B------:R-:W-:Y:S02]  /*2ca0*/  HADD2.F32 R39, -RZ, R0.H1_H1 ;  /* 0x30000000ff277230 */ /* 0x000fe40000004100 */
[----:B------:R-:W-:Y:S01]  /*2cb0*/  FFMA.FTZ R20, R43, R21, R20 ;  /* 0x000000152b147223 */ /* 0x000fe20000010014 */
[----:B------:R-:W-:-:S03]  /*2cc0*/  FMUL.FTZ R18, R19, R18 ;  /* 0x0000001213127220 */ /* 0x000fc60000410000 */
[----:B------:R-:W-:Y:S02]  /*2cd0*/  FMUL.FTZ R20, R39, R20 ;  /* 0x0000001427147220 */ /* 0x000fe40000410000 */
[----:B------:R-:W-:-:S03]  /*2ce0*/  F2FP.F16.F32.PACK_AB R18, RZ, R18 ;  /* 0x00000012ff12723e */ /* 0x000fc600000000ff */
[----:B------:R-:W-:-:S04]  /*2cf0*/  F2FP.F16.F32.PACK_AB R20, RZ, R20 ;  /* 0x00000014ff14723e */ /* 0x000fc800000000ff */
[----:B------:R-:W-:-:S05]  /*2d00*/  PRMT R18, R18, 0x5410, R20 ;  /* 0x0000541012127816 */ /* 0x000fca0000000014 */
[----:B------:R-:W-:-:S07]  /*2d10*/  HFMA2 R6, R18, 1, 1, R6 ;  /* 0x3c003c0012067831 */ /* 0x000fce0000000006 */
.L_x_308:
[----:B------:R-:W-:Y:S05]  /*2d20*/  BRA.U !UP1, `(.L_x_307) ;  /* 0x0000000909e07547 */ /* 0x000fea000b800000 */
[----:B------:R-:W-:-:S04]  /*2d30*/  PRMT R18, R33, 0x9910, RZ ;  /* 0x0000991021127816 */ /* 0x000fc800000000ff */
[----:B------:R-:W-:-:S13]  /*2d40*/  ISETP.NE.AND P1, PT, R18, RZ, PT ;  /* 0x000000ff1200720c */ /* 0x000fda0003f25270 */
[----:B------:R-:W-:Y:S05]  /*2d50*/  @!P1 BRA `(.L_x_309) ;  /* 0x0000000400689947 */ /* 0x000fea0003800000 */
[----:B------:R-:W0:Y:S01]  /*2d60*/  LDS.64 R18, [UR8] ;  /* 0x00000008ff127984 */ /* 0x000e220008000a00 */
[--C-:B------:R-:W-:Y:S02]  /*2d70*/  HADD2.F32 R34, -RZ, R8.reuse.H0_H0 ;  /* 0x20000008ff227230 */ /* 0x100fe40000004100 */
[----:B------:R-:W-:Y:S01]  /*2d80*/  HADD2.F32 R40, -RZ, R8.H1_H1 ;  /* 0x30000008ff287230 */ /* 0x000fe20000004100 */
[----:B------:R-:W1:Y:S01]  /*2d90*/  LDS.64 R20, [UR8+0x8] ;  /* 0x00000808ff147984 */ /* 0x000e620008000a00 */
        /* <DEDUP_REMOVED lines=86> */
.L_x_309:
[----:B------:R-:W-:Y:S05]  /*3300*/  BRA.U UP0, `(.L_x_307) ;  /* 0x0000000500687547 */ /* 0x000fea000b800000 */
[----:B------:R-:W0:Y:S01]  /*3310*/  LDS.64 R18, [UR8+0x80] ;  /* 0x00008008ff127984 */ /* 0x000e220008000a00 */
[--C-:B------:R-:W-:Y:S02]  /*3320*/  HADD2.F32 R34, -RZ, R8.reuse.H0_H0 ;  /* 0x20000008ff227230 */ /* 0x100fe40000004100 */
[----:B------:R-:W-:Y:S01]  /*3330*/  HADD2.F32 R38, -RZ, R8.H1_H1 ;  /* 0x30000008ff267230 */ /* 0x000fe20000004100 */
[----:B------:R-:W1:Y:S01]  /*3340*/  LDS.64 R20, [UR8+0x88] ;  /* 0x00008808ff147984 */ /* 0x000e620008000a00 */
[--C-:B------:R-:W-:Y:S02]  /*3350*/  HADD2.F32 R8, -RZ, R10.reuse.H0_H0 ;  /* 0x2000000aff087230 */ /* 0x100fe40000004100 */
[----:B------:R-:W-:Y:S02]  /*3360*/  HADD2.F32 R40, -RZ, R10.H1_H1 ;  /* 0x3000000aff287230 */ /* 0x000fe40000004100 */
[--C-:B------:R-:W-:Y:S02]  /*3370*/  HADD2.F32 R10, -RZ, R16.reuse.H0_H0 ;  /* 0x20000010ff0a7230 */ /* 0x100fe40000004100 */
[----:B------:R-:W-:-:S02]  /*3380*/  HADD2.F32 R41, -RZ, R16.H1_H1 ;  /* 0x30000010ff297230 */ /* 0x000fc40000004100 */
[--C-:B------:R-:W-:Y:S02]  /*3390*/  HADD2.F32 R16, -RZ, R22.reuse.H0_H0 ;  /* 0x20000016ff107230 */ /* 0x100fe40000004100 */
[----:B------:R-:W-:Y:S02]  /*33a0*/  HADD2.F32 R22, -RZ, R22.H1_H1 ;  /* 0x30000016ff167230 */ /* 0x000fe40000004100 */
[--C-:B0-----:R-:W-:Y:S02]  /*33b0*/  HADD2.F32 R39, -RZ, R18.reuse.H0_H0 ;  /* 0x20000012ff277230 */ /* 0x101fe40000004100 */
[----:B------:R-:W-:Y:S02]  /*33c0*/  HADD2.F32 R43, -RZ, R18.H1_H1 ;  /* 0x30000012ff2b7230 */ /* 0x000fe40000004100 */
[----:B------:R-:W-:Y:S02]  /*33d0*/  HADD2.F32 R18, -RZ, R9.H0_H0 ;  /* 0x20000009ff127230 */ /* 0x000fe40000004100 */
[-C--:B------:R-:W-:Y:S01]  /*33e0*/  FFMA.FTZ R10, R10, R39.reuse, RZ ;  /* 0x000000270a0a7223 */ /* 0x080fe200000100ff */
[-C--:B------:R-:W-:Y:S01]  /*33f0*/  FFMA.FTZ R45, R34, R39.reuse, RZ ;  /* 0x00000027222d7223 */ /* 0x080fe200000100ff */
[-C--:B------:R-:W-:Y:S01]  /*3400*/  FFMA.FTZ R8, R8, R39.reuse, RZ ;  /* 0x0000002708087223 */ /* 0x080fe200000100ff */
[----:B------:R-:W-:Y:S01]  /*3410*/  FFMA.FTZ R16, R16, R39, RZ ;  /* 0x0000002710107223 */ /* 0x000fe200000100ff */
[----:B------:R-:W-:Y:S01]  /*3420*/  FFMA.FTZ R10, R41, R43, R10 ;  /* 0x0000002b290a7223 */ /* 0x000fe2000001000a */
[----:B------:R-:W-:-:S02]  /*3430*/  HADD2.F32 R39, -RZ, R19.H0_H0 ;  /* 0x20000013ff277230 */ /* 0x000fc40000004100 */
[-C--:B------:R-:W-:Y:S01]  /*3440*/  FFMA.FTZ R38, R38, R43.reuse, R45 ;  /* 0x0000002b26267223 */ /* 0x080fe2000001002d */
[----:B------:R-:W-:Y:S02]  /*3450*/  HADD2.F32 R41, -RZ, R17.H0_H0 ;  /* 0x20000011ff297230 */ /* 0x000fe40000004100 */
[-C--:B------:R-:W-:Y:S01]  /*3460*/  FFMA.FTZ R8, R40, R43.reuse, R8 ;  /* 0x0000002b28087223 */ /* 0x080fe20000010008 */
[----:B------:R-:W-:Y:S02]  /*3470*/  HADD2.F32 R45, -RZ, R11.H0_H0 ;  /* 0x2000000bff2d7230 */ /* 0x000fe40000004100 */
[----:B------:R-:W-:Y:S01]  /*3480*/  FFMA.FTZ R16, R22, R43, R16 ;  /* 0x0000002b16107223 */ /* 0x000fe20000010010 */
[----:B------:R-:W-:Y:S02]  /*3490*/  HADD2.F32 R19, -RZ, R19.H1_H1 ;  /* 0x30000013ff137230 */ /* 0x000fe40000004100 */
[----:B------:R-:W-:Y:S01]  /*34a0*/  FFMA.FTZ R10, R41, R39, R10 ;  /* 0x00000027290a7223 */ /* 0x000fe2000001000a */
[----:B------:R-:W-:-:S02]  /*34b0*/  HADD2.F32 R41, -RZ, R23.H0_H0 ;  /* 0x20000017ff297230 */ /* 0x000fc40000004100 */
[-C--:B------:R-:W-:Y:S01]  /*34c0*/  FFMA.FTZ R38, R18, R39.reuse, R38 ;  /* 0x0000002712267223 */ /* 0x080fe20000010026 */
[----:B------:R-:W-:Y:S02]  /*34d0*/  HADD2.F32 R9, -RZ, R9.H1_H1 ;  /* 0x30000009ff097230 */ /* 0x000fe40000004100 */
[-C--:B------:R-:W-:Y:S01]  /*34e0*/  FFMA.FTZ R8, R45, R39.reuse, R8 ;  /* 0x000000272d087223 */ /* 0x080fe20000010008 */
[----:B------:R-:W-:Y:S02]  /*34f0*/  HADD2.F32 R11, -RZ, R11.H1_H1 ;  /* 0x3000000bff0b7230 */ /* 0x000fe40000004100 */
[----:B------:R-:W-:Y:S01]  /*3500*/  FFMA.FTZ R16, R41, R39, R16 ;  /* 0x0000002729107223 */ /* 0x000fe20000010010 */
[----:B------:R-:W-:Y:S02]  /*3510*/  HADD2.F32 R17, -RZ, R17.H1_H1 ;  /* 0x30000011ff117230 */ /* 0x000fe40000004100 */
[----:B------:R-:W-:Y:S01]  /*3520*/  FFMA.FTZ R38, R9, R19, R38 ;  /* 0x0000001309267223 */ /* 0x000fe20000010026 */
[----:B------:R-:W-:-:S02]  /*3530*/  HADD2.F32 R23, -RZ, R23.H1_H1 ;  /* 0x30000017ff177230 */ /* 0x000fc40000004100 */
[-C--:B------:R-:W-:Y:S01]  /*3540*/  FFMA.FTZ R9, R11, R19.reuse, R8 ;  /* 0x000000130b097223 */ /* 0x080fe20000010008 */
[----:B-1----:R-:W-:Y:S02]  /*3550*/  HADD2.F32 R11, -RZ, R20.H0_H0 ;  /* 0x20000014ff0b7230 */ /* 0x002fe40000004100 */
[-C--:B------:R-:W-:Y:S01]  /*3560*/  FFMA.FTZ R10, R17, R19.reuse, R10 ;  /* 0x00000013110a7223 */ /* 0x080fe2000001000a */
[----:B------:R-:W-:Y:S02]  /*3570*/  HADD2.F32 R17, -RZ, R24.H0_H0 ;  /* 0x20000018ff117230 */ /* 0x000fe40000004100 */
[----:B------:R-:W-:Y:S01]  /*3580*/  FFMA.FTZ R16, R23, R19, R16 ;  /* 0x0000001317107223 */ /* 0x000fe20000010010 */
[----:B------:R-:W-:Y:S02]  /*3590*/  HADD2.F32 R18, -RZ, R26.H0_H0 ;  /* 0x2000001aff127230 */ /* 0x000fe40000004100 */
[----:B------:R-:W-:Y:S02]  /*35a0*/  HADD2.F32 R19, -RZ, R28.H0_H0 ;  /* 0x2000001cff137230 */ /* 0x000fe40000004100 */
        /* <DEDUP_REMOVED lines=8> */
[----:B------:R-:W-:Y:S02]  /*3630*/  HADD2.F32 R28, -RZ, R28.H1_H1 ;  /* 0x3000001cff1c7230 */ /* 0x000fe40000004100 */
[----:B------:R-:W-:Y:S01]  /*3640*/  FFMA.FTZ R17, R24, R20, R17 ;  /* 0x0000001418117223 */ /* 0x000fe20000010011 */
[----:B------:R-:W-:-:S02]  /*3650*/  HADD2.F32 R30, -RZ, R30.H1_H1 ;  /* 0x3000001eff1e7230 */ /* 0x000fc40000004100 */
[-C--:B------:R-:W-:Y:S01]  /*3660*/  FFMA.FTZ R9, R26, R20.reuse, R9 ;  /* 0x000000141a097223 */ /* 0x080fe20000010009 */
[----:B------:R-:W-:Y:S02]  /*3670*/  HADD2.F32 R8, -RZ, R21.H0_H0 ;  /* 0x20000015ff087230 */ /* 0x000fe40000004100 */
        /* <DEDUP_REMOVED lines=19> */
[--C-:B------:R-:W-:Y:S02]  /*37b0*/  HADD2.F32 R11, -RZ, R2.reuse.H1_H1 ;  /* 0x30000002ff0b7230 */ /* 0x100fe40000004100 */
[----:B------:R-:W-:Y:S01]  /*37c0*/  FFMA.FTZ R8, R31, R21, R8 ;  /* 0x000000151f087223 */ /* 0x000fe20000010008 */
[----:B------:R-:W-:Y:S02]  /*37d0*/  HADD2.F32 R17, -RZ, R2.H0_H0 ;  /* 0x20000002ff117230 */ /* 0x000fe40000004100 */
[----:B------:R-:W-:Y:S01]  /*37e0*/  FMUL.FTZ R10, R9, R10 ;  /* 0x0000000a090a7220 */ /* 0x000fe20000410000 */
[----:B------:R-:W-:-:S02]  /*37f0*/  HADD2.F32 R19, -RZ, R0.H1_H1 ;  /* 0x30000000ff137230 */ /* 0x000fc40000004100 */
[----:B------:R-:W-:Y:S01]  /*3800*/  FMUL.FTZ R16, R11, R16 ;  /* 0x000000100b107220 */ /* 0x000fe20000410000 */
[----:B------:R-:W-:Y:S01]  /*3810*/  FMUL.FTZ R18, R17, R18 ;  /* 0x0000001211127220 */ /* 0x000fe20000410000 */
[----:B------:R-:W-:Y:S01]  /*3820*/  F2FP.F16.F32.PACK_AB R10, RZ, R10 ;  /* 0x0000000aff0a723e */ /* 0x000fe200000000ff */
[----:B------:R-:W-:Y:S02]  /*3830*/  FMUL.FTZ R8, R19, R8 ;  /* 0x0000000813087220 */ /* 0x000fe40000410000 */
[----:B------:R-:W-:Y:S02]  /*3840*/  F2FP.F16.F32.PACK_AB R16, RZ, R16 ;  /* 0x00000010ff10723e */ /* 0x000fe400000000ff */
[----:B------:R-:W-:Y:S02]  /*3850*/  F2FP.F16.F32.PACK_AB R18, RZ, R18 ;  /* 0x00000012ff12723e */ /* 0x000fe400000000ff */
[----:B------:R-:W-:Y:S02]  /*3860*/  F2FP.F16.F32.PACK_AB R8, RZ, R8 ;  /* 0x00000008ff08723e */ /* 0x000fe400000000ff */
[----:B------:R-:W-:-:S02]  /*3870*/  PRMT R10, R10, 0x5410, R16 ;  /* 0x000054100a0a7816 */ /* 0x000fc40000000010 */
[----:B------:R-:W-:-:S03]  /*3880*/  PRMT R18, R18, 0x5410, R8 ;  /* 0x0000541012127816 */ /* 0x000fc60000000008 */
[----:B------:R-:W-:Y:S02]  /*3890*/  HFMA2 R5, R10, 1, 1, R5 ;  /* 0x3c003c000a057831 */ /* 0x000fe40000000005 */
[----:B------:R-:W-:-:S07]  /*38a0*/  HADD2 R4, R18, R4 ;  /* 0x0000000412047230 */ /* 0x000fce0000000000 */
.L_x_307:
[----:B------:R-:W-:-:S05]  /*38b0*/  MOV R9, UR17 ;  /* 0x0000001100097c02 */ /* 0x000fca0008000f00 */
[----:B------:R-:W-:-:S05]  /*38c0*/  IMAD.WIDE R36, R9, 0x4, R36 ;  /* 0x0000000409247825 */ /* 0x000fca00078e0224 */
[----:B------:R-:W2:Y:S02]  /*38d0*/  LDG.E.128.CONSTANT R8, desc[UR22][R36.64] ;  /* 0x0000001624087981 */ /* 0x000ea4000c1e9d00 */
[C---:B--2---:R-:W-:Y:S02]  /*38e0*/  LOP3.LUT R16, R8.reuse, 0xf000f, RZ, 0xc0, !PT ;  /* 0x000f000f08107812 */ /* 0x044fe400078ec0ff */
[----:B------:R-:W-:Y:S02]  /*38f0*/  LOP3.LUT R17, R8, 0xf000f0, RZ, 0xc0, !PT ;  /* 0x00f000f008117812 */ /* 0x000fe400078ec0ff */
[C---:B------:R-:W-:Y:S02]  /*3900*/  LOP3.LUT R22, R10.reuse, 0xf000f, RZ, 0xc0, !PT ;  /* 0x000f000f0a167812 */ /* 0x040fe400078ec0ff */
[----:B------:R-:W-:Y:S02]  /*3910*/  LOP3.LUT R23, R10, 0xf000f0, RZ, 0xc0, !PT ;  /* 0x00f000f00a177812 */ /* 0x000fe400078ec0ff */
[----:B------:R-:W-:-:S02]  /*3920*/  SHF.R.U32.HI R18, RZ, 0x8, R8 ;  /* 0x00000008ff127819 */ /* 0x000fc40000011608 */
[C---:B------:R-:W-:Y:S02]  /*3930*/  LOP3.LUT R30, R11.reuse, 0xf000f, RZ, 0xc0, !PT ;  /* 0x000f000f0b1e7812 */ /* 0x040fe400078ec0ff */
[----:B------:R-:W-:Y:S02]  /*3940*/  LOP3.LUT R31, R11, 0xf000f0, RZ, 0xc0, !PT ;  /* 0x00f000f00b1f7812 */ /* 0x000fe400078ec0ff */
[C---:B------:R-:W-:Y:S02]  /*3950*/  LOP3.LUT R19, R9.reuse, 0xf000f, RZ, 0xc0, !PT ;  /* 0x000f000f09137812 */ /* 0x040fe400078ec0ff */
[----:B------:R-:W-:Y:S02]  /*3960*/  LOP3.LUT R20, R9, 0xf000f0, RZ, 0xc0, !PT ;  /* 0x00f000f009147812 */ /* 0x000fe400078ec0ff */
[----:B------:R-:W-:Y:S02]  /*3970*/  SHF.R.U32.HI R21, RZ, 0x8, R9 ;  /* 0x00000008ff157819 */ /* 0x000fe40000011609 */
[----:B------:R-:W-:-:S02]  /*3980*/  SHF.R.U32.HI R28, RZ, 0x8, R10 ;  /* 0x00000008ff1c7819 */ /* 0x000fc4000001160a */
[----:B------:R-:W-:Y:S02]  /*3990*/  SHF.R.U32.HI R34, RZ, 0x8, R11 ;  /* 0x00000008ff227819 */ /* 0x000fe4000001160b */
[----:B------:R-:W-:Y:S02]  /*39a0*/  LOP3.LUT R8, R16, 0x64006400, RZ, 0xfc, !PT ;  /* 0x6400640010087812 */ /* 0x000fe400078efcff */
[----:B------:R-:W-:Y:S02]  /*39b0*/  LOP3.LUT R9, R17, 0x64006400, RZ, 0xfc, !PT ;  /* 0x6400640011097812 */ /* 0x000fe400078efcff */
[----:B------:R-:W-:Y:S01]  /*39c0*/  LOP3.LUT R16, R22, 0x64006400, RZ, 0xfc, !PT ;  /* 0x6400640016107812 */ /* 0x000fe200078efcff */
[----:B------:R-:W-:Y:S01]  /*39d0*/  HADD2 R8, R8, -1032, -1032 ;  /* 0xe408e40808087430 */ /* 0x000fe20000000000 */
[----:B------:R-:W-:Y:S01]  /*39e0*/  LOP3.LUT R17, R23, 0x64006400, RZ, 0xfc, !PT ;  /* 0x6400640017117812 */ /* 0x000fe200078efcff */
[-C--:B------:R-:W-:Y:S01]  /*39f0*/  HFMA2 R9, R9, R0.reuse.H0_H0, -72, -72 ;  /* 0xd480d48009097431 */ /* 0x080fe20000040000 */
[C---:B------:R-:W-:Y:S01]  /*3a00*/  LOP3.LUT R24, R18.reuse, 0xf000f, RZ, 0xc0, !PT ;  /* 0x000f000f12187812 */ /* 0x040fe200078ec0ff */
[----:B------:R-:W-:Y:S01]  /*3a10*/  HADD2 R16, R16, -1032, -1032 ;  /* 0xe408e40810107430 */ /* 0x000fe20000000000 */
[----:B------:R-:W-:Y:S01]  /*3a20*/  LOP3.LUT R25, R18, 0xf000f0, RZ, 0xc0, !PT ;  /* 0x00f000f012197812 */ /* 0x000fe200078ec0ff */
[----:B------:R-:W-:Y:S01]  /*3a30*/  HFMA2 R17, R17, R0.H0_H0, -72, -72 ;  /* 0xd480d48011117431 */ /* 0x000fe20000040000 */
[----:B------:R-:W-:-:S02]  /*3a40*/  LOP3.LUT R22, R30, 0x64006400, RZ, 0xfc, !PT ;  /* 0x640064001e167812 */ /* 0x000fc400078efcff */
[----:B------:R-:W-:Y:S02]  /*3a50*/  LOP3.LUT R23, R31, 0x64006400, RZ, 0xfc, !PT ;  /* 0x640064001f177812 */ /* 0x000fe400078efcff */
[C---:B------:R-:W-:Y:S01]  /*3a60*/  LOP3.LUT R26, R21.reuse, 0xf000f, RZ, 0xc0, !PT ;  /* 0x000f000f151a7812 */ /* 0x040fe200078ec0ff */
[----:B------:R-:W-:Y:S01]  /*3a70*/  HADD2 R22, R22, -1032, -1032 ;  /* 0xe408e40816167430 */ /* 0x000fe20000000000 */
[----:B------:R-:W-:Y:S01]  /*3a80*/  LOP3.LUT R27, R21, 0xf000f0, RZ, 0xc0, !PT ;  /* 0x00f000f0151b7812 */ /* 0x000fe200078ec0ff */
[----:B------:R-:W-:Y:S01]  /*3a90*/  HFMA2 R23, R23, R0.H0_H0, -72, -72 ;  /* 0xd480d48017177431 */ /* 0x000fe20000040000 */
[C---:B------:R-:W-:Y:S02]  /*3aa0*/  LOP3.LUT R18, R28.reuse, 0xf000f, RZ, 0xc0, !PT ;  /* 0x000f000f1c127812 */ /* 0x040fe400078ec0ff */
        /* <DEDUP_REMOVED lines=8> */
[-C--:B------:R-:W-:Y:S01]  /*3b30*/  HFMA2 R11, R11, R0.reuse.H0_H0, -72, -72 ;  /* 0xd480d4800b0b7431 */ /* 0x080fe20000040000 */
        /* <DEDUP_REMOVED lines=11> */
[----:B------:R-:W-:-:S02]  /*3bf0*/  HFMA2 R29, R29, R0.H0_H0, -72, -72 ;  /* 0xd480d4801d1d7431 */ /* 0x000fc40000040000 */
        /* <DEDUP_REMOVED lines=93> */
.L_x_310:
        /* <DEDUP_REMOVED lines=95> */
.L_x_312:
[----:B------:R-:W-:Y:S05]  /*47c0*/  BRA.U !UP1, `(.L_x_311) ;  /* 0x0000000909e07547 */ /* 0x000fea000b800000 */
[----:B------:R-:W-:-:S04]  /*47d0*/  PRMT R18, R33, 0x9910, RZ ;  /* 0x0000991021127816 */ /* 0x000fc800000000ff */
[----:B------:R-:W-:-:S13]  /*47e0*/  ISETP.NE.AND P1, PT, R18, RZ, PT ;  /* 0x000000ff1200720c */ /* 0x000fda0003f25270 */
[----:B------:R-:W-:Y:S05]  /*47f0*/  @!P1 BRA `(.L_x_313) ;  /* 0x0000000400689947 */ /* 0x000fea0003800000 */
[----:B------:R-:W0:Y:S01]  /*4800*/  LDS.64 R18, [UR8+0x10] ;  /* 0x00001008ff127984 */ /* 0x000e220008000a00 */
        /* <DEDUP_REMOVED lines=89> */
.L_x_313:
        /* <DEDUP_REMOVED lines=91> */
.L_x_311:
        /* <DEDUP_REMOVED lines=146> */
.L_x_314:
        /* <DEDUP_REMOVED lines=95> */
.L_x_316:
        /* <DEDUP_REMOVED lines=94> */
.L_x_317:
        /* <DEDUP_REMOVED lines=91> */
.L_x_315:
[----:B------:R-:W-:-:S05]  /*6df0*/  MOV R9, UR17 ;  /* 0x0000001100097c02 */ /* 0x000fca0008000f00 */
[----:B------:R-:W-:-:S05]  /*6e00*/  IMAD.WIDE R36, R9, 0x4, R36 ;  /* 0x0000000409247825 */ /* 0x000fca00078e0224 */
[----:B------:R-:W2:Y:S02]  /*6e10*/  LDG.E.128.CONSTANT R8, desc[UR22][R36.64] ;  /* 0x0000001624087981 */ /* 0x000ea4000c1e9d00 */
[C---:B--2---:R-:W-:Y:S02]  /*6e20*/  LOP3.LUT R18, R10.reuse, 0xf000f, RZ, 0xc0, !PT ;  /* 0x000f000f0a127812 */ /* 0x044fe400078ec0ff */
[----:B------:R-:W-:Y:S02]  /*6e30*/  LOP3.LUT R22, R10, 0xf000f0, RZ, 0xc0, !PT ;  /* 0x00f000f00a167812 */ /* 0x000fe400078ec0ff */
[----:B------:R-:W-:Y:S02]  /*6e40*/  SHF.R.U32.HI R21, RZ, 0x8, R10 ;  /* 0x00000008ff157819 */ /* 0x000fe4000001160a */
[----:B------:R-:W-:Y:S02]  /*6e50*/  LOP3.LUT R10, R11, 0xf000f0, RZ, 0xc0, !PT ;  /* 0x00f000f00b0a7812 */ /* 0x000fe400078ec0ff */
[----:B------:R-:W-:-:S02]  /*6e60*/  LOP3.LUT R16, R8, 0xf000f0, RZ, 0xc0, !PT ;  /* 0x00f000f008107812 */ /* 0x000fc400078ec0ff */
[----:B------:R-:W-:Y:S02]  /*6e70*/  SHF.R.U32.HI R19, RZ, 0x8, R9 ;  /* 0x00000008ff137819 */ /* 0x000fe40000011609 */
[----:B------:R-:W-:Y:S02]  /*6e80*/  LOP3.LUT R27, R8, 0xf000f, RZ, 0xc0, !PT ;  /* 0x000f000f081b7812 */ /* 0x000fe400078ec0ff */
[----:B------:R-:W-:Y:S02]  /*6e90*/  SHF.R.U32.HI R26, RZ, 0x8, R8 ;  /* 0x00000008ff1a7819 */ /* 0x000fe40000011608 */
[C---:B------:R-:W-:Y:S02]  /*6ea0*/  LOP3.LUT R20, R9.reuse, 0xf000f, RZ, 0xc0, !PT ;  /* 0x000f000f09147812 */ /* 0x040fe400078ec0ff */
[----:B------:R-:W-:Y:S02]  /*6eb0*/  LOP3.LUT R8, R9, 0xf000f0, RZ, 0xc0, !PT ;  /* 0x00f000f009087812 */ /* 0x000fe400078ec0ff */
[----:B------:R-:W-:-:S02]  /*6ec0*/  SHF.R.U32.HI R25, RZ, 0x8, R11 ;  /* 0x00000008ff197819 */ /* 0x000fc4000001160b */
        /* <DEDUP_REMOVED lines=21> */
[----:B------:R-:W-:Y:S01]  /*7020*/  LOP3.LUT R23, R8, 0x64006400, RZ, 0xfc, !PT ;  /* 0x6400640008177812 */ /* 0x000fe200078efcff */
[-C--:B------:R-:W-:Y:S01]  /*7030*/  HFMA2 R8, R31, R0.reuse.H0_H0, -72, -72 ;  /* 0xd480d4801f087431 */ /* 0x080fe20000040000 */
[----:B------:R-:W-:Y:S02]  /*7040*/  LOP3.LUT R27, R27, 0x64006400, RZ, 0xfc, !PT ;  /* 0x640064001b1b7812 */ /* 0x000fe400078efcff */
[----:B------:R-:W-:Y:S01]  /*7050*/  LOP3.LUT R29, R24, 0x64006400, RZ, 0xfc, !PT ;  /* 0x64006400181d7812 */ /* 0x000fe200078efcff */
[-C--:B------:R-:W-:Y:S01]  /*7060*/  HFMA2 R10, R23, R0.reuse.H0_H0, -72, -72 ;  /* 0xd480d480170a7431 */ /* 0x080fe20000040000 */
[----:B------:R-:W-:Y:S01]  /*7070*/  LOP3.LUT R20, R20, 0x64006400, RZ, 0xfc, !PT ;  /* 0x6400640014147812 */ /* 0x000fe200078efcff */
[----:B------:R-:W-:Y:S01]  /*7080*/  HADD2 R24, R27, -1032, -1032 ;  /* 0xe408e4081b187430 */ /* 0x000fe20000000000 */
[----:B------:R-:W-:Y:S01]  /*7090*/  LOP3.LUT R18, R18, 0x64006400, RZ, 0xfc, !PT ;  /* 0x6400640012127812 */ /* 0x000fe200078efcff */
[----:B------:R-:W-:Y:S01]  /*70a0*/  HADD2 R27, R29, -1032, -1032 ;  /* 0xe408e4081d1b7430 */ /* 0x000fe20000000000 */
[----:B------:R-:W-:Y:S01]  /*70b0*/  LOP3.LUT R28, R26, 0x64006400, RZ, 0xfc, !PT ;  /* 0x640064001a1c7812 */ /* 0x000fe200078efcff */
[----:B------:R-:W-:Y:S01]  /*70c0*/  HFMA2 R23, R41, R0.H0_H0, -72, -72 ;  /* 0xd480d48029177431 */ /* 0x000fe20000040000 */
        /* <DEDUP_REMOVED lines=18> */
[----:B------:R-:W-:Y:S02]  /*71f0*/  HADD2.F32 R38, -RZ, R19.H0_H0 ;  /* 0x20000013ff267230 */ /* 0x000fe40000004100 */
        /* <DEDUP_REMOVED lines=9> */
[--C-:B------:R-:W-:Y:S02]  /*7290*/  HADD2.F32 R20, -RZ, R28.reuse.H1_H1 ;  /* 0x3000001cff147230 */ /* 0x100fe40000004100 */
[----:B------:R-:W-:Y:S01]  /*72a0*/  FFMA.FTZ R42, R19, R40, R42 ;  /* 0x00000028132a7223 */ /* 0x000fe2000001002a */
[----:B------:R-:W-:-:S05]  /*72b0*/  HADD2.F32 R19, -RZ, R28.H0_H0 ;  /* 0x2000001cff137230 */ /* 0x000fca0000004100 */
[----:B------:R-:W-:Y:S01]  /*72c0*/  FFMA.FTZ R19, R19, R39, R42 ;  /* 0x0000002713137223 */ /* 0x000fe2000001002a */
[----:B------:R-:W-:-:S03]  /*72d0*/  HADD2.F32 R42, -RZ, R10.H0_H0 ;  /* 0x2000000aff2a7230 */ /* 0x000fc60000004100 */
[----:B------:R-:W-:Y:S01]  /*72e0*/  FFMA.FTZ R19, R20, R41, R19 ;  /* 0x0000002914137223 */ /* 0x000fe20000010013 */
[----:B------:R-:W-:-:S05]  /*72f0*/  HADD2.F32 R20, -RZ, R21.H0_H0 ;  /* 0x20000015ff147230 */ /* 0x000fca0000004100 */
[----:B------:R-:W-:Y:S01]  /*7300*/  FFMA.FTZ R19, R42, R20, R19 ;  /* 0x000000142a137223 */ /* 0x000fe20000010013 */
[----:B------:R-:W-:-:S05]  /*7310*/  HADD2.F32 R42, -RZ, R10.H1_H1 ;  /* 0x3000000aff2a7230 */ /* 0x000fca0000004100 */
[----:B------:R-:W-:Y:S01]  /*7320*/  FFMA.FTZ R19, R42, R43, R19 ;  /* 0x0000002b2a137223 */ /* 0x000fe20000010013 */
[----:B------:R-:W-:-:S05]  /*7330*/  HADD2.F32 R42, -RZ, R3.H0_H0 ;  /* 0x20000003ff2a7230 */ /* 0x000fca0000004100 */
[----:B------:R-:W-:Y:S01]  /*7340*/  FMUL.FTZ R21, R42, R19 ;  /* 0x000000132a157220 */ /* 0x000fe20000410000 */
[----:B------:R-:W-:Y:S02]  /*7350*/  HADD2.F32 R19, -RZ, R25.H1_H1 ;  /* 0x30000019ff137230 */ /* 0x000fe40000004100 */
[----:B------:R-:W-:Y:S02]  /*7360*/  HADD2.F32 R42, -RZ, R17.H0_H0 ;  /* 0x20000011ff2a7230 */ /* 0x000fe40000004100 */
[----:B------:R-:W-:Y:S01]  /*7370*/  F2FP.F16.F32.PACK_AB R21, RZ, R21 ;  /* 0x00000015ff15723e */ /* 0x000fe200000000ff */
[----:B------:R-:W-:-:S04]  /*7380*/  FFMA.FTZ R19, R18, R19, R45 ;  /* 0x0000001312137223 */ /* 0x000fc8000001002d */
[----:B------:R-:W-:Y:S01]  /*7390*/  FFMA.FTZ R45, R38, R42, R19 ;  /* 0x0000002a262d7223 */ /* 0x000fe20000010013 */
[----:B------:R-:W-:-:S05]  /*73a0*/  HADD2.F32 R19, -RZ, R17.H1_H1 ;  /* 0x30000011ff137230 */ /* 0x000fca0000004100 */
[----:B------:R-:W-:Y:S01]  /*73b0*/  FFMA.FTZ R42, R40, R19, R45 ;  /* 0x00000013282a7223 */ /* 0x000fe2000001002d */
[----:B------:R-:W-:Y:S02]  /*73c0*/  HADD2.F32 R19, -RZ, R29.H0_H0 ;  /* 0x2000001dff137230 */ /* 0x000fe40000004100 */
[----:B------:R-:W-:-:S03]  /*73d0*/  HADD2.F32 R45, -RZ, R26.H0_H0 ;  /* 0x2000001aff2d7230 */ /* 0x000fc60000004100 */
[----:B------:R-:W-:Y:S01]  /*73e0*/  FFMA.FTZ R44, R39, R19, R42 ;  /* 0x00000013272c7223 */ /* 0x000fe2000001002a */
[----:B------:R-:W-:Y:S02]  /*73f0*/  HADD2.F32 R42, -RZ, R29.H1_H1 ;  /* 0x3000001dff2a7230 */ /* 0x000fe40000004100 */
[----:B------:R-:W-:-:S03]  /*7400*/  FFMA.FTZ R45, R34, R45, RZ ;  /* 0x0000002d222d7223 */ /* 0x000fc600000100ff */
        /* <DEDUP_REMOVED lines=9> */
[----:B------:R-:W-:Y:S01]  /*74a0*/  FFMA.FTZ R19, R34, R19, RZ ;  /* 0x0000001322137223 */ /* 0x000fe200000100ff */
[----:B------:R-:W-:Y:S02]  /*74b0*/  HADD2.F32 R34, -RZ, R26.H1_H1 ;  /* 0x3000001aff227230 */ /* 0x000fe40000004100 */
[----:B------:R-:W-:-:S03]  /*74c0*/  PRMT R21, R21, 0x5410, R42 ;  /* 0x0000541015157816 */ /* 0x000fc6000000002a */
[----:B------:R-:W-:Y:S01]  /*74d0*/  FFMA.FTZ R45, R18, R34, R45 ;  /* 0x00000022122d7223 */ /* 0x000fe2000001002d */
[----:B------:R-:W-:Y:S02]  /*74e0*/  HADD2.F32 R34, -RZ, R27.H1_H1 ;  /* 0x3000001bff227230 */ /* 0x000fe40000004100 */
[----:B------:R-:W-:-:S03]  /*74f0*/  HFMA2 R13, R21, 1, 1, R13 ;  /* 0x3c003c00150d7831 */ /* 0x000fc6000000000d */
[----:B------:R-:W-:Y:S01]  /*7500*/  FFMA.FTZ R19, R18, R34, R19 ;  /* 0x0000002212137223 */ /* 0x000fe20000010013 */
[----:B------:R-:W-:Y:S02]  /*7510*/  HADD2.F32 R34, -RZ, R16.H0_H0 ;  /* 0x20000010ff227230 */ /* 0x000fe40000004100 */
[----:B------:R-:W-:-:S03]  /*7520*/  HADD2.F32 R18, -RZ, R11.H0_H0 ;  /* 0x2000000bff127230 */ /* 0x000fc60000004100 */
[C---:B------:R-:W-:Y:S01]  /*7530*/  FFMA.FTZ R45, R38.reuse, R34, R45 ;  /* 0x00000022262d7223 */ /* 0x040fe2000001002d */
[----:B------:R-:W-:Y:S02]  /*7540*/  HADD2.F32 R34, -RZ, R30.H1_H1 ;  /* 0x3000001eff227230 */ /* 0x000fe40000004100 */
[----:B------:R-:W-:Y:S01]  /*7550*/  FFMA.FTZ R38, R38, R18, R19 ;  /* 0x0000001226267223 */ /* 0x000fe20000010013 */
[----:B------:R-:W-:Y:S02]  /*7560*/  HADD2.F32 R18, -RZ, R16.H1_H1 ;  /* 0x30000010ff127230 */ /* 0x000fe40000004100 */
[----:B------:R-:W-:-:S03]  /*7570*/  HADD2.F32 R19, -RZ, R11.H1_H1 ;  /* 0x3000000bff137230 */ /* 0x000fc60000004100 */
[C---:B------:R-:W-:Y:S01]  /*7580*/  FFMA.FTZ R18, R40.reuse, R18, R45 ;  /* 0x0000001228127223 */ /* 0x040fe2000001002d */
[----:B------:R-:W-:Y:S02]  /*7590*/  HADD2.F32 R45, -RZ, R31.H0_H0 ;  /* 0x2000001fff2d7230 */ /* 0x000fe40000004100 */
[----:B------:R-:W-:Y:S01]  /*75a0*/  FFMA.FTZ R38, R40, R19, R38 ;  /* 0x0000001328267223 */ /* 0x000fe20000010026 */
[----:B------:R-:W-:Y:S02]  /*75b0*/  HADD2.F32 R19, -RZ, R30.H0_H0 ;  /* 0x2000001eff137230 */ /* 0x000fe40000004100 */
[----:B------:R-:W-:Y:S02]  /*75c0*/  HADD2.F32 R40, -RZ, R23.H0_H0 ;  /* 0x20000017ff287230 */ /* 0x000fe40000004100 */
[C---:B------:R-:W-:Y:S01]  /*75d0*/  FFMA.FTZ R45, R39.reuse, R45, R38 ;  /* 0x0000002d272d7223 */ /* 0x040fe20000010026 */
[----:B------:R-:W-:Y:S02]  /*75e0*/  HADD2.F32 R38, -RZ, R31.H1_H1 ;  /* 0x3000001fff267230 */ /* 0x000fe40000004100 */
[----:B------:R-:W-:Y:S01]  /*75f0*/  FFMA.FTZ R18, R39, R19, R18 ;  /* 0x0000001327127223 */ /* 0x000fe20000010012 */
[----:B------:R-:W-:-:S03]  /*7600*/  HADD2.F32 R19, -RZ, R8.H0_H0 ;  /* 0x20000008ff137230 */ /* 0x000fc60000004100 */
[C---:B------:R-:W-:Y:S01]  /*7610*/  FFMA.FTZ R39, R41.reuse, R34, R18 ;  /* 0x0000002229277223 */ /* 0x040fe20000010012 */
[----:B------:R-:W-:Y:S01]  /*7620*/  FFMA.FTZ R45, R41, R38, R45 ;  /* 0x00000026292d7223 */ /* 0x000fe2000001002d */
[----:B------:R-:W-:Y:S02]  /*7630*/  HADD2.F32 R34, -RZ, R8.H1_H1 ;  /* 0x30000008ff227230 */ /* 0x000fe40000004100 */
[----:B------:R-:W-:Y:S02]  /*7640*/  HADD2.F32 R18, -RZ, R23.H1_H1 ;  /* 0x30000017ff127230 */ /* 0x000fe40000004100 */
[C---:B------:R-:W-:Y:S01]  /*7650*/  FFMA.FTZ R38, R20.reuse, R19, R39 ;  /* 0x0000001314267223 */ /* 0x040fe20000010027 */
[----:B------:R-:W-:Y:S01]  /*7660*/  FFMA.FTZ R45, R20, R40, R45 ;  /* 0x00000028142d7223 */ /* 0x000fe2000001002d */
[----:B------:R-:W-:Y:S02]  /*7670*/  HADD2.F32 R19, -RZ, R2.H0_H0 ;  /* 0x20000002ff137230 */ /* 0x000fe40000004100 */
[----:B------:R-:W-:-:S02]  /*7680*/  HADD2.F32 R39, -RZ, R0.H1_H1 ;  /* 0x30000000ff277230 */ /* 0x000fc40000004100 */
[C---:B------:R-:W-:Y:S01]  /*7690*/  FFMA.FTZ R34, R43.reuse, R34, R38 ;  /* 0x000000222b227223 */ /* 0x040fe20000010026 */
[----:B------:R-:W-:-:S03]  /*76a0*/  FFMA.FTZ R18, R43, R18, R45 ;  /* 0x000000122b127223 */ /* 0x000fc6000001002d */
[----:B------:R-:W-:Y:S01]  /*76b0*/  FMUL.FTZ R34, R19, R34 ;  /* 0x0000002213227220 */ /* 0x000fe20000410000 */
[----:B------:R-:W-:-:S04]  /*76c0*/  FMUL.FTZ R18, R39, R18 ;  /* 0x0000001227127220 */ /* 0x000fc80000410000 */
[----:B------:R-:W-:Y:S02]  /*76d0*/  F2FP.F16.F32.PACK_AB R34, RZ, R34 ;  /* 0x00000022ff22723e */ /* 0x000fe400000000ff */
[----:B------:R-:W-:-:S04]  /*76e0*/  F2FP.F16.F32.PACK_AB R18, RZ, R18 ;  /* 0x00000012ff12723e */ /* 0x000fc800000000ff */
[----:B------:R-:W-:-:S05]  /*76f0*/  PRMT R34, R34, 0x5410, R18 ;  /* 0x0000541022227816 */ /* 0x000fca0000000012 */
[----:B------:R-:W-:-:S07]  /*7700*/  HADD2 R12, R34, R12 ;  /* 0x0000000c220c7230 */ /* 0x000fce0000000000 */
.L_x_318:
        /* <DEDUP_REMOVED lines=9> */
[----:B------:R-:W-:Y:S02]  /*77a0*/  HADD2.F32 R44, -RZ, R3.H0_H0 ;  /* 0x20000003ff2c7230 */ /* 0x000fe40000004100 */
[--C-:B0-----:R-:W-:Y:S02]  /*77b0*/  HADD2.F32 R39, -RZ, R18.reuse.H0_H0 ;  /* 0x20000012ff277230 */ /* 0x101fe40000004100 */
[----:B------:R-:W-:Y:S02]  /*77c0*/  HADD2.F32 R38, -RZ, R18.H1_H1 ;  /* 0x30000012ff267230 */ /* 0x000fe40000004100 */
[----:B------:R-:W-:-:S02]  /*77d0*/  HADD2.F32 R18, -RZ, R22.H0_H0 ;  /* 0x20000016ff127230 */ /* 0x000fc40000004100 */
[----:B------:R-:W-:Y:S01]  /*77e0*/  FFMA.FTZ R41, R34, R39, RZ ;  /* 0x0000002722297223 */ /* 0x000fe200000100ff */
[--C-:B------:R-:W-:Y:S02]  /*77f0*/  HADD2.F32 R34, -RZ, R19.reuse.H0_H0 ;  /* 0x20000013ff227230 */ /* 0x100fe40000004100 */
[----:B-1----:R-:W-:Y:S02]  /*7800*/  HADD2.F32 R42, -RZ, R20.H1_H1 ;  /* 0x30000014ff2a7230 */ /* 0x002fe40000004100 */
[----:B------:R-:W-:Y:S01]  /*7810*/  FFMA.FTZ R43, R40, R38, R41 ;  /* 0x00000026282b7223 */ /* 0x000fe20000010029 */
[----:B------:R-:W-:Y:S02]  /*7820*/  HADD2.F32 R41, -RZ, R19.H1_H1 ;  /* 0x30000013ff297230 */ /* 0x000fe40000004100 */
[----:B------:R-:W-:Y:S02]  /*7830*/  HADD2.F32 R19, -RZ, R22.H1_H1 ;  /* 0x30000016ff137230 */ /* 0x000fe40000004100 */
[----:B------:R-:W-:Y:S01]  /*7840*/  FFMA.FTZ R18, R18, R34, R43 ;  /* 0x0000002212127223 */ /* 0x000fe2000001002b */
[----:B------:R-:W-:-:S02]  /*7850*/  HADD2.F32 R40, -RZ, R20.H0_H0 ;  /* 0x20000014ff287230 */ /* 0x000fc40000004100 */
[--C-:B------:R-:W-:Y:S02]  /*7860*/  HADD2.F32 R20, -RZ, R21.reuse.H0_H0 ;  /* 0x20000015ff147230 */ /* 0x100fe40000004100 */
[----:B------:R-:W-:Y:S01]  /*7870*/  FFMA.FTZ R19, R19, R41, R18 ;  /* 0x0000002913137223 */ /* 0x000fe20000010012 */
[----:B------:R-:W-:Y:S02]  /*7880*/  HADD2.F32 R18, -RZ, R28.H0_H0 ;  /* 0x2000001cff127230 */ /* 0x000fe40000004100 */
[----:B------:R-:W-:Y:S02]  /*7890*/  HADD2.F32 R21, -RZ, R21.H1_H1 ;  /* 0x30000015ff157230 */ /* 0x000fe40000004100 */
[----:B------:R-:W-:Y:S02]  /*78a0*/  HADD2.F32 R43, -RZ, R10.H1_H1 ;  /* 0x3000000aff2b7230 */ /* 0x000fe40000004100 */
[----:B------:R-:W-:Y:S01]  /*78b0*/  FFMA.FTZ R19, R18, R40, R19 ;  /* 0x0000002812137223 */ /* 0x000fe20000010013 */
[----:B------:R-:W-:-:S05]  /*78c0*/  HADD2.F32 R18, -RZ, R28.H1_H1 ;  /* 0x3000001cff127230 */ /* 0x000fca0000004100 */
[----:B------:R-:W-:Y:S01]  /*78d0*/  FFMA.FTZ R19, R18, R42, R19 ;  /* 0x0000002a12137223 */ /* 0x000fe20000010013 */
[----:B------:R-:W-:-:S05]  /*78e0*/  HADD2.F32 R18, -RZ, R10.H0_H0 ;  /* 0x2000000aff127230 */ /* 0x000fca0000004100 */
[----:B------:R-:W-:-:S04]  /*78f0*/  FFMA.FTZ R18, R18, R20, R19 ;  /* 0x0000001412127223 */ /* 0x000fc80000010013 */
[----:B------:R-:W-:Y:S01]  /*7900*/  FFMA.FTZ R43, R43, R21, R18 ;  /* 0x000000152b2b7223 */ /* 0x000fe20000010012 */
[----:B------:R-:W-:-:S03]  /*7910*/  HADD2.F32 R18, -RZ, R25.H0_H0 ;  /* 0x20000019ff127230 */ /* 0x000fc60000004100 */
[----:B------:R-:W-:Y:S02]  /*7920*/  FMUL.FTZ R43, R44, R43 ;  /* 0x0000002b2c2b7220 */ /* 0x000fe40000410000 */
[----:B------:R-:W-:Y:S01]  /*7930*/  FFMA.FTZ R19, R18, R39, RZ ;  /* 0x0000002712137223 */ /* 0x000fe200000100ff */
[----:B------:R-:W-:Y:S02]  /*7940*/  HADD2.F32 R18, -RZ, R25.H1_H1 ;  /* 0x30000019ff127230 */ /* 0x000fe40000004100 */
[----:B------:R-:W-:-:S03]  /*7950*/  F2FP.F16.F32.PACK_AB R43, RZ, R43 ;  /* 0x0000002bff2b723e */ /* 0x000fc600000000ff */
        /* <DEDUP_REMOVED lines=14> */
[----:B------:R-:W-:Y:S01]  /*7a40*/  FMUL.FTZ R44, R19, R18 ;  /* 0x00000012132c7220 */ /* 0x000fe20000410000 */
[--C-:B------:R-:W-:Y:S02]  /*7a50*/  HADD2.F32 R19, -RZ, R26.reuse.H0_H0 ;  /* 0x2000001aff137230 */ /* 0x100fe40000004100 */
[----:B------:R-:W-:Y:S02]  /*7a60*/  HADD2.F32 R18, -RZ, R27.H0_H0 ;  /* 0x2000001bff127230 */ /* 0x000fe40000004100 */
[----:B------:R-:W-:Y:S01]  /*7a70*/  F2FP.F16.F32.PACK_AB R44, RZ, R44 ;  /* 0x0000002cff2c723e */ /* 0x000fe200000000ff */
[-C--:B------:R-:W-:Y:S02]  /*7a80*/  FFMA.FTZ R19, R19, R39.reuse, RZ ;  /* 0x0000002713137223 */ /* 0x080fe400000100ff */
[----:B------:R-:W-:Y:S01]  /*7a90*/  FFMA.FTZ R39, R18, R39, RZ ;  /* 0x0000002712277223 */ /* 0x000fe200000100ff */
[----:B------:R-:W-:Y:S01]  /*7aa0*/  HADD2.F32 R18, -RZ, R26.H1_H1 ;  /* 0x3000001aff127230 */ /* 0x000fe20000004100 */
[----:B------:R-:W-:-:S04]  /*7ab0*/  PRMT R43, R43, 0x5410, R44 ;  /* 0x000054102b2b7816 */ /* 0x000fc8000000002c */
[----:B------:R-:W-:Y:S01]  /*7ac0*/  FFMA.FTZ R19, R18, R38, R19 ;  /* 0x0000002612137223 */ /* 0x000fe20000010013 */
[----:B------:R-:W-:Y:S02]  /*7ad0*/  HADD2.F32 R18, -RZ, R27.H1_H1 ;  /* 0x3000001bff127230 */ /* 0x000fe40000004100 */
[----:B------:R-:W-:-:S03]  /*7ae0*/  HFMA2 R7, R43, 1, 1, R7 ;  /* 0x3c003c002b077831 */ /* 0x000fc60000000007 */
[----:B------:R-:W-:Y:S01]  /*7af0*/  FFMA.FTZ R39, R18, R38, R39 ;  /* 0x0000002612277223 */ /* 0x000fe20000010027 */
[----:B------:R-:W-:Y:S02]  /*7b00*/  HADD2.F32 R38, -RZ, R16.H0_H0 ;  /* 0x20000010ff267230 */ /* 0x000fe40000004100 */
[----:B------:R-:W-:-:S03]  /*7b10*/  HADD2.F32 R18, -RZ, R11.H0_H0 ;  /* 0x2000000bff127230 */ /* 0x000fc60000004100 */
[-C--:B------:R-:W-:Y:S01]  /*7b20*/  FFMA.FTZ R38, R38, R34.reuse, R19 ;  /* 0x0000002226267223 */ /* 0x080fe20000010013 */
[----:B------:R-:W-:Y:S02]  /*7b30*/  HADD2.F32 R19, -RZ, R16.H1_H1 ;  /* 0x30000010ff137230 */ /* 0x000fe40000004100 */
[----:B------:R-:W-:Y:S01]  /*7b40*/  FFMA.FTZ R18, R18, R34, R39 ;  /* 0x0000002212127223 */ /* 0x000fe20000010027 */
[----:B------:R-:W-:Y:S02]  /*7b50*/  HADD2.F32 R39, -RZ, R11.H1_H1 ;  /* 0x3000000bff277230 */ /* 0x000fe40000004100 */
        /* <DEDUP_REMOVED lines=8> */
[----:B------:R-:W-:Y:S01]  /*7be0*/  FFMA.FTZ R19, R18, R40, R19 ;  /* 0x0000002812137223 */ /* 0x000fe20000010013 */
[----:B------:R-:W-:Y:S02]  /*7bf0*/  HADD2.F32 R18, -RZ, R30.H1_H1 ;  /* 0x3000001eff127230 */ /* 0x000fe40000004100 */
[----:B------:R-:W-:-:S03]  /*7c00*/  FFMA.FTZ R41, R34, R42, R41 ;  /* 0x0000002a22297223 */ /* 0x000fc60000010029 */
[----:B------:R-:W-:Y:S01]  /*7c10*/  FFMA.FTZ R18, R18, R42, R19 ;  /* 0x0000002a12127223 */ /* 0x000fe20000010013 */
[----:B------:R-:W-:Y:S02]  /*7c20*/  HADD2.F32 R19, -RZ, R8.H1_H1 ;  /* 0x30000008ff137230 */ /* 0x000fe40000004100 */
[-C--:B------:R-:W-:Y:S01]  /*7c30*/  FFMA.FTZ R41, R38, R20.reuse, R41 ;  /* 0x0000001426297223 */ /* 0x080fe20000010029 */
[----:B------:R-:W-:Y:S01]  /*7c40*/  FFMA.FTZ R34, R39, R20, R18 ;  /* 0x0000001427227223 */ /* 0x000fe20000010012 */
[----:B------:R-:W-:Y:S02]  /*7c50*/  HADD2.F32 R18, -RZ, R23.H1_H1 ;  /* 0x30000017ff127230 */ /* 0x000fe40000004100 */
[----:B------:R-:W-:Y:S02]  /*7c60*/  HADD2.F32 R39, -RZ, R0.H1_H1 ;  /* 0x30000000ff277230 */ /* 0x000fe40000004100 */
[----:B------:R-:W-:Y:S01]  /*7c70*/  FFMA.FTZ R34, R19, R21, R34 ;  /* 0x0000001513227223 */ /* 0x000fe20000010022 */
[----:B------:R-:W-:-:S02]  /*7c80*/  HADD2.F32 R19, -RZ, R2.H0_H0 ;  /* 0x20000002ff137230 */ /* 0x000fc40000004100 */
[----:B------:R-:W-:-:S03]  /*7c90*/  FFMA.FTZ R18, R18, R21, R41 ;  /* 0x0000001512127223 */ /* 0x000fc60000010029 */
[----:B------:R-:W-:Y:S01]  /*7ca0*/  FMUL.FTZ R34, R19, R34 ;  /* 0x0000002213227220 */ /* 0x000fe20000410000 */
[----:B------:R-:W-:-:S04]  /*7cb0*/  FMUL.FTZ R18, R39, R18 ;  /* 0x0000001227127220 */ /* 0x000fc80000410000 */
[----:B------:R-:W-:Y:S02]  /*7cc0*/  F2FP.F16.F32.PACK_AB R34, RZ, R34 ;  /* 0x00000022ff22723e */ /* 0x000fe400000000ff */
[----:B------:R-:W-:-:S04]  /*7cd0*/  F2FP.F16.F32.PACK_AB R18, RZ, R18 ;  /* 0x00000012ff12723e */ /* 0x000fc800000000ff */
[----:B------:R-:W-:-:S05]  /*7ce0*/  PRMT R34, R34, 0x5410, R18 ;  /* 0x0000541022227816 */ /* 0x000fca0000000012 */
[----:B------:R-:W-:-:S07]  /*7cf0*/  HADD2 R6, R34, R6 ;  /* 0x0000000622067230 */ /* 0x000fce0000000000 */
.L_x_320:
        /* <DEDUP_REMOVED lines=94> */
.L_x_321:
[----:B------:R-:W-:Y:S05]  /*82e0*/  BRA.U UP0, `(.L_x_319) ;  /* 0x0000000500687547 */ /* 0x000fea000b800000 */
[----:B------:R-:W0:Y:S01]  /*82f0*/  LDS.64 R18, [UR8+0xb0] ;  /* 0x0000b008ff127984 */ /* 0x000e220008000a00 */
[--C-:B------:R-:W-:Y:S02]  /*8300*/  HADD2.F32 R38, -RZ, R25.reuse.H0_H0 ;  /* 0x20000019ff267230 */ /* 0x100fe40000004100 */
[----:B------:R-:W-:Y:S01]  /*8310*/  HADD2.F32 R40, -RZ, R25.H1_H1 ;  /* 0x30000019ff287230 */ /* 0x000fe20000004100 */
[----:B------:R-:W1:Y:S01]  /*8320*/  LDS.64 R20, [UR8+0xb8] ;  /* 0x0000b808ff147984 */ /* 0x000e620008000a00 */
[----:B------:R-:W-:Y:S02]  /*8330*/  HADD2.F32 R25, -RZ, R26.H0_H0 ;  /* 0x2000001aff197230 */ /* 0x000fe40000004100 */
[--C-:B------:R-:W-:Y:S02]  /*8340*/  HADD2.F32 R34, -RZ, R24.reuse.H0_H0 ;  /* 0x20000018ff227230 */ /* 0x100fe40000004100 */
[----:B------:R-:W-:Y:S02]  /*8350*/  HADD2.F32 R39, -RZ, R24.H1_H1 ;  /* 0x30000018ff277230 */ /* 0x000fe40000004100 */
[----:B------:R-:W-:-:S02]  /*8360*/  HADD2.F32 R24, -RZ, R27.H0_H0 ;  /* 0x2000001bff187230 */ /* 0x000fc40000004100 */
[----:B------:R-:W-:Y:S02]  /*8370*/  HADD2.F32 R45, -RZ, R26.H1_H1 ;  /* 0x3000001aff2d7230 */ /* 0x000fe40000004100 */
[--C-:B0-----:R-:W-:Y:S02]  /*8380*/  HADD2.F32 R41, -RZ, R18.reuse.H0_H0 ;  /* 0x20000012ff297230 */ /* 0x101fe40000004100 */
[----:B------:R-:W-:-:S03]  /*8390*/  HADD2.F32 R18, -RZ, R18.H1_H1 ;  /* 0x30000012ff127230 */ /* 0x000fc60000004100 */
[-C--:B------:R-:W-:Y:S01]  /*83a0*/  FFMA.FTZ R26, R25, R41.reuse, RZ ;  /* 0x00000029191a7223 */ /* 0x080fe200000100ff */
[-C--:B------:R-:W-:Y:S01]  /*83b0*/  FFMA.FTZ R34, R34, R41.reuse, RZ ;  /* 0x0000002922227223 */ /* 0x080fe200000100ff */
[-C--:B------:R-:W-:Y:S01]  /*83c0*/  FFMA.FTZ R43, R38, R41.reuse, RZ ;  /* 0x00000029262b7223 */ /* 0x080fe200000100ff */
[----:B------:R-:W-:Y:S01]  /*83d0*/  FFMA.FTZ R41, R24, R41, RZ ;  /* 0x0000002918297223 */ /* 0x000fe200000100ff */
[-C--:B------:R-:W-:Y:S01]  /*83e0*/  FFMA.FTZ R24, R45, R18.reuse, R26 ;  /* 0x000000122d187223 */ /* 0x080fe2000001001a */
[----:B------:R-:W-:Y:S02]  /*83f0*/  HADD2.F32 R26, -RZ, R27.H1_H1 ;  /* 0x3000001bff1a7230 */ /* 0x000fe40000004100 */
[-C--:B------:R-:W-:Y:S01]  /*8400*/  FFMA.FTZ R34, R39, R18.reuse, R34 ;  /* 0x0000001227227223 */ /* 0x080fe20000010022 */
[----:B------:R-:W-:Y:S01]  /*8410*/  FFMA.FTZ R40, R40, R18, R43 ;  /* 0x0000001228287223 */ /* 0x000fe2000001002b */
[----:B------:R-:W-:Y:S02]  /*8420*/  HADD2.F32 R39, -RZ, R22.H0_H0 ;  /* 0x20000016ff277230 */ /* 0x000fe40000004100 */
[----:B------:R-:W-:-:S02]  /*8430*/  HADD2.F32 R25, -RZ, R19.H0_H0 ;  /* 0x20000013ff197230 */ /* 0x000fc40000004100 */
[----:B------:R-:W-:Y:S01]  /*8440*/  FFMA.FTZ R18, R26, R18, R41 ;  /* 0x000000121a127223 */ /* 0x000fe20000010029 */
[----:B------:R-:W-:Y:S02]  /*8450*/  HADD2.F32 R27, -RZ, R16.H0_H0 ;  /* 0x20000010ff1b7230 */ /* 0x000fe40000004100 */
[----:B------:R-:W-:Y:S02]  /*8460*/  HADD2.F32 R43, -RZ, R17.H0_H0 ;  /* 0x20000011ff2b7230 */ /* 0x000fe40000004100 */
[-C--:B------:R-:W-:Y:S01]  /*8470*/  FFMA.FTZ R34, R39, R25.reuse, R34 ;  /* 0x0000001927227223 */ /* 0x080fe20000010022 */
[----:B------:R-:W-:Y:S02]  /*8480*/  HADD2.F32 R41, -RZ, R11.H0_H0 ;  /* 0x2000000bff297230 */ /* 0x000fe40000004100 */
[-C--:B------:R-:W-:Y:S01]  /*8490*/  FFMA.FTZ R24, R27, R25.reuse, R24 ;  /* 0x000000191b187223 */ /* 0x080fe20000010018 */
[----:B------:R-:W-:Y:S02]  /*84a0*/  HADD2.F32 R19, -RZ, R19.H1_H1 ;  /* 0x30000013ff137230 */ /* 0x000fe40000004100 */
[----:B------:R-:W-:Y:S01]  /*84b0*/  FFMA.FTZ R40, R43, R25, R40 ;  /* 0x000000192b287223 */ /* 0x000fe20000010028 */
[----:B------:R-:W-:-:S02]  /*84c0*/  HADD2.F32 R27, -RZ, R22.H1_H1 ;  /* 0x30000016ff1b7230 */ /* 0x000fc40000004100 */
[----:B------:R-:W-:Y:S01]  /*84d0*/  FFMA.FTZ R18, R41, R25, R18 ;  /* 0x0000001929127223 */ /* 0x000fe20000010012 */
[----:B------:R-:W-:Y:S02]  /*84e0*/  HADD2.F32 R17, -RZ, R17.H1_H1 ;  /* 0x30000011ff117230 */ /* 0x000fe40000004100 */
[----:B------:R-:W-:Y:S02]  /*84f0*/  HADD2.F32 R39, -RZ, R16.H1_H1 ;  /* 0x30000010ff277230 */ /* 0x000fe40000004100 */
[-C--:B------:R-:W-:Y:S01]  /*8500*/  FFMA.FTZ R34, R27, R19.reuse, R34 ;  /* 0x000000131b227223 */ /* 0x080fe20000010022 */
[----:B------:R-:W-:Y:S02]  /*8510*/  HADD2.F32 R11, -RZ, R11.H1_H1 ;  /* 0x3000000bff0b7230 */ /* 0x000fe40000004100 */
[-C--:B------:R-:W-:Y:S01]  /*8520*/  FFMA.FTZ R40, R17, R19.reuse, R40 ;  /* 0x0000001311287223 */ /* 0x080fe20000010028 */
[----:B-1----:R-:W-:Y:S02]  /*8530*/  HADD2.F32 R17, -RZ, R20.H0_H0 ;  /* 0x20000014ff117230 */ /* 0x002fe40000004100 */
[----:B------:R-:W-:Y:S01]  /*8540*/  FFMA.FTZ R24, R39, R19, R24 ;  /* 0x0000001327187223 */ /* 0x000fe20000010018 */
        /* <DEDUP_REMOVED lines=12> */
[----:B------:R-:W-:Y:S02]  /*8610*/  HADD2.F32 R11, -RZ, R21.H0_H0 ;  /* 0x20000015ff0b7230 */ /* 0x000fe40000004100 */
[-C--:B------:R-:W-:Y:S01]  /*8620*/  FFMA.FTZ R16, R16, R20.reuse, R19 ;  /* 0x0000001410107223 */ /* 0x080fe20000010013 */
[----:B------:R-:W-:Y:S02]  /*8630*/  HADD2.F32 R22, -RZ, R30.H1_H1 ;  /* 0x3000001eff167230 */ /* 0x000fe40000004100 */
[----:B------:R-:W-:Y:S01]  /*8640*/  FFMA.FTZ R18, R18, R20, R25 ;  /* 0x0000001412127223 */ /* 0x000fe20000010019 */
[----:B------:R-:W-:Y:S02]  /*8650*/  HADD2.F32 R19, -RZ, R10.H0_H0 ;  /* 0x2000000aff137230 */ /* 0x000fe40000004100 */
[----:B------:R-:W-:-:S02]  /*8660*/  HADD2.F32 R24, -RZ, R31.H1_H1 ;  /* 0x3000001fff187230 */ /* 0x000fc40000004100 */
[-C--:B------:R-:W-:Y:S01]  /*8670*/  FFMA.FTZ R22, R22, R20.reuse, R27 ;  /* 0x0000001416167223 */ /* 0x080fe2000001001b */
[----:B------:R-:W-:Y:S02]  /*8680*/  HADD2.F32 R29, -RZ, R9.H0_H0 ;  /* 0x20000009ff1d7230 */ /* 0x000fe40000004100 */
[-C--:B------:R-:W-:Y:S01]  /*8690*/  FFMA.FTZ R16, R19, R11.reuse, R16 ;  /* 0x0000000b13107223 */ /* 0x080fe20000010010 */
[----:B------:R-:W-:Y:S02]  /*86a0*/  HADD2.F32 R21, -RZ, R21.H1_H1 ;  /* 0x30000015ff157230 */ /* 0x000fe40000004100 */
[----:B------:R-:W-:Y:S01]  /*86b0*/  FFMA.FTZ R20, R24, R20, R17 ;  /* 0x0000001418147223 */ /* 0x000fe20000010011 */
[----:B------:R-:W-:Y:S02]  /*86c0*/  HADD2.F32 R19, -RZ, R8.H0_H0 ;  /* 0x20000008ff137230 */ /* 0x000fe40000004100 */
[----:B------:R-:W-:Y:S01]  /*86d0*/  FFMA.FTZ R18, R29, R11, R18 ;  /* 0x0000000b1d127223 */ /* 0x000fe20000010012 */
[----:B------:R-:W-:-:S02]  /*86e0*/  HADD2.F32 R27, -RZ, R23.H0_H0 ;  /* 0x20000017ff1b7230 */ /* 0x000fc40000004100 */
[----:B------:R-:W-:Y:S02]  /*86f0*/  HADD2.F32 R9, -RZ, R9.H1_H1 ;  /* 0x30000009ff097230 */ /* 0x000fe40000004100 */
        /* <DEDUP_REMOVED lines=9> */
[--C-:B------:R-:W-:Y:S02]  /*8790*/  HADD2.F32 R11, -RZ, R2.reuse.H1_H1 ;  /* 0x30000002ff0b7230 */ /* 0x100fe40000004100 */
[----:B------:R-:W-:Y:S01]  /*87a0*/  FFMA.FTZ R20, R23, R21, R20 ;  /* 0x0000001517147223 */ /* 0x000fe20000010014 */
[----:B------:R-:W-:Y:S02]  /*87b0*/  HADD2.F32 R17, -RZ, R2.H0_H0 ;  /* 0x20000002ff117230 */ /* 0x000fe40000004100 */
        /* <DEDUP_REMOVED lines=13> */
.L_x_319:
[----:B------:R-:W-:Y:S01]  /*8890*/  UIADD3 UR10, UP1, UPT, UR10, 0x80, URZ ;  /* 0x000000800a0a7890 */ /* 0x000fe2000ff3e0ff */
[----:B------:R-:W-:Y:S01]  /*88a0*/  MOV R9, UR17 ;  /* 0x0000001100097c02 */ /* 0x000fe20008000f00 */
[----:B------:R-:W-:Y:S02]  /*88b0*/  UIADD3 UR9, UPT, UPT, UR9, 0x20, URZ ;  /* 0x0000002009097890 */ /* 0x000fe4000fffe0ff */
[----:B------:R-:W-:Y:S02]  /*88c0*/  UIADD3.X UR11, UPT, UPT, URZ, UR11, URZ, UP1, !UPT ;  /* 0x0000000bff0b7290 */ /* 0x000fe40008ffe4ff */
[----:B------:R-:W-:Y:S01]  /*88d0*/  UISETP.GE.AND UP1, UPT, UR9, UR16, UPT ;  /* 0x000000100900728c */ /* 0x000fe2000bf26270 */
[----:B------:R-:W-:Y:S01]  /*88e0*/  IMAD.WIDE R36, R9, 0x4, R36 ;  /* 0x0000000409247825 */ /* 0x000fe200078e0224 */
[----:B------:R-:W-:-:S07]  /*88f0*/  UIADD3 UR8, UPT, UPT, UR8, 0x40, URZ ;  /* 0x0000004008087890 */ /* 0x000fce000fffe0ff */
[----:B------:R-:W-:Y:S05]  /*8900*/  BRA.U !UP1, `(.L_x_322) ;  /* 0xffffff9109ec7547 */ /* 0x000fea000b83ffff */
.L_x_305:
[----:B------:R-:W0:Y:S01]  /*8910*/  S2R R0, SR_CTAID.X ;  /* 0x0000000000007919 */ /* 0x000e220000002500 */
[----:B------:R-:W1:Y:S01]  /*8920*/  LDC.64 R2, c[0x0][0x3a0] ;  /* 0x0000e800ff027b82 */ /* 0x000e620000000a00 */
[----:B------:R-:W-:Y:S01]  /*8930*/  USHF.L.U32 UR15, UR15, 0x2, URZ ;  /* 0x000000020f0f7899 */ /* 0x000fe200080006ff */
[----:B------:R-:W0:Y:S02]  /*8940*/  S2R R9, SR_TID.X ;  /* 0x0000000000097919 */ /* 0x000e240000002100 */
[----:B0-----:R-:W-:-:S03]  /*8950*/  LEA R0, R0, R9, 0x6 ;  /* 0x0000000900007211 */ /* 0x001fc600078e30ff */
[----:B------:R-:W-:Y:S02]  /*8960*/  MOV R9, UR15 ;  /* 0x0000000f00097c02 */ /* 0x000fe40008000f00 */
[----:B------:R-:W-:-:S05]  /*8970*/  SHF.L.U32 R0, R0, 0x2, RZ ;  /* 0x0000000200007819 */ /* 0x000fca00000006ff */
[----:B------:R-:W-:-:S04]  /*8980*/  IMAD R9, R9, UR17, R0 ;  /* 0x0000001109097c24 */ /* 0x000fc8000f8e0200 */
[----:B-1----:R-:W-:-:S05]  /*8990*/  IMAD.WIDE R2, R9, 0x2, R2 ;  /* 0x0000000209027825 */ /* 0x002fca00078e0202 */
[----:B------:R0:W-:Y:S01]  /*89a0*/  ATOM.E.ADD.F16x2.RN.STRONG.GPU P0, RZ, desc[UR22][R2.64], R13 ;  /* 0x8000000d02ff79a2 */ /* 0x0001e2000c10e116 */
[----:B------:R-:W-:Y:S01]  /*89b0*/  UIADD3 UR14, UPT, UPT, -UR15, UR14, URZ ;  /* 0x0000000e0f0e7290 */ /* 0x000fe2000fffe1ff */
[----:B------:R-:W-:Y:S03]  /*89c0*/  BSSY.RECONVERGENT B0, `(.L_x_323) ;  /* 0x000000f000007945 */ /* 0x000fe60003800200 */
[----:B------:R-:W-:Y:S01]  /*89d0*/  UISETP.NE.AND UP0, UPT, UR14, 0x1, UPT ;  /* 0x000000010e00788c */ /* 0x000fe2000bf05270 */
[----:B0-----:R-:W-:Y:S10]  /*89e0*/  @P0 BRA `(.L_x_324) ;  /* 0x0000000000300947 */ /* 0x001ff40003800000 */
[----:B------:R-:W0:Y:S02]  /*89f0*/  QSPC.E.S P0, RZ, [R2] ;  /* 0x0000000002ff73aa */ /* 0x000e240000000500 */
[----:B0-----:R-:W-:Y:S05]  /*8a00*/  @!P0 BRA `(.L_x_325) ;  /* 0x00000000001c8947 */ /* 0x001fea0003800000 */
[----:B------:R-:W-:-:S04]  /*8a10*/  MOV R8, R2 ;  /* 0x0000000200087202 */ /* 0x000fc80000000f00 */
[----:B------:R-:W-:-:S07]  /*8a20*/  MOV R0, R8 ;  /* 0x0000000800007202 */ /* 0x000fce0000000f00 */
.L_x_326:
[----:B------:R-:W0:Y:S02]  /*8a30*/  LDS R8, [R0] ;  /* 0x0000000000087984 */ /* 0x000e240000000800 */
[----:B0-----:R-:W-:-:S05]  /*8a40*/  HFMA2 R9, R8, 1, 1, R13 ;  /* 0x3c003c0008097831 */ /* 0x001fca000000000d */
[----:B------:R-:W0:Y:S02]  /*8a50*/  ATOMS.CAST.SPIN P0, [R0], R8, R9 ;  /* 0x000000080000758d */ /* 0x000e240001800009 */
[----:B0-----:R-:W-:Y:S05]  /*8a60*/  @!P0 BRA `(.L_x_326) ;  /* 0xfffffffc00f08947 */ /* 0x001fea000383ffff */
[----:B------:R-:W-:Y:S05]  /*8a70*/  BRA `(.L_x_324) ;  /* 0x00000000000c7947 */ /* 0x000fea0003800000 */
.L_x_325:
[----:B------:R-:W2:Y:S02]  /*8a80*/  LD.E R0, desc[UR22][R2.64] ;  /* 0x0000001602007980 */ /* 0x000ea4000c101900 */
[----:B--2---:R-:W-:-:S05]  /*8a90*/  IADD3 R9, PT, PT, R13, R0, RZ ;  /* 0x000000000d097210 */ /* 0x004fca0007ffe0ff */
[----:B------:R0:W-:Y:S02]  /*8aa0*/  ST.E desc[UR22][R2.64], R9 ;  /* 0x0000000902007985 */ /* 0x0001e4000c101916 */
.L_x_324:
[----:B------:R-:W-:Y:S05]  /*8ab0*/  BSYNC.RECONVERGENT B0 ;  /* 0x0000000000007941 */ /* 0x000fea0003800200 */
.L_x_323:
[----:B------:R1:W-:Y:S01]  /*8ac0*/  ATOM.E.ADD.F16x2.RN.STRONG.GPU P0, RZ, desc[UR22][R2.64+0x4], R12 ;  /* 0x8000040c02ff79a2 */ /* 0x0003e2000c10e116 */
[----:B------:R-:W-:Y:S04]  /*8ad0*/  BSSY.RECONVERGENT B0, `(.L_x_327) ;  /* 0x000000e000007945 */ /* 0x000fe80003800200 */
[----:B-1----:R-:W-:Y:S05]  /*8ae0*/  @P0 BRA `(.L_x_328) ;  /* 0x0000000000300947 */ /* 0x002fea0003800000 */
[----:B------:R-:W1:Y:S02]  /*8af0*/  QSPC.E.S P0, RZ, [R2+0x4] ;  /* 0x0000040002ff73aa */ /* 0x000e640000000500 */
[----:B-1----:R-:W-:Y:S05]  /*8b00*/  @!P0 BRA `(.L_x_329) ;  /* 0x00000000001c8947 */ /* 0x002fea0003800000 */
[----:B------:R-:W-:-:S04]  /*8b10*/  MOV R8, R2 ;  /* 0x0000000200087202 */ /* 0x000fc80000000f00 */
[----:B------:R-:W-:-:S07]  /*8b20*/  MOV R0, R8 ;  /* 0x0000000800007202 */ /* 0x000fce0000000f00 */
.L_x_330:
[----:B------:R-:W0:Y:S02]  /*8b30*/  LDS R8, [R0+0x4] ;  /* 0x0000040000087984 */ /* 0x000e240000000800 */
[----:B0-----:R-:W-:-:S05]  /*8b40*/  HADD2 R9, R8, R12 ;  /* 0x0000000c08097230 */ /* 0x001fca0000000000 */
[----:B------:R-:W0:Y:S02]  /*8b50*/  ATOMS.CAST.SPIN P0, [R0+0x4], R8, R9 ;  /* 0x000004080000758d */ /* 0x000e240001800009 */
[----:B0-----:R-:W-:Y:S05]  /*8b60*/  @!P0 BRA `(.L_x_330) ;  /* 0xfffffffc00f08947 */ /* 0x001fea000383ffff */
[----:B------:R-:W-:Y:S05]  /*8b70*/  BRA `(.L_x_328) ;  /* 0x00000000000c7947 */ /* 0x000fea0003800000 */
.L_x_329:
[----:B------:R-:W0:Y:S02]  /*8b80*/  LD.E R0, desc[UR22][R2.64+0x4] ;  /* 0x0000041602007980 */ /* 0x000e24000c101900 */
[----:B0-----:R-:W-:-:S05]  /*8b90*/  IADD3 R9, PT, PT, R12, R0, RZ ;  /* 0x000000000c097210 */ /* 0x001fca0007ffe0ff */
[----:B------:R1:W-:Y:S02]  /*8ba0*/  ST.E desc[UR22][R2.64+0x4], R9 ;  /* 0x0000040902007985 */ /* 0x0003e4000c101916 */
.L_x_328:
[----:B------:R-:W-:Y:S05]  /*8bb0*/  BSYNC.RECONVERGENT B0 ;  /* 0x0000000000007941 */ /* 0x000fea0003800200 */
.L_x_327:
[----:B------:R-:W-:-:S13]  /*8bc0*/  PLOP3.LUT P0, PT, PT, PT, UP0, 0x80, 0x8 ;  /* 0x000000000008781c */ /* 0x000fda0003f0f008 */
[----:B------:R-:W-:Y:S05]  /*8bd0*/  @!P0 EXIT ;  /* 0x000000000000894d */ /* 0x000fea0003800000 */
[----:B01----:R-:W-:-:S05]  /*8be0*/  MOV R9, UR17 ;  /* 0x0000001100097c02 */ /* 0x003fca0008000f00 */
[----:B------:R-:W-:-:S05]  /*8bf0*/  IMAD.WIDE R8, R9, 0x2, R2 ;  /* 0x0000000209087825 */ /* 0x000fca00078e0202 */
[----:B------:R0:W-:Y:S01]  /*8c00*/  ATOM.E.ADD.F16x2.RN.STRONG.GPU P0, RZ, desc[UR22][R8.64], R7 ;  /* 0x8000000708ff79a2 */ /* 0x0001e2000c10e116 */
[----:B------:R-:W-:Y:S04]  /*8c10*/  BSSY.RECONVERGENT B0, `(.L_x_331) ;  /* 0x000000e000007945 */ /* 0x000fe80003800200 */
[----:B0-----:R-:W-:Y:S05]  /*8c20*/  @P0 BRA `(.L_x_332) ;  /* 0x0000000000300947 */ /* 0x001fea0003800000 */
[----:B------:R-:W0:Y:S02]  /*8c30*/  QSPC.E.S P0, RZ, [R8] ;  /* 0x0000000008ff73aa */ /* 0x000e240000000500 */
[----:B0-----:R-:W-:Y:S05]  /*8c40*/  @!P0 BRA `(.L_x_333) ;  /* 0x00000000001c8947 */ /* 0x001fea0003800000 */
[----:B------:R-:W-:-:S04]  /*8c50*/  MOV R2, R8 ;  /* 0x0000000800027202 */ /* 0x000fc80000000f00 */
[----:B------:R-:W-:-:S07]  /*8c60*/  MOV R0, R2 ;  /* 0x0000000200007202 */ /* 0x000fce0000000f00 */
.L_x_334:
[----:B------:R-:W0:Y:S02]  /*8c70*/  LDS R2, [R0] ;  /* 0x0000000000027984 */ /* 0x000e240000000800 */
[----:B0-----:R-:W-:-:S05]  /*8c80*/  HFMA2 R3, R2, 1, 1, R7 ;  /* 0x3c003c0002037831 */ /* 0x001fca0000000007 */
[----:B------:R-:W0:Y:S02]  /*8c90*/  ATOMS.CAST.SPIN P0, [R0], R2, R3 ;  /* 0x000000020000758d */ /* 0x000e240001800003 */
[----:B0-----:R-:W-:Y:S05]  /*8ca0*/  @!P0 BRA `(.L_x_334) ;  /* 0xfffffffc00f08947 */ /* 0x001fea000383ffff */
[----:B------:R-:W-:Y:S05]  /*8cb0*/  BRA `(.L_x_332) ;  /* 0x00000000000c7947 */ /* 0x000fea0003800000 */
.L_x_333:
[----:B------:R-:W2:Y:S02]  /*8cc0*/  LD.E R0, desc[UR22][R8.64] ;  /* 0x0000001608007980 */ /* 0x000ea4000c101900 */
[----:B--2---:R-:W-:-:S05]  /*8cd0*/  IADD3 R3, PT, PT, R7, R0, RZ ;  /* 0x0000000007037210 */ /* 0x004fca0007ffe0ff */
[----:B------:R0:W-:Y:S02]  /*8ce0*/  ST.E desc[UR22][R8.64], R3 ;  /* 0x0000000308007985 */ /* 0x0001e4000c101916 */
.L_x_332:
[----:B------:R-:W-:Y:S05]  /*8cf0*/  BSYNC.RECONVERGENT B0 ;  /* 0x0000000000007941 */ /* 0x000fea0003800200 */
.L_x_331:
[----:B------:R1:W-:Y:S01]  /*8d00*/  ATOM.E.ADD.F16x2.RN.STRONG.GPU P0, RZ, desc[UR22][R8.64+0x4], R6 ;  /* 0x8000040608ff79a2 */ /* 0x0003e2000c10e116 */
[----:B------:R-:W-:Y:S04]  /*8d10*/  BSSY.RECONVERGENT B0, `(.L_x_335) ;  /* 0x000000e000007945 */ /* 0x000fe80003800200 */
[----:B-1----:R-:W-:Y:S05]  /*8d20*/  @P0 BRA `(.L_x_336) ;  /* 0x0000000000300947 */ /* 0x002fea0003800000 */
[----:B------:R-:W1:Y:S02]  /*8d30*/  QSPC.E.S P0, RZ, [R8+0x4] ;  /* 0x0000040008ff73aa */ /* 0x000e640000000500 */
[----:B-1----:R-:W-:Y:S05]  /*8d40*/  @!P0 BRA `(.L_x_337) ;  /* 0x00000000001c8947 */ /* 0x002fea0003800000 */
[----:B------:R-:W-:-:S04]  /*8d50*/  MOV R2, R8 ;  /* 0x0000000800027202 */ /* 0x000fc80000000f00 */
[----:B------:R-:W-:-:S07]  /*8d60*/  MOV R0, R2 ;  /* 0x0000000200007202 */ /* 0x000fce0000000f00 */
.L_x_338:
[----:B------:R-:W0:Y:S02]  /*8d70*/  LDS R2, [R0+0x4] ;  /* 0x0000040000027984 */ /* 0x000e240000000800 */
[----:B0-----:R-:W-:-:S05]  /*8d80*/  HADD2 R3, R2, R6 ;  /* 0x0000000602037230 */ /* 0x001fca0000000000 */
[----:B------:R-:W0:Y:S02]  /*8d90*/  ATOMS.CAST.SPIN P0, [R0+0x4], R2, R3 ;  /* 0x000004020000758d */ /* 0x000e240001800003 */
[----:B0-----:R-:W-:Y:S05]  /*8da0*/  @!P0 BRA `(.L_x_338) ;  /* 0xfffffffc00f08947 */ /* 0x001fea000383ffff */
[----:B------:R-:W-:Y:S05]  /*8db0*/  BRA `(.L_x_336) ;  /* 0x00000000000c7947 */ /* 0x000fea0003800000 */
.L_x_337:
[----:B------:R-:W0:Y:S02]  /*8dc0*/  LD.E R0, desc[UR22][R8.64+0x4] ;  /* 0x0000041608007980 */ /* 0x000e24000c101900 */
[----:B0-----:R-:W-:-:S05]  /*8dd0*/  IADD3 R3, PT, PT, R6, R0, RZ ;  /* 0x0000000006037210 */ /* 0x001fca0007ffe0ff */
[----:B------:R1:W-:Y:S02]  /*8de0*/  ST.E desc[UR22][R8.64+0x4], R3 ;  /* 0x0000040308007985 */ /* 0x0003e4000c101916 */
.L_x_336:
[----:B------:R-:W-:Y:S05]  /*8df0*/  BSYNC.RECONVERGENT B0 ;  /* 0x0000000000007941 */ /* 0x000fea0003800200 */
.L_x_335:
[----:B------:R-:W-:-:S06]  /*8e00*/  UISETP.NE.AND UP0, UPT, UR14, 0x2, UPT ;  /* 0x000000020e00788c */ /* 0x000fcc000bf05270 */
        /* <DEDUP_REMOVED lines=11> */
.L_x_342:
[----:B------:R-:W0:Y:S02]  /*8ec0*/  LDS R2, [R0] ;  /* 0x0000000000027984 */ /* 0x000e240000000800 */
[----:B0-----:R-:W-:-:S05]  /*8ed0*/  HFMA2 R3, R2, 1, 1, R15 ;  /* 0x3c003c0002037831 */ /* 0x001fca000000000f */
[----:B------:R-:W0:Y:S02]  /*8ee0*/  ATOMS.CAST.SPIN P0, [R0], R2, R3 ;  /* 0x000000020000758d */ /* 0x000e240001800003 */
[----:B0-----:R-:W-:Y:S05]  /*8ef0*/  @!P0 BRA `(.L_x_342) ;  /* 0xfffffffc00f08947 */ /* 0x001fea000383ffff */
[----:B------:R-:W-:Y:S05]  /*8f00*/  BRA `(.L_x_340) ;  /* 0x00000000000c7947 */ /* 0x000fea0003800000 */
.L_x_341:
[----:B------:R-:W2:Y:S02]  /*8f10*/  LD.E R0, desc[UR22][R8.64] ;  /* 0x0000001608007980 */ /* 0x000ea4000c101900 */
[----:B--2---:R-:W-:-:S05]  /*8f20*/  IADD3 R3, PT, PT, R15, R0, RZ ;  /* 0x000000000f037210 */ /* 0x004fca0007ffe0ff */
[----:B------:R0:W-:Y:S02]  /*8f30*/  ST.E desc[UR22][R8.64], R3 ;  /* 0x0000000308007985 */ /* 0x0001e4000c101916 */
.L_x_340:
[----:B------:R-:W-:Y:S05]  /*8f40*/  BSYNC.RECONVERGENT B0 ;  /* 0x0000000000007941 */ /* 0x000fea0003800200 */
.L_x_339:
[----:B------:R1:W-:Y:S01]  /*8f50*/  ATOM.E.ADD.F16x2.RN.STRONG.GPU P0, RZ, desc[UR22][R8.64+0x4], R14 ;  /* 0x8000040e08ff79a2 */ /* 0x0003e2000c10e116 */
[----:B------:R-:W-:Y:S04]  /*8f60*/  BSSY.RECONVERGENT B0, `(.L_x_343) ;  /* 0x000000e000007945 */ /* 0x000fe80003800200 */
[----:B-1----:R-:W-:Y:S05]  /*8f70*/  @P0 BRA `(.L_x_344) ;  /* 0x0000000000300947 */ /* 0x002fea0003800000 */
[----:B------:R-:W1:Y:S02]  /*8f80*/  QSPC.E.S P0, RZ, [R8+0x4] ;  /* 0x0000040008ff73aa */ /* 0x000e640000000500 */
[----:B-1----:R-:W-:Y:S05]  /*8f90*/  @!P0 BRA `(.L_x_345) ;  /* 0x00000000001c8947 */ /* 0x002fea0003800000 */
[----:B------:R-:W-:-:S04]  /*8fa0*/  MOV R2, R8 ;  /* 0x0000000800027202 */ /* 0x000fc80000000f00 */
[----:B------:R-:W-:-:S07]  /*8fb0*/  MOV R0, R2 ;  /* 0x0000000200007202 */ /* 0x000fce0000000f00 */
.L_x_346:
[----:B------:R-:W0:Y:S02]  /*8fc0*/  LDS R2, [R0+0x4] ;  /* 0x0000040000027984 */ /* 0x000e240000000800 */
[----:B0-----:R-:W-:-:S05]  /*8fd0*/  HADD2 R3, R2, R14 ;  /* 0x0000000e02037230 */ /* 0x001fca0000000000 */
[----:B------:R-:W0:Y:S02]  /*8fe0*/  ATOMS.CAST.SPIN P0, [R0+0x4], R2, R3 ;  /* 0x000004020000758d */ /* 0x000e240001800003 */
[----:B0-----:R-:W-:Y:S05]  /*8ff0*/  @!P0 BRA `(.L_x_346) ;  /* 0xfffffffc00f08947 */ /* 0x001fea000383ffff */
[----:B------:R-:W-:Y:S05]  /*9000*/  BRA `(.L_x_344) ;  /* 0x00000000000c7947 */ /* 0x000fea0003800000 */
.L_x_345:
[----:B------:R-:W0:Y:S02]  /*9010*/  LD.E R0, desc[UR22][R8.64+0x4] ;  /* 0x0000041608007980 */ /* 0x000e24000c101900 */
[----:B0-----:R-:W-:-:S05]  /*9020*/  IADD3 R3, PT, PT, R14, R0, RZ ;  /* 0x000000000e037210 */ /* 0x001fca0007ffe0ff */
[----:B------:R1:W-:Y:S02]  /*9030*/  ST.E desc[UR22][R8.64+0x4], R3 ;  /* 0x0000040308007985 */ /* 0x0003e4000c101916 */
.L_x_344:
[----:B------:R-:W-:Y:S05]  /*9040*/  BSYNC.RECONVERGENT B0 ;  /* 0x0000000000007941 */ /* 0x000fea0003800200 */
.L_x_343:
        /* <DEDUP_REMOVED lines=12> */
.L_x_350:
[----:B------:R-:W0:Y:S02]  /*9110*/  LDS R2, [R0] ;  /* 0x0000000000027984 */ /* 0x000e240000000800 */
[----:B0-----:R-:W-:-:S05]  /*9120*/  HFMA2 R3, R2, 1, 1, R5 ;  /* 0x3c003c0002037831 */ /* 0x001fca0000000005 */
[----:B------:R-:W0:Y:S02]  /*9130*/  ATOMS.CAST.SPIN P0, [R0], R2, R3 ;  /* 0x000000020000758d */ /* 0x000e240001800003 */
[----:B0-----:R-:W-:Y:S05]  /*9140*/  @!P0 BRA `(.L_x_350) ;  /* 0xfffffffc00f08947 */ /* 0x001fea000383ffff */
[----:B------:R-:W-:Y:S05]  /*9150*/  BRA `(.L_x_348) ;  /* 0x00000000000c7947 */ /* 0x000fea0003800000 */
.L_x_349:
[----:B------:R-:W2:Y:S02]  /*9160*/  LD.E R0, desc[UR22][R8.64] ;  /* 0x0000001608007980 */ /* 0x000ea4000c101900 */
[----:B--2---:R-:W-:-:S05]  /*9170*/  IADD3 R3, PT, PT, R5, R0, RZ ;  /* 0x0000000005037210 */ /* 0x004fca0007ffe0ff */
[----:B------:R0:W-:Y:S02]  /*9180*/  ST.E desc[UR22][R8.64], R3 ;  /* 0x0000000308007985 */ /* 0x0001e4000c101916 */
.L_x_348:
[----:B------:R-:W-:Y:S05]  /*9190*/  BSYNC.RECONVERGENT B0 ;  /* 0x0000000000007941 */ /* 0x000fea0003800200 */
.L_x_347:
[----:B------:R1:W-:Y:S02]  /*91a0*/  ATOM.E.ADD.F16x2.RN.STRONG.GPU P0, RZ, desc[UR22][R8.64+0x4], R4 ;  /* 0x8000040408ff79a2 */ /* 0x0003e4000c10e116 */
[----:B-1----:R-:W-:Y:S05]  /*91b0*/  @P0 EXIT ;  /* 0x000000000000094d */ /* 0x002fea0003800000 */
[----:B------:R-:W1:Y:S02]  /*91c0*/  QSPC.E.S P0, RZ, [R8+0x4] ;  /* 0x0000040008ff73aa */ /* 0x000e640000000500 */
[----:B-1----:R-:W-:Y:S05]  /*91d0*/  @!P0 BRA `(.L_x_351) ;  /* 0x00000000001c8947 */ /* 0x002fea0003800000 */
[----:B------:R-:W-:-:S04]  /*91e0*/  MOV R2, R8 ;  /* 0x0000000800027202 */ /* 0x000fc80000000f00 */
[----:B------:R-:W-:-:S07]  /*91f0*/  MOV R0, R2 ;  /* 0x0000000200007202 */ /* 0x000fce0000000f00 */
.L_x_352:
[----:B------:R-:W0:Y:S02]  /*9200*/  LDS R2, [R0+0x4] ;  /* 0x0000040000027984 */ /* 0x000e240000000800 */
[----:B0-----:R-:W-:-:S05]  /*9210*/  HADD2 R3, R2, R4 ;  /* 0x0000000402037230 */ /* 0x001fca0000000000 */
[----:B------:R-:W0:Y:S02]  /*9220*/  ATOMS.CAST.SPIN P0, [R0+0x4], R2, R3 ;  /* 0x000004020000758d */ /* 0x000e240001800003 */
[----:B0-----:R-:W-:Y:S05]  /*9230*/  @!P0 BRA `(.L_x_352) ;  /* 0xfffffffc00f08947 */ /* 0x001fea000383ffff */
[----:B------:R-:W-:Y:S05]  /*9240*/  EXIT ;  /* 0x000000000000794d */ /* 0x000fea0003800000 */
.L_x_351:
[----:B------:R-:W0:Y:S02]  /*9250*/  LD.E R0, desc[UR22][R8.64+0x4] ;  /* 0x0000041608007980 */ /* 0x000e24000c101900 */
[----:B0-----:R-:W-:-:S05]  /*9260*/  IADD3 R3, PT, PT, R4, R0, RZ ;  /* 0x0000000004037210 */ /* 0x001fca0007ffe0ff */
[----:B------:R-:W-:Y:S01]  /*9270*/  ST.E desc[UR22][R8.64+0x4], R3 ;  /* 0x0000040308007985 */ /* 0x000fe2000c101916 */
[----:B------:R-:W-:Y:S05]  /*9280*/  EXIT ;  /* 0x000000000000794d */ /* 0x000fea0003800000 */
.L_x_353:
        /* <DEDUP_REMOVED lines=15> */
.L_x_3917:


//--------------------- .text._Z23gemm_half_q_half_kernelILi4ELi12ELb1ELb0ELi64EEvPK6__halfPKjS4_S2_PS0_iiiiPKtS7_iiiiiibS2_i --------------------------
	.section	.text._Z23gemm_half_q_half_kernelILi4ELi12ELb1ELb0ELi64EEvPK6__halfPKjS4_S2_PS0_iiiiPKtS7_iiiiiibS2_i,"ax",@progbits
	.align	128
        .global         _Z23gemm_half_q_half_kernelILi4ELi12ELb1ELb0ELi64EEvPK6__halfPKjS4_S2_PS0_iiiiPKtS7_iiiiiibS2_i
        .type           _Z23gemm_half_q_half_kernelILi4ELi12ELb1ELb0ELi64EEvPK6__halfPKjS4_S2_PS0_iiiiPKtS7_iiiiiibS2_i,@function
        .size           _Z23gemm_half_q_half_kernelILi4ELi12ELb1ELb0ELi64EEvPK6__halfPKjS4_S2_PS0_iiiiPKtS7_iiiiiibS2_i,(.L_x_3918 - _Z23gemm_half_q_half_kernelILi4ELi12ELb1ELb0ELi64EEvPK6__halfPKjS4_S2_PS0_iiiiPKtS7_iiiiiibS2_i)
        .other          _Z23gemm_half_q_half_kernelILi4ELi12ELb1ELb0ELi64EEvPK6__halfPKjS4_S2_PS0_iiiiPKtS7_iiiiiibS2_i,@"STO_CUDA_ENTRY STV_DEFAULT"
_Z23gemm_half_q_half_kernelILi4ELi12ELb1ELb0ELi64EEvPK6__halfPKjS4_S2_PS0_iiiiPKtS7_iiiiiibS2_i:
.text._Z23gemm_half_q_half_kernelILi4ELi12ELb1ELb0ELi64EEvPK6__halfPKjS4_S2_PS0_iiiiPKtS7_iiiiiibS2_i:
        /* <DEDUP_REMOVED lines=37> */
.L_x_354:
        /* <DEDUP_REMOVED lines=41> */
.L_x_360:
        /* <DEDUP_REMOVED lines=32> */
.L_x_359:
        /* <DEDUP_REMOVED lines=20> */
.L_x_361:
[----:B------:R-:W-:-:S13]  /*0820*/  ISETP.EQ.AND P3, PT, R14, RZ, PT ;  /* 0x000000ff0e00720c */ /* 0x000fda0003f62270 */
[----:B------:R-:W-:Y:S05]  /*0830*/  @!P1 BRA P3, `(.L_x_356) ;  /* 0x0000000400789947 */ /* 0x000fea0001800000 */
.L_x_358:
        /* <DEDUP_REMOVED lines=12> */
.L_x_357:
        /* <DEDUP_REMOVED lines=16> */
.L_x_364:
        /* <DEDUP_REMOVED lines=32> */
.L_x_363:
        /* <DEDUP_REMOVED lines=21> */
.L_x_365:
[----:B------:R-:W-:-:S13]  /*0d50*/  ISETP.NE.OR P1, PT, R14, RZ, P1 ;  /* 0x000000ff0e00720c */ /* 0x000fda0000f25670 */
[----:B------:R-:W-:Y:S05]  /*0d60*/  @!P1 BRA `(.L_x_356) ;  /* 0x00000000002c9947 */ /* 0x000fea0003800000 */
.L_x_362:
        /* <DEDUP_REMOVED lines=11> */
.L_x_356:
[----:B------:R-:W-:Y:S05]  /*0e20*/  BSYNC.RECONVERGENT B0 ;  /* 0x0000000000007941 */ /* 0x000fea0003800200 */
.L_x_355:
        /* <DEDUP_REMOVED lines=21> */
.L_x_369:
        /* <DEDUP_REMOVED lines=15> */
.L_x_368:
        /* <DEDUP_REMOVED lines=12> */
.L_x_370:
[----:B------:R-:W-:-:S13]  /*1130*/  ISETP.NE.OR P1, PT, R8, RZ, P1 ;  /* 0x000000ff0800720c */ /* 0x000fda0000f25670 */
[----:B------:R-:W-:Y:S05]  /*1140*/  @!P1 BRA `(.L_x_366) ;  /* 0x00000000001c9947 */ /* 0x000fea0003800000 */
.L_x_367:
[----:B0-----:R-:W0:Y:S02]  /*1150*/  LDC.64 R4, c[0x0][0x3a0] ;  /* 0x0000e800ff047b82 */ /* 0x001e240000000a00 */
.L_x_371:
[C---:B0-----:R-:W-:Y:S01]  /*1160*/  IMAD.WIDE R6, R3.reuse, 0x2, R4 ;  /* 0x0000000203067825 */ /* 0x041fe200078e0204 */
[----:B------:R-:W-:Y:S02]  /*1170*/  IADD3 R8, PT, PT, R8, 0x1, RZ ;  /* 0x0000000108087810 */ /* 0x000fe40007ffe0ff */
[----:B------:R-:W-:Y:S02]  /*1180*/  IADD3 R3, PT, PT, R3, R85, RZ ;  /* 0x0000005503037210 */ /* 0x000fe40007ffe0ff */
[----:B------:R1:W-:Y:S01]  /*1190*/  STG.E.64 desc[UR8][R6.64], RZ ;  /* 0x000000ff06007986 */ /* 0x0003e2000c101b08 */
[----:B------:R-:W-:-:S13]  /*11a0*/  ISETP.NE.AND P1, PT, R8, RZ, PT ;  /* 0x000000ff0800720c */ /* 0x000fda0003f25270 */
[----:B-1----:R-:W-:Y:S05]  /*11b0*/  @P1 BRA `(.L_x_371) ;  /* 0xfffffffc00e81947 */ /* 0x002fea000383ffff */
.L_x_366:
        /* <DEDUP_REMOVED lines=15> */
.L_x_373:
        /* <DEDUP_REMOVED lines=29> */
[----:B------:R-:W-:Y:S01]  /*1480*/  IMAD R5, R16, R16, R16 ;  /* 0x0000001010057224 */ /* 0x000fe200078e0210 */
[C---:B------:R-:W-:Y:S02]  /*1490*/  LEA R4, R14.reuse, R1, 0x3 ;  /* 0x000000010e047211 */ /* 0x040fe400078e18ff */
[----:B------:R-:W-:-:S02]  /*14a0*/  IADD3 R14, PT, PT, R14, 0x1, RZ ;  /* 0x000000010e0e7810 */ /* 0x000fc40007ffe0ff */
        /* <DEDUP_REMOVED lines=12> */
.L_x_372:
[----:B0-----:R0:W5:Y:S01]  /*1570*/  LDL.64 R4, [R1] ;  /* 0x0000000001047983 */ /* 0x0011620000100a00 */
[----:B------:R-:W1:Y:S01]  /*1580*/  LDCU UR4, c[0x0][0x3c8] ;  /* 0x00007900ff0477ac */ /* 0x000e620008000800 */
[----:B------:R-:W-:Y:S02]  /*1590*/  CS2R R6, SRZ ;  /* 0x0000000000067805 */ /* 0x000fe4000001ff00 */
[----:B------:R-:W-:Y:S01]  /*15a0*/  CS2R R12, SRZ ;  /* 0x00000000000c7805 */ /* 0x000fe2000001ff00 */
[----:B------:R-:W2:Y:S01]  /*15b0*/  LDCU UR5, c[0x0][0x3cc] ;  /* 0x00007980ff0577ac */ /* 0x000ea20008000800 */
[----:B------:R-:W3:Y:S01]  /*15c0*/  LDCU UR6, c[0x0][0x3d0] ;  /* 0x00007a00ff0677ac */ /* 0x000ee20008000800 */
[----:B------:R-:W4:Y:S01]  /*15d0*/  LDCU UR12, c[0x0][0x3d4] ;  /* 0x00007a80ff0c77ac */ /* 0x000f220008000800 */
[----:B------:R-:W0:Y:S01]  /*15e0*/  LDCU UR10, c[0x0][0x3d8] ;  /* 0x00007b00ff0a77ac */ /* 0x000e220008000800 */
[C---:B-1----:R-:W-:Y:S02]  /*15f0*/  ISETP.GT.AND P1, PT, R93.reuse, UR4, PT ;  /* 0x000000045d007c0c */ /* 0x042fe4000bf24270 */
[----:B------:R-:W-:-:S02]  /*1600*/  VIMNMX R0, PT, PT, R93, UR4, PT ;  /* 0x000000045d007c48 */ /* 0x000fc4000bfe0100 */
[C---:B--2---:R-:W-:Y:S02]  /*1610*/  ISETP.GT.AND P3, PT, R93.reuse, UR5, PT ;  /* 0x000000055d007c0c */ /* 0x044fe4000bf64270 */
[----:B------:R-:W-:Y:S02]  /*1620*/  SHF.R.S32.HI R3, RZ, 0x1f, R0 ;  /* 0x0000001fff037819 */ /* 0x000fe40000011400 */
[----:B---3--:R-:W-:Y:S02]  /*1630*/  ISETP.GT.AND P4, PT, R93, UR6, PT ;  /* 0x000000065d007c0c */ /* 0x008fe4000bf84270 */
[----:B------:R-:W-:Y:S01]  /*1640*/  LEA.HI R3, R3, R0, RZ, 0x5 ;  /* 0x0000000003037211 */ /* 0x000fe200078f28ff */
[----:B------:R-:W-:Y:S01]  /*1650*/  HFMA2 R0, -RZ, RZ, 0, 0 ;  /* 0x00000000ff007431 */ /* 0x000fe200000001ff */
[----:B----4-:R-:W-:Y:S02]  /*1660*/  ISETP.GT.AND P5, PT, R93, UR12, PT ;  /* 0x0000000c5d007c0c */ /* 0x010fe4000bfa4270 */
[----:B------:R-:W-:-:S02]  /*1670*/  SHF.R.S32.HI R15, RZ, 0x5, R3 ;  /* 0x00000005ff0f7819 */ /* 0x000fc40000011403 */
        /* <DEDUP_REMOVED lines=9> */
.L_x_374:
        /* <DEDUP_REMOVED lines=8> */
.L_x_375:
        /* <DEDUP_REMOVED lines=8> */
.L_x_376:
        /* <DEDUP_REMOVED lines=8> */
.L_x_377:
        /* <DEDUP_REMOVED lines=8> */
.L_x_378:
        /* <DEDUP_REMOVED lines=39> */
.L_x_396:
[----:B------:R-:W-:Y:S02]  /*1b80*/  ISETP.NE.AND P4, PT, R93, R90, PT ;  /* 0x0000005a5d00720c */ /* 0x000fe40003f85270 */
[----:B------:R-:W-:Y:S02]  /*1b90*/  MOV R14, R22 ;  /* 0x00000016000e7202 */ /* 0x000fe40000000f00 */
[----:B------:R-:W-:-:S05]  /*1ba0*/  MOV R15, R23 ;  /* 0x00000017000f7202 */ /* 0x000fca0000000f00 */
[----:B------:R-:W2:Y:S04]  /*1bb0*/  LDG.E.128.CONSTANT R24, desc[UR8][R14.64] ;  /* 0x000000080e187981 */ /* 0x000ea8000c1e9d00 */
[----:B------:R-:W-:Y:S01]  /*1bc0*/  @!P4 LEA R9, R89, R1, 0x3 ;  /* 0x000000015909c211 */ /* 0x000fe200078e18ff */
[----:B------:R-:W5:Y:S04]  /*1bd0*/  @!P4 LDG.E.U16.CONSTANT R12, desc[UR8][R18.64] ;  /* 0x00000008120cc981 */ /* 0x000f68000c1e9500 */
[----:B------:R2:W3:Y:S01]  /*1be0*/  @!P4 LDL.64 R10, [R9+0x8] ;  /* 0x00000800090ac983 */ /* 0x0004e20000100a00 */
[----:B------:R-:W-:-:S02]  /*1bf0*/  ISETP.NE.AND P3, PT, R94, RZ, PT ;  /* 0x000000ff5e00720c */ /* 0x000fc40003f65270 */
[----:B------:R-:W-:Y:S02]  /*1c00*/  MOV R16, 0x2c00 ;  /* 0x00002c0000107802 */ /* 0x000fe40000000f00 */
[----:B------:R-:W-:Y:S02]  /*1c10*/  ISETP.NE.AND P2, PT, R95, 0x1, PT ;  /* 0x000000015f00780c */ /* 0x000fe40003f45270 */
[----:B------:R-:W-:Y:S02]  /*1c20*/  @!P4 IADD3 R43, PT, PT, R89, 0x1, RZ ;  /* 0x00000001592bc810 */ /* 0x000fe40007ffe0ff */
[----:B--2---:R-:W-:Y:S02]  /*1c30*/  LOP3.LUT R9, R24, 0xf000f, RZ, 0xc0, !PT ;  /* 0x000f000f18097812 */ /* 0x004fe400078ec0ff */
[----:B------:R-:W-:Y:S02]  /*1c40*/  LOP3.LUT R13, R25, 0xf000f0, RZ, 0xc0, !PT ;  /* 0x00f000f0190d7812 */ /* 0x000fe400078ec0ff */
[----:B------:R-:W-:-:S02]  /*1c50*/  LOP3.LUT R22, R26, 0xf000f, RZ, 0xc0, !PT ;  /* 0x000f000f1a167812 */ /* 0x000fc400078ec0ff */
[----:B---3--:R-:W-:Y:S02]  /*1c60*/  @!P4 PRMT R97, R10, 0x7610, R97 ;  /* 0x000076100a61c816 */ /* 0x008fe40000000061 */
[----:B------:R-:W-:Y:S02]  /*1c70*/  @!P4 PRMT R100, R11, 0x7610, R100 ;  /* 0x000076100b64c816 */ /* 0x000fe40000000064 */
[----:B------:R-:W-:Y:S02]  /*1c80*/  @!P4 PRMT R97, R97, 0x7610, R10 ;  /* 0x000076106161c816 */ /* 0x000fe4000000000a */
[----:B------:R-:W-:Y:S02]  /*1c90*/  @!P4 PRMT R100, R100, 0x7610, R11 ;  /* 0x000076106464c816 */ /* 0x000fe4000000000b */
[----:B------:R-:W-:Y:S02]  /*1ca0*/  LOP3.LUT R10, R24, 0xf000f0, RZ, 0xc0, !PT ;  /* 0x00f000f0180a7812 */ /* 0x000fe400078ec0ff */
[----:B------:R-:W-:-:S02]  /*1cb0*/  LOP3.LUT R11, R25, 0xf000f, RZ, 0xc0, !PT ;  /* 0x000f000f190b7812 */ /* 0x000fc400078ec0ff */
[----:B------:R-:W-:Y:S02]  /*1cc0*/  LOP3.LUT R23, R26, 0xf000f0, RZ, 0xc0, !PT ;  /* 0x00f000f01a177812 */ /* 0x000fe400078ec0ff */
[----:B------:R-:W-:Y:S02]  /*1cd0*/  SHF.R.U32.HI R24, RZ, 0x8, R24 ;  /* 0x00000008ff187819 */ /* 0x000fe40000011618 */
[----:B------:R-:W-:Y:S02]  /*1ce0*/  SHF.R.U32.HI R25, RZ, 0x8, R25 ;  /* 0x00000008ff197819 */ /* 0x000fe40000011619 */
[----:B------:R-:W-:Y:S02]  /*1cf0*/  SHF.R.U32.HI R26, RZ, 0x8, R26 ;  /* 0x00000008ff1a7819 */ /* 0x000fe4000001161a */
[----:B------:R-:W-:Y:S02]  /*1d00*/  SHF.R.U32.HI R30, RZ, 0x8, R27 ;  /* 0x00000008ff1e7819 */ /* 0x000fe4000001161b */
        /* <DEDUP_REMOVED lines=43> */
[----:B------:R-:W0:Y:S01]  /*1fc0*/  LDS.64 R38, [UR4] ;  /* 0x00000004ff267984 */ /* 0x000e220008000a00 */
[----:B------:R-:W-:Y:S02]  /*1fd0*/  HADD2.F32 R9, -RZ, R24.H0_H0 ;  /* 0x20000018ff097230 */ /* 0x000fe40000004100 */
[----:B------:R-:W-:Y:S01]  /*1fe0*/  HADD2.F32 R11, -RZ, R26.H0_H0 ;  /* 0x2000001aff0b7230 */ /* 0x000fe20000004100 */
[----:B------:R-:W1:Y:S01]  /*1ff0*/  LDS.64 R22, [UR4+0x8] ;  /* 0x00000804ff167984 */ /* 0x000e620008000a00 */
        /* <DEDUP_REMOVED lines=86> */
.L_x_380:
[----:B------:R-:W-:Y:S02]  /*2560*/  @!P4 MOV R89, R43 ;  /* 0x0000002b0059c202 */ /* 0x000fe40000000f00 */
[----:B-----5:R-:W-:Y:S01]  /*2570*/  @!P4 IADD3 R90, PT, PT, R12, R93, RZ ;  /* 0x0000005d0c5ac210 */ /* 0x020fe20007ffe0ff */
[----:B------:R-:W-:Y:S06]  /*2580*/  @!P2 BRA `(.L_x_381) ;  /* 0x00000010005ca947 */ /* 0x000fec0003800000 */
[----:B------:R-:W-:Y:S02]  /*2590*/  PRMT R9, R91, 0x9910, RZ ;  /* 0x000099105b097816 */ /* 0x000fe400000000ff */
[----:B------:R-:W-:Y:S02]  /*25a0*/  ISETP.NE.AND P5, PT, R95, 0x2, PT ;  /* 0x000000025f00780c */ /* 0x000fe40003fa5270 */
        /* <DEDUP_REMOVED lines=92> */
.L_x_382:
        /* <DEDUP_REMOVED lines=94> */
.L_x_383:
        /* <DEDUP_REMOVED lines=91> */
.L_x_381:
        /* <DEDUP_REMOVED lines=56> */
[----:B------:R-:W0:Y:S01]  /*3a80*/  LDS.64 R12, [UR4+0x10] ;  /* 0x00001004ff0c7984 */ /* 0x000e220008000a00 */
[--C-:B------:R-:W-:Y:S02]  /*3a90*/  HADD2.F32 R43, -RZ, R21.reuse.H0_H0 ;  /* 0x20000015ff2b7230 */ /* 0x100fe40000004100 */
[----:B------:R-:W-:Y:S01]  /*3aa0*/  HADD2.F32 R9, -RZ, R26.H0_H0 ;  /* 0x2000001aff097230 */ /* 0x000fe20000004100 */
[----:B------:R-:W1:Y:S01]  /*3ab0*/  LDS.64 R24, [UR4+0x18] ;  /* 0x00001804ff187984 */ /* 0x000e620008000a00 */
        /* <DEDUP_REMOVED lines=86> */
.L_x_384:
[----:B------:R-:W-:Y:S05]  /*4020*/  @!P2 BRA `(.L_x_385) ;  /* 0x00000010005ca947 */ /* 0x000fea0003800000 */
        /* <DEDUP_REMOVED lines=94> */
.L_x_386:
        /* <DEDUP_REMOVED lines=94> */
.L_x_387:
        /* <DEDUP_REMOVED lines=91> */
.L_x_385:
        /* <DEDUP_REMOVED lines=145> */
.L_x_388:
        /* <DEDUP_REMOVED lines=95> */
.L_x_390:
        /* <DEDUP_REMOVED lines=94> */
.L_x_391:
        /* <DEDUP_REMOVED lines=91> */
.L_x_389:
[----:B------:R-:W-:-:S05]  /*6c30*/  IMAD.WIDE R22, R85, 0x4, R22 ;  /* 0x0000000455167825 */ /* 0x000fca00078e0216 */
[----:B------:R-:W2:Y:S02]  /*6c40*/  LDG.E.128.CONSTANT R24, desc[UR8][R22.64] ;  /* 0x0000000816187981 */ /* 0x000ea4000c1e9d00 */
[C---:B--2---:R-:W-:Y:S02]  /*6c50*/  LOP3.LUT R9, R24.reuse, 0xf000f, RZ, 0xc0, !PT ;  /* 0x000f000f18097812 */ /* 0x044fe400078ec0ff */
[----:B------:R-:W-:Y:S02]  /*6c60*/  LOP3.LUT R10, R24, 0xf000f0, RZ, 0xc0, !PT ;  /* 0x00f000f0180a7812 */ /* 0x000fe400078ec0ff */
[----:B------:R-:W-:Y:S02]  /*6c70*/  SHF.R.U32.HI R11, RZ, 0x8, R24 ;  /* 0x00000008ff0b7819 */ /* 0x000fe40000011618 */
[C---:B------:R-:W-:Y:S02]  /*6c80*/  LOP3.LUT R31, R26.reuse, 0xf000f, RZ, 0xc0, !PT ;  /* 0x000f000f1a1f7812 */ /* 0x040fe400078ec0ff */
[----:B------:R-:W-:-:S02]  /*6c90*/  LOP3.LUT R24, R26, 0xf000f0, RZ, 0xc0, !PT ;  /* 0x00f000f01a187812 */ /* 0x000fc400078ec0ff */
[----:B------:R-:W-:Y:S02]  /*6ca0*/  SHF.R.U32.HI R33, RZ, 0x8, R26 ;  /* 0x00000008ff217819 */ /* 0x000fe4000001161a */
[----:B------:R-:W-:Y:S02]  /*6cb0*/  LOP3.LUT R26, R27, 0xf000f0, RZ, 0xc0, !PT ;  /* 0x00f000f01b1a7812 */ /* 0x000fe400078ec0ff */
[----:B------:R-:W-:Y:S02]  /*6cc0*/  SHF.R.U32.HI R17, RZ, 0x8, R25 ;  /* 0x00000008ff117819 */ /* 0x000fe40000011619 */
[----:B------:R-:W-:Y:S02]  /*6cd0*/  SHF.R.U32.HI R36, RZ, 0x8, R27 ;  /* 0x00000008ff247819 */ /* 0x000fe4000001161b */
[C---:B------:R-:W-:Y:S02]  /*6ce0*/  LOP3.LUT R12, R25.reuse, 0xf000f, RZ, 0xc0, !PT ;  /* 0x000f000f190c7812 */ /* 0x040fe400078ec0ff */
[----:B------:R-:W-:-:S02]  /*6cf0*/  LOP3.LUT R13, R25, 0xf000f0, RZ, 0xc0, !PT ;  /* 0x00f000f0190d7812 */ /* 0x000fc400078ec0ff */
[----:B------:R-:W-:Y:S02]  /*6d00*/  LOP3.LUT R25, R24, 0x64006400, RZ, 0xfc, !PT ;  /* 0x6400640018197812 */ /* 0x000fe400078efcff */
[----:B------:R-:W-:Y:S02]  /*6d10*/  LOP3.LUT R37, R26, 0x64006400, RZ, 0xfc, !PT ;  /* 0x640064001a257812 */ /* 0x000fe400078efcff */
[----:B------:R-:W-:Y:S01]  /*6d20*/  LOP3.LUT R21, R10, 0x64006400, RZ, 0xfc, !PT ;  /* 0x640064000a157812 */ /* 0x000fe200078efcff */
[-C--:B------:R-:W-:Y:S01]  /*6d30*/  HFMA2 R25, R25, R16.reuse.H0_H0, -72, -72 ;  /* 0xd480d48019197431 */ /* 0x080fe20000040010 */
[----:B------:R-:W-:Y:S02]  /*6d40*/  LOP3.LUT R24, R17, 0xf000f0, RZ, 0xc0, !PT ;  /* 0x00f000f011187812 */ /* 0x000fe400078ec0ff */
[----:B------:R-:W-:Y:S01]  /*6d50*/  LOP3.LUT R26, R33, 0xf000f0, RZ, 0xc0, !PT ;  /* 0x00f000f0211a7812 */ /* 0x000fe200078ec0ff */
[----:B------:R-:W-:Y:S01]  /*6d60*/  HFMA2 R21, R21, R16.H0_H0, -72, -72 ;  /* 0xd480d48015157431 */ /* 0x000fe20000040010 */
        /* <DEDUP_REMOVED lines=32> */
[----:B------:R-:W-:Y:S02]  /*6f70*/  HADD2 R37, R37, -1032, -1032 ;  /* 0xe408e40825257430 */ /* 0x000fe40000000000 */
[----:B------:R-:W-:Y:S01]  /*6f80*/  HADD2 R38, R38, -1032, -1032 ;  /* 0xe408e40826267430 */ /* 0x000fe20000000000 */
[----:B------:R-:W-:Y:S06]  /*6f90*/  @!P3 BRA `(.L_x_392) ;  /* 0x000000040068b947 */ /* 0x000fec0003800000 */
[----:B------:R-:W0:Y:S01]  /*6fa0*/  LDS.64 R12, [UR4+0x30] ;  /* 0x00003004ff0c7984 */ /* 0x000e220008000a00 */
[----:B------:R-:W-:Y:S02]  /*6fb0*/  HADD2.F32 R41, -RZ, R31.H0_H0 ;  /* 0x2000001fff297230 */ /* 0x000fe40000004100 */
        /* <DEDUP_REMOVED lines=88> */
.L_x_392:
[----:B------:R-:W-:Y:S05]  /*7540*/  @!P2 BRA `(.L_x_393) ;  /* 0x00000010005ca947 */ /* 0x000fea0003800000 */
[----:B------:R-:W-:Y:S02]  /*7550*/  PRMT R9, R91, 0x9910, RZ ;  /* 0x000099105b097816 */ /* 0x000fe400000000ff */
[----:B------:R-:W-:Y:S02]  /*7560*/  ISETP.NE.AND P4, PT, R95, 0x2, PT ;  /* 0x000000025f00780c */ /* 0x000fe40003f85270 */
        /* <DEDUP_REMOVED lines=61> */
[----:B------:R-:W-:Y:S02]  /*7940*/  HADD2.F32 R40, -RZ, R29.H0_H0 ;  /* 0x2000001dff287230 */ /* 0x000fe40000004100 */
        /* <DEDUP_REMOVED lines=30> */
.L_x_394:
        /* <DEDUP_REMOVED lines=94> */
.L_x_395:
        /* <DEDUP_REMOVED lines=26> */
[-C--:B------:R-:W-:Y:S01]  /*82b0*/  FFMA.FTZ R11, R11, R41.reuse, R10 ;  /* 0x000000290b0b7223 */ /* 0x080fe2000001000a */
[----:B------:R-:W-:Y:S02]  /*82c0*/  HADD2.F32 R10, -RZ, R21.H1_H1 ;  /* 0x30000015ff0a7230 */ /* 0x000fe40000004100 */
        /* <DEDUP_REMOVED lines=8> */
[-C--:B------:R-:W-:Y:S01]  /*8350*/  FFMA.FTZ R11, R24, R42.reuse, R11 ;  /* 0x0000002a180b7223 */ /* 0x080fe2000001000b */
[----:B-1----:R-:W-:Y:S02]  /*8360*/  HADD2.F32 R10, -RZ, R16.H0_H0 ;  /* 0x20000010ff0a7230 */ /* 0x002fe40000004100 */
        /* <DEDUP_REMOVED lines=8> */
[--C-:B------:R-:W-:Y:S02]  /*83f0*/  HADD2.F32 R34, -RZ, R37.reuse.H0_H0 ;  /* 0x20000025ff227230 */ /* 0x100fe40000004100 */
        /* <DEDUP_REMOVED lines=15> */
[----:B------:R-:W-:Y:S02]  /*84f0*/  HADD2.F32 R24, -RZ, R29.H0_H0 ;  /* 0x2000001dff187230 */ /* 0x000fe40000004100 */
[-C--:B------:R-:W-:Y:S01]  /*8500*/  FFMA.FTZ R10, R10, R12.reuse, R9 ;  /* 0x0000000c0a0a7223 */ /* 0x080fe20000010009 */
[----:B------:R-:W-:Y:S02]  /*8510*/  HADD2.F32 R26, -RZ, R30.H0_H0 ;  /* 0x2000001eff1a7230 */ /* 0x000fe40000004100 */
        /* <DEDUP_REMOVED lines=26> */
.L_x_393:
        /* <DEDUP_REMOVED lines=8> */
.L_x_379:
        /* <DEDUP_REMOVED lines=10> */
.L_x_402:
[----:B------:R-:W0:Y:S01]  /*87e0*/  LDC R85, c[0x0][0x3ac] ;  /* 0x0000eb00ff557b82 */ /* 0x000e220000000800 */
[----:B------:R-:W-:Y:S01]  /*87f0*/  ISETP.NE.AND P1, PT, R93, R90, PT ;  /* 0x0000005a5d00720c */ /* 0x000fe20003f25270 */
[----:B------:R-:W2:-:S12]  /*8800*/  LDG.E.128.CONSTANT R12, desc[UR8][R26.64] ;  /* 0x000000081a0c7981 */ /* 0x000e98000c1e9d00 */
[----:B------:R-:W-:Y:S01]  /*8810*/  @!P1 LEA R30, R89, R1, 0x3 ;  /* 0x00000001591e9211 */ /* 0x000fe200078e18ff */
[----:B------:R-:W3:Y:S05]  /*8820*/  @!P1 LDG.E.U16.CONSTANT R28, desc[UR8][R86.64] ;  /* 0x00000008561c9981 */ /* 0x000eea000c1e9500 */
[----:B------:R-:W4:Y:S01]  /*8830*/  @!P1 LDL.64 R30, [R30+0x8] ;  /* 0x000008001e1e9983 */ /* 0x000f220000100a00 */
[----:B0-----:R-:W-:-:S05]  /*8840*/  IMAD.WIDE R10, R85, 0x4, R26 ;  /* 0x00000004550a7825 */ /* 0x001fca00078e021a */
[----:B------:R0:W5:Y:S01]  /*8850*/  LDG.E.128.CONSTANT R20, desc[UR8][R10.64] ;  /* 0x000000080a147981 */ /* 0x000162000c1e9d00 */
[----:B------:R-:W-:-:S05]  /*8860*/  IMAD.WIDE R98, R85, 0x4, R10 ;  /* 0x0000000455627825 */ /* 0x000fca00078e020a */
[----:B------:R-:W3:Y:S01]  /*8870*/  LDG.E.128.CONSTANT R16, desc[UR8][R98.64] ;  /* 0x0000000862107981 */ /* 0x000ee2000c1e9d00 */
[----:B------:R-:W-:Y:S01]  /*8880*/  MOV R24, 0x3000 ;  /* 0x0000300000187802 */ /* 0x000fe20000000f00 */
[----:B------:R-:W-:Y:S01]  /*8890*/  HFMA2 R40, -RZ, RZ, 0, 0.015625 ;  /* 0x00002400ff287431 */ /* 0x000fe200000001ff */
[----:B------:R-:W-:Y:S02]  /*88a0*/  ISETP.NE.AND P3, PT, R94, RZ, PT ;  /* 0x000000ff5e00720c */ /* 0x000fe40003f65270 */
[----:B------:R-:W-:Y:S02]  /*88b0*/  ISETP.NE.AND P2, PT, R95, 0x1, PT ;  /* 0x000000015f00780c */ /* 0x000fe40003f45270 */
[----:B------:R-:W-:Y:S02]  /*88c0*/  @!P1 IADD3 R101, PT, PT, R89, 0x1, RZ ;  /* 0x0000000159659810 */ /* 0x000fe40007ffe0ff */
[C---:B--2---:R-:W-:Y:S02]  /*88d0*/  LOP3.LUT R52, R12.reuse, 0x70007, RZ, 0xc0, !PT ;  /* 0x000700070c347812 */ /* 0x044fe400078ec0ff */
[----:B------:R-:W-:-:S02]  /*88e0*/  LOP3.LUT R9, R12, 0x380038, RZ, 0xc0, !PT ;  /* 0x003800380c097812 */ /* 0x000fc400078ec0ff */
[--C-:B------:R-:W-:Y:S02]  /*88f0*/  SHF.R.U32.HI R47, RZ, 0x6, R12.reuse ;  /* 0x00000006ff2f7819 */ /* 0x100fe4000001160c */
[----:B------:R-:W-:Y:S02]  /*8900*/  SHF.R.U32.HI R12, RZ, 0xf, R12 ;  /* 0x0000000fff0c7819 */ /* 0x000fe4000001160c */
[----:B------:R-:W-:Y:S02]  /*8910*/  SHF.R.U32.HI R27, RZ, 0xf, R14 ;  /* 0x0000000fff1b7819 */ /* 0x000fe4000001160e */
[C---:B------:R-:W-:Y:S02]  /*8920*/  LOP3.LUT R53, R13.reuse, 0x70007, RZ, 0xc0, !PT ;  /* 0x000700070d357812 */ /* 0x040fe400078ec0ff */
[----:B------:R-:W-:Y:S02]  /*8930*/  LOP3.LUT R25, R13, 0x380038, RZ, 0xc0, !PT ;  /* 0x003800380d197812 */ /* 0x000fe400078ec0ff */
[----:B----4-:R-:W-:-:S02]  /*8940*/  @!P1 PRMT R97, R30, 0x7610, R97 ;  /* 0x000076101e619816 */ /* 0x010fc40000000061 */
[----:B------:R-:W-:Y:S02]  /*8950*/  @!P1 PRMT R100, R31, 0x7610, R100 ;  /* 0x000076101f649816 */ /* 0x000fe40000000064 */
[----:B------:R-:W-:Y:S02]  /*8960*/  @!P1 PRMT R97, R97, 0x7610, R30 ;  /* 0x0000761061619816 */ /* 0x000fe4000000001e */
[--C-:B------:R-:W-:Y:S02]  /*8970*/  SHF.R.U32.HI R48, RZ, 0x6, R13.reuse ;  /* 0x00000006ff307819 */ /* 0x100fe4000001160d */
[----:B0-----:R-:W-:Y:S02]  /*8980*/  SHF.R.U32.HI R10, RZ, 0xf, R13 ;  /* 0x0000000fff0a7819 */ /* 0x001fe4000001160d */
[----:B------:R-:W-:Y:S02]  /*8990*/  SHF.R.U32.HI R30, RZ, 0xf, R15 ;  /* 0x0000000fff1e7819 */ /* 0x000fe4000001160f */
[----:B-----5:R-:W-:-:S02]  /*89a0*/  LOP3.LUT R39, R20, 0x70007, RZ, 0xc0, !PT ;  /* 0x0007000714277812 */ /* 0x020fc400078ec0ff */
[----:B------:R-:W-:Y:S02]  /*89b0*/  LOP3.LUT R11, R20, 0x380038, RZ, 0xc0, !PT ;  /* 0x00380038140b7812 */ /* 0x000fe400078ec0ff */
[--C-:B------:R-:W-:Y:S02]  /*89c0*/  SHF.R.U32.HI R29, RZ, 0x6, R20.reuse ;  /* 0x00000006ff1d7819 */ /* 0x100fe40000011614 */
[----:B------:R-:W-:Y:S02]  /*89d0*/  SHF.R.U32.HI R13, RZ, 0xe, R20 ;  /* 0x0000000eff0d7819 */ /* 0x000fe40000011614 */
[----:B------:R-:W-:Y:S02]  /*89e0*/  LOP3.LUT R12, R12, 0x10001, RZ, 0xc0, !PT ;  /* 0x000100010c0c7812 */ /* 0x000fe400078ec0ff */
[C---:B------:R-:W-:Y:S02]  /*89f0*/  LOP3.LUT R43, R22.reuse, 0x70007, RZ, 0xc0, !PT ;  /* 0x00070007162b7812 */ /* 0x040fe400078ec0ff */
[----:B------:R-:W-:-:S02]  /*8a00*/  LOP3.LUT R20, R22, 0x380038, RZ, 0xc0, !PT ;  /* 0x0038003816147812 */ /* 0x000fc400078ec0ff */
[----:B------:R-:W-:Y:S02]  /*8a10*/  SHF.R.U32.HI R35, RZ, 0x6, R22 ;  /* 0x00000006ff237819 */ /* 0x000fe40000011616 */
[C---:B------:R-:W-:Y:S02]  /*8a20*/  LOP3.LUT R54, R14.reuse, 0x70007, RZ, 0xc0, !PT ;  /* 0x000700070e367812 */ /* 0x040fe400078ec0ff */
[----:B------:R-:W-:Y:S02]  /*8a30*/  LOP3.LUT R26, R14, 0x380038, RZ, 0xc0, !PT ;  /* 0x003800380e1a7812 */ /* 0x000fe400078ec0ff */
[----:B------:R-:W-:Y:S02]  /*8a40*/  SHF.R.U32.HI R51, RZ, 0x6, R14 ;  /* 0x00000006ff337819 */ /* 0x000fe4000001160e */
[----:B------:R-:W-:Y:S02]  /*8a50*/  SHF.R.U32.HI R22, RZ, 0xe, R22 ;  /* 0x0000000eff167819 */ /* 0x000fe40000011616 */
[----:B------:R-:W-:-:S02]  /*8a60*/  LOP3.LUT R50, R23, 0x70007, RZ, 0xc0, !PT ;  /* 0x0007000717327812 */ /* 0x000fc400078ec0ff */
[----:B------:R-:W-:Y:S02]  /*8a70*/  LOP3.LUT R58, R23, 0x380038, RZ, 0xc0, !PT ;  /* 0x00380038173a7812 */ /* 0x000fe400078ec0ff */
[----:B------:R-:W-:Y:S02]  /*8a80*/  SHF.R.U32.HI R44, RZ, 0x6, R23 ;  /* 0x00000006ff2c7819 */ /* 0x000fe40000011617 */
[----:B------:R-:W-:Y:S02]  /*8a90*/  LOP3.LUT R27, R27, 0x10001, RZ, 0xc0, !PT ;  /* 0x000100011b1b7812 */ /* 0x000fe400078ec0ff */
[----:B------:R-:W-:Y:S02]  /*8aa0*/  @!P1 PRMT R100, R100, 0x7610, R31 ;  /* 0x0000761064649816 */ /* 0x000fe4000000001f */
[----:B------:R-:W-:Y:S02]  /*8ab0*/  SHF.R.U32.HI R23, RZ, 0xe, R23 ;  /* 0x0000000eff177819 */ /* 0x000fe40000011617 */
[----:B------:R-:W-:-:S02]  /*8ac0*/  LOP3.LUT R14, R10, 0x10001, RZ, 0xc0, !PT ;  /* 0x000100010a0e7812 */ /* 0x000fc400078ec0ff */
[----:B------:R-:W-:Y:S02]  /*8ad0*/  LOP3.LUT R30, R30, 0x10001, RZ, 0xc0, !PT ;  /* 0x000100011e1e7812 */ /* 0x000fe400078ec0ff */
[----:B------:R-:W-:Y:S02]  /*8ae0*/  LOP3.LUT R10, R12, 0x20002, R13, 0xf8, !PT ;  /* 0x000200020c0a7812 */ /* 0x000fe400078ef80d */
[----:B---3--:R-:W-:Y:S02]  /*8af0*/  SHF.R.U32.HI R31, RZ, 0xd, R16 ;  /* 0x0000000dff1f7819 */ /* 0x008fe40000011610 */
[----:B------:R-:W-:Y:S02]  /*8b00*/  @!P1 IADD3 R90, PT, PT, R28, R93, RZ ;  /* 0x0000005d1c5a9210 */ /* 0x000fe40007ffe0ff */
[C---:B------:R-:W-:Y:S02]  /*8b10*/  LOP3.LUT R66, R15.reuse, 0x70007, RZ, 0xc0, !PT ;  /* 0x000700070f427812 */ /* 0x040fe400078ec0ff */
[----:B------:R-:W-:-:S02]  /*8b20*/  LOP3.LUT R56, R15, 0x380038, RZ, 0xc0, !PT ;  /* 0x003800380f387812 */ /* 0x000fc400078ec0ff */
[----:B------:R-:W-:Y:S02]  /*8b30*/  SHF.R.U32.HI R55, RZ, 0x6, R15 ;  /* 0x00000006ff377819 */ /* 0x000fe4000001160f */
[C---:B------:R-:W-:Y:S02]  /*8b40*/  LOP3.LUT R37, R21.reuse, 0x70007, RZ, 0xc0, !PT ;  /* 0x0007000715257812 */ /* 0x040fe400078ec0ff */
[----:B------:R-:W-:Y:S02]  /*8b50*/  LOP3.LUT R15, R21, 0x380038, RZ, 0xc0, !PT ;  /* 0x00380038150f7812 */ /* 0x000fe400078ec0ff */
[----:B------:R-:W-:Y:S02]  /*8b60*/  SHF.R.U32.HI R28, RZ, 0x6, R21 ;  /* 0x00000006ff1c7819 */ /* 0x000fe40000011615 */
[----:B------:R-:W-:Y:S02]  /*8b70*/  LOP3.LUT R34, R27, 0x20002, R22, 0xf8, !PT ;  /* 0x000200021b227812 */ /* 0x000fe400078ef816 */
[----:B------:R-:W-:-:S02]  /*8b80*/  SHF.R.U32.HI R33, RZ, 0xd, R18 ;  /* 0x0000000dff217819 */ /* 0x000fc40000011612 */
[C---:B------:R-:W-:Y:S02]  /*8b90*/  LOP3.LUT R49, R19.reuse, 0x70007, RZ, 0xc0, !PT ;  /* 0x0007000713317812 */ /* 0x040fe400078ec0ff */
[----:B------:R-:W-:Y:S02]  /*8ba0*/  LOP3.LUT R59, R19, 0x380038, RZ, 0xc0, !PT ;  /* 0x00380038133b7812 */ /* 0x000fe400078ec0ff */
[----:B------:R-:W-:Y:S02]  /*8bb0*/  SHF.R.U32.HI R46, RZ, 0x6, R19 ;  /* 0x00000006ff2e7819 */ /* 0x000fe40000011613 */
[----:B------:R-:W-:Y:S02]  /*8bc0*/  SHF.R.U32.HI R21, RZ, 0xe, R21 ;  /* 0x0000000eff157819 */ /* 0x000fe40000011615 */
[----:B------:R-:W-:Y:S02]  /*8bd0*/  LOP3.LUT R60, R30, 0x20002, R23, 0xf8, !PT ;  /* 0x000200021e3c7812 */ /* 0x000fe400078ef817 */
[----:B------:R-:W-:-:S02]  /*8be0*/  SHF.R.U32.HI R19, RZ, 0xd, R19 ;  /* 0x0000000dff137819 */ /* 0x000fc40000011613 */
[C---:B------:R-:W-:Y:S02]  /*8bf0*/  LOP3.LUT R38, R16.reuse, 0x70007, RZ, 0xc0, !PT ;  /* 0x0007000710267812 */ /* 0x040fe400078ec0ff */
[----:B------:R-:W-:Y:S02]  /*8c00*/  LOP3.LUT R12, R16, 0x380038, RZ, 0xc0, !PT ;  /* 0x00380038100c7812 */ /* 0x000fe400078ec0ff */
[----:B------:R-:W-:Y:S02]  /*8c10*/  SHF.R.U32.HI R30, RZ, 0x6, R16 ;  /* 0x00000006ff1e7819 */ /* 0x000fe40000011610 */
[----:B------:R-:W-:Y:S02]  /*8c20*/  LOP3.LUT R31, R10, 0x40004, R31, 0xf8, !PT ;  /* 0x000400040a1f7812 */ /* 0x000fe400078ef81f */
[----:B------:R-:W-:Y:S02]  /*8c30*/  LOP3.LUT R13, R48, 0x380038, RZ, 0xc0, !PT ;  /* 0x00380038300d7812 */ /* 0x000fe400078ec0ff */
[----:B------:R-:W-:-:S02]  /*8c40*/  LOP3.LUT R10, R47, 0x380038, RZ, 0xc0, !PT ;  /* 0x003800382f0a7812 */ /* 0x000fc400078ec0ff */
[----:B------:R-:W-:Y:S02]  /*8c50*/  LOP3.LUT R16, R51, 0x380038, RZ, 0xc0, !PT ;  /* 0x0038003833107812 */ /* 0x000fe400078ec0ff */
[----:B------:R-:W-:Y:S02]  /*8c60*/  LOP3.LUT R33, R34, 0x40004, R33, 0xf8, !PT ;  /* 0x0004000422217812 */ /* 0x000fe400078ef821 */
[----:B------:R-:W-:Y:S02]  /*8c70*/  LOP3.LUT R21, R14, 0x20002, R21, 0xf8, !PT ;  /* 0x000200020e157812 */ /* 0x000fe400078ef815 */
[----:B------:R-:W-:Y:S02]  /*8c80*/  LOP3.LUT R34, R60, 0x40004, R19, 0xf8, !PT ;  /* 0x000400043c227812 */ /* 0x000fe400078ef813 */
[C---:B------:R-:W-:Y:S02]  /*8c90*/  LOP3.LUT R41, R17.reuse, 0x70007, RZ, 0xc0, !PT ;  /* 0x0007000711297812 */ /* 0x040fe400078ec0ff */
[----:B------:R-:W-:-:S02]  /*8ca0*/  LOP3.LUT R14, R17, 0x380038, RZ, 0xc0, !PT ;  /* 0x00380038110e7812 */ /* 0x000fc400078ec0ff */
[--C-:B------:R-:W-:Y:S02]  /*8cb0*/  SHF.R.U32.HI R36, RZ, 0x6, R17.reuse ;  /* 0x00000006ff247819 */ /* 0x100fe40000011611 */
[----:B------:R-:W-:Y:S02]  /*8cc0*/  SHF.R.U32.HI R32, RZ, 0xd, R17 ;  /* 0x0000000dff207819 */ /* 0x000fe40000011611 */
[----:B------:R-:W-:Y:S02]  /*8cd0*/  LOP3.LUT R25, R25, 0x64006400, RZ, 0xfc, !PT ;  /* 0x6400640019197812 */ /* 0x000fe400078efcff */
[----:B------:R-:W-:Y:S02]  /*8ce0*/  LOP3.LUT R19, R56, 0x64006400, RZ, 0xfc, !PT ;  /* 0x6400640038137812 */ /* 0x000fe400078efcff */
[----:B------:R-:W-:Y:S02]  /*8cf0*/  LOP3.LUT R13, R13, 0x64006400, RZ, 0xfc, !PT ;  /* 0x640064000d0d7812 */ /* 0x000fe400078efcff */
[----:B------:R-:W-:-:S02]  /*8d00*/  LOP3.LUT R45, R18, 0x70007, RZ, 0xc0, !PT ;  /* 0x00070007122d7812 */ /* 0x000fc400078ec0ff */
[----:B------:R-:W-:Y:S02]  /*8d10*/  LOP3.LUT R22, R18, 0x380038, RZ, 0xc0, !PT ;  /* 0x0038003812167812 */ /* 0x000fe400078ec0ff */
[----:B------:R-:W-:Y:S02]  /*8d20*/  SHF.R.U32.HI R42, RZ, 0x6, R18 ;  /* 0x00000006ff2a7819 */ /* 0x000fe40000011612 */
[----:B------:R-:W-:Y:S02]  /*8d30*/  LOP3.LUT R9, R9, 0x64006400, RZ, 0xfc, !PT ;  /* 0x6400640009097812 */ /* 0x000fe400078efcff */
[----:B------:R-:W-:Y:S02]  /*8d40*/  LOP3.LUT R75, R10, 0x64006400, RZ, 0xfc, !PT ;  /* 0x640064000a4b7812 */ /* 0x000fe400078efcff */
[----:B------:R-:W-:Y:S02]  /*8d50*/  LOP3.LUT R17, R16, 0x64006400, RZ, 0xfc, !PT ;  /* 0x6400640010117812 */ /* 0x000fe400078efcff */
[----:B------:R-:W-:-:S02]  /*8d60*/  LOP3.LUT R18, R55, 0x380038, RZ, 0xc0, !PT ;  /* 0x0038003837127812 */ /* 0x000fc400078ec0ff */
        /* <DEDUP_REMOVED lines=19> */
[-C--:B------:R-:W-:Y:S01]  /*8ea0*/  HFMA2 R56, R17, R24.reuse.H0_H0, -132, -132 ;  /* 0xd820d82011387431 */ /* 0x080fe20000040018 */
        /* <DEDUP_REMOVED lines=13> */
[-C--:B------:R-:W-:Y:S02]  /*8f80*/  HFMA2 R58, R11, R24.reuse.H0_H0, -132, -132 ;  /* 0xd820d8200b3a7431 */ /* 0x080fe40000040018 */
[-C--:B------:R-:W-:Y:S02]  /*8f90*/  HFMA2 R59, R15, R24.reuse.H0_H0, -132, -132 ;  /* 0xd820d8200f3b7431 */ /* 0x080fe40000040018 */
[-C--:B------:R-:W-:Y:S02]  /*8fa0*/  HFMA2 R10, R19, R24.reuse.H0_H0, -132, -132 ;  /* 0xd820d820130a7431 */ /* 0x080fe40000040018 */
        /* <DEDUP_REMOVED lines=8> */
[-C--:B------:R-:W-:Y:S01]  /*9030*/  HFMA2 R14, R21, R24.reuse.H0_H0, -132, -132 ;  /* 0xd820d820150e7431 */ /* 0x080fe20000040018 */
[----:B------:R-:W-:Y:S01]  /*9040*/  LOP3.LUT R21, R47, 0x1c001c0, RZ, 0xc0, !PT ;  /* 0x01c001c02f157812 */ /* 0x000fe200078ec0ff */
        /* <DEDUP_REMOVED lines=84> */
[----:B------:R-:W-:Y:S02]  /*9590*/  HFMA2 R40, R73, R40.H0_H0, -20, -20 ;  /* 0xcd00cd0049287431 */ /* 0x000fe40000040028 */
        /* <DEDUP_REMOVED lines=101> */
.L_x_398:
[----:B------:R-:W-:Y:S01]  /*9bf0*/  @!P1 MOV R89, R101 ;  /* 0x0000006500599202 */ /* 0x000fe20000000f00 */
[----:B------:R-:W-:Y:S06]  /*9c00*/  @!P2 BRA `(.L_x_399) ;  /* 0x0000000c00b4a947 */ /* 0x000fec0003800000 */
[----:B------:R-:W-:Y:S02]  /*9c10*/  PRMT R28, R91, 0x9910, RZ ;  /* 0x000099105b1c7816 */ /* 0x000fe400000000ff */
[----:B------:R-:W-:Y:S02]  /*9c20*/  ISETP.NE.AND P3, PT, R95, 0x2, PT ;  /* 0x000000025f00780c */ /* 0x000fe40003f65270 */
        /* <DEDUP_REMOVED lines=78> */
.L_x_400:
[----:B------:R-:W-:Y:S05]  /*a110*/  @!P3 BRA `(.L_x_399) ;  /* 0x000000080070b947 */ /* 0x000fea0003800000 */
        /* <DEDUP_REMOVED lines=79> */
.L_x_401:
        /* <DEDUP_REMOVED lines=77> */
.L_x_399:
[----:B------:R-:W-:Y:S01]  /*aae0*/  IADD3 R93, PT, PT, R93, 0x20, RZ ;  /* 0x000000205d5d7810 */ /* 0x000fe20007ffe0ff */
[----:B------:R-:W-:Y:S01]  /*aaf0*/  UIADD3 UR4, UPT, UPT, UR4, 0x40, URZ ;  /* 0x0000004004047890 */ /* 0x000fe2000fffe0ff */
[----:B------:R-:W-:Y:S01]  /*ab00*/  IADD3 R86, P3, PT, R86, 0x80, RZ ;  /* 0x0000008056567810 */ /* 0x000fe20007f7e0ff */
[----:B------:R-:W-:Y:S01]  /*ab10*/  IMAD.WIDE R26, R85, 0x4, R98 ;  /* 0x00000004551a7825 */ /* 0x000fe200078e0262 */
[----:B------:R-:W-:Y:S02]  /*ab20*/  ISETP.GE.AND P1, PT, R93, R88, PT ;  /* 0x000000585d00720c */ /* 0x000fe40003f26270 */
[----:B------:R-:W-:-:S11]  /*ab30*/  IADD3.X R87, PT, PT, RZ, R87, RZ, P3, !PT ;  /* 0x00000057ff577210 */ /* 0x000fd60001ffe4ff */
[----:B------:R-:W-:Y:S05]  /*ab40*/  @!P1 BRA `(.L_x_402) ;  /* 0xffffffdc00249947 */ /* 0x000fea000383ffff */
.L_x_397:
        /* <DEDUP_REMOVED lines=13> */
.L_x_406:
[----:B------:R-:W0:Y:S02]  /*ac20*/  LDS R8, [R10] ;  /* 0x000000000a087984 */ /* 0x000e240000000800 */
[----:B0-----:R-:W-:-:S05]  /*ac30*/  HADD2 R9, R8, R11 ;  /* 0x0000000b08097230 */ /* 0x001fca0000000000 */
[----:B------:R-:W0:Y:S02]  /*ac40*/  ATOMS.CAST.SPIN P0, [R10], R8, R9 ;  /* 0x000000080a00758d */ /* 0x000e240001800009 */
[----:B0-----:R-:W-:Y:S05]  /*ac50*/  @!P0 BRA `(.L_x_406) ;  /* 0xfffffffc00f08947 */ /* 0x001fea000383ffff */
[----:B------:R-:W-:Y:S05]  /*ac60*/  BRA `(.L_x_404) ;  /* 0x00000000000c7947 */ /* 0x000fea0003800000 */
.L_x_405:
[----:B------:R-:W2:Y:S02]  /*ac70*/  LD.E R8, desc[UR8][R12.64] ;  /* 0x000000080c087980 */ /* 0x000ea4000c101900 */
[----:B--2---:R-:W-:-:S05]  /*ac80*/  IADD3 R9, PT, PT, R9, R8, RZ ;  /* 0x0000000809097210 */ /* 0x004fca0007ffe0ff */
[----:B------:R0:W-:Y:S02]  /*ac90*/  ST.E desc[UR8][R12.64], R9 ;  /* 0x000000090c007985 */ /* 0x0001e4000c101908 */
.L_x_404:
[----:B------:R-:W-:Y:S05]  /*aca0*/  BSYNC.RECONVERGENT B0 ;  /* 0x0000000000007941 */ /* 0x000fea0003800200 */
.L_x_403:
[----:B------:R1:W-:Y:S01]  /*acb0*/  ATOM.E.ADD.F16x2.RN.STRONG.GPU P0, RZ, desc[UR8][R12.64+0x4], R14 ;  /* 0x8000040e0cff79a2 */ /* 0x0003e2000c10e108 */
[----:B------:R-:W-:Y:S04]  /*acc0*/  BSSY.RECONVERGENT B0, `(.L_x_407) ;  /* 0x000000e000007945 */ /* 0x000fe80003800200 */
[----:B-1----:R-:W-:Y:S05]  /*acd0*/  @P0 BRA `(.L_x_408) ;  /* 0x0000000000300947 */ /* 0x002fea0003800000 */
[----:B------:R-:W1:Y:S02]  /*ace0*/  QSPC.E.S P0, RZ, [R12+0x4] ;  /* 0x000004000cff73aa */ /* 0x000e640000000500 */
[----:B-1----:R-:W-:Y:S05]  /*acf0*/  @!P0 BRA `(.L_x_409) ;  /* 0x00000000001c8947 */ /* 0x002fea0003800000 */
[----:B------:R-:W-:-:S04]  /*ad00*/  MOV R8, R12 ;  /* 0x0000000c00087202 */ /* 0x000fc80000000f00 */
[----:B------:R-:W-:-:S07]  /*ad10*/  MOV R10, R8 ;  /* 0x00000008000a7202 */ /* 0x000fce0000000f00 */
.L_x_410:
[----:B------:R-:W0:Y:S02]  /*ad20*/  LDS R8, [R10+0x4] ;  /* 0x000004000a087984 */ /* 0x000e240000000800 */
[----:B0-----:R-:W-:-:S05]  /*ad30*/  HFMA2 R9, R8, 1, 1, R7 ;  /* 0x3c003c0008097831 */ /* 0x001fca0000000007 */
[----:B------:R-:W0:Y:S02]  /*ad40*/  ATOMS.CAST.SPIN P0, [R10+0x4], R8, R9 ;  /* 0x000004080a00758d */ /* 0x000e240001800009 */
[----:B0-----:R-:W-:Y:S05]  /*ad50*/  @!P0 BRA `(.L_x_410) ;  /* 0xfffffffc00f08947 */ /* 0x001fea000383ffff */
[----:B------:R-:W-:Y:S05]  /*ad60*/  BRA `(.L_x_408) ;  /* 0x00000000000c7947 */ /* 0x000fea0003800000 */
.L_x_409:
[----:B------:R-:W2:Y:S02]  /*ad70*/  LD.E R7, desc[UR8][R12.64+0x4] ;  /* 0x000004080c077980 */ /* 0x000ea4000c101900 */
[----:B--2---:R-:W-:-:S05]  /*ad80*/  IADD3 R7, PT, PT, R14, R7, RZ ;  /* 0x000000070e077210 */ /* 0x004fca0007ffe0ff */
[----:B------:R1:W-:Y:S02]  /*ad90*/  ST.E desc[UR8][R12.64+0x4], R7 ;  /* 0x000004070c007985 */ /* 0x0003e4000c101908 */
.L_x_408:
[----:B------:R-:W-:Y:S05]  /*ada0*/  BSYNC.RECONVERGENT B0 ;  /* 0x0000000000007941 */ /* 0x000fea0003800200 */
.L_x_407:
        /* <DEDUP_REMOVED lines=12> */
.L_x_414:
[----:B------:R-:W0:Y:S02]  /*ae70*/  LDS R6, [R8] ;  /* 0x0000000008067984 */ /* 0x000e240000000800 */
[----:B0-----:R-:W-:-:S05]  /*ae80*/  HADD2 R7, R6, R9 ;  /* 0x0000000906077230 */ /* 0x001fca0000000000 */
[----:B------:R-:W0:Y:S02]  /*ae90*/  ATOMS.CAST.SPIN P0, [R8], R6, R7 ;  /* 0x000000060800758d */ /* 0x000e240001800007 */
[----:B0-----:R-:W-:Y:S05]  /*aea0*/  @!P0 BRA `(.L_x_414) ;  /* 0xfffffffc00f08947 */ /* 0x001fea000383ffff */
[----:B------:R-:W-:Y:S05]  /*aeb0*/  BRA `(.L_x_412) ;  /* 0x00000000000c7947 */ /* 0x000fea0003800000 */
.L_x_413:
[----:B------:R-:W2:Y:S02]  /*aec0*/  LD.E R6, desc[UR8][R12.64] ;  /* 0x000000080c067980 */ /* 0x000ea4000c101900 */
[----:B--2---:R-:W-:-:S05]  /*aed0*/  IADD3 R7, PT, PT, R7, R6, RZ ;  /* 0x0000000607077210 */ /* 0x004fca0007ffe0ff */
[----:B------:R0:W-:Y:S02]  /*aee0*/  ST.E desc[UR8][R12.64], R7 ;  /* 0x000000070c007985 */ /* 0x0001e4000c101908 */
.L_x_412:
[----:B------:R-:W-:Y:S05]  /*aef0*/  BSYNC.RECONVERGENT B0 ;  /* 0x0000000000007941 */ /* 0x000fea0003800200 */
.L_x_411:
[----:B------:R1:W-:Y:S01]  /*af00*/  ATOM.E.ADD.F16x2.RN.STRONG.GPU P0, RZ, desc[UR8][R12.64+0x4], R10 ;  /* 0x8000040a0cff79a2 */ /* 0x0003e2000c10e108 */
[----:B------:R-:W-:Y:S04]  /*af10*/  BSSY.RECONVERGENT B0, `(.L_x_415) ;  /* 0x000000e000007945 */ /* 0x000fe80003800200 */
[----:B-1----:R-:W-:Y:S05]  /*af20*/  @P0 BRA `(.L_x_416) ;  /* 0x0000000000300947 */ /* 0x002fea0003800000 */
[----:B------:R-:W1:Y:S02]  /*af30*/  QSPC.E.S P0, RZ, [R12+0x4] ;  /* 0x000004000cff73aa */ /* 0x000e640000000500 */
[----:B-1----:R-:W-:Y:S05]  /*af40*/  @!P0 BRA `(.L_x_417) ;  /* 0x00000000001c8947 */ /* 0x002fea0003800000 */
[----:B------:R-:W-:-:S04]  /*af50*/  MOV R6, R12 ;  /* 0x0000000c00067202 */ /* 0x000fc80000000f00 */
[----:B------:R-:W-:-:S07]  /*af60*/  MOV R8, R6 ;  /* 0x0000000600087202 */ /* 0x000fce0000000f00 */
.L_x_418:
[----:B------:R-:W0:Y:S02]  /*af70*/  LDS R6, [R8+0x4] ;  /* 0x0000040008067984 */ /* 0x000e240000000800 */
[----:B0-----:R-:W-:-:S05]  /*af80*/  HFMA2 R7, R6, 1, 1, R5 ;  /* 0x3c003c0006077831 */ /* 0x001fca0000000005 */
[----:B------:R-:W0:Y:S02]  /*af90*/  ATOMS.CAST.SPIN P0, [R8+0x4], R6, R7 ;  /* 0x000004060800758d */ /* 0x000e240001800007 */
[----:B0-----:R-:W-:Y:S05]  /*afa0*/  @!P0 BRA `(.L_x_418) ;  /* 0xfffffffc00f08947 */ /* 0x001fea000383ffff */
[----:B------:R-:W-:Y:S05]  /*afb0*/  BRA `(.L_x_416) ;  /* 0x00000000000c7947 */ /* 0x000fea0003800000 */
.L_x_417:
[----:B------:R-:W2:Y:S02]  /*afc0*/  LD.E R5, desc[UR8][R12.64+0x4] ;  /* 0x000004080c057980 */ /* 0x000ea4000c101900 */
[----:B--2---:R-:W-:-:S05]  /*afd0*/  IADD3 R5, PT, PT, R10, R5, RZ ;  /* 0x000000050a057210 */ /* 0x004fca0007ffe0ff */
[----:B------:R1:W-:Y:S02]  /*afe0*/  ST.E desc[UR8][R12.64+0x4], R5 ;  /* 0x000004050c007985 */ /* 0x0003e4000c101908 */
.L_x_416:
[----:B------:R-:W-:Y:S05]  /*aff0*/  BSYNC.RECONVERGENT B0 ;  /* 0x0000000000007941 */ /* 0x000fea0003800200 */
.L_x_415:
        /* <DEDUP_REMOVED lines=13> */
.L_x_422:
[----:B------:R-:W0:Y:S02]  /*b0d0*/  LDS R4, [R6] ;  /* 0x0000000006047984 */ /* 0x000e240000000800 */
[----:B0-----:R-:W-:-:S05]  /*b0e0*/  HADD2 R5, R4, R7 ;  /* 0x0000000704057230 */ /* 0x001fca0000000000 */
[----:B------:R-:W0:Y:S02]  /*b0f0*/  ATOMS.CAST.SPIN P0, [R6], R4, R5 ;  /* 0x000000040600758d */ /* 0x000e240001800005 */
[----:B0-----:R-:W-:Y:S05]  /*b100*/  @!P0 BRA `(.L_x_422) ;  /* 0xfffffffc00f08947 */ /* 0x001fea000383ffff */
[----:B------:R-:W-:Y:S05]  /*b110*/  BRA `(.L_x_420) ;  /* 0x00000000000c7947 */ /* 0x000fea0003800000 */
.L_x_421:
[----:B------:R-:W2:Y:S02]  /*b120*/  LD.E R4, desc[UR8][R12.64] ;  /* 0x000000080c047980 */ /* 0x000ea4000c101900 */
[----:B--2---:R-:W-:-:S05]  /*b130*/  IADD3 R5, PT, PT, R5, R4, RZ ;  /* 0x0000000405057210 */ /* 0x004fca0007ffe0ff */
[----:B------:R0:W-:Y:S02]  /*b140*/  ST.E desc[UR8][R12.64], R5 ;  /* 0x000000050c007985 */ /* 0x0001e4000c101908 */
.L_x_420:
[----:B------:R-:W-:Y:S05]  /*b150*/  BSYNC.RECONVERGENT B0 ;  /* 0x0000000000007941 */ /* 0x000fea0003800200 */
.L_x_419:
[----:B------:R1:W-:Y:S01]  /*b160*/  ATOM.E.ADD.F16x2.RN.STRONG.GPU P0, RZ, desc[UR8][R12.64+0x4], R8 ;  /* 0x800004080cff79a2 */ /* 0x0003e2000c10e108 */
[----:B------:R-:W-:Y:S04]  /*b170*/  BSSY.RECONVERGENT B0, `(.L_x_423) ;  /* 0x000000e000007945 */ /* 0x000fe80003800200 */
[----:B-1----:R-:W-:Y:S05]  /*b180*/  @P0 BRA `(.L_x_424) ;  /* 0x0000000000300947 */ /* 0x002fea0003800000 */
[----:B------:R-:W1:Y:S02]  /*b190*/  QSPC.E.S P0, RZ, [R12+0x4] ;  /* 0x000004000cff73aa */ /* 0x000e640000000500 */
[----:B-1----:R-:W-:Y:S05]  /*b1a0*/  @!P0 BRA `(.L_x_425) ;  /* 0x00000000001c8947 */ /* 0x002fea0003800000 */
[----:B------:R-:W-:-:S04]  /*b1b0*/  MOV R4, R12 ;  /* 0x0000000c00047202 */ /* 0x000fc80000000f00 */
[----:B------:R-:W-:-:S07]  /*b1c0*/  MOV R6, R4 ;  /* 0x0000000400067202 */ /* 0x000fce0000000f00 */
.L_x_426:
[----:B------:R-:W0:Y:S02]  /*b1d0*/  LDS R4, [R6+0x4] ;  /* 0x0000040006047984 */ /* 0x000e240000000800 */
[----:B0-----:R-:W-:-:S05]  /*b1e0*/  HFMA2 R5, R4, 1, 1, R3 ;  /* 0x3c003c0004057831 */ /* 0x001fca0000000003 */
[----:B------:R-:W0:Y:S02]  /*b1f0*/  ATOMS.CAST.SPIN P0, [R6+0x4], R4, R5 ;  /* 0x000004040600758d */ /* 0x000e240001800005 */
[----:B0-----:R-:W-:Y:S05]  /*b200*/  @!P0 BRA `(.L_x_426) ;  /* 0xfffffffc00f08947 */ /* 0x001fea000383ffff */
[----:B------:R-:W-:Y:S05]  /*b210*/  BRA `(.L_x_424) ;  /* 0x00000000000c7947 */ /* 0x000fea0003800000 */
.L_x_425:
[----:B------:R-:W2:Y:S02]  /*b220*/  LD.E R3, desc[UR8][R12.64+0x4] ;  /* 0x000004080c037980 */ /* 0x000ea4000c101900 */
[----:B--2---:R-:W-:-:S05]  /*b230*/  IADD3 R3, PT, PT, R8, R3, RZ ;  /* 0x0000000308037210 */ /* 0x004fca0007ffe0ff */
[----:B------:R1:W-:Y:S02]  /*b240*/  ST.E desc[UR8][R12.64+0x4], R3 ;  /* 0x000004030c007985 */ /* 0x0003e4000c101908 */
.L_x_424:
[----:B------:R-:W-:Y:S05]  /*b250*/  BSYNC.RECONVERGENT B0 ;  /* 0x0000000000007941 */ /* 0x000fea0003800200 */
.L_x_423:
        /* <DEDUP_REMOVED lines=13> */
.L_x_430:
[----:B------:R-:W0:Y:S02]  /*b330*/  LDS R2, [R4] ;  /* 0x0000000004027984 */ /* 0x000e240000000800 */
[----:B0-----:R-:W-:-:S05]  /*b340*/  HADD2 R3, R2, R5 ;  /* 0x0000000502037230 */ /* 0x001fca0000000000 */
[----:B------:R-:W0:Y:S02]  /*b350*/  ATOMS.CAST.SPIN P0, [R4], R2, R3 ;  /* 0x000000020400758d */ /* 0x000e240001800003 */
[----:B0-----:R-:W-:Y:S05]  /*b360*/  @!P0 BRA `(.L_x_430) ;  /* 0xfffffffc00f08947 */ /* 0x001fea000383ffff */
[----:B------:R-:W-:Y:S05]  /*b370*/  BRA `(.L_x_428) ;  /* 0x00000000000c7947 */ /* 0x000fea0003800000 */
.L_x_429:
[----:B------:R-:W2:Y:S02]  /*b380*/  LD.E R2, desc[UR8][R12.64] ;  /* 0x000000080c027980 */ /* 0x000ea4000c101900 */
[----:B--2---:R-:W-:-:S05]  /*b390*/  IADD3 R3, PT, PT, R3, R2, RZ ;  /* 0x0000000203037210 */ /* 0x004fca0007ffe0ff */
[----:B------:R0:W-:Y:S02]  /*b3a0*/  ST.E desc[UR8][R12.64], R3 ;  /* 0x000000030c007985 */ /* 0x0001e4000c101908 */
.L_x_428:
[----:B------:R-:W-:Y:S05]  /*b3b0*/  BSYNC.RECONVERGENT B0 ;  /* 0x0000000000007941 */ /* 0x000fea0003800200 */
.L_x_427:
[----:B------:R1:W-:Y:S02]  /*b3c0*/  ATOM.E.ADD.F16x2.RN.STRONG.GPU P0, RZ, desc[UR8][R12.64+0x4], R7 ;  /* 0x800004070cff79a2 */ /* 0x0003e4000c10e108 */
[----:B-1----:R-:W-:Y:S05]  /*b3d0*/  @P0 EXIT ;  /* 0x000000000000094d */ /* 0x002fea0003800000 */
[----:B------:R-:W1:Y:S02]  /*b3e0*/  QSPC.E.S P0, RZ, [R12+0x4] ;  /* 0x000004000cff73aa */ /* 0x000e640000000500 */
[----:B-1----:R-:W-:Y:S05]  /*b3f0*/  @!P0 BRA `(.L_x_431) ;  /* 0x00000000001c8947 */ /* 0x002fea0003800000 */
[----:B------:R-:W-:-:S04]  /*b400*/  MOV R2, R12 ;  /* 0x0000000c00027202 */ /* 0x000fc80000000f00 */
[----:B------:R-:W-:-:S07]  /*b410*/  MOV R4, R2 ;  /* 0x0000000200047202 */ /* 0x000fce0000000f00 */
.L_x_432:
[----:B------:R-:W0:Y:S02]  /*b420*/  LDS R2, [R4+0x4] ;  /* 0x0000040004027984 */ /* 0x000e240000000800 */
[----:B0-----:R-:W-:-:S05]  /*b430*/  HFMA2 R3, R2, 1, 1, R0 ;  /* 0x3c003c0002037831 */ /* 0x001fca0000000000 */
[----:B------:R-:W0:Y:S02]  /*b440*/  ATOMS.CAST.SPIN P0, [R4+0x4], R2, R3 ;  /* 0x000004020400758d */ /* 0x000e240001800003 */
[----:B0-----:R-:W-:Y:S05]  /*b450*/  @!P0 BRA `(.L_x_432) ;  /* 0xfffffffc00f08947 */ /* 0x001fea000383ffff */
[----:B------:R-:W-:Y:S05]  /*b460*/  EXIT ;  /* 0x000000000000794d */ /* 0x000fea0003800000 */
.L_x_431:
[----:B------:R-:W0:Y:S02]  /*b470*/  LD.E R0, desc[UR8][R12.64+0x4] ;  /* 0x000004080c007980 */ /* 0x000e24000c101900 */
[----:B0-----:R-:W-:-:S05]  /*b480*/  IADD3 R3, PT, PT, R7, R0, RZ ;  /* 0x0000000007037210 */ /* 0x001fca0007ffe0ff */
[----:B------:R-:W-:Y:S01]  /*b490*/  ST.E desc[UR8][R12.64+0x4], R3 ;  /* 0x000004030c007985 */ /* 0x000fe2000c101908 */
[----:B------:R-:W-:Y:S05]  /*b4a0*/  EXIT ;  /* 0x000000000000794d */ /* 0x000fea0003800000 */
.L_x_433:
        /* <DEDUP_REMOVED lines=13> */
.L_x_3918:


//--------------------- .text._Z23gemm_half_q_half_kernelILi4ELi14ELb1ELb0ELi64EEvPK6__halfPKjS4_S2_PS0_iiiiPKtS7_iiiiiibS2_i --------------------------
	.section	.text._Z23gemm_half_q_half_kernelILi4ELi14ELb1ELb0ELi64EEvPK6__halfPKjS4_S2_PS0_iiiiPKtS7_iiiiiibS2_i,"ax",@progbits
	.align	128
        .global         _Z23gemm_half_q_half_kernelILi4ELi14ELb1ELb0ELi64EEvPK6__halfPKjS4_S2_PS0_iiiiPKtS7_iiiiiibS2_i
        .type           _Z23gemm_half_q_half_kernelILi4ELi14ELb1ELb0ELi64EEvPK6__halfPKjS4_S2_PS0_iiiiPKtS7_iiiiiibS2_i,@function
        .size           _Z23gemm_half_q_half_kernelILi4ELi14ELb1ELb0ELi64EEvPK6__halfPKjS4_S2_PS0_iiiiPKtS7_iiiiiibS2_i,(.L_x_3919 - _Z23gemm_half_q_half_kernelILi4ELi14ELb1ELb0ELi64EEvPK6__halfPKjS4_S2_PS0_iiiiPKtS7_iiiiiibS2_i)
        .other          _Z23gemm_half_q_half_kernelILi4ELi14ELb1ELb0ELi64EEvPK6__halfPKjS4_S2_PS0_iiiiPKtS7_iiiiiibS2_i,@"STO_CUDA_ENTRY STV_DEFAULT"
_Z23gemm_half_q_half_kernelILi4ELi14ELb1ELb0ELi64EEvPK6__halfPKjS4_S2_PS0_iiiiPKtS7_iiiiiibS2_i:
.text._Z23gemm_half_q_half_kernelILi4ELi14ELb1ELb0ELi64EEvPK6__halfPKjS4_S2_PS0_iiiiPKtS7_iiiiiibS2_i:
        /* <DEDUP_REMOVED lines=37> */
.L_x_434:
        /* <DEDUP_REMOVED lines=41> */
.L_x_440:
        /* <DEDUP_REMOVED lines=32> */
.L_x_439:
        /* <DEDUP_REMOVED lines=20> */
.L_x_441:
[----:B------:R-:W-:-:S13]  /*0820*/  ISETP.EQ.AND P3, PT, R14, RZ, PT ;  /* 0x000000ff0e00720c */ /* 0x000fda0003f62270 */
[----:B------:R-:W-:Y:S05]  /*0830*/  @!P1 BRA P3, `(.L_x_436) ;  /* 0x0000000400789947 */ /* 0x000fea0001800000 */
.L_x_438:
        /* <DEDUP_REMOVED lines=12> */
.L_x_437:
        /* <DEDUP_REMOVED lines=16> */
.L_x_444:
        /* <DEDUP_REMOVED lines=32> */
.L_x_443:
        /* <DEDUP_REMOVED lines=21> */
.L_x_445:
[----:B------:R-:W-:-:S13]  /*0d50*/  ISETP.NE.OR P1, PT, R14, RZ, P1 ;  /* 0x000000ff0e00720c */ /* 0x000fda0000f25670 */
[----:B------:R-:W-:Y:S05]  /*0d60*/  @!P1 BRA `(.L_x_436) ;  /* 0x00000000002c9947 */ /* 0x000fea0003800000 */
.L_x_442:
        /* <DEDUP_REMOVED lines=11> */
.L_x_436:
[----:B------:R-:W-:Y:S05]  /*0e20*/  BSYNC.RECONVERGENT B0 ;  /* 0x0000000000007941 */ /* 0x000fea0003800200 */
.L_x_435:
        /* <DEDUP_REMOVED lines=21> */
.L_x_449:
        /* <DEDUP_REMOVED lines=15> */
.L_x_448:
        /* <DEDUP_REMOVED lines=12> */
.L_x_450:
[----:B------:R-:W-:-:S13]  /*1130*/  ISETP.NE.OR P1, PT, R8, RZ, P1 ;  /* 0x000000ff0800720c */ /* 0x000fda0000f25670 */
[----:B------:R-:W-:Y:S05]  /*1140*/  @!P1 BRA `(.L_x_446) ;  /* 0x00000000001c9947 */ /* 0x000fea0003800000 */
.L_x_447:
[----:B0-----:R-:W0:Y:S02]  /*1150*/  LDC.64 R4, c[0x0][0x3a0] ;  /* 0x0000e800ff047b82 */ /* 0x001e240000000a00 */
.L_x_451:
[C---:B0-----:R-:W-:Y:S01]  /*1160*/  IMAD.WIDE R6, R3.reuse, 0x2, R4 ;  /* 0x0000000203067825 */ /* 0x041fe200078e0204 */
[----:B------:R-:W-:Y:S02]  /*1170*/  IADD3 R8, PT, PT, R8, 0x1, RZ ;  /* 0x0000000108087810 */ /* 0x000fe40007ffe0ff */
[----:B------:R-:W-:Y:S02]  /*1180*/  IADD3 R3, PT, PT, R3, R85, RZ ;  /* 0x0000005503037210 */ /* 0x000fe40007ffe0ff */
[----:B------:R1:W-:Y:S01]  /*1190*/  STG.E.64 desc[UR8][R6.64], RZ ;  /* 0x000000ff06007986 */ /* 0x0003e2000c101b08 */
[----:B------:R-:W-:-:S13]  /*11a0*/  ISETP.NE.AND P1, PT, R8, RZ, PT ;  /* 0x000000ff0800720c */ /* 0x000fda0003f25270 */
[----:B-1----:R-:W-:Y:S05]  /*11b0*/  @P1 BRA `(.L_x_451) ;  /* 0xfffffffc00e81947 */ /* 0x002fea000383ffff */
.L_x_446:
        /* <DEDUP_REMOVED lines=15> */
.L_x_453:
        /* <DEDUP_REMOVED lines=44> */
.L_x_452:
        /* <DEDUP_REMOVED lines=27> */
.L_x_454:
        /* <DEDUP_REMOVED lines=8> */
.L_x_455:
        /* <DEDUP_REMOVED lines=8> */
.L_x_456:
        /* <DEDUP_REMOVED lines=8> */
.L_x_457:
        /* <DEDUP_REMOVED lines=8> */
.L_x_458:
        /* <DEDUP_REMOVED lines=37> */
.L_x_476:
        /* <DEDUP_REMOVED lines=158> */
.L_x_460:
        /* <DEDUP_REMOVED lines=97> */
.L_x_462:
        /* <DEDUP_REMOVED lines=94> */
.L_x_463:
        /* <DEDUP_REMOVED lines=91> */
.L_x_461:
        /* <DEDUP_REMOVED lines=146> */
.L_x_464:
        /* <DEDUP_REMOVED lines=95> */
.L_x_466:
        /* <DEDUP_REMOVED lines=94> */
.L_x_467:
        /* <DEDUP_REMOVED lines=91> */
.L_x_465:
        /* <DEDUP_REMOVED lines=145> */
.L_x_468:
        /* <DEDUP_REMOVED lines=95> */
.L_x_470:
        /* <DEDUP_REMOVED lines=94> */
.L_x_471:
        /* <DEDUP_REMOVED lines=91> */
.L_x_469:
        /* <DEDUP_REMOVED lines=145> */
.L_x_472:
        /* <DEDUP_REMOVED lines=95> */
.L_x_474:
        /* <DEDUP_REMOVED lines=94> */
.L_x_475:
        /* <DEDUP_REMOVED lines=91> */
.L_x_473:
        /* <DEDUP_REMOVED lines=8> */
.L_x_459:
[----:B------:R-:W0:Y:S02]  /*8730*/  LDCU UR5, c[0x0][0x3d8] ;  /* 0x00007b00ff0577ac */ /* 0x000e240008000800 */
[----:B0-----:R-:W-:-:S04]  /*8740*/  VIMNMX R88, PT, PT, R95, UR5, PT ;  /* 0x000000055f587c48 */ /* 0x001fc8000bfe0100 */
[----:B------:R-:W-:-:S13]  /*8750*/  ISETP.GT.AND P1, PT, R88, R93, PT ;  /* 0x0000005d5800720c */ /* 0x000fda0003f24270 */
[----:B------:R-:W-:Y:S05]  /*8760*/  @!P1 BRA `(.L_x_477) ;  /* 0x0000002000fc9947 */ /* 0x000fea0003800000 */
[----:B------:R-:W0:Y:S01]  /*8770*/  LDC.64 R10, c[0x0][0x3b8] ;  /* 0x0000ee00ff0a7b82 */ /* 0x000e220000000a00 */
[----:B------:R-:W-:Y:S01]  /*8780*/  ISETP.EQ.OR P1, PT, R97, 0x3, P0 ;  /* 0x000000036100780c */ /* 0x000fe20000722670 */
[----:B0-----:R-:W-:-:S03]  /*8790*/  IMAD.WIDE.U32 R10, R93, 0x4, R10 ;  /* 0x000000045d0a7825 */ /* 0x001fc600078e000a */
[----:B------:R-:W-:-:S04]  /*87a0*/  IADD3 R86, P2, PT, R10, 0x2, RZ ;  /* 0x000000020a567810 */ /* 0x000fc80007f5e0ff */
[----:B------:R-:W-:-:S09]  /*87b0*/  IADD3.X R87, PT, PT, RZ, R11, RZ, P2, !PT ;  /* 0x0000000bff577210 */ /* 0x000fd200017fe4ff */
.L_x_482:
        /* <DEDUP_REMOVED lines=19> */
[C---:B------:R-:W-:Y:S02]  /*88f0*/  LOP3.LUT R53, R13.reuse, 0x70007, RZ, 0xc0, !PT ;  /* 0x000700070d357812 */ /* 0x040fe400078ec0ff */
[----:B------:R-:W-:Y:S02]  /*8900*/  LOP3.LUT R25, R13, 0x380038, RZ, 0xc0, !PT ;  /* 0x003800380d197812 */ /* 0x000fe400078ec0ff */
[----:B----4-:R-:W-:-:S04]  /*8910*/  @!P3 PRMT R105, R29, 0x7610, R105 ;  /* 0x000076101d69b816 */ /* 0x010fc80000000069 */
[----:B------:R-:W-:Y:S02]  /*8920*/  @!P3 PRMT R105, R105, 0x7610, R29 ;  /* 0x000076106969b816 */ /* 0x000fe4000000001d */
[----:B------:R-:W-:Y:S02]  /*8930*/  SHF.R.U32.HI R29, RZ, 0xf, R15 ;  /* 0x0000000fff1d7819 */ /* 0x000fe4000001160f */
[----:B------:R-:W-:Y:S02]  /*8940*/  @!P3 PRMT R104, R28, 0x7610, R104 ;  /* 0x000076101c68b816 */ /* 0x000fe40000000068 */
[--C-:B------:R-:W-:Y:S02]  /*8950*/  SHF.R.U32.HI R47, RZ, 0x6, R13.reuse ;  /* 0x00000006ff2f7819 */ /* 0x100fe4000001160d */
[----:B0-----:R-:W-:Y:S02]  /*8960*/  SHF.R.U32.HI R10, RZ, 0xf, R13 ;  /* 0x0000000fff0a7819 */ /* 0x001fe4000001160d */
[----:B-----5:R-:W-:-:S02]  /*8970*/  LOP3.LUT R39, R16, 0x70007, RZ, 0xc0, !PT ;  /* 0x0007000710277812 */ /* 0x020fc400078ec0ff */
[----:B------:R-:W-:Y:S02]  /*8980*/  LOP3.LUT R11, R16, 0x380038, RZ, 0xc0, !PT ;  /* 0x00380038100b7812 */ /* 0x000fe400078ec0ff */
[--C-:B------:R-:W-:Y:S02]  /*8990*/  SHF.R.U32.HI R30, RZ, 0x6, R16.reuse ;  /* 0x00000006ff1e7819 */ /* 0x100fe40000011610 */
[----:B------:R-:W-:Y:S02]  /*89a0*/  SHF.R.U32.HI R13, RZ, 0xe, R16 ;  /* 0x0000000eff0d7819 */ /* 0x000fe40000011610 */
[----:B------:R-:W-:Y:S02]  /*89b0*/  SHF.R.U32.HI R16, RZ, 0xe, R19 ;  /* 0x0000000eff107819 */ /* 0x000fe40000011613 */
[----:B------:R-:W-:Y:S02]  /*89c0*/  LOP3.LUT R12, R12, 0x10001, RZ, 0xc0, !PT ;  /* 0x000100010c0c7812 */ /* 0x000fe400078ec0ff */
[----:B------:R-:W-:-:S02]  /*89d0*/  LOP3.LUT R29, R29, 0x10001, RZ, 0xc0, !PT ;  /* 0x000100011d1d7812 */ /* 0x000fc400078ec0ff */
[----:B---3--:R-:W-:Y:S02]  /*89e0*/  @!P3 IADD3 R90, PT, PT, R26, R93, RZ ;  /* 0x0000005d1a5ab210 */ /* 0x008fe40007ffe0ff */
[----:B------:R-:W-:Y:S02]  /*89f0*/  @!P3 PRMT R104, R104, 0x7610, R28 ;  /* 0x000076106868b816 */ /* 0x000fe4000000001c */
[C---:B------:R-:W-:Y:S02]  /*8a00*/  LOP3.LUT R54, R14.reuse, 0x70007, RZ, 0xc0, !PT ;  /* 0x000700070e367812 */ /* 0x040fe400078ec0ff */
[----:B------:R-:W-:Y:S02]  /*8a10*/  LOP3.LUT R26, R14, 0x380038, RZ, 0xc0, !PT ;  /* 0x003800380e1a7812 */ /* 0x000fe400078ec0ff */
[--C-:B------:R-:W-:Y:S02]  /*8a20*/  SHF.R.U32.HI R51, RZ, 0x6, R14.reuse ;  /* 0x00000006ff337819 */ /* 0x100fe4000001160e */
[----:B------:R-:W-:-:S02]  /*8a30*/  SHF.R.U32.HI R27, RZ, 0xf, R14 ;  /* 0x0000000fff1b7819 */ /* 0x000fc4000001160e */
[C---:B------:R-:W-:Y:S02]  /*8a40*/  LOP3.LUT R66, R15.reuse, 0x70007, RZ, 0xc0, !PT ;  /* 0x000700070f427812 */ /* 0x040fe400078ec0ff */
[----:B------:R-:W-:Y:S02]  /*8a50*/  LOP3.LUT R57, R15, 0x380038, RZ, 0xc0, !PT ;  /* 0x003800380f397812 */ /* 0x000fe400078ec0ff */
[----:B------:R-:W-:Y:S02]  /*8a60*/  SHF.R.U32.HI R55, RZ, 0x6, R15 ;  /* 0x00000006ff377819 */ /* 0x000fe4000001160f */
[C---:B------:R-:W-:Y:S02]  /*8a70*/  LOP3.LUT R38, R17.reuse, 0x70007, RZ, 0xc0, !PT ;  /* 0x0007000711267812 */ /* 0x040fe400078ec0ff */
[----:B------:R-:W-:Y:S02]  /*8a80*/  LOP3.LUT R15, R17, 0x380038, RZ, 0xc0, !PT ;  /* 0x00380038110f7812 */ /* 0x000fe400078ec0ff */
[----:B------:R-:W-:-:S02]  /*8a90*/  SHF.R.U32.HI R28, RZ, 0x6, R17 ;  /* 0x00000006ff1c7819 */ /* 0x000fc40000011611 */
[----:B------:R-:W-:Y:S02]  /*8aa0*/  LOP3.LUT R14, R10, 0x10001, RZ, 0xc0, !PT ;  /* 0x000100010a0e7812 */ /* 0x000fe400078ec0ff */
[----:B------:R-:W-:Y:S02]  /*8ab0*/  SHF.R.U32.HI R17, RZ, 0xe, R17 ;  /* 0x0000000eff117819 */ /* 0x000fe40000011611 */
[----:B------:R-:W-:Y:S02]  /*8ac0*/  LOP3.LUT R10, R12, 0x20002, R13, 0xf8, !PT ;  /* 0x000200020c0a7812 */ /* 0x000fe400078ef80d */
[----:B------:R-:W-:Y:S02]  /*8ad0*/  LOP3.LUT R16, R29, 0x20002, R16, 0xf8, !PT ;  /* 0x000200021d107812 */ /* 0x000fe400078ef810 */
[----:B------:R-:W-:Y:S02]  /*8ae0*/  SHF.R.U32.HI R31, RZ, 0xd, R20 ;  /* 0x0000000dff1f7819 */ /* 0x000fe40000011614 */
[----:B------:R-:W-:-:S02]  /*8af0*/  SHF.R.U32.HI R33, RZ, 0xd, R23 ;  /* 0x0000000dff217819 */ /* 0x000fc40000011617 */
[C---:B------:R-:W-:Y:S02]  /*8b00*/  LOP3.LUT R48, R19.reuse, 0x70007, RZ, 0xc0, !PT ;  /* 0x0007000713307812 */ /* 0x040fe400078ec0ff */
[----:B------:R-:W-:Y:S02]  /*8b10*/  LOP3.LUT R58, R19, 0x380038, RZ, 0xc0, !PT ;  /* 0x00380038133a7812 */ /* 0x000fe400078ec0ff */
[----:B------:R-:W-:Y:S02]  /*8b20*/  SHF.R.U32.HI R43, RZ, 0x6, R19 ;  /* 0x00000006ff2b7819 */ /* 0x000fe40000011613 */
[----:B------:R-:W-:Y:S02]  /*8b30*/  LOP3.LUT R17, R14, 0x20002, R17, 0xf8, !PT ;  /* 0x000200020e117812 */ /* 0x000fe400078ef811 */
[----:B------:R-:W-:Y:S02]  /*8b40*/  SHF.R.U32.HI R32, RZ, 0xd, R21 ;  /* 0x0000000dff207819 */ /* 0x000fe40000011615 */
[----:B------:R-:W-:-:S02]  /*8b50*/  LOP3.LUT R31, R10, 0x40004, R31, 0xf8, !PT ;  /* 0x000400040a1f7812 */ /* 0x000fc400078ef81f */
[----:B------:R-:W-:Y:S02]  /*8b60*/  LOP3.LUT R33, R16, 0x40004, R33, 0xf8, !PT ;  /* 0x0004000410217812 */ /* 0x000fe400078ef821 */
[----:B------:R-:W-:Y:S02]  /*8b70*/  LOP3.LUT R13, R47, 0x380038, RZ, 0xc0, !PT ;  /* 0x003800382f0d7812 */ /* 0x000fe400078ec0ff */
[----:B------:R-:W-:Y:S02]  /*8b80*/  LOP3.LUT R19, R55, 0x380038, RZ, 0xc0, !PT ;  /* 0x0038003837137812 */ /* 0x000fe400078ec0ff */
[C---:B------:R-:W-:Y:S02]  /*8b90*/  LOP3.LUT R42, R18.reuse, 0x70007, RZ, 0xc0, !PT ;  /* 0x00070007122a7812 */ /* 0x040fe400078ec0ff */
[----:B------:R-:W-:Y:S02]  /*8ba0*/  LOP3.LUT R56, R18, 0x380038, RZ, 0xc0, !PT ;  /* 0x0038003812387812 */ /* 0x000fe400078ec0ff */
[----:B------:R-:W-:-:S02]  /*8bb0*/  SHF.R.U32.HI R36, RZ, 0x6, R18 ;  /* 0x00000006ff247819 */ /* 0x000fc40000011612 */
[----:B------:R-:W-:Y:S02]  /*8bc0*/  LOP3.LUT R10, R46, 0x380038, RZ, 0xc0, !PT ;  /* 0x003800382e0a7812 */ /* 0x000fe400078ec0ff */
[----:B------:R-:W-:Y:S02]  /*8bd0*/  LOP3.LUT R16, R51, 0x380038, RZ, 0xc0, !PT ;  /* 0x0038003833107812 */ /* 0x000fe400078ec0ff */
[----:B------:R-:W-:Y:S02]  /*8be0*/  SHF.R.U32.HI R18, RZ, 0xe, R18 ;  /* 0x0000000eff127819 */ /* 0x000fe40000011612 */
        /* <DEDUP_REMOVED lines=8> */
[----:B------:R-:W-:-:S02]  /*8c70*/  LOP3.LUT R17, R16, 0x64006400, RZ, 0xfc, !PT ;  /* 0x6400640010117812 */ /* 0x000fc400078efcff */
[----:B------:R-:W-:Y:S02]  /*8c80*/  LOP3.LUT R27, R27, 0x20002, R18, 0xf8, !PT ;  /* 0x000200021b1b7812 */ /* 0x000fe400078ef812 */
[----:B------:R-:W-:Y:S02]  /*8c90*/  LOP3.LUT R12, R20, 0x380038, RZ, 0xc0, !PT ;  /* 0x00380038140c7812 */ /* 0x000fe400078ec0ff */
[----:B------:R-:W-:Y:S02]  /*8ca0*/  LOP3.LUT R14, R21, 0x380038, RZ, 0xc0, !PT ;  /* 0x00380038150e7812 */ /* 0x000fe400078ec0ff */
[----:B------:R-:W-:Y:S02]  /*8cb0*/  LOP3.LUT R10, R28, 0x380038, RZ, 0xc0, !PT ;  /* 0x003800381c0a7812 */ /* 0x000fe400078ec0ff */
[----:B------:R-:W-:Y:S01]  /*8cc0*/  LOP3.LUT R16, R36, 0x380038, RZ, 0xc0, !PT ;  /* 0x0038003824107812 */ /* 0x000fe200078ec0ff */
[----:B------:R-:W-:Y:S01]  /*8cd0*/  HFMA2 R76, R57, R24.H0_H0, -132, -132 ;  /* 0xd820d820394c7431 */ /* 0x000fe20000040018 */
[----:B------:R-:W-:-:S02]  /*8ce0*/  SHF.R.U32.HI R29, RZ, 0x6, R20 ;  /* 0x00000006ff1d7819 */ /* 0x000fc40000011614 */
[----:B------:R-:W-:Y:S02]  /*8cf0*/  SHF.R.U32.HI R37, RZ, 0x6, R21 ;  /* 0x00000006ff257819 */ /* 0x000fe40000011615 */
[C---:B------:R-:W-:Y:S02]  /*8d00*/  LOP3.LUT R45, R22.reuse, 0x70007, RZ, 0xc0, !PT ;  /* 0x00070007162d7812 */ /* 0x040fe400078ec0ff */
[----:B------:R-:W-:Y:S02]  /*8d10*/  LOP3.LUT R18, R22, 0x380038, RZ, 0xc0, !PT ;  /* 0x0038003816127812 */ /* 0x000fe400078ec0ff */
[--C-:B------:R-:W-:Y:S02]  /*8d20*/  SHF.R.U32.HI R44, RZ, 0x6, R22.reuse ;  /* 0x00000006ff2c7819 */ /* 0x100fe40000011616 */
[----:B------:R-:W-:Y:S02]  /*8d30*/  SHF.R.U32.HI R34, RZ, 0xd, R22 ;  /* 0x0000000dff227819 */ /* 0x000fe40000011616 */
[----:B------:R-:W-:Y:S01]  /*8d40*/  SHF.R.U32.HI R50, RZ, 0x6, R23 ;  /* 0x00000006ff327819 */ /* 0x000fe20000011617 */
[-C--:B------:R-:W-:Y:S01]  /*8d50*/  HFMA2 R78, R25, R24.reuse.H0_H0, -132, -132 ;  /* 0xd820d820194e7431 */ /* 0x080fe20000040018 */
[C---:B------:R-:W-:Y:S01]  /*8d60*/  LOP3.LUT R49, R23.reuse, 0x70007, RZ, 0xc0, !PT ;  /* 0x0007000717317812 */ /* 0x040fe200078ec0ff */
        /* <DEDUP_REMOVED lines=41> */
[-C--:B------:R-:W-:Y:S02]  /*9000*/  HFMA2 R13, R13, R24.reuse.H0_H0, -132, -132 ;  /* 0xd820d8200d0d7431 */ /* 0x080fe40000040018 */
[-C--:B------:R-:W-:Y:S01]  /*9010*/  HFMA2 R14, R21, R24.reuse.H0_H0, -132, -132 ;  /* 0xd820d820150e7431 */ /* 0x080fe20000040018 */
[----:B------:R-:W-:Y:S01]  /*9020*/  LOP3.LUT R21, R46, 0x1c001c0, RZ, 0xc0, !PT ;  /* 0x01c001c02e157812 */ /* 0x000fe200078ec0ff */
[-C--:B------:R-:W-:Y:S02]  /*9030*/  HFMA2 R15, R27, R24.reuse.H0_H0, -132, -132 ;  /* 0xd820d8201b0f7431 */ /* 0x080fe40000040018 */
[-C--:B------:R-:W-:Y:S02]  /*9040*/  HFMA2 R16, R67, R24.reuse.H0_H0, -132, -132 ;  /* 0xd820d82043107431 */ /* 0x080fe40000040018 */
[----:B------:R-:W-:-:S02]  /*9050*/  HFMA2 R17, R17, R24.H0_H0, -132, -132 ;  /* 0xd820d82011117431 */ /* 0x000fc40000040018 */
[-C--:B------:R-:W-:Y:S02]  /*9060*/  HFMA2 R18, R23, R24.reuse.H0_H0, -132, -132 ;  /* 0xd820d82017127431 */ /* 0x080fe40000040018 */
[-C--:B------:R-:W-:Y:S02]  /*9070*/  HFMA2 R19, R63, R24.reuse.H0_H0, -132, -132 ;  /* 0xd820d8203f137431 */ /* 0x080fe40000040018 */
[----:B------:R-:W-:Y:S01]  /*9080*/  HFMA2 R20, R69, R24.H0_H0, -132, -132 ;  /* 0xd820d82045147431 */ /* 0x000fe20000040018 */
        /* <DEDUP_REMOVED lines=72> */
[-C--:B------:R-:W-:Y:S02]  /*9510*/  HFMA2 R63, R63, R40.reuse.H0_H0, -20, -20 ;  /* 0xcd00cd003f3f7431 */ /* 0x080fe40000040028 */
[-C--:B------:R-:W-:Y:S02]  /*9520*/  HFMA2 R65, R65, R40.reuse.H0_H0, -20, -20 ;  /* 0xcd00cd0041417431 */ /* 0x080fe40000040028 */
[-C--:B------:R-:W-:Y:S02]  /*9530*/  HFMA2 R21, R21, R40.reuse.H0_H0, -20, -20 ;  /* 0xcd00cd0015157431 */ /* 0x080fe40000040028 */
[-C--:B------:R-:W-:Y:S02]  /*9540*/  HFMA2 R23, R67, R40.reuse.H0_H0, -20, -20 ;  /* 0xcd00cd0043177431 */ /* 0x080fe40000040028 */
[-C--:B------:R-:W-:Y:S02]  /*9550*/  HFMA2 R24, R71, R40.reuse.H0_H0, -20, -20 ;  /* 0xcd00cd0047187431 */ /* 0x080fe40000040028 */
[----:B------:R-:W-:-:S02]  /*9560*/  HFMA2 R25, R25, R40.H0_H0, -20, -20 ;  /* 0xcd00cd0019197431 */ /* 0x000fc40000040028 */
[-C--:B------:R-:W-:Y:S02]  /*9570*/  HFMA2 R27, R69, R40.reuse.H0_H0, -20, -20 ;  /* 0xcd00cd00451b7431 */ /* 0x080fe40000040028 */
[----:B------:R-:W-:Y:S02]  /*9580*/  HADD2 R68, R42, -1028, -1028 ;  /* 0xe404e4042a447430 */ /* 0x000fe40000000000 */
[----:B------:R-:W-:Y:S02]  /*9590*/  HFMA2 R40, R73, R40.H0_H0, -20, -20 ;  /* 0xcd00cd0049287431 */ /* 0x000fe40000040028 */
        /* <DEDUP_REMOVED lines=99> */
.L_x_478:
[----:B------:R-:W-:Y:S02]  /*9bd0*/  @!P3 MOV R89, R100 ;  /* 0x000000640059b202 */ /* 0x000fe40000000f00 */
[----:B------:R-:W-:Y:S02]  /*9be0*/  MOV R100, R102 ;  /* 0x0000006600647202 */ /* 0x000fe40000000f00 */
[----:B------:R-:W-:Y:S01]  /*9bf0*/  MOV R101, R103 ;  /* 0x0000006700657202 */ /* 0x000fe20000000f00 */
        /* <DEDUP_REMOVED lines=81> */
.L_x_480:
        /* <DEDUP_REMOVED lines=80> */
.L_x_481:
        /* <DEDUP_REMOVED lines=77> */
.L_x_479:
        /* <DEDUP_REMOVED lines=8> */
.L_x_477:
        /* <DEDUP_REMOVED lines=10> */
.L_x_488:
[----:B------:R-:W-:Y:S01]  /*ac00*/  ISETP.NE.AND P1, PT, R93, R90, PT ;  /* 0x0000005a5d00720c */ /* 0x000fe20003f25270 */
[----:B------:R-:W2:-:S12]  /*ac10*/  LDG.E.128.CONSTANT R12, desc[UR8][R102.64] ;  /* 0x00000008660c7981 */ /* 0x000e98000c1e9d00 */
[----:B------:R-:W-:Y:S01]  /*ac20*/  @!P1 LEA R18, R89, R1, 0x3 ;  /* 0x0000000159129211 */ /* 0x000fe200078e18ff */
[----:B------:R0:W5:Y:S05]  /*ac30*/  @!P1 LDG.E.U16.CONSTANT R30, desc[UR8][R20.64] ;  /* 0x00000008141e9981 */ /* 0x00016a000c1e9500 */
[----:B------:R-:W3:Y:S01]  /*ac40*/  @!P1 LDL.64 R18, [R18+0x8] ;  /* 0x0000080012129983 */ /* 0x000ee20000100a00 */
[----:B------:R-:W-:Y:S01]  /*ac50*/  HFMA2 R16, -RZ, RZ, 0, 0.0625 ;  /* 0x00002c00ff107431 */ /* 0x000fe200000001ff */
[----:B------:R-:W-:-:S04]  /*ac60*/  MOV R9, 0x2400 ;  /* 0x0000240000097802 */ /* 0x000fc80000000f00 */
[----:B------:R-:W-:Y:S02]  /*ac70*/  PRMT R16, R9, 0x5410, R16 ;  /* 0x0000541009107816 */ /* 0x000fe40000000010 */
[----:B------:R-:W-:Y:S02]  /*ac80*/  MOV R29, 0x3400 ;  /* 0x00003400001d7802 */ /* 0x000fe40000000f00 */
[----:B------:R-:W-:Y:S02]  /*ac90*/  ISETP.NE.AND P3, PT, R94, RZ, PT ;  /* 0x000000ff5e00720c */ /* 0x000fe40003f65270 */
[----:B------:R-:W-:Y:S02]  /*aca0*/  ISETP.NE.AND P2, PT, R97, 0x1, PT ;  /* 0x000000016100780c */ /* 0x000fe40003f45270 */
[----:B------:R-:W-:Y:S02]  /*acb0*/  @!P1 IADD3 R56, PT, PT, R89, 0x1, RZ ;  /* 0x0000000159389810 */ /* 0x000fe40007ffe0ff */
[----:B--2---:R-:W-:-:S02]  /*acc0*/  LOP3.LUT R48, R14, 0x30003, RZ, 0xc0, !PT ;  /* 0x000300030e307812 */ /* 0x004fc400078ec0ff */
[C---:B------:R-:W-:Y:S02]  /*acd0*/  LOP3.LUT R22, R14.reuse, 0xc000c, RZ, 0xc0, !PT ;  /* 0x000c000c0e167812 */ /* 0x040fe400078ec0ff */
[C---:B------:R-:W-:Y:S02]  /*ace0*/  LOP3.LUT R31, R14.reuse, 0x300030, RZ, 0xc0, !PT ;  /* 0x003000300e1f7812 */ /* 0x040fe400078ec0ff */
[----:B------:R-:W-:Y:S02]  /*acf0*/  LOP3.LUT R38, R14, 0xc000c0, RZ, 0xc0, !PT ;  /* 0x00c000c00e267812 */ /* 0x000fe400078ec0ff */
[----:B------:R-:W-:Y:S02]  /*ad00*/  SHF.R.U32.HI R49, RZ, 0x8, R14 ;  /* 0x00000008ff317819 */ /* 0x000fe4000001160e */
[----:B------:R-:W-:Y:S02]  /*ad10*/  LOP3.LUT R14, R15, 0xc000c, RZ, 0xc0, !PT ;  /* 0x000c000c0f0e7812 */ /* 0x000fe400078ec0ff */
[----:B------:R-:W-:-:S02]  /*ad20*/  SHF.R.U32.HI R47, RZ, 0x8, R13 ;  /* 0x00000008ff2f7819 */ /* 0x000fc4000001160d */
[----:B---3--:R-:W-:Y:S02]  /*ad30*/  @!P1 PRMT R104, R18, 0x7610, R104 ;  /* 0x0000761012689816 */ /* 0x008fe40000000068 */
[----:B------:R-:W-:Y:S02]  /*ad40*/  @!P1 PRMT R105, R19, 0x7610, R105 ;  /* 0x0000761013699816 */ /* 0x000fe40000000069 */
[----:B------:R-:W-:Y:S02]  /*ad50*/  @!P1 PRMT R104, R104, 0x7610, R18 ;  /* 0x0000761068689816 */ /* 0x000fe40000000012 */
[----:B------:R-:W-:Y:S02]  /*ad60*/  @!P1 PRMT R105, R105, 0x7610, R19 ;  /* 0x0000761069699816 */ /* 0x000fe40000000013 */
[C---:B------:R-:W-:Y:S02]  /*ad70*/  LOP3.LUT R17, R12.reuse, 0x30003, RZ, 0xc0, !PT ;  /* 0x000300030c117812 */ /* 0x040fe400078ec0ff */
[----:B------:R-:W-:-:S02]  /*ad80*/  LOP3.LUT R9, R12, 0xc000c, RZ, 0xc0, !PT ;  /* 0x000c000c0c097812 */ /* 0x000fc400078ec0ff */
[C---:B------:R-:W-:Y:S02]  /*ad90*/  LOP3.LUT R18, R12.reuse, 0x300030, RZ, 0xc0, !PT ;  /* 0x003000300c127812 */ /* 0x040fe400078ec0ff */
[----:B------:R-:W-:Y:S02]  /*ada0*/  LOP3.LUT R19, R12, 0xc000c0, RZ, 0xc0, !PT ;  /* 0x00c000c00c137812 */ /* 0x000fe400078ec0ff */
[----:B------:R-:W-:Y:S02]  /*adb0*/  LOP3.LUT R11, R13, 0xc000c, RZ, 0xc0, !PT ;  /* 0x000c000c0d0b7812 */ /* 0x000fe400078ec0ff */
[----:B------:R-:W-:Y:S02]  /*adc0*/  LOP3.LUT R23, R14, 0x64006400, RZ, 0xfc, !PT ;  /* 0x640064000e177812 */ /* 0x000fe400078efcff */
[----:B------:R-:W-:Y:S02]  /*add0*/  SHF.R.U32.HI R12, RZ, 0x8, R12 ;  /* 0x00000008ff0c7819 */ /* 0x000fe4000001160c */
[----:B------:R-:W-:-:S02]  /*ade0*/  SHF.R.U32.HI R52, RZ, 0x8, R15 ;  /* 0x00000008ff347819 */ /* 0x000fc4000001160f */
[----:B------:R-:W-:Y:S02]  /*adf0*/  LOP3.LUT R14, R47, 0xc000c, RZ, 0xc0, !PT ;  /* 0x000c000c2f0e7812 */ /* 0x000fe400078ec0ff */
[C---:B------:R-:W-:Y:S02]  /*ae00*/  LOP3.LUT R45, R13.reuse, 0x30003, RZ, 0xc0, !PT ;  /* 0x000300030d2d7812 */ /* 0x040fe400078ec0ff */
[C---:B------:R-:W-:Y:S02]  /*ae10*/  LOP3.LUT R28, R13.reuse, 0x300030, RZ, 0xc0, !PT ;  /* 0x003000300d1c7812 */ /* 0x040fe400078ec0ff */
[----:B------:R-:W-:Y:S02]  /*ae20*/  LOP3.LUT R37, R13, 0xc000c0, RZ, 0xc0, !PT ;  /* 0x00c000c00d257812 */ /* 0x000fe400078ec0ff */
[C---:B------:R-:W-:Y:S02]  /*ae30*/  LOP3.LUT R50, R15.reuse, 0x30003, RZ, 0xc0, !PT ;  /* 0x000300030f327812 */ /* 0x040fe400078ec0ff */
        /* <DEDUP_REMOVED lines=15> */
[----:B------:R-:W-:Y:S01]  /*af30*/  LOP3.LUT R14, R47, 0x300030, RZ, 0xc0, !PT ;  /* 0x003000302f0e7812 */ /* 0x000fe200078ec0ff */
[-C--:B------:R-:W-:Y:S01]  /*af40*/  HFMA2 R9, R9, R29.reuse.H0_H0, -258, -258 ;  /* 0xdc08dc0809097431 */ /* 0x080fe2000004001d */
[----:B------:R-:W-:Y:S01]  /*af50*/  LOP3.LUT R13, R13, 0x64006400, RZ, 0xfc, !PT ;  /* 0x640064000d0d7812 */ /* 0x000fe200078efcff */
[-C--:B------:R-:W-:Y:S01]  /*af60*/  HFMA2 R22, R22, R29.reuse.H0_H0, -258, -258 ;  /* 0xdc08dc0816167431 */ /* 0x080fe2000004001d */
[----:B------:R-:W-:Y:S01]  /*af70*/  LOP3.LUT R14, R14, 0x64006400, RZ, 0xfc, !PT ;  /* 0x640064000e0e7812 */ /* 0x000fe200078efcff */
[-C--:B------:R-:W-:Y:S02]  /*af80*/  HFMA2 R23, R23, R29.reuse.H0_H0, -258, -258 ;  /* 0xdc08dc0817177431 */ /* 0x080fe4000004001d */
[-C--:B------:R-:W-:Y:S02]  /*af90*/  HFMA2 R24, R24, R29.reuse.H0_H0, -258, -258 ;  /* 0xdc08dc0818187431 */ /* 0x080fe4000004001d */
[-C--:B------:R-:W-:Y:S02]  /*afa0*/  HFMA2 R26, R15, R29.reuse.H0_H0, -258, -258 ;  /* 0xdc08dc080f1a7431 */ /* 0x080fe4000004001d */
[----:B------:R-:W-:Y:S01]  /*afb0*/  HFMA2 R27, R27, R29.H0_H0, -258, -258 ;  /* 0xdc08dc081b1b7431 */ /* 0x000fe2000004001d */
[----:B------:R-:W-:-:S02]  /*afc0*/  LOP3.LUT R29, R28, 0x64006400, RZ, 0xfc, !PT ;  /* 0x640064001c1d7812 */ /* 0x000fc400078efcff */
[----:B------:R-:W-:Y:S02]  /*afd0*/  LOP3.LUT R18, R18, 0x64006400, RZ, 0xfc, !PT ;  /* 0x6400640012127812 */ /* 0x000fe400078efcff */
[----:B------:R-:W-:Y:S02]  /*afe0*/  LOP3.LUT R15, R49, 0x300030, RZ, 0xc0, !PT ;  /* 0x00300030310f7812 */ /* 0x000fe400078ec0ff */
[----:B------:R-:W-:Y:S01]  /*aff0*/  LOP3.LUT R28, R52, 0x300030, RZ, 0xc0, !PT ;  /* 0x00300030341c7812 */ /* 0x000fe200078ec0ff */
[-C--:B------:R-:W-:Y:S01]  /*b000*/  HFMA2 R33, R13, R16.reuse.H1_H1, -66, -66 ;  /* 0xd420d4200d217431 */ /* 0x080fe20000060010 */
[----:B------:R-:W-:Y:S01]  /*b010*/  LOP3.LUT R15, R15, 0x64006400, RZ, 0xfc, !PT ;  /* 0x640064000f0f7812 */ /* 0x000fe200078efcff */
[-C--:B------:R-:W-:Y:S01]  /*b020*/  HFMA2 R34, R14, R16.reuse.H1_H1, -66, -66 ;  /* 0xd420d4200e227431 */ /* 0x080fe20000060010 */
[----:B------:R-:W-:Y:S01]  /*b030*/  LOP3.LUT R36, R28, 0x64006400, RZ, 0xfc, !PT ;  /* 0x640064001c247812 */ /* 0x000fe200078efcff */
[----:B------:R-:W-:Y:S01]  /*b040*/  HFMA2 R28, R18, R16.H1_H1, -66, -66 ;  /* 0xd420d420121c7431 */ /* 0x000fe20000060010 */
[----:B------:R-:W-:-:S02]  /*b050*/  LOP3.LUT R13, R12, 0xc000c0, RZ, 0xc0, !PT ;  /* 0x00c000c00c0d7812 */ /* 0x000fc400078ec0ff */
[----:B------:R-:W-:Y:S02]  /*b060*/  LOP3.LUT R14, R47, 0xc000c0, RZ, 0xc0, !PT ;  /* 0x00c000c02f0e7812 */ /* 0x000fe400078ec0ff */
[----:B------:R-:W-:Y:S01]  /*b070*/  LOP3.LUT R18, R49, 0xc000c0, RZ, 0xc0, !PT ;  /* 0x00c000c031127812 */ /* 0x000fe200078ec0ff */
[----:B------:R-:W-:Y:S01]  /*b080*/  HFMA2 R35, R15, R16.H1_H1, -66, -66 ;  /* 0xd420d4200f237431 */ /* 0x000fe20000060010 */
        /* <DEDUP_REMOVED lines=28> */
[-C--:B------:R-:W-:Y:S02]  /*b250*/  HFMA2 R29, R29, R16.reuse.H1_H1, -66, -66 ;  /* 0xd420d4201d1d7431 */ /* 0x080fe40000060010 */
[----:B------:R-:W-:-:S02]  /*b260*/  HFMA2 R31, R31, R16.H1_H1, -66, -66 ;  /* 0xd420d4201f1f7431 */ /* 0x000fc40000060010 */
[-C--:B------:R-:W-:Y:S02]  /*b270*/  HFMA2 R32, R32, R16.reuse.H1_H1, -66, -66 ;  /* 0xd420d42020207431 */ /* 0x080fe40000060010 */
[-C--:B------:R-:W-:Y:S02]  /*b280*/  HFMA2 R36, R36, R16.reuse.H1_H1, -66, -66 ;  /* 0xd420d42024247431 */ /* 0x080fe40000060010 */
[-C--:B------:R-:W-:Y:S02]  /*b290*/  HFMA2 R37, R19, R16.reuse.H0_H0, -18, -18 ;  /* 0xcc80cc8013257431 */ /* 0x080fe40000040010 */
[-C--:B------:R-:W-:Y:S02]  /*b2a0*/  HFMA2 R38, R15, R16.reuse.H0_H0, -18, -18 ;  /* 0xcc80cc800f267431 */ /* 0x080fe40000040010 */
[-C--:B------:R-:W-:Y:S02]  /*b2b0*/  HFMA2 R39, R39, R16.reuse.H0_H0, -18, -18 ;  /* 0xcc80cc8027277431 */ /* 0x080fe40000040010 */
[----:B------:R-:W-:-:S02]  /*b2c0*/  HFMA2 R44, R53, R16.H0_H0, -18, -18 ;  /* 0xcc80cc80352c7431 */ /* 0x000fc40000040010 */
[----:B------:R-:W-:Y:S02]  /*b2d0*/  HADD2 R45, R17, -1026, -1026 ;  /* 0xe402e402112d7430 */ /* 0x000fe40000000000 */
[----:B------:R-:W-:Y:S02]  /*b2e0*/  HADD2 R46, R46, -1026, -1026 ;  /* 0xe402e4022e2e7430 */ /* 0x000fe40000000000 */
[----:B------:R-:W-:Y:S02]  /*b2f0*/  HADD2 R48, R13, -1026, -1026 ;  /* 0xe402e4020d307430 */ /* 0x000fe40000000000 */
[----:B------:R-:W-:Y:S02]  /*b300*/  HADD2 R49, R12, -1026, -1026 ;  /* 0xe402e4020c317430 */ /* 0x000fe40000000000 */
[----:B------:R-:W-:Y:S02]  /*b310*/  HADD2 R50, R50, -1026, -1026 ;  /* 0xe402e40232327430 */ /* 0x000fe40000000000 */
[----:B------:R-:W-:-:S02]  /*b320*/  HADD2 R51, R51, -1026, -1026 ;  /* 0xe402e40233337430 */ /* 0x000fc40000000000 */
[----:B------:R-:W-:Y:S01]  /*b330*/  HADD2 R52, R52, -1026, -1026 ;  /* 0xe402e40234347430 */ /* 0x000fe20000000000 */
[----:B0-----:R-:W-:Y:S06]  /*b340*/  @!P3 BRA `(.L_x_484) ;  /* 0x0000000000a8b947 */ /* 0x001fec0003800000 */
        /* <DEDUP_REMOVED lines=42> */
.L_x_484:
[----:B------:R-:W-:Y:S02]  /*b5f0*/  @!P1 MOV R89, R56 ;  /* 0x0000003800599202 */ /* 0x000fe40000000f00 */
[----:B-----5:R-:W-:Y:S01]  /*b600*/  @!P1 IADD3 R90, PT, PT, R30, R93, RZ ;  /* 0x0000005d1e5a9210 */ /* 0x020fe20007ffe0ff */
        /* <DEDUP_REMOVED lines=47> */
.L_x_486:
        /* <DEDUP_REMOVED lines=46> */
.L_x_487:
        /* <DEDUP_REMOVED lines=44> */
.L_x_485:
[----:B------:R-:W0:Y:S01]  /*bea0*/  LDC R85, c[0x0][0x3ac] ;  /* 0x0000eb00ff557b82 */ /* 0x000e220000000800 */
[----:B------:R-:W-:Y:S01]  /*beb0*/  IADD3 R93, PT, PT, R93, 0x10, RZ ;  /* 0x000000105d5d7810 */ /* 0x000fe20007ffe0ff */
[----:B------:R-:W-:Y:S01]  /*bec0*/  UIADD3 UR4, UPT, UPT, UR4, 0x20, URZ ;  /* 0x0000002004047890 */ /* 0x000fe2000fffe0ff */
[----:B------:R-:W-:Y:S02]  /*bed0*/  IADD3 R20, P3, PT, R20, 0x40, RZ ;  /* 0x0000004014147810 */ /* 0x000fe40007f7e0ff */
[----:B------:R-:W-:Y:S02]  /*bee0*/  ISETP.GE.AND P1, PT, R93, R10, PT ;  /* 0x0000000a5d00720c */ /* 0x000fe40003f26270 */
[----:B------:R-:W-:Y:S01]  /*bef0*/  IADD3.X R21, PT, PT, RZ, R21, RZ, P3, !PT ;  /* 0x00000015ff157210 */ /* 0x000fe20001ffe4ff */
[----:B0-----:R-:W-:-:S10]  /*bf00*/  IMAD.WIDE R102, R85, 0x4, R102 ;  /* 0x0000000455667825 */ /* 0x001fd400078e0266 */
[----:B------:R-:W-:Y:S05]  /*bf10*/  @!P1 BRA `(.L_x_488) ;  /* 0xffffffec00389947 */ /* 0x000fea000383ffff */
.L_x_483:
        /* <DEDUP_REMOVED lines=13> */
.L_x_492:
[----:B------:R-:W0:Y:S02]  /*bff0*/  LDS R8, [R10] ;  /* 0x000000000a087984 */ /* 0x000e240000000800 */
[----:B0-----:R-:W-:-:S05]  /*c000*/  HADD2 R9, R8, R11 ;  /* 0x0000000b08097230 */ /* 0x001fca0000000000 */
[----:B------:R-:W0:Y:S02]  /*c010*/  ATOMS.CAST.SPIN P0, [R10], R8, R9 ;  /* 0x000000080a00758d */ /* 0x000e240001800009 */
[----:B0-----:R-:W-:Y:S05]  /*c020*/  @!P0 BRA `(.L_x_492) ;  /* 0xfffffffc00f08947 */ /* 0x001fea000383ffff */
[----:B------:R-:W-:Y:S05]  /*c030*/  BRA `(.L_x_490) ;  /* 0x00000000000c7947 */ /* 0x000fea0003800000 */
.L_x_491:
[----:B------:R-:W2:Y:S02]  /*c040*/  LD.E R8, desc[UR8][R12.64] ;  /* 0x000000080c087980 */ /* 0x000ea4000c101900 */
[----:B--2---:R-:W-:-:S05]  /*c050*/  IADD3 R9, PT, PT, R9, R8, RZ ;  /* 0x0000000809097210 */ /* 0x004fca0007ffe0ff */
[----:B------:R0:W-:Y:S02]  /*c060*/  ST.E desc[UR8][R12.64], R9 ;  /* 0x000000090c007985 */ /* 0x0001e4000c101908 */
.L_x_490:
[----:B------:R-:W-:Y:S05]  /*c070*/  BSYNC.RECONVERGENT B0 ;  /* 0x0000000000007941 */ /* 0x000fea0003800200 */
.L_x_489:
[----:B------:R1:W-:Y:S01]  /*c080*/  ATOM.E.ADD.F16x2.RN.STRONG.GPU P0, RZ, desc[UR8][R12.64+0x4], R14 ;  /* 0x8000040e0cff79a2 */ /* 0x0003e2000c10e108 */
[----:B------:R-:W-:Y:S04]  /*c090*/  BSSY.RECONVERGENT B0, `(.L_x_493) ;  /* 0x000000e000007945 */ /* 0x000fe80003800200 */
[----:B-1----:R-:W-:Y:S05]  /*c0a0*/  @P0 BRA `(.L_x_494) ;  /* 0x0000000000300947 */ /* 0x002fea0003800000 */
[----:B------:R-:W1:Y:S02]  /*c0b0*/  QSPC.E.S P0, RZ, [R12+0x4] ;  /* 0x000004000cff73aa */ /* 0x000e640000000500 */
[----:B-1----:R-:W-:Y:S05]  /*c0c0*/  @!P0 BRA `(.L_x_495) ;  /* 0x00000000001c8947 */ /* 0x002fea0003800000 */
[----:B------:R-:W-:-:S04]  /*c0d0*/  MOV R8, R12 ;  /* 0x0000000c00087202 */ /* 0x000fc80000000f00 */
[----:B------:R-:W-:-:S07]  /*c0e0*/  MOV R10, R8 ;  /* 0x00000008000a7202 */ /* 0x000fce0000000f00 */
.L_x_496:
[----:B------:R-:W0:Y:S02]  /*c0f0*/  LDS R8, [R10+0x4] ;  /* 0x000004000a087984 */ /* 0x000e240000000800 */
[----:B0-----:R-:W-:-:S05]  /*c100*/  HFMA2 R9, R8, 1, 1, R7 ;  /* 0x3c003c0008097831 */ /* 0x001fca0000000007 */
[----:B------:R-:W0:Y:S02]  /*c110*/  ATOMS.CAST.SPIN P0, [R10+0x4], R8, R9 ;  /* 0x000004080a00758d */ /* 0x000e240001800009 */
[----:B0-----:R-:W-:Y:S05]  /*c120*/  @!P0 BRA `(.L_x_496) ;  /* 0xfffffffc00f08947 */ /* 0x001fea000383ffff */
[----:B------:R-:W-:Y:S05]  /*c130*/  BRA `(.L_x_494) ;  /* 0x00000000000c7947 */ /* 0x000fea0003800000 */
.L_x_495:
[----:B------:R-:W2:Y:S02]  /*c140*/  LD.E R7, desc[UR8][R12.64+0x4] ;  /* 0x000004080c077980 */ /* 0x000ea4000c101900 */
[----:B--2---:R-:W-:-:S05]  /*c150*/  IADD3 R7, PT, PT, R14, R7, RZ ;  /* 0x000000070e077210 */ /* 0x004fca0007ffe0ff */
[----:B------:R1:W-:Y:S02]  /*c160*/  ST.E desc[UR8][R12.64+0x4], R7 ;  /* 0x000004070c007985 */ /* 0x0003e4000c101908 */
.L_x_494:
[----:B------:R-:W-:Y:S05]  /*c170*/  BSYNC.RECONVERGENT B0 ;  /* 0x0000000000007941 */ /* 0x000fea0003800200 */
.L_x_493:
        /* <DEDUP_REMOVED lines=12> */
.L_x_500:
[----:B------:R-:W0:Y:S02]  /*c240*/  LDS R6, [R8] ;  /* 0x0000000008067984 */ /* 0x000e240000000800 */
[----:B0-----:R-:W-:-:S05]  /*c250*/  HADD2 R7, R6, R9 ;  /* 0x0000000906077230 */ /* 0x001fca0000000000 */
[----:B------:R-:W0:Y:S02]  /*c260*/  ATOMS.CAST.SPIN P0, [R8], R6, R7 ;  /* 0x000000060800758d */ /* 0x000e240001800007 */
[----:B0-----:R-:W-:Y:S05]  /*c270*/  @!P0 BRA `(.L_x_500) ;  /* 0xfffffffc00f08947 */ /* 0x001fea000383ffff */
[----:B------:R-:W-:Y:S05]  /*c280*/  BRA `(.L_x_498) ;  /* 0x00000000000c7947 */ /* 0x000fea0003800000 */
.L_x_499:
[----:B------:R-:W2:Y:S02]  /*c290*/  LD.E R6, desc[UR8][R12.64] ;  /* 0x000000080c067980 */ /* 0x000ea4000c101900 */
[----:B--2---:R-:W-:-:S05]  /*c2a0*/  IADD3 R7, PT, PT, R7, R6, RZ ;  /* 0x0000000607077210 */ /* 0x004fca0007ffe0ff */
[----:B------:R0:W-:Y:S02]  /*c2b0*/  ST.E desc[UR8][R12.64], R7 ;  /* 0x000000070c007985 */ /* 0x0001e4000c101908 */
.L_x_498:
[----:B------:R-:W-:Y:S05]  /*c2c0*/  BSYNC.RECONVERGENT B0 ;  /* 0x0000000000007941 */ /* 0x000fea0003800200 */
.L_x_497:
[----:B------:R1:W-:Y:S01]  /*c2d0*/  ATOM.E.ADD.F16x2.RN.STRONG.GPU P0, RZ, desc[UR8][R12.64+0x4], R10 ;  /* 0x8000040a0cff79a2 */ /* 0x0003e2000c10e108 */
[----:B------:R-:W-:Y:S04]  /*c2e0*/  BSSY.RECONVERGENT B0, `(.L_x_501) ;  /* 0x000000e000007945 */ /* 0x000fe80003800200 */
[----:B-1----:R-:W-:Y:S05]  /*c2f0*/  @P0 BRA `(.L_x_502) ;  /* 0x0000000000300947 */ /* 0x002fea0003800000 */
[----:B------:R-:W1:Y:S02]  /*c300*/  QSPC.E.S P0, RZ, [R12+0x4] ;  /* 0x000004000cff73aa */ /* 0x000e640000000500 */
[----:B-1----:R-:W-:Y:S05]  /*c310*/  @!P0 BRA `(.L_x_503) ;  /* 0x00000000001c8947 */ /* 0x002fea0003800000 */
[----:B------:R-:W-:-:S04]  /*c320*/  MOV R6, R12 ;  /* 0x0000000c00067202 */ /* 0x000fc80000000f00 */
[----:B------:R-:W-:-:S07]  /*c330*/  MOV R8, R6 ;  /* 0x0000000600087202 */ /* 0x000fce0000000f00 */
.L_x_504:
[----:B------:R-:W0:Y:S02]  /*c340*/  LDS R6, [R8+0x4] ;  /* 0x0000040008067984 */ /* 0x000e240000000800 */
[----:B0-----:R-:W-:-:S05]  /*c350*/  HFMA2 R7, R6, 1, 1, R5 ;  /* 0x3c003c0006077831 */ /* 0x001fca0000000005 */
[----:B------:R-:W0:Y:S02]  /*c360*/  ATOMS.CAST.SPIN P0, [R8+0x4], R6, R7 ;  /* 0x000004060800758d */ /* 0x000e240001800007 */
[----:B0-----:R-:W-:Y:S05]  /*c370*/  @!P0 BRA `(.L_x_504) ;  /* 0xfffffffc00f08947 */ /* 0x001fea000383ffff */
[----:B------:R-:W-:Y:S05]  /*c380*/  BRA `(.L_x_502) ;  /* 0x00000000000c7947 */ /* 0x000fea0003800000 */
.L_x_503:
[----:B------:R-:W2:Y:S02]  /*c390*/  LD.E R5, desc[UR8][R12.64+0x4] ;  /* 0x000004080c057980 */ /* 0x000ea4000c101900 */
[----:B--2---:R-:W-:-:S05]  /*c3a0*/  IADD3 R5, PT, PT, R10, R5, RZ ;  /* 0x000000050a057210 */ /* 0x004fca0007ffe0ff */
[----:B------:R1:W-:Y:S02]  /*c3b0*/  ST.E desc[UR8][R12.64+0x4], R5 ;  /* 0x000004050c007985 */ /* 0x0003e4000c101908 */
.L_x_502:
[----:B------:R-:W-:Y:S05]  /*c3c0*/  BSYNC.RECONVERGENT B0 ;  /* 0x0000000000007941 */ /* 0x000fea0003800200 */
.L_x_501:
        /* <DEDUP_REMOVED lines=13> */
.L_x_508:
[----:B------:R-:W0:Y:S02]  /*c4a0*/  LDS R4, [R6] ;  /* 0x0000000006047984 */ /* 0x000e240000000800 */
[----:B0-----:R-:W-:-:S05]  /*c4b0*/  HADD2 R5, R4, R7 ;  /* 0x0000000704057230 */ /* 0x001fca0000000000 */
[----:B------:R-:W0:Y:S02]  /*c4c0*/  ATOMS.CAST.SPIN P0, [R6], R4, R5 ;  /* 0x000000040600758d */ /* 0x000e240001800005 */
[----:B0-----:R-:W-:Y:S05]  /*c4d0*/  @!P0 BRA `(.L_x_508) ;  /* 0xfffffffc00f08947 */ /* 0x001fea000383ffff */
[----:B------:R-:W-:Y:S05]  /*c4e0*/  BRA `(.L_x_506) ;  /* 0x00000000000c7947 */ /* 0x000fea0003800000 */
.L_x_507:
[----:B------:R-:W2:Y:S02]  /*c4f0*/  LD.E R4, desc[UR8][R12.64] ;  /* 0x000000080c047980 */ /* 0x000ea4000c101900 */
[----:B--2---:R-:W-:-:S05]  /*c500*/  IADD3 R5, PT, PT, R5, R4, RZ ;  /* 0x0000000405057210 */ /* 0x004fca0007ffe0ff */
[----:B------:R0:W-:Y:S02]  /*c510*/  ST.E desc[UR8][R12.64], R5 ;  /* 0x000000050c007985 */ /* 0x0001e4000c101908 */
.L_x_506:
[----:B------:R-:W-:Y:S05]  /*c520*/  BSYNC.RECONVERGENT B0 ;  /* 0x0000000000007941 */ /* 0x000fea0003800200 */
.L_x_505:
[----:B------:R1:W-:Y:S01]  /*c530*/  ATOM.E.ADD.F16x2.RN.STRONG.GPU P0, RZ, desc[UR8][R12.64+0x4], R8 ;  /* 0x800004080cff79a2 */ /* 0x0003e2000c10e108 */
[----:B------:R-:W-:Y:S04]  /*c540*/  BSSY.RECONVERGENT B0, `(.L_x_509) ;  /* 0x000000e000007945 */ /* 0x000fe80003800200 */
[----:B-1----:R-:W-:Y:S05]  /*c550*/  @P0 BRA `(.L_x_510) ;  /* 0x0000000000300947 */ /* 0x002fea0003800000 */
[----:B------:R-:W1:Y:S02]  /*c560*/  QSPC.E.S P0, RZ, [R12+0x4] ;  /* 0x000004000cff73aa */ /* 0x000e640000000500 */
[----:B-1----:R-:W-:Y:S05]  /*c570*/  @!P0 BRA `(.L_x_511) ;  /* 0x00000000001c8947 */ /* 0x002fea0003800000 */
[----:B------:R-:W-:-:S04]  /*c580*/  MOV R4, R12 ;  /* 0x0000000c00047202 */ /* 0x000fc80000000f00 */
[----:B------:R-:W-:-:S07]  /*c590*/  MOV R6, R4 ;  /* 0x0000000400067202 */ /* 0x000fce0000000f00 */
.L_x_512:
[----:B------:R-:W0:Y:S02]  /*c5a0*/  LDS R4, [R6+0x4] ;  /* 0x0000040006047984 */ /* 0x000e240000000800 */
[----:B0-----:R-:W-:-:S05]  /*c5b0*/  HFMA2 R5, R4, 1, 1, R3 ;  /* 0x3c003c0004057831 */ /* 0x001fca0000000003 */
[----:B------:R-:W0:Y:S02]  /*c5c0*/  ATOMS.CAST.SPIN P0, [R6+0x4], R4, R5 ;  /* 0x000004040600758d */ /* 0x000e240001800005 */
[----:B0-----:R-:W-:Y:S05]  /*c5d0*/  @!P0 BRA `(.L_x_512) ;  /* 0xfffffffc00f08947 */ /* 0x001fea000383ffff */
[----:B------:R-:W-:Y:S05]  /*c5e0*/  BRA `(.L_x_510) ;  /* 0x00000000000c7947 */ /* 0x000fea0003800000 */
.L_x_511:
[----:B------:R-:W2:Y:S02]  /*c5f0*/  LD.E R3, desc[UR8][R12.64+0x4] ;  /* 0x000004080c037980 */ /* 0x000ea4000c101900 */
[----:B--2---:R-:W-:-:S05]  /*c600*/  IADD3 R3, PT, PT, R8, R3, RZ ;  /* 0x0000000308037210 */ /* 0x004fca0007ffe0ff */
[----:B------:R1:W-:Y:S02]  /*c610*/  ST.E desc[UR8][R12.64+0x4], R3 ;  /* 0x000004030c007985 */ /* 0x0003e4000c101908 */
.L_x_510:
[----:B------:R-:W-:Y:S05]  /*c620*/  BSYNC.RECONVERGENT B0 ;  /* 0x0000000000007941 */ /* 0x000fea0003800200 */
.L_x_509:
        /* <DEDUP_REMOVED lines=13> */
.L_x_516:
[----:B------:R-:W0:Y:S02]  /*c700*/  LDS R2, [R4] ;  /* 0x0000000004027984 */ /* 0x000e240000000800 */
[----:B0-----:R-:W-:-:S05]  /*c710*/  HADD2 R3, R2, R5 ;  /* 0x0000000502037230 */ /* 0x001fca0000000000 */
[----:B------:R-:W0:Y:S02]  /*c720*/  ATOMS.CAST.SPIN P0, [R4], R2, R3 ;  /* 0x000000020400758d */ /* 0x000e240001800003 */
[----:B0-----:R-:W-:Y:S05]  /*c730*/  @!P0 BRA `(.L_x_516) ;  /* 0xfffffffc00f08947 */ /* 0x001fea000383ffff */
[----:B------:R-:W-:Y:S05]  /*c740*/  BRA `(.L_x_514) ;  /* 0x00000000000c7947 */ /* 0x000fea0003800000 */
.L_x_515:
[----:B------:R-:W2:Y:S02]  /*c750*/  LD.E R2, desc[UR8][R12.64] ;  /* 0x000000080c027980 */ /* 0x000ea4000c101900 */
[----:B--2---:R-:W-:-:S05]  /*c760*/  IADD3 R3, PT, PT, R3, R2, RZ ;  /* 0x0000000203037210 */ /* 0x004fca0007ffe0ff */
[----:B------:R0:W-:Y:S02]  /*c770*/  ST.E desc[UR8][R12.64], R3 ;  /* 0x000000030c007985 */ /* 0x0001e4000c101908 */
.L_x_514:
[----:B------:R-:W-:Y:S05]  /*c780*/  BSYNC.RECONVERGENT B0 ;  /* 0x0000000000007941 */ /* 0x000fea0003800200 */
.L_x_513:
[----:B------:R1:W-:Y:S02]  /*c790*/  ATOM.E.ADD.F16x2.RN.STRONG.GPU P0, RZ, desc[UR8][R12.64+0x4], R7 ;  /* 0x800004070cff79a2 */ /* 0x0003e4000c10e108 */
[----:B-1----:R-:W-:Y:S05]  /*c7a0*/  @P0 EXIT ;  /* 0x000000000000094d */ /* 0x002fea0003800000 */
[----:B------:R-:W1:Y:S02]  /*c7b0*/  QSPC.E.S P0, RZ, [R12+0x4] ;  /* 0x000004000cff73aa */ /* 0x000e640000000500 */
[----:B-1----:R-:W-:Y:S05]  /*c7c0*/  @!P0 BRA `(.L_x_517) ;  /* 0x00000000001c8947 */ /* 0x002fea0003800000 */
[----:B------:R-:W-:-:S04]  /*c7d0*/  MOV R2, R12 ;  /* 0x0000000c00027202 */ /* 0x000fc80000000f00 */
[----:B------:R-:W-:-:S07]  /*c7e0*/  MOV R4, R2 ;  /* 0x0000000200047202 */ /* 0x000fce0000000f00 */
.L_x_518:
[----:B------:R-:W0:Y:S02]  /*c7f0*/  LDS R2, [R4+0x4] ;  /* 0x0000040004027984 */ /* 0x000e240000000800 */
[----:B0-----:R-:W-:-:S05]  /*c800*/  HFMA2 R3, R2, 1, 1, R0 ;  /* 0x3c003c0002037831 */ /* 0x001fca0000000000 */
[----:B------:R-:W0:Y:S02]  /*c810*/  ATOMS.CAST.SPIN P0, [R4+0x4], R2, R3 ;  /* 0x000004020400758d */ /* 0x000e240001800003 */
[----:B0-----:R-:W-:Y:S05]  /*c820*/  @!P0 BRA `(.L_x_518) ;  /* 0xfffffffc00f08947 */ /* 0x001fea000383ffff */
[----:B------:R-:W-:Y:S05]  /*c830*/  EXIT ;  /* 0x000000000000794d */ /* 0x000fea0003800000 */
.L_x_517:
[----:B------:R-:W0:Y:S02]  /*c840*/  LD.E R0, desc[UR8][R12.64+0x4] ;  /* 0x000004080c007980 */ /* 0x000e24000c101900 */
[----:B0-----:R-:W-:-:S05]  /*c850*/  IADD3 R3, PT, PT, R7, R0, RZ ;  /* 0x0000000007037210 */ /* 0x001fca0007ffe0ff */
[----:B------:R-:W-:Y:S01]  /*c860*/  ST.E desc[UR8][R12.64+0x4], R3 ;  /* 0x000004030c007985 */ /* 0x000fe2000c101908 */
[----:B------:R-:W-:Y:S05]  /*c870*/  EXIT ;  /* 0x000000000000794d */ /* 0x000fea0003800000 */
.L_x_519:
        /* <DEDUP_REMOVED lines=16> */
.L_x_3919:


//--------------------- .text._Z23gemm_half_q_half_kernelILi4ELi4ELb1ELb0ELi64EEvPK6__halfPKjS4_S2_PS0_iiiiPKtS7_iiiiiibS2_i --------------------------
	.section	.text._Z23gemm_half_q_half_kernelILi4ELi4ELb1ELb0ELi64EEvPK6__halfPKjS4_S2_PS0_iiiiPKtS7_iiiiiibS2_i,"ax",@progbits
	.align	128
        .global         _Z23gemm_half_q_half_kernelILi4ELi4ELb1ELb0ELi64EEvPK6__halfPKjS4_S2_PS0_iiiiPKtS7_iiiiiibS2_i
        .type           _Z23gemm_half_q_half_kernelILi4ELi4ELb1ELb0ELi64EEvPK6__halfPKjS4_S2_PS0_iiiiPKtS7_iiiiiibS2_i,@function
        .size           _Z23gemm_half_q_half_kernelILi4ELi4ELb1ELb0ELi64EEvPK6__halfPKjS4_S2_PS0_iiiiPKtS7_iiiiiibS2_i,(.L_x_3920 - _Z23gemm_half_q_half_kernelILi4ELi4ELb1ELb0ELi64EEvPK6__halfPKjS4_S2_PS0_iiiiPKtS7_iiiiiibS2_i)
        .other          _Z23gemm_half_q_half_kernelILi4ELi4ELb1ELb0ELi64EEvPK6__halfPKjS4_S2_PS0_iiiiPKtS7_iiiiiibS2_i,@"STO_CUDA_ENTRY STV_DEFAULT"
_Z23gemm_half_q_half_kernelILi4ELi4ELb1ELb0ELi64EEvPK6__halfPKjS4_S2_PS0_iiiiPKtS7_iiiiiibS2_i:
.text._Z23gemm_half_q_half_kernelILi4ELi4ELb1ELb0ELi64EEvPK6__halfPKjS4_S2_PS0_iiiiPKtS7_iiiiiibS2_i:
[----:B------:R-:W0:Y:S08]  /*0000*/  LDC R1, c[0x0][0x37c] ;  /* 0x0000df00ff017b82 */ /* 0x000e300000000800 */
[----:B------:R-:W1:Y:S01]  /*0010*/  S2UR UR10, SR_CTAID.Y ;  /* 0x00000000000a79c3 */ /* 0x000e620000002600 */
[----:B0-----:R-:W-:-:S07]  /*0020*/  IADD3 R1, PT, PT, R1, -0x10, RZ ;  /* 0xfffffff001017810 */ /* 0x001fce0007ffe0ff */
        /* <DEDUP_REMOVED lines=34> */
.L_x_520:
[----:B------:R-:W-:Y:S02]  /*0250*/  PRMT R0, R11, 0x9910, RZ ;  /* 0x000099100b007816 */ /* 0x000fe400000000ff */
[----:B------:R-:W-:Y:S02]  /*0260*/  SHF.L.U32 R92, R10, 0x6, RZ ;  /* 0x000000060a5c7819 */ /* 0x000fe400000006ff */
[----:B------:R-:W-:Y:S02]  /*0270*/  ISETP.NE.AND P1, PT, R0, RZ, PT ;  /* 0x000000ff0000720c */ /* 0x000fe40003f25270 */
[----:B------:R-:W-:-:S11]  /*0280*/  VIADDMNMX R90, R92, 0x40, R3, PT ;  /* 0x000000405c5a7846 */ /* 0x000fd60003800103 */
[----:B------:R-:W-:Y:S05]  /*0290*/  @!P1 EXIT ;  /* 0x000000000000994d */ /* 0x000fea0003800000 */
        /* <DEDUP_REMOVED lines=28> */
[----:B0-----:R-:W-:Y:S01]  /*0460*/  VIADD R2, R2, 0x80 ;  /* 0x0000008002027836 */ /* 0x001fe20000000000 */
[----:B------:R-:W-:-:S11]  /*0470*/  IADD3 R4, PT, PT, R4, R3, RZ ;  /* 0x0000000304047210 */ /* 0x000fd60007ffe0ff */
[----:B------:R-:W-:Y:S05]  /*0480*/  @P1 BRA `(.L_x_524) ;  /* 0x0000000000ec1947 */ /* 0x000fea0003800000 */
[----:B------:R-:W-:Y:S01]  /*0490*/  IMAD.MOV R6, RZ, RZ, -R11 ;  /* 0x000000ffff067224 */ /* 0x000fe200078e0a0b */
[----:B------:R-:W-:-:S04]  /*04a0*/  PLOP3.LUT P1, PT, PT, PT, PT, 0x80, 0x8 ;  /* 0x000000000008781c */ /* 0x000fc80003f2f070 */
[----:B------:R-:W-:-:S13]  /*04b0*/  ISETP.GT.AND P3, PT, R6, 0x3, PT ;  /* 0x000000030600780c */ /* 0x000fda0003f64270 */
[----:B------:R-:W-:Y:S05]  /*04c0*/  @!P3 BRA `(.L_x_525) ;  /* 0x000000000084b947 */ /* 0x000fea0003800000 */
[----:B------:R-:W-:-:S13]  /*04d0*/  PLOP3.LUT P1, PT, PT, PT, PT, 0x8, 0x80 ;  /* 0x000000000080781c */ /* 0x000fda0003f2e170 */
.L_x_526:
[----:B------:R-:W-:Y:S02]  /*04e0*/  IADD3 R7, P3, PT, R21, R4, RZ ;  /* 0x0000000415077210 */ /* 0x000fe40007f7e0ff */
[C---:B------:R-:W-:Y:S02]  /*04f0*/  IADD3 R8, PT, PT, R4.reuse, R3, RZ ;  /* 0x0000000304087210 */ /* 0x040fe40007ffe0ff */
[----:B------:R-:W-:Y:S02]  /*0500*/  LEA.HI.X.SX32 R16, R4, RZ, 0x1, P3 ;  /* 0x000000ff04107211 */ /* 0x000fe400018f0eff */
[----:B------:R-:W-:Y:S01]  /*0510*/  LEA R6, P3, R7, UR12, 0x1 ;  /* 0x0000000c07067c11 */ /* 0x000fe2000f8608ff */
[----:B------:R-:W-:Y:S01]  /*0520*/  IMAD.IADD R4, R8, 0x1, R3 ;  /* 0x0000000108047824 */ /* 0x000fe200078e0203 */
[----:B------:R-:W-:Y:S02]  /*0530*/  IADD3 R9, P4, PT, R21, R8, RZ ;  /* 0x0000000815097210 */ /* 0x000fe40007f9e0ff */
[----:B------:R-:W-:-:S02]  /*0540*/  LEA.HI.X R7, R7, UR13, R16, 0x1, P3 ;  /* 0x0000000d07077c11 */ /* 0x000fc400098f0c10 */
[----:B------:R-:W-:Y:S02]  /*0550*/  IADD3 R20, PT, PT, R4, R3, RZ ;  /* 0x0000000304147210 */ /* 0x000fe40007ffe0ff */
[----:B------:R-:W-:Y:S02]  /*0560*/  LEA.HI.X.SX32 R18, R8, RZ, 0x1, P4 ;  /* 0x000000ff08127211 */ /* 0x000fe400020f0eff */
[----:B------:R-:W-:Y:S01]  /*0570*/  IADD3 R15, P5, PT, R21, R4, RZ ;  /* 0x00000004150f7210 */ /* 0x000fe20007fbe0ff */
[----:B------:R-:W2:Y:S01]  /*0580*/  LDG.E.U16.CONSTANT R7, desc[UR8][R6.64] ;  /* 0x0000000806077981 */ /* 0x000ea2000c1e9500 */
[----:B------:R-:W-:Y:S02]  /*0590*/  LEA R8, P3, R9, UR12, 0x1 ;  /* 0x0000000c09087c11 */ /* 0x000fe4000f8608ff */
[----:B------:R-:W-:Y:S02]  /*05a0*/  IADD3 R13, P6, PT, R21, R20, RZ ;  /* 0x00000014150d7210 */ /* 0x000fe40007fde0ff */
[----:B------:R-:W-:-:S02]  /*05b0*/  LEA.HI.X.SX32 R22, R4, RZ, 0x1, P5 ;  /* 0x000000ff04167211 */ /* 0x000fc400028f0eff */
[----:B------:R-:W-:Y:S02]  /*05c0*/  LEA.HI.X R9, R9, UR13, R18, 0x1, P3 ;  /* 0x0000000d09097c11 */ /* 0x000fe400098f0c12 */
[----:B------:R-:W-:Y:S02]  /*05d0*/  LEA R16, P4, R15, UR12, 0x1 ;  /* 0x0000000c0f107c11 */ /* 0x000fe4000f8808ff */
[----:B------:R-:W-:Y:S02]  /*05e0*/  LEA.HI.X.SX32 R4, R20, RZ, 0x1, P6 ;  /* 0x000000ff14047211 */ /* 0x000fe400030f0eff */
[----:B------:R-:W-:Y:S01]  /*05f0*/  LEA R18, P3, R13, UR12, 0x1 ;  /* 0x0000000c0d127c11 */ /* 0x000fe2000f8608ff */
[----:B------:R-:W3:Y:S01]  /*0600*/  LDG.E.U16.CONSTANT R9, desc[UR8][R8.64] ;  /* 0x0000000808097981 */ /* 0x000ee2000c1e9500 */
[----:B------:R-:W-:Y:S02]  /*0610*/  LEA.HI.X R17, R15, UR13, R22, 0x1, P4 ;  /* 0x0000000d0f117c11 */ /* 0x000fe4000a0f0c16 */
[----:B------:R-:W-:-:S04]  /*0620*/  LEA.HI.X R19, R13, UR13, R4, 0x1, P3 ;  /* 0x0000000d0d137c11 */ /* 0x000fc800098f0c04 */
[----:B------:R-:W4:Y:S04]  /*0630*/  LDG.E.U16.CONSTANT R17, desc[UR8][R16.64] ;  /* 0x0000000810117981 */ /* 0x000f28000c1e9500 */
[----:B------:R-:W5:Y:S01]  /*0640*/  LDG.E.U16.CONSTANT R19, desc[UR8][R18.64] ;  /* 0x0000000812137981 */ /* 0x000f62000c1e9500 */
[----:B------:R-:W-:-:S05]  /*0650*/  VIADD R11, R11, 0x4 ;  /* 0x000000040b0b7836 */ /* 0x000fca0000000000 */
[----:B------:R-:W-:Y:S02]  /*0660*/  ISETP.GE.AND P3, PT, R11, -0x3, PT ;  /* 0xfffffffd0b00780c */ /* 0x000fe40003f66270 */
[----:B------:R-:W-:Y:S01]  /*0670*/  IADD3 R4, PT, PT, R20, R3, RZ ;  /* 0x0000000314047210 */ /* 0x000fe20007ffe0ff */
[----:B--2---:R-:W-:Y:S04]  /*0680*/  STS.U16 [R2], R7 ;  /* 0x0000000702007388 */ /* 0x004fe80000000400 */
[----:B---3--:R-:W-:Y:S04]  /*0690*/  STS.U16 [R2+0x80], R9 ;  /* 0x0000800902007388 */ /* 0x008fe80000000400 */
[----:B----4-:R-:W-:Y:S04]  /*06a0*/  STS.U16 [R2+0x100], R17 ;  /* 0x0001001102007388 */ /* 0x010fe80000000400 */
[----:B-----5:R0:W-:Y:S02]  /*06b0*/  STS.U16 [R2+0x180], R19 ;  /* 0x0001801302007388 */ /* 0x0201e40000000400 */
[----:B0-----:R-:W-:Y:S01]  /*06c0*/  VIADD R2, R2, 0x200 ;  /* 0x0000020002027836 */ /* 0x001fe20000000000 */
[----:B------:R-:W-:Y:S06]  /*06d0*/  @!P3 BRA `(.L_x_526) ;  /* 0xfffffffc0080b947 */ /* 0x000fec000383ffff */
.L_x_525:
        /* <DEDUP_REMOVED lines=15> */
[----:B------:R-:W-:Y:S01]  /*07d0*/  IMAD.IADD R4, R16, 0x1, R3 ;  /* 0x0000000110047824 */ /* 0x000fe200078e0203 */
[----:B------:R-:W-:Y:S01]  /*07e0*/  IADD3 R11, PT, PT, R11, 0x2, RZ ;  /* 0x000000020b0b7810 */ /* 0x000fe20007ffe0ff */
[----:B--2---:R-:W-:Y:S04]  /*07f0*/  STS.U16 [R2], R7 ;  /* 0x0000000702007388 */ /* 0x004fe80000000400 */
[----:B---3--:R0:W-:Y:S02]  /*0800*/  STS.U16 [R2+0x80], R9 ;  /* 0x0000800902007388 */ /* 0x0081e40000000400 */
[----:B0-----:R-:W-:-:S07]  /*0810*/  IADD3 R2, PT, PT, R2, 0x100, RZ ;  /* 0x0000010002027810 */ /* 0x001fce0007ffe0ff */
.L_x_527:
[----:B------:R-:W-:-:S13]  /*0820*/  ISETP.EQ.AND P3, PT, R11, RZ, PT ;  /* 0x000000ff0b00720c */ /* 0x000fda0003f62270 */
[----:B------:R-:W-:Y:S05]  /*0830*/  @!P1 BRA P3, `(.L_x_522) ;  /* 0x0000000400789947 */ /* 0x000fea0001800000 */
.L_x_524:
        /* <DEDUP_REMOVED lines=12> */
.L_x_523:
[C---:B------:R-:W-:Y:S01]  /*0900*/  LEA R6, P1, R21.reuse, UR12, 0x1 ;  /* 0x0000000c15067c11 */ /* 0x040fe2000f8208ff */
[----:B------:R-:W0:Y:S03]  /*0910*/  LDCU.64 UR14, c[0x0][0x380] ;  /* 0x00007000ff0e77ac */ /* 0x000e260008000a00 */
[----:B------:R-:W-:-:S05]  /*0920*/  LEA.HI.X R7, R21, UR13, RZ, 0x1, P1 ;  /* 0x0000000d15077c11 */ /* 0x000fca00088f0cff */
[----:B------:R1:W5:Y:S01]  /*0930*/  LDG.E.U16.CONSTANT R15, desc[UR8][R6.64] ;  /* 0x00000008060f7981 */ /* 0x000362000c1e9500 */
[----:B------:R-:W-:Y:S01]  /*0940*/  IADD3 R4, PT, PT, RZ, -R0, RZ ;  /* 0x80000000ff047210 */ /* 0x000fe20007ffe0ff */
[----:B------:R-:W-:-:S03]  /*0950*/  IMAD R20, R3, UR10, RZ ;  /* 0x0000000a03147c24 */ /* 0x000fc6000f8e02ff */
[----:B------:R-:W-:Y:S01]  /*0960*/  ISETP.GE.AND P1, PT, R4, RZ, PT ;  /* 0x000000ff0400720c */ /* 0x000fe20003f26270 */
[----:B------:R-:W-:-:S12]  /*0970*/  IMAD.SHL.U32 R20, R20, 0x4, RZ ;  /* 0x0000000414147824 */ /* 0x000fd800078e00ff */
        /* <DEDUP_REMOVED lines=8> */
.L_x_530:
[----:B-----5:R-:W-:Y:S01]  /*0a00*/  IADD3 R7, P3, PT, R15, R20, RZ ;  /* 0x000000140f077210 */ /* 0x020fe20007f7e0ff */
[----:B------:R-:W-:-:S03]  /*0a10*/  IMAD.IADD R8, R20, 0x1, R3 ;  /* 0x0000000114087824 */ /* 0x000fc600078e0203 */
[----:B------:R-:W-:Y:S02]  /*0a20*/  LEA.HI.X.SX32 R20, R20, RZ, 0x1, P3 ;  /* 0x000000ff14147211 */ /* 0x000fe400018f0eff */
[----:B0-----:R-:W-:Y:S02]  /*0a30*/  LEA R6, P3, R7, UR12, 0x1 ;  /* 0x0000000c07067c11 */ /* 0x001fe4000f8608ff */
[----:B------:R-:W-:Y:S02]  /*0a40*/  IADD3 R16, PT, PT, R8, R3, RZ ;  /* 0x0000000308107210 */ /* 0x000fe40007ffe0ff */
        /* <DEDUP_REMOVED lines=18> */
[----:B------:R-:W-:-:S04]  /*0b70*/  IADD3 R4, PT, PT, R4, 0x4, RZ ;  /* 0x0000000404047810 */ /* 0x000fc80007ffe0ff */
[----:B------:R-:W-:Y:S01]  /*0b80*/  ISETP.GE.AND P3, PT, R4, -0x3, PT ;  /* 0xfffffffd0400780c */ /* 0x000fe20003f66270 */
[----:B------:R-:W-:Y:S01]  /*0b90*/  IMAD.IADD R20, R20, 0x1, R3 ;  /* 0x0000000114147824 */ /* 0x000fe200078e0203 */
[----:B--2---:R-:W-:Y:S04]  /*0ba0*/  STS.U16 [R2], R7 ;  /* 0x0000000702007388 */ /* 0x004fe80000000400 */
[----:B---3--:R-:W-:Y:S04]  /*0bb0*/  STS.U16 [R2+0x80], R9 ;  /* 0x0000800902007388 */ /* 0x008fe80000000400 */
[----:B----4-:R-:W-:Y:S04]  /*0bc0*/  STS.U16 [R2+0x100], R17 ;  /* 0x0001001102007388 */ /* 0x010fe80000000400 */
[----:B------:R0:W-:Y:S02]  /*0bd0*/  STS.U16 [R2+0x180], R19 ;  /* 0x0001801302007388 */ /* 0x0001e40000000400 */
[----:B0-----:R-:W-:Y:S01]  /*0be0*/  IADD3 R2, PT, PT, R2, 0x200, RZ ;  /* 0x0000020002027810 */ /* 0x001fe20007ffe0ff */
[----:B------:R-:W-:Y:S06]  /*0bf0*/  @!P3 BRA `(.L_x_530) ;  /* 0xfffffffc0080b947 */ /* 0x000fec000383ffff */
.L_x_529:
        /* <DEDUP_REMOVED lines=21> */
.L_x_531:
[----:B------:R-:W-:-:S13]  /*0d50*/  ISETP.NE.OR P1, PT, R4, RZ, P1 ;  /* 0x000000ff0400720c */ /* 0x000fda0000f25670 */
[----:B------:R-:W-:Y:S05]  /*0d60*/  @!P1 BRA `(.L_x_522) ;  /* 0x00000000002c9947 */ /* 0x000fea0003800000 */
.L_x_528:
[----:B-----5:R-:W-:-:S04]  /*0d70*/  IADD3 R7, P1, PT, R15, R20, RZ ;  /* 0x000000140f077210 */ /* 0x020fc80007f3e0ff */
[----:B------:R-:W-:Y:S02]  /*0d80*/  LEA.HI.X.SX32 R8, R20, RZ, 0x1, P1 ;  /* 0x000000ff14087211 */ /* 0x000fe400008f0eff */
[----:B------:R-:W-:-:S04]  /*0d90*/  LEA R6, P1, R7, UR14, 0x1 ;  /* 0x0000000e07067c11 */ /* 0x000fc8000f8208ff */
[----:B------:R-:W-:-:S06]  /*0da0*/  LEA.HI.X R7, R7, UR15, R8, 0x1, P1 ;  /* 0x0000000f07077c11 */ /* 0x000fcc00088f0c08 */
[----:B------:R-:W2:Y:S01]  /*0db0*/  LDG.E.U16.CONSTANT R7, desc[UR8][R6.64] ;  /* 0x0000000806077981 */ /* 0x000ea2000c1e9500 */
[----:B------:R-:W-:Y:S01]  /*0dc0*/  IADD3 R4, PT, PT, R4, 0x1, RZ ;  /* 0x0000000104047810 */ /* 0x000fe20007ffe0ff */
[----:B------:R-:W-:-:S03]  /*0dd0*/  IMAD.IADD R20, R20, 0x1, R3 ;  /* 0x0000000114147824 */ /* 0x000fc600078e0203 */
[----:B------:R-:W-:Y:S01]  /*0de0*/  ISETP.NE.AND P1, PT, R4, RZ, PT ;  /* 0x000000ff0400720c */ /* 0x000fe20003f25270 */
[----:B--2---:R0:W-:Y:S02]  /*0df0*/  STS.U16 [R2], R7 ;  /* 0x0000000702007388 */ /* 0x0041e40000000400 */
[----:B0-----:R-:W-:-:S10]  /*0e00*/  IADD3 R2, PT, PT, R2, 0x80, RZ ;  /* 0x0000008002027810 */ /* 0x001fd40007ffe0ff */
[----:B------:R-:W-:Y:S05]  /*0e10*/  @P1 BRA `(.L_x_528) ;  /* 0xfffffffc00d41947 */ /* 0x000fea000383ffff */
.L_x_522:
[----:B------:R-:W-:Y:S05]  /*0e20*/  BSYNC.RECONVERGENT B0 ;  /* 0x0000000000007941 */ /* 0x000fea0003800200 */
.L_x_521:
        /* <DEDUP_REMOVED lines=12> */
[----:B------:R-:W-:-:S05]  /*0ef0*/  LEA R0, R0, UR4, 0x2 ;  /* 0x0000000400007c11 */ /* 0x000fca000f8e10ff */
[----:B------:R-:W-:-:S06]  /*0f00*/  IMAD R0, R5, 0x4, R0 ;  /* 0x0000000405007824 */ /* 0x000fcc00078e0200 */
[----:B------:R-:W-:Y:S05]  /*0f10*/  @P1 BRA `(.L_x_533) ;  /* 0x00000000008c1947 */ /* 0x000fea0003800000 */
[----:B------:R-:W-:Y:S02]  /*0f20*/  IADD3 R4, PT, PT, RZ, -R2, RZ ;  /* 0x80000002ff047210 */ /* 0x000fe40007ffe0ff */
[----:B------:R-:W-:Y:S02]  /*0f30*/  PLOP3.LUT P1, PT, PT, PT, PT, 0x80, 0x8 ;  /* 0x000000000008781c */ /* 0x000fe40003f2f070 */
[----:B------:R-:W-:-:S13]  /*0f40*/  ISETP.GT.AND P3, PT, R4, 0x3, PT ;  /* 0x000000030400780c */ /* 0x000fda0003f64270 */
[----:B------:R-:W-:Y:S05]  /*0f50*/  @!P3 BRA `(.L_x_534) ;  /* 0x000000000044b947 */ /* 0x000fea0003800000 */
[----:B------:R-:W0:Y:S01]  /*0f60*/  LDC.64 R20, c[0x0][0x3a0] ;  /* 0x0000e800ff147b82 */ /* 0x000e220000000a00 */
[----:B------:R-:W-:-:S13]  /*0f70*/  PLOP3.LUT P1, PT, PT, PT, PT, 0x8, 0x80 ;  /* 0x000000000080781c */ /* 0x000fda0003f2e170 */
.L_x_535:
[----:B-1----:R-:W-:Y:S01]  /*0f80*/  IMAD.IADD R8, R0, 0x1, R85 ;  /* 0x0000000100087824 */ /* 0x002fe200078e0255 */
[----:B------:R-:W-:Y:S01]  /*0f90*/  IADD3 R2, PT, PT, R2, 0x4, RZ ;  /* 0x0000000402027810 */ /* 0x000fe20007ffe0ff */
[----:B0-----:R-:W-:-:S03]  /*0fa0*/  IMAD.WIDE R6, R0, 0x2, R20 ;  /* 0x0000000200067825 */ /* 0x001fc600078e0214 */
[C---:B------:R-:W-:Y:S01]  /*0fb0*/  IADD3 R16, PT, PT, R8.reuse, R85, RZ ;  /* 0x0000005508107210 */ /* 0x040fe20007ffe0ff */
[----:B------:R-:W-:Y:S01]  /*0fc0*/  IMAD.WIDE R8, R8, 0x2, R20 ;  /* 0x0000000208087825 */ /* 0x000fe200078e0214 */
[----:B------:R1:W-:Y:S01]  /*0fd0*/  STG.E.64 desc[UR8][R6.64], RZ ;  /* 0x000000ff06007986 */ /* 0x0003e2000c101b08 */
[----:B------:R-:W-:Y:S02]  /*0fe0*/  ISETP.GE.AND P3, PT, R2, -0x3, PT ;  /* 0xfffffffd0200780c */ /* 0x000fe40003f66270 */
[C---:B------:R-:W-:Y:S01]  /*0ff0*/  IMAD.IADD R4, R16.reuse, 0x1, R85 ;  /* 0x0000000110047824 */ /* 0x040fe200078e0255 */
[----:B------:R1:W-:Y:S01]  /*1000*/  STG.E.64 desc[UR8][R8.64], RZ ;  /* 0x000000ff08007986 */ /* 0x0003e2000c101b08 */
[----:B------:R-:W-:-:S04]  /*1010*/  IMAD.WIDE R16, R16, 0x2, R20 ;  /* 0x0000000210107825 */ /* 0x000fc800078e0214 */
[C---:B------:R-:W-:Y:S01]  /*1020*/  IMAD.WIDE R18, R4.reuse, 0x2, R20 ;  /* 0x0000000204127825 */ /* 0x040fe200078e0214 */
[----:B------:R1:W-:Y:S03]  /*1030*/  STG.E.64 desc[UR8][R16.64], RZ ;  /* 0x000000ff10007986 */ /* 0x0003e6000c101b08 */
[----:B------:R-:W-:Y:S01]  /*1040*/  IMAD.IADD R0, R4, 0x1, R85 ;  /* 0x0000000104007824 */ /* 0x000fe200078e0255 */
[----:B------:R1:W-:Y:S01]  /*1050*/  STG.E.64 desc[UR8][R18.64], RZ ;  /* 0x000000ff12007986 */ /* 0x0003e2000c101b08 */
[----:B------:R-:W-:Y:S05]  /*1060*/  @!P3 BRA `(.L_x_535) ;  /* 0xfffffffc00c4b947 */ /* 0x000fea000383ffff */
.L_x_534:
[----:B------:R-:W-:-:S04]  /*1070*/  IADD3 R4, PT, PT, RZ, -R2, RZ ;  /* 0x80000002ff047210 */ /* 0x000fc80007ffe0ff */
[----:B------:R-:W-:-:S13]  /*1080*/  ISETP.GT.AND P3, PT, R4, 0x1, PT ;  /* 0x000000010400780c */ /* 0x000fda0003f64270 */
[----:B------:R-:W-:Y:S05]  /*1090*/  @!P3 BRA `(.L_x_536) ;  /* 0x000000000024b947 */ /* 0x000fea0003800000 */
[----:B-1----:R-:W0:Y:S01]  /*10a0*/  LDC.64 R8, c[0x0][0x3a0] ;  /* 0x0000e800ff087b82 */ /* 0x002e220000000a00 */
[----:B------:R-:W-:Y:S01]  /*10b0*/  IMAD.IADD R4, R0, 0x1, R85 ;  /* 0x0000000100047824 */ /* 0x000fe200078e0255 */
[----:B------:R-:W-:Y:S02]  /*10c0*/  PLOP3.LUT P1, PT, PT, PT, PT, 0x8, 0x80 ;  /* 0x000000000080781c */ /* 0x000fe40003f2e170 */
[----:B------:R-:W-:Y:S01]  /*10d0*/  IADD3 R2, PT, PT, R2, 0x2, RZ ;  /* 0x0000000202027810 */ /* 0x000fe20007ffe0ff */
[----:B0-----:R-:W-:-:S04]  /*10e0*/  IMAD.WIDE R6, R0, 0x2, R8 ;  /* 0x0000000200067825 */ /* 0x001fc800078e0208 */
[C---:B------:R-:W-:Y:S01]  /*10f0*/  IMAD.WIDE R8, R4.reuse, 0x2, R8 ;  /* 0x0000000204087825 */ /* 0x040fe200078e0208 */
[----:B------:R0:W-:Y:S03]  /*1100*/  STG.E.64 desc[UR8][R6.64], RZ ;  /* 0x000000ff06007986 */ /* 0x0001e6000c101b08 */
[----:B------:R-:W-:Y:S01]  /*1110*/  IMAD.IADD R0, R4, 0x1, R85 ;  /* 0x0000000104007824 */ /* 0x000fe200078e0255 */
[----:B------:R0:W-:Y:S06]  /*1120*/  STG.E.64 desc[UR8][R8.64], RZ ;  /* 0x000000ff08007986 */ /* 0x0001ec000c101b08 */
.L_x_536:
[----:B------:R-:W-:-:S13]  /*1130*/  ISETP.NE.OR P1, PT, R2, RZ, P1 ;  /* 0x000000ff0200720c */ /* 0x000fda0000f25670 */
[----:B------:R-:W-:Y:S05]  /*1140*/  @!P1 BRA `(.L_x_532) ;  /* 0x00000000001c9947 */ /* 0x000fea0003800000 */
.L_x_533:
[----:B01----:R-:W0:Y:S02]  /*1150*/  LDC.64 R6, c[0x0][0x3a0] ;  /* 0x0000e800ff067b82 */ /* 0x003e240000000a00 */
.L_x_537:
[----:B0-----:R-:W-:Y:S01]  /*1160*/  IMAD.WIDE R8, R0, 0x2, R6 ;  /* 0x0000000200087825 */ /* 0x001fe200078e0206 */
[----:B------:R-:W-:-:S03]  /*1170*/  IADD3 R2, PT, PT, R2, 0x1, RZ ;  /* 0x0000000102027810 */ /* 0x000fc60007ffe0ff */
[----:B------:R-:W-:Y:S01]  /*1180*/  IMAD.IADD R0, R0, 0x1, R85 ;  /* 0x0000000100007824 */ /* 0x000fe200078e0255 */
[----:B------:R2:W-:Y:S01]  /*1190*/  STG.E.64 desc[UR8][R8.64], RZ ;  /* 0x000000ff08007986 */ /* 0x0005e2000c101b08 */
[----:B------:R-:W-:-:S13]  /*11a0*/  ISETP.NE.AND P1, PT, R2, RZ, PT ;  /* 0x000000ff0200720c */ /* 0x000fda0003f25270 */
[----:B--2---:R-:W-:Y:S05]  /*11b0*/  @P1 BRA `(.L_x_537) ;  /* 0xfffffffc00e81947 */ /* 0x004fea000383ffff */
.L_x_532:
[----:B-1----:R-:W1:Y:S01]  /*11c0*/  LDC.64 R16, c[0x0][0x3b8] ;  /* 0x0000ee00ff107b82 */ /* 0x002e620000000a00 */
[----:B------:R-:W2:Y:S07]  /*11d0*/  LDCU UR4, c[0x0][0x3c8] ;  /* 0x00007900ff0477ac */ /* 0x000eae0008000800 */
[----:B------:R-:W-:Y:S01]  /*11e0*/  BAR.SYNC.DEFER_BLOCKING 0x0 ;  /* 0x0000000000007b1d */ /* 0x000fe20000010000 */
[----:B------:R-:W-:Y:S02]  /*11f0*/  ISETP.GE.AND P1, PT, R92, R3, PT ;  /* 0x000000035c00720c */ /* 0x000fe40003f26270 */
[----:B------:R-:W-:-:S03]  /*1200*/  SHF.L.U32 R19, R10, 0x7, RZ ;  /* 0x000000070a137819 */ /* 0x000fc600000006ff */
        /* <DEDUP_REMOVED lines=9> */
[----:B------:R-:W-:Y:S02]  /*12a0*/  IMAD.SHL.U32 R5, R5, 0x10, RZ ;  /* 0x0000001005057824 */ /* 0x000fe400078e00ff */
[----:B------:R-:W-:Y:S02]  /*12b0*/  HFMA2 R13, -RZ, RZ, 0, 0 ;  /* 0x00000000ff0d7431 */ /* 0x000fe400000001ff */
[----:B-----5:R-:W-:Y:S01]  /*12c0*/  IMAD.MOV.U32 R15, RZ, RZ, R92 ;  /* 0x000000ffff0f7224 */ /* 0x020fe200078e005c */
[----:B------:R-:W-:Y:S02]  /*12d0*/  LEA.HI R7, R7, R94, RZ, 0x3 ;  /* 0x0000005e07077211 */ /* 0x000fe400078f18ff */
[----:B------:R-:W-:Y:S02]  /*12e0*/  LOP3.LUT R2, R5, 0x10, RZ, 0xc0, !PT ;  /* 0x0000001005027812 */ /* 0x000fe400078ec0ff */
[----:B0-----:R-:W-:-:S07]  /*12f0*/  SHF.R.S32.HI R11, RZ, 0x3, R7 ;  /* 0x00000003ff0b7819 */ /* 0x001fce0000011407 */
.L_x_539:
[----:B0-----:R-:W0:Y:S01]  /*1300*/  LDC.64 R4, c[0x0][0x390] ;  /* 0x0000e400ff047b82 */ /* 0x001e220000000a00 */
[----:B------:R-:W-:-:S05]  /*1310*/  IADD3 R8, PT, PT, R0, R13, RZ ;  /* 0x0000000d00087210 */ /* 0x000fca0007ffe0ff */
[----:B------:R-:W-:-:S05]  /*1320*/  IMAD R6, R8, R85, RZ ;  /* 0x0000005508067224 */ /* 0x000fca00078e02ff */
[----:B------:R-:W-:-:S04]  /*1330*/  SHF.R.S32.HI R7, RZ, 0x1f, R6 ;  /* 0x0000001fff077819 */ /* 0x000fc80000011406 */
[----:B------:R-:W-:-:S04]  /*1340*/  LEA.HI R6, R7, R6, RZ, 0x3 ;  /* 0x0000000607067211 */ /* 0x000fc800078f18ff */
[----:B------:R-:W-:-:S05]  /*1350*/  LEA.HI.SX32 R7, R6, R11, 0x1d ;  /* 0x0000000b06077211 */ /* 0x000fca00078feaff */
[----:B0-----:R-:W-:Y:S02]  /*1360*/  IMAD.WIDE R4, R7, 0x4, R4 ;  /* 0x0000000407047825 */ /* 0x001fe400078e0204 */
[----:B------:R-:W0:Y:S04]  /*1370*/  LDC.64 R6, c[0x0][0x398] ;  /* 0x0000e600ff067b82 */ /* 0x000e280000000a00 */
[----:B------:R-:W2:Y:S01]  /*1380*/  LDG.E.CONSTANT R5, desc[UR8][R4.64] ;  /* 0x0000000804057981 */ /* 0x000ea2000c1e9900 */
[----:B------:R-:W-:Y:S02]  /*1390*/  IMAD.SHL.U32 R9, R15, 0x2, RZ ;  /* 0x000000020f097824 */ /* 0x000fe400078e00ff */
        /* <DEDUP_REMOVED lines=24> */
[----:B----4-:R-:W-:-:S05]  /*1520*/  IMAD.IADD R15, R26, 0x1, R15 ;  /* 0x000000011a0f7824 */ /* 0x010fca00078e020f */
[----:B------:R-:W-:Y:S02]  /*1530*/  ISETP.GE.AND P1, PT, R15, R90, PT ;  /* 0x0000005a0f00720c */ /* 0x000fe40003f26270 */
        /* <DEDUP_REMOVED lines=8> */
.L_x_538:
[C---:B------:R-:W-:Y:S01]  /*15c0*/  ISETP.GT.AND P1, PT, R92.reuse, UR4, PT ;  /* 0x000000045c007c0c */ /* 0x040fe2000bf24270 */
[----:B------:R-:W-:Y:S01]  /*15d0*/  IMAD.MOV.U32 R2, RZ, RZ, RZ ;  /* 0x000000ffff027224 */ /* 0x000fe200078e00ff */
[----:B------:R-:W-:Y:S02]  /*15e0*/  SHF.R.S32.HI R0, RZ, 0x1f, R23 ;  /* 0x0000001fff007819 */ /* 0x000fe40000011417 */
[----:B------:R-:W-:Y:S02]  /*15f0*/  CS2R R6, SRZ ;  /* 0x0000000000067805 */ /* 0x000fe4000001ff00 */
[----:B------:R-:W-:Y:S02]  /*1600*/  ISETP.GT.AND P3, PT, R92, UR5, PT ;  /* 0x000000055c007c0c */ /* 0x000fe4000bf64270 */
[----:B------:R-:W-:Y:S02]  /*1610*/  LEA.HI R0, R0, R23, RZ, 0x5 ;  /* 0x0000001700007211 */ /* 0x000fe400078f28ff */
[----:B------:R-:W-:-:S02]  /*1620*/  ISETP.GT.AND P4, PT, R92, UR6, PT ;  /* 0x000000065c007c0c */ /* 0x000fc4000bf84270 */
[C---:B------:R-:W-:Y:S02]  /*1630*/  ISETP.GT.AND P5, PT, R92.reuse, UR10, PT ;  /* 0x0000000a5c007c0c */ /* 0x040fe4000bfa4270 */
[----:B------:R-:W-:Y:S02]  /*1640*/  ISETP.GT.AND P6, PT, R92, UR12, PT ;  /* 0x0000000c5c007c0c */ /* 0x000fe4000bfc4270 */
[----:B------:R-:W-:Y:S01]  /*1650*/  SHF.R.S32.HI R11, RZ, 0x5, R0 ;  /* 0x00000005ff0b7819 */ /* 0x000fe20000011400 */
[----:B------:R-:W-:Y:S01]  /*1660*/  IMAD.MOV.U32 R0, RZ, RZ, RZ ;  /* 0x000000ffff007224 */ /* 0x000fe200078e00ff */
[----:B------:R-:W-:Y:S01]  /*1670*/  MOV R9, RZ ;  /* 0x000000ff00097202 */ /* 0x000fe20000000f00 */
[----:B------:R-:W-:Y:S08]  /*1680*/  @!P1 BRA `(.L_x_540) ;  /* 0x00000000001c9947 */ /* 0x000ff00003800000 */
[----:B------:R-:W1:Y:S02]  /*1690*/  LDC R5, c[0x0][0x3cc] ;  /* 0x0000f300ff057b82 */ /* 0x000e640000000800 */
[----:B-1----:R-:W-:-:S04]  /*16a0*/  VIMNMX R0, PT, PT, R92, R5, PT ;  /* 0x000000055c007248 */ /* 0x002fc80003fe0100 */
[----:B------:R-:W-:-:S04]  /*16b0*/  IADD3 R0, PT, PT, R0, -UR4, RZ ;  /* 0x8000000400007c10 */ /* 0x000fc8000fffe0ff */
[----:B------:R-:W-:-:S04]  /*16c0*/  SHF.R.S32.HI R5, RZ, 0x1f, R0 ;  /* 0x0000001fff057819 */ /* 0x000fc80000011400 */
[----:B------:R-:W-:-:S04]  /*16d0*/  LEA.HI R5, R5, R0, RZ, 0x5 ;  /* 0x0000000005057211 */ /* 0x000fc800078f28ff */
[----:B------:R-:W-:-:S05]  /*16e0*/  SHF.R.S32.HI R5, RZ, 0x5, R5 ;  /* 0x00000005ff057819 */ /* 0x000fca0000011405 */
[----:B------:R-:W-:-:S07]  /*16f0*/  IMAD R0, R5, 0x6, RZ ;  /* 0x0000000605007824 */ /* 0x000fce00078e02ff */
.L_x_540:
[----:B------:R-:W-:Y:S05]  /*1700*/  @!P3 BRA `(.L_x_541) ;  /* 0x00000000001cb947 */ /* 0x000fea0003800000 */
[----:B------:R-:W1:Y:S02]  /*1710*/  LDC R5, c[0x0][0x3d0] ;  /* 0x0000f400ff057b82 */ /* 0x000e640000000800 */
[----:B-1----:R-:W-:-:S05]  /*1720*/  VIMNMX R2, PT, PT, R92, R5, PT ;  /* 0x000000055c027248 */ /* 0x002fca0003fe0100 */
[----:B------:R-:W-:-:S05]  /*1730*/  VIADD R2, R2, -UR5 ;  /* 0x8000000502027c36 */ /* 0x000fca0008000000 */
[----:B------:R-:W-:-:S04]  /*1740*/  SHF.R.S32.HI R5, RZ, 0x1f, R2 ;  /* 0x0000001fff057819 */ /* 0x000fc80000011402 */
[----:B------:R-:W-:-:S04]  /*1750*/  LEA.HI R5, R5, R2, RZ, 0x5 ;  /* 0x0000000205057211 */ /* 0x000fc800078f28ff */
[----:B------:R-:W-:-:S05]  /*1760*/  SHF.R.S32.HI R5, RZ, 0x5, R5 ;  /* 0x00000005ff057819 */ /* 0x000fca0000011405 */
[----:B------:R-:W-:-:S07]  /*1770*/  IMAD R2, R5, 0x5, RZ ;  /* 0x0000000505027824 */ /* 0x000fce00078e02ff */
.L_x_541:
        /* <DEDUP_REMOVED lines=8> */
.L_x_542:
        /* <DEDUP_REMOVED lines=8> */
.L_x_543:
        /* <DEDUP_REMOVED lines=8> */
.L_x_544:
[----:B------:R-:W-:Y:S01]  /*1900*/  VIMNMX R3, PT, PT, R3, UR12, PT ;  /* 0x0000000c03037c48 */ /* 0x000fe2000bfe0100 */
[----:B------:R-:W-:Y:S01]  /*1910*/  IMAD R0, R11, 0x8, R0 ;  /* 0x000000080b007824 */ /* 0x000fe200078e0200 */
[----:B------:R-:W-:Y:S02]  /*1920*/  PRMT R8, RZ, 0x5410, RZ ;  /* 0x00005410ff087816 */ /* 0x000fe400000000ff */
[----:B------:R-:W-:Y:S02]  /*1930*/  ISETP.GT.AND P1, PT, R3, R92, PT ;  /* 0x0000005c0300720c */ /* 0x000fe40003f24270 */
[----:B------:R-:W-:Y:S02]  /*1940*/  IADD3 R0, PT, PT, R7, R0, R2 ;  /* 0x0000000007007210 */ /* 0x000fe40007ffe002 */
[----:B------:R-:W-:Y:S02]  /*1950*/  PRMT R7, RZ, 0x5410, RZ ;  /* 0x00005410ff077816 */ /* 0x000fe400000000ff */
[----:B0-----:R-:W-:-:S02]  /*1960*/  IADD3 R20, PT, PT, R9, R0, R6 ;  /* 0x0000000009147210 */ /* 0x001fc40007ffe006 */
[----:B------:R-:W-:Y:S02]  /*1970*/  PRMT R6, RZ, 0x5410, RZ ;  /* 0x00005410ff067816 */ /* 0x000fe400000000ff */
[----:B------:R-:W-:Y:S01]  /*1980*/  PRMT R5, RZ, 0x5410, RZ ;  /* 0x00005410ff057816 */ /* 0x000fe200000000ff */
[----:B-----5:R-:W-:Y:S01]  /*1990*/  IMAD R15, R20, R85, RZ ;  /* 0x00000055140f7224 */ /* 0x020fe200078e02ff */
[----:B------:R-:W-:Y:S02]  /*19a0*/  PRMT R4, RZ, 0x5410, RZ ;  /* 0x00005410ff047816 */ /* 0x000fe400000000ff */
[----:B------:R-:W-:Y:S02]  /*19b0*/  PRMT R3, RZ, 0x5410, RZ ;  /* 0x00005410ff037816 */ /* 0x000fe400000000ff */
[----:B------:R-:W-:Y:S02]  /*19c0*/  PRMT R2, RZ, 0x5410, RZ ;  /* 0x00005410ff027816 */ /* 0x000fe400000000ff */
[----:B------:R-:W-:Y:S01]  /*19d0*/  PRMT R0, RZ, 0x5410, RZ ;  /* 0x00005410ff007816 */ /* 0x000fe200000000ff */
[----:B------:R-:W-:Y:S06]  /*19e0*/  @!P1 BRA `(.L_x_545) ;  /* 0x00000024003c9947 */ /* 0x000fec0003800000 */
[----:B------:R-:W2:Y:S04]  /*19f0*/  LDL.64 R20, [R1] ;  /* 0x0000000001147983 */ /* 0x000ea80000100a00 */
[----:B------:R-:W3:Y:S01]  /*1a00*/  LDG.E.U16.CONSTANT R89, desc[UR8][R18.64+0x2] ;  /* 0x0000020812597981 */ /* 0x000ee2000c1e9500 */
[----:B------:R-:W0:Y:S01]  /*1a10*/  S2UR UR5, SR_CgaCtaId ;  /* 0x00000000000579c3 */ /* 0x000e220000008800 */
[----:B------:R-:W1:Y:S01]  /*1a20*/  LDCU.64 UR10, c[0x0][0x388] ;  /* 0x00007100ff0a77ac */ /* 0x000e620008000a00 */
[----:B------:R-:W-:Y:S01]  /*1a30*/  PRMT R9, R12, 0x9910, RZ ;  /* 0x000099100c097816 */ /* 0x000fe200000000ff */
[----:B------:R-:W-:Y:S01]  /*1a40*/  IMAD.WIDE.U32 R10, R10, 0x100, R16 ;  /* 0x000001000a0a7825 */ /* 0x000fe200078e0010 */
[----:B------:R-:W-:Y:S01]  /*1a50*/  SHF.R.S32.HI R13, RZ, 0x1f, R15 ;  /* 0x0000001fff0d7819 */ /* 0x000fe2000001140f */
[----:B------:R-:W-:Y:S01]  /*1a60*/  UMOV UR4, 0x400 ;  /* 0x0000040000047882 */ /* 0x000fe20000000000 */
[----:B------:R-:W-:Y:S01]  /*1a70*/  IADD3 R12, P3, PT, R94, R15, RZ ;  /* 0x0000000f5e0c7210 */ /* 0x000fe20007f7e0ff */
[----:B------:R-:W-:Y:S01]  /*1a80*/  IMAD.MOV.U32 R88, RZ, RZ, RZ ;  /* 0x000000ffff587224 */ /* 0x000fe200078e00ff */
[----:B------:R-:W-:-:S02]  /*1a90*/  PRMT R14, R14, 0x9910, RZ ;  /* 0x000099100e0e7816 */ /* 0x000fc400000000ff */
[----:B------:R-:W-:Y:S02]  /*1aa0*/  IADD3 R86, P2, PT, R10, 0x2, RZ ;  /* 0x000000020a567810 */ /* 0x000fe40007f5e0ff */
[----:B------:R-:W-:Y:S02]  /*1ab0*/  LEA.HI.X.SX32 R13, R94, R13, 0x1, P3 ;  /* 0x0000000d5e0d7211 */ /* 0x000fe400018f0eff */
[----:B------:R-:W-:Y:S02]  /*1ac0*/  ISETP.NE.AND P1, PT, R9, RZ, PT ;  /* 0x000000ff0900720c */ /* 0x000fe40003f25270 */
[----:B------:R-:W-:Y:S02]  /*1ad0*/  ISETP.NE.AND P3, PT, R14, RZ, PT ;  /* 0x000000ff0e00720c */ /* 0x000fe40003f65270 */
[----:B------:R-:W-:Y:S02]  /*1ae0*/  IADD3.X R87, PT, PT, RZ, R11, RZ, P2, !PT ;  /* 0x0000000bff577210 */ /* 0x000fe400017fe4ff */
[----:B-1----:R-:W-:-:S02]  /*1af0*/  LEA R26, P4, R12, UR10, 0x2 ;  /* 0x0000000a0c1a7c11 */ /* 0x002fc4000f8810ff */
[----:B------:R-:W-:Y:S01]  /*1b00*/  ISETP.EQ.OR P0, PT, R93, 0x3, P0 ;  /* 0x000000035d00780c */ /* 0x000fe20000702670 */
[----:B0-----:R-:W-:Y:S01]  /*1b10*/  ULEA UR4, UR5, UR4, 0x18 ;  /* 0x0000000405047291 */ /* 0x001fe2000f8ec0ff */
[----:B------:R-:W-:Y:S02]  /*1b20*/  LEA.HI.X R27, R12, UR11, R13, 0x2, P4 ;  /* 0x0000000b0c1b7c11 */ /* 0x000fe4000a0f140d */
[----:B------:R-:W-:Y:S01]  /*1b30*/  VIMNMX R90, PT, PT, R90, UR12, PT ;  /* 0x0000000c5a5a7c48 */ /* 0x000fe2000bfe0100 */
[----:B------:R-:W-:Y:S01]  /*1b40*/  UIADD3 UR4, UPT, UPT, UR4, 0x100, URZ ;  /* 0x0000010004047890 */ /* 0x000fe2000fffe0ff */
[----:B------:R-:W-:Y:S02]  /*1b50*/  PRMT R8, RZ, 0x7610, R8 ;  /* 0x00007610ff087816 */ /* 0x000fe40000000008 */
[----:B--2---:R-:W-:Y:S02]  /*1b60*/  PRMT R95, R20, 0x7610, R20 ;  /* 0x00007610145f7816 */ /* 0x004fe40000000014 */
[----:B------:R-:W-:-:S02]  /*1b70*/  PRMT R98, R21, 0x7610, R21 ;  /* 0x0000761015627816 */ /* 0x000fc40000000015 */
[----:B---3--:R-:W-:-:S07]  /*1b80*/  IADD3 R89, PT, PT, R92, R89, RZ ;  /* 0x000000595c597210 */ /* 0x008fce0007ffe0ff */
.L_x_550:
[----:B------:R-:W0:Y:S01]  /*1b90*/  LDC R85, c[0x0][0x3ac] ;  /* 0x0000eb00ff557b82 */ /* 0x000e220000000800 */
[----:B------:R-:W-:Y:S01]  /*1ba0*/  ISETP.NE.AND P4, PT, R92, R89, PT ;  /* 0x000000595c00720c */ /* 0x000fe20003f85270 */
[----:B------:R-:W2:-:S12]  /*1bb0*/  LDG.E.128.CONSTANT R20, desc[UR8][R26.64] ;  /* 0x000000081a147981 */ /* 0x000e98000c1e9d00 */
[----:B------:R-:W-:Y:S01]  /*1bc0*/  @!P4 IMAD R9, R88, 0x8, R1 ;  /* 0x000000085809c824 */ /* 0x000fe200078e0201 */
[----:B------:R-:W3:Y:S04]  /*1bd0*/  @!P4 LDG.E.U16.CONSTANT R25, desc[UR8][R86.64] ;  /* 0x000000085619c981 */ /* 0x000ee8000c1e9500 */
[----:B------:R-:W4:Y:S01]  /*1be0*/  @!P4 LDL.64 R28, [R9+0x8] ;  /* 0x00000800091cc983 */ /* 0x000f220000100a00 */
[----:B0-----:R-:W-:-:S05]  /*1bf0*/  IMAD.WIDE R10, R85, 0x4, R26 ;  /* 0x00000004550a7825 */ /* 0x001fca00078e021a */
[----:B------:R-:W5:Y:S01]  /*1c00*/  LDG.E.128.CONSTANT R12, desc[UR8][R10.64] ;  /* 0x000000080a0c7981 */ /* 0x000f62000c1e9d00 */
[----:B------:R-:W-:-:S05]  /*1c10*/  IMAD.WIDE R96, R85, 0x4, R10 ;  /* 0x0000000455607825 */ /* 0x000fca00078e020a */
[----:B------:R-:W5:Y:S01]  /*1c20*/  LDG.E.128.CONSTANT R16, desc[UR8][R96.64] ;  /* 0x0000000860107981 */ /* 0x000f62000c1e9d00 */
[----:B------:R-:W-:Y:S01]  /*1c30*/  HFMA2 R24, -RZ, RZ, 0, 0.125 ;  /* 0x00003000ff187431 */ /* 0x000fe200000001ff */
[----:B------:R-:W-:Y:S01]  /*1c40*/  ISETP.NE.AND P5, PT, R91, RZ, PT ;  /* 0x000000ff5b00720c */ /* 0x000fe20003fa5270 */
[----:B------:R-:W-:Y:S01]  /*1c50*/  IMAD.MOV.U32 R40, RZ, RZ, 0x2400 ;  /* 0x00002400ff287424 */ /* 0x000fe200078e00ff */
[----:B------:R-:W-:Y:S01]  /*1c60*/  ISETP.NE.AND P2, PT, R93, 0x1, PT ;  /* 0x000000015d00780c */ /* 0x000fe20003f45270 */
[----:B------:R-:W-:Y:S01]  /*1c70*/  @!P4 VIADD R99, R88, 0x1 ;  /* 0x000000015863c836 */ /* 0x000fe20000000000 */
[----:B--2---:R-:W-:Y:S02]  /*1c80*/  SHF.R.U32.HI R27, RZ, 0xf, R22 ;  /* 0x0000000fff1b7819 */ /* 0x004fe40000011616 */
[C---:B------:R-:W-:Y:S02]  /*1c90*/  LOP3.LUT R50, R23.reuse, 0x70007, RZ, 0xc0, !PT ;  /* 0x0007000717327812 */ /* 0x040fe400078ec0ff */
[----:B------:R-:W-:-:S02]  /*1ca0*/  LOP3.LUT R56, R23, 0x380038, RZ, 0xc0, !PT ;  /* 0x0038003817387812 */ /* 0x000fc400078ec0ff */
[----:B------:R-:W-:Y:S02]  /*1cb0*/  SHF.R.U32.HI R43, RZ, 0x6, R23 ;  /* 0x00000006ff2b7819 */ /* 0x000fe40000011617 */
[----:B------:R-:W-:Y:S02]  /*1cc0*/  LOP3.LUT R27, R27, 0x10001, RZ, 0xc0, !PT ;  /* 0x000100011b1b7812 */ /* 0x000fe400078ec0ff */
[----:B----4-:R-:W-:-:S04]  /*1cd0*/  @!P4 PRMT R95, R28, 0x7610, R95 ;  /* 0x000076101c5fc816 */ /* 0x010fc8000000005f */
[----:B------:R-:W-:Y:S02]  /*1ce0*/  @!P4 PRMT R95, R95, 0x7610, R28 ;  /* 0x000076105f5fc816 */ /* 0x000fe4000000001c */
[----:B------:R-:W-:Y:S02]  /*1cf0*/  SHF.R.U32.HI R28, RZ, 0xf, R23 ;  /* 0x0000000fff1c7819 */ /* 0x000fe40000011617 */
[----:B---3--:R-:W-:Y:S02]  /*1d00*/  @!P4 IADD3 R89, PT, PT, R25, R92, RZ ;  /* 0x0000005c1959c210 */ /* 0x008fe40007ffe0ff */
[C---:B-----5:R-:W-:Y:S02]  /*1d10*/  LOP3.LUT R53, R14.reuse, 0x70007, RZ, 0xc0, !PT ;  /* 0x000700070e357812 */ /* 0x060fe400078ec0ff */
[----:B------:R-:W-:Y:S02]  /*1d20*/  LOP3.LUT R23, R14, 0x380038, RZ, 0xc0, !PT ;  /* 0x003800380e177812 */ /* 0x000fe400078ec0ff */
[----:B------:R-:W-:-:S02]  /*1d30*/  SHF.R.U32.HI R44, RZ, 0x6, R14 ;  /* 0x00000006ff2c7819 */ /* 0x000fc4000001160e */
[----:B------:R-:W-:Y:S02]  /*1d40*/  SHF.R.U32.HI R14, RZ, 0xe, R14 ;  /* 0x0000000eff0e7819 */ /* 0x000fe4000001160e */
[----:B------:R-:W-:Y:S02]  /*1d50*/  SHF.R.U32.HI R25, RZ, 0xf, R21 ;  /* 0x0000000fff197819 */ /* 0x000fe40000011615 */
[C---:B------:R-:W-:Y:S02]  /*1d60*/  LOP3.LUT R55, R15.reuse, 0x70007, RZ, 0xc0, !PT ;  /* 0x000700070f377812 */ /* 0x040fe400078ec0ff */
[----:B------:R-:W-:Y:S02]  /*1d70*/  LOP3.LUT R58, R15, 0x380038, RZ, 0xc0, !PT ;  /* 0x003800380f3a7812 */ /* 0x000fe400078ec0ff */
[--C-:B------:R-:W-:Y:S02]  /*1d80*/  SHF.R.U32.HI R54, RZ, 0x6, R15.reuse ;  /* 0x00000006ff367819 */ /* 0x100fe4000001160f */
[----:B------:R-:W-:-:S02]  /*1d90*/  SHF.R.U32.HI R15, RZ, 0xe, R15 ;  /* 0x0000000eff0f7819 */ /* 0x000fc4000001160f */
[----:B------:R-:W-:Y:S02]  /*1da0*/  LOP3.LUT R28, R28, 0x10001, RZ, 0xc0, !PT ;  /* 0x000100011c1c7812 */ /* 0x000fe400078ec0ff */
        /* <DEDUP_REMOVED lines=8> */
[C---:B------:R-:W-:Y:S02]  /*1e30*/  LOP3.LUT R45, R12.reuse, 0x70007, RZ, 0xc0, !PT ;  /* 0x000700070c2d7812 */ /* 0x040fe400078ec0ff */
[----:B------:R-:W-:Y:S02]  /*1e40*/  LOP3.LUT R11, R12, 0x380038, RZ, 0xc0, !PT ;  /* 0x003800380c0b7812 */ /* 0x000fe400078ec0ff */
[----:B------:R-:W-:-:S02]  /*1e50*/  SHF.R.U32.HI R35, RZ, 0x6, R12 ;  /* 0x00000006ff237819 */ /* 0x000fc4000001160c */
[----:B------:R-:W-:Y:S02]  /*1e60*/  SHF.R.U32.HI R21, RZ, 0xe, R12 ;  /* 0x0000000eff157819 */ /* 0x000fe4000001160c */
[----:B------:R-:W-:Y:S02]  /*1e70*/  @!P4 PRMT R98, R29, 0x7610, R98 ;  /* 0x000076101d62c816 */ /* 0x000fe40000000062 */
[----:B------:R-:W-:Y:S02]  /*1e80*/  SHF.R.U32.HI R20, RZ, 0xf, R20 ;  /* 0x0000000fff147819 */ /* 0x000fe40000011614 */
[C---:B------:R-:W-:Y:S02]  /*1e90*/  LOP3.LUT R42, R22.reuse, 0x70007, RZ, 0xc0, !PT ;  /* 0x00070007162a7812 */ /* 0x040fe400078ec0ff */
[----:B------:R-:W-:Y:S02]  /*1ea0*/  LOP3.LUT R26, R22, 0x380038, RZ, 0xc0, !PT ;  /* 0x00380038161a7812 */ /* 0x000fe400078ec0ff */
[----:B------:R-:W-:-:S02]  /*1eb0*/  SHF.R.U32.HI R38, RZ, 0x6, R22 ;  /* 0x00000006ff267819 */ /* 0x000fc40000011616 */
[--C-:B------:R-:W-:Y:S02]  /*1ec0*/  SHF.R.U32.HI R12, RZ, 0xe, R13.reuse ;  /* 0x0000000eff0c7819 */ /* 0x100fe4000001160d */
[----:B------:R-:W-:Y:S02]  /*1ed0*/  LOP3.LUT R25, R25, 0x10001, RZ, 0xc0, !PT ;  /* 0x0001000119197812 */ /* 0x000fe400078ec0ff */
[C---:B------:R-:W-:Y:S02]  /*1ee0*/  LOP3.LUT R46, R13.reuse, 0x70007, RZ, 0xc0, !PT ;  /* 0x000700070d2e7812 */ /* 0x040fe400078ec0ff */
[----:B------:R-:W-:Y:S02]  /*1ef0*/  LOP3.LUT R22, R13, 0x380038, RZ, 0xc0, !PT ;  /* 0x003800380d167812 */ /* 0x000fe400078ec0ff */
[----:B------:R-:W-:Y:S02]  /*1f00*/  SHF.R.U32.HI R37, RZ, 0x6, R13 ;  /* 0x00000006ff257819 */ /* 0x000fe4000001160d */
[----:B------:R-:W-:-:S02]  /*1f10*/  LOP3.LUT R15, R28, 0x20002, R15, 0xf8, !PT ;  /* 0x000200021c0f7812 */ /* 0x000fc400078ef80f */
[----:B------:R-:W-:Y:S02]  /*1f20*/  SHF.R.U32.HI R28, RZ, 0xd, R19 ;  /* 0x0000000dff1c7819 */ /* 0x000fe40000011613 */
[----:B------:R-:W-:Y:S02]  /*1f30*/  LOP3.LUT R31, R14, 0x40004, R31, 0xf8, !PT ;  /* 0x000400040e1f7812 */ /* 0x000fe400078ef81f */
[----:B------:R-:W-:Y:S02]  /*1f40*/  LOP3.LUT R13, R10, 0x64006400, RZ, 0xfc, !PT ;  /* 0x640064000a0d7812 */ /* 0x000fe400078efcff */
[----:B------:R-:W-:Y:S02]  /*1f50*/  LOP3.LUT R10, R32, 0x380038, RZ, 0xc0, !PT ;  /* 0x00380038200a7812 */ /* 0x000fe400078ec0ff */
[----:B------:R-:W-:Y:S02]  /*1f60*/  LOP3.LUT R14, R33, 0x380038, RZ, 0xc0, !PT ;  /* 0x00380038210e7812 */ /* 0x000fe400078ec0ff */
[----:B------:R-:W-:-:S02]  /*1f70*/  @!P4 PRMT R98, R98, 0x7610, R29 ;  /* 0x000076106262c816 */ /* 0x000fc4000000001d */
[----:B------:R-:W-:Y:S02]  /*1f80*/  LOP3.LUT R20, R20, 0x10001, RZ, 0xc0, !PT ;  /* 0x0001000114147812 */ /* 0x000fe400078ec0ff */
[----:B------:R-:W-:Y:S02]  /*1f90*/  LOP3.LUT R25, R25, 0x20002, R12, 0xf8, !PT ;  /* 0x0002000219197812 */ /* 0x000fe400078ef80c */
        /* <DEDUP_REMOVED lines=11> */
[----:B------:R-:W-:Y:S02]  /*2050*/  LOP3.LUT R28, R15, 0x40004, R28, 0xf8, !PT ;  /* 0x000400040f1c7812 */ /* 0x000fe400078ef81c */
[----:B------:R-:W-:Y:S02]  /*2060*/  LOP3.LUT R9, R9, 0x64006400, RZ, 0xfc, !PT ;  /* 0x6400640009097812 */ /* 0x000fe400078efcff */
[----:B------:R-:W-:Y:S02]  /*2070*/  LOP3.LUT R19, R56, 0x64006400, RZ, 0xfc, !PT ;  /* 0x6400640038137812 */ /* 0x000fe400078efcff */
[C---:B------:R-:W-:Y:S02]  /*2080*/  LOP3.LUT R51, R18.reuse, 0x70007, RZ, 0xc0, !PT ;  /* 0x0007000712337812 */ /* 0x040fe400078ec0ff */
[----:B------:R-:W-:-:S02]  /*2090*/  LOP3.LUT R27, R18, 0x380038, RZ, 0xc0, !PT ;  /* 0x00380038121b7812 */ /* 0x000fc400078ec0ff */
[----:B------:R-:W-:Y:S02]  /*20a0*/  SHF.R.U32.HI R49, RZ, 0x6, R18 ;  /* 0x00000006ff317819 */ /* 0x000fe40000011612 */
[----:B------:R-:W-:Y:S02]  /*20b0*/  LOP3.LUT R17, R38, 0x380038, RZ, 0xc0, !PT ;  /* 0x0038003826117812 */ /* 0x000fe400078ec0ff */
[----:B------:R-:W-:Y:S02]  /*20c0*/  LOP3.LUT R75, R10, 0x64006400, RZ, 0xfc, !PT ;  /* 0x640064000a4b7812 */ /* 0x000fe400078efcff */
[----:B------:R-:W-:Y:S02]  /*20d0*/  LOP3.LUT R15, R14, 0x64006400, RZ, 0xfc, !PT ;  /* 0x640064000e0f7812 */ /* 0x000fe400078efcff */
[----:B------:R-:W-:Y:S02]  /*20e0*/  LOP3.LUT R20, R20, 0x20002, R21, 0xf8, !PT ;  /* 0x0002000214147812 */ /* 0x000fe400078ef815 */
[----:B------:R-:W-:-:S02]  /*20f0*/  LOP3.LUT R18, R43, 0x380038, RZ, 0xc0, !PT ;  /* 0x003800382b127812 */ /* 0x000fc400078ec0ff */
[----:B------:R-:W-:Y:S02]  /*2100*/  LOP3.LUT R10, R35, 0x380038, RZ, 0xc0, !PT ;  /* 0x00380038230a7812 */ /* 0x000fe400078ec0ff */
[----:B------:R-:W-:Y:S01]  /*2110*/  LOP3.LUT R14, R37, 0x380038, RZ, 0xc0, !PT ;  /* 0x00380038250e7812 */ /* 0x000fe200078ec0ff */
[-C--:B------:R-:W-:Y:S01]  /*2120*/  HFMA2 R83, R9, R24.reuse.H0_H0, -132, -132 ;  /* 0xd820d82009537431 */ /* 0x080fe20000040018 */
[----:B------:R-:W-:Y:S01]  /*2130*/  LOP3.LUT R17, R17, 0x64006400, RZ, 0xfc, !PT ;  /* 0x6400640011117812 */ /* 0x000fe200078efcff */
[-C--:B------:R-:W-:Y:S01]  /*2140*/  HFMA2 R78, R13, R24.reuse.H0_H0, -132, -132 ;  /* 0xd820d8200d4e7431 */ /* 0x080fe20000040018 */
[----:B------:R-:W-:Y:S01]  /*2150*/  LOP3.LUT R23, R23, 0x64006400, RZ, 0xfc, !PT ;  /* 0x6400640017177812 */ /* 0x000fe200078efcff */
        /* <DEDUP_REMOVED lines=15> */
[----:B------:R-:W-:Y:S01]  /*2250*/  HFMA2 R60, R23, R24.H0_H0, -132, -132 ;  /* 0xd820d820173c7431 */ /* 0x000fe20000040018 */
[----:B------:R-:W-:-:S02]  /*2260*/  LOP3.LUT R30, R25, 0x40004, R30, 0xf8, !PT ;  /* 0x00040004191e7812 */ /* 0x000fc400078ef81e */
        /* <DEDUP_REMOVED lines=13> */
[-C--:B------:R-:W-:Y:S01]  /*2340*/  HFMA2 R10, R19, R24.reuse.H0_H0, -132, -132 ;  /* 0xd820d820130a7431 */ /* 0x080fe20000040018 */
[----:B------:R-:W-:Y:S01]  /*2350*/  LOP3.LUT R22, R33, 0x1c001c0, RZ, 0xc0, !PT ;  /* 0x01c001c021167812 */ /* 0x000fe200078ec0ff */
[-C--:B------:R-:W-:Y:S02]  /*2360*/  HFMA2 R77, R77, R24.reuse.H0_H0, -132, -132 ;  /* 0xd820d8204d4d7431 */ /* 0x080fe40000040018 */
        /* <DEDUP_REMOVED lines=40> */
[----:B------:R-:W-:Y:S02]  /*25f0*/  LOP3.LUT R43, R43, 0x70007, RZ, 0xc0, !PT ;  /* 0x000700072b2b7812 */ /* 0x000fe400078ec0ff */
        /* <DEDUP_REMOVED lines=53> */
[----:B------:R-:W-:Y:S02]  /*2950*/  HADD2 R67, R46, -1028, -1028 ;  /* 0xe404e4042e437430 */ /* 0x000fe40000000000 */
[----:B------:R-:W-:Y:S02]  /*2960*/  HFMA2 R40, R79, R40.H0_H0, -20, -20 ;  /* 0xcd00cd004f287431 */ /* 0x000fe40000040028 */
        /* <DEDUP_REMOVED lines=99> */
.L_x_546:
[----:B------:R-:W-:Y:S01]  /*2fa0*/  @!P4 MOV R88, R99 ;  /* 0x000000630058c202 */ /* 0x000fe20000000f00 */
[----:B------:R-:W-:Y:S06]  /*2fb0*/  @!P2 BRA `(.L_x_547) ;  /* 0x0000000c00a4a947 */ /* 0x000fec0003800000 */
        /* <DEDUP_REMOVED lines=78> */
.L_x_548:
        /* <DEDUP_REMOVED lines=78> */
.L_x_549:
        /* <DEDUP_REMOVED lines=77> */
.L_x_547:
        /* <DEDUP_REMOVED lines=9> */
.L_x_545:
[----:B------:R-:W0:Y:S01]  /*3ee0*/  LDC.64 R12, c[0x0][0x3a0] ;  /* 0x0000e800ff0c7b82 */ /* 0x000e220000000a00 */
[----:B------:R-:W-:-:S04]  /*3ef0*/  IMAD R9, R85, UR7, R94 ;  /* 0x0000000755097c24 */ /* 0x000fc8000f8e025e */
[----:B0-----:R-:W-:-:S04]  /*3f00*/  IMAD.WIDE R12, R9, 0x2, R12 ;  /* 0x00000002090c7825 */ /* 0x001fc800078e020c */
        /* <DEDUP_REMOVED lines=10> */
.L_x_554:
[----:B------:R-:W0:Y:S02]  /*3fb0*/  LDS R8, [R10] ;  /* 0x000000000a087984 */ /* 0x000e240000000800 */
[----:B0-----:R-:W-:-:S05]  /*3fc0*/  HFMA2 R9, R8, 1, 1, R11 ;  /* 0x3c003c0008097831 */ /* 0x001fca000000000b */
[----:B------:R-:W0:Y:S02]  /*3fd0*/  ATOMS.CAST.SPIN P0, [R10], R8, R9 ;  /* 0x000000080a00758d */ /* 0x000e240001800009 */
[----:B0-----:R-:W-:Y:S05]  /*3fe0*/  @!P0 BRA `(.L_x_554) ;  /* 0xfffffffc00f08947 */ /* 0x001fea000383ffff */
[----:B------:R-:W-:Y:S05]  /*3ff0*/  BRA `(.L_x_552) ;  /* 0x00000000000c7947 */ /* 0x000fea0003800000 */
.L_x_553:
[----:B------:R-:W2:Y:S02]  /*4000*/  LD.E R8, desc[UR8][R12.64] ;  /* 0x000000080c087980 */ /* 0x000ea4000c101900 */
[----:B--2---:R-:W-:-:S05]  /*4010*/  IMAD.IADD R9, R9, 0x1, R8 ;  /* 0x0000000109097824 */ /* 0x004fca00078e0208 */
[----:B------:R0:W-:Y:S02]  /*4020*/  ST.E desc[UR8][R12.64], R9 ;  /* 0x000000090c007985 */ /* 0x0001e4000c101908 */
.L_x_552:
[----:B------:R-:W-:Y:S05]  /*4030*/  BSYNC.RECONVERGENT B0 ;  /* 0x0000000000007941 */ /* 0x000fea0003800200 */
.L_x_551:
[----:B------:R1:W-:Y:S01]  /*4040*/  ATOM.E.ADD.F16x2.RN.STRONG.GPU P0, RZ, desc[UR8][R12.64+0x4], R14 ;  /* 0x8000040e0cff79a2 */ /* 0x0003e2000c10e108 */
[----:B------:R-:W-:Y:S04]  /*4050*/  BSSY.RECONVERGENT B0, `(.L_x_555) ;  /* 0x000000e000007945 */ /* 0x000fe80003800200 */
[----:B-1----:R-:W-:Y:S05]  /*4060*/  @P0 BRA `(.L_x_556) ;  /* 0x0000000000300947 */ /* 0x002fea0003800000 */
[----:B------:R-:W1:Y:S02]  /*4070*/  QSPC.E.S P0, RZ, [R12+0x4] ;  /* 0x000004000cff73aa */ /* 0x000e640000000500 */
[----:B-1----:R-:W-:Y:S05]  /*4080*/  @!P0 BRA `(.L_x_557) ;  /* 0x00000000001c8947 */ /* 0x002fea0003800000 */
[----:B------:R-:W-:-:S04]  /*4090*/  MOV R8, R12 ;  /* 0x0000000c00087202 */ /* 0x000fc80000000f00 */
[----:B------:R-:W-:-:S07]  /*40a0*/  MOV R10, R8 ;  /* 0x00000008000a7202 */ /* 0x000fce0000000f00 */
.L_x_558:
[----:B------:R-:W0:Y:S02]  /*40b0*/  LDS R8, [R10+0x4] ;  /* 0x000004000a087984 */ /* 0x000e240000000800 */
[----:B0-----:R-:W-:-:S05]  /*40c0*/  HADD2 R9, R8, R7 ;  /* 0x0000000708097230 */ /* 0x001fca0000000000 */
[----:B------:R-:W0:Y:S02]  /*40d0*/  ATOMS.CAST.SPIN P0, [R10+0x4], R8, R9 ;  /* 0x000004080a00758d */ /* 0x000e240001800009 */
[----:B0-----:R-:W-:Y:S05]  /*40e0*/  @!P0 BRA `(.L_x_558) ;  /* 0xfffffffc00f08947 */ /* 0x001fea000383ffff */
[----:B------:R-:W-:Y:S05]  /*40f0*/  BRA `(.L_x_556) ;  /* 0x00000000000c7947 */ /* 0x000fea0003800000 */
.L_x_557:
[----:B------:R-:W2:Y:S02]  /*4100*/  LD.E R7, desc[UR8][R12.64+0x4] ;  /* 0x000004080c077980 */ /* 0x000ea4000c101900 */
[----:B--2---:R-:W-:-:S05]  /*4110*/  IMAD.IADD R7, R14, 0x1, R7 ;  /* 0x000000010e077824 */ /* 0x004fca00078e0207 */
[----:B------:R1:W-:Y:S02]  /*4120*/  ST.E desc[UR8][R12.64+0x4], R7 ;  /* 0x000004070c007985 */ /* 0x0003e4000c101908 */
.L_x_556:
[----:B------:R-:W-:Y:S05]  /*4130*/  BSYNC.RECONVERGENT B0 ;  /* 0x0000000000007941 */ /* 0x000fea0003800200 */
.L_x_555:
        /* <DEDUP_REMOVED lines=12> */
.L_x_562:
[----:B------:R-:W0:Y:S02]  /*4200*/  LDS R6, [R8] ;  /* 0x0000000008067984 */ /* 0x000e240000000800 */
[----:B0-----:R-:W-:-:S05]  /*4210*/  HFMA2 R7, R6, 1, 1, R9 ;  /* 0x3c003c0006077831 */ /* 0x001fca0000000009 */
[----:B------:R-:W0:Y:S02]  /*4220*/  ATOMS.CAST.SPIN P0, [R8], R6, R7 ;  /* 0x000000060800758d */ /* 0x000e240001800007 */
[----:B0-----:R-:W-:Y:S05]  /*4230*/  @!P0 BRA `(.L_x_562) ;  /* 0xfffffffc00f08947 */ /* 0x001fea000383ffff */
[----:B------:R-:W-:Y:S05]  /*4240*/  BRA `(.L_x_560) ;  /* 0x00000000000c7947 */ /* 0x000fea0003800000 */
.L_x_561:
[----:B------:R-:W2:Y:S02]  /*4250*/  LD.E R6, desc[UR8][R12.64] ;  /* 0x000000080c067980 */ /* 0x000ea4000c101900 */
[----:B--2---:R-:W-:-:S05]  /*4260*/  IADD3 R7, PT, PT, R7, R6, RZ ;  /* 0x0000000607077210 */ /* 0x004fca0007ffe0ff */
[----:B------:R0:W-:Y:S02]  /*4270*/  ST.E desc[UR8][R12.64], R7 ;  /* 0x000000070c007985 */ /* 0x0001e4000c101908 */
.L_x_560:
[----:B------:R-:W-:Y:S05]  /*4280*/  BSYNC.RECONVERGENT B0 ;  /* 0x0000000000007941 */ /* 0x000fea0003800200 */
.L_x_559:
[----:B------:R1:W-:Y:S01]  /*4290*/  ATOM.E.ADD.F16x2.RN.STRONG.GPU P0, RZ, desc[UR8][R12.64+0x4], R10 ;  /* 0x8000040a0cff79a2 */ /* 0x0003e2000c10e108 */
[----:B------:R-:W-:Y:S04]  /*42a0*/  BSSY.RECONVERGENT B0, `(.L_x_563) ;  /* 0x000000e000007945 */ /* 0x000fe80003800200 */
[----:B-1----:R-:W-:Y:S05]  /*42b0*/  @P0 BRA `(.L_x_564) ;  /* 0x0000000000300947 */ /* 0x002fea0003800000 */
[----:B------:R-:W1:Y:S02]  /*42c0*/  QSPC.E.S P0, RZ, [R12+0x4] ;  /* 0x000004000cff73aa */ /* 0x000e640000000500 */
[----:B-1----:R-:W-:Y:S05]  /*42d0*/  @!P0 BRA `(.L_x_565) ;  /* 0x00000000001c8947 */ /* 0x002fea0003800000 */
[----:B------:R-:W-:-:S04]  /*42e0*/  MOV R6, R12 ;  /* 0x0000000c00067202 */ /* 0x000fc80000000f00 */
[----:B------:R-:W-:-:S07]  /*42f0*/  MOV R8, R6 ;  /* 0x0000000600087202 */ /* 0x000fce0000000f00 */
.L_x_566:
[----:B------:R-:W0:Y:S02]  /*4300*/  LDS R6, [R8+0x4] ;  /* 0x0000040008067984 */ /* 0x000e240000000800 */
[----:B0-----:R-:W-:-:S05]  /*4310*/  HADD2 R7, R6, R5 ;  /* 0x0000000506077230 */ /* 0x001fca0000000000 */
[----:B------:R-:W0:Y:S02]  /*4320*/  ATOMS.CAST.SPIN P0, [R8+0x4], R6, R7 ;  /* 0x000004060800758d */ /* 0x000e240001800007 */
[----:B0-----:R-:W-:Y:S05]  /*4330*/  @!P0 BRA `(.L_x_566) ;  /* 0xfffffffc00f08947 */ /* 0x001fea000383ffff */
[----:B------:R-:W-:Y:S05]  /*4340*/  BRA `(.L_x_564) ;  /* 0x00000000000c7947 */ /* 0x000fea0003800000 */
.L_x_565:
[----:B------:R-:W2:Y:S02]  /*4350*/  LD.E R5, desc[UR8][R12.64+0x4] ;  /* 0x000004080c057980 */ /* 0x000ea4000c101900 */
[----:B--2---:R-:W-:-:S05]  /*4360*/  IMAD.IADD R5, R10, 0x1, R5 ;  /* 0x000000010a057824 */ /* 0x004fca00078e0205 */
[----:B------:R1:W-:Y:S02]  /*4370*/  ST.E desc[UR8][R12.64+0x4], R5 ;  /* 0x000004050c007985 */ /* 0x0003e4000c101908 */
.L_x_564:
[----:B------:R-:W-:Y:S05]  /*4380*/  BSYNC.RECONVERGENT B0 ;  /* 0x0000000000007941 */ /* 0x000fea0003800200 */
.L_x_563:
        /* <DEDUP_REMOVED lines=13> */
.L_x_570:
[----:B------:R-:W0:Y:S02]  /*4460*/  LDS R4, [R6] ;  /* 0x0000000006047984 */ /* 0x000e240000000800 */
[----:B0-----:R-:W-:-:S05]  /*4470*/  HFMA2 R5, R4, 1, 1, R7 ;  /* 0x3c003c0004057831 */ /* 0x001fca0000000007 */
[----:B------:R-:W0:Y:S02]  /*4480*/  ATOMS.CAST.SPIN P0, [R6], R4, R5 ;  /* 0x000000040600758d */ /* 0x000e240001800005 */
[----:B0-----:R-:W-:Y:S05]  /*4490*/  @!P0 BRA `(.L_x_570) ;  /* 0xfffffffc00f08947 */ /* 0x001fea000383ffff */
[----:B------:R-:W-:Y:S05]  /*44a0*/  BRA `(.L_x_568) ;  /* 0x00000000000c7947 */ /* 0x000fea0003800000 */
.L_x_569:
[----:B------:R-:W2:Y:S02]  /*44b0*/  LD.E R4, desc[UR8][R12.64] ;  /* 0x000000080c047980 */ /* 0x000ea4000c101900 */
[----:B--2---:R-:W-:-:S05]  /*44c0*/  IADD3 R5, PT, PT, R5, R4, RZ ;  /* 0x0000000405057210 */ /* 0x004fca0007ffe0ff */
[----:B------:R0:W-:Y:S02]  /*44d0*/  ST.E desc[UR8][R12.64], R5 ;  /* 0x000000050c007985 */ /* 0x0001e4000c101908 */
.L_x_568:
[----:B------:R-:W-:Y:S05]  /*44e0*/  BSYNC.RECONVERGENT B0 ;  /* 0x0000000000007941 */ /* 0x000fea0003800200 */
.L_x_567:
[----:B------:R1:W-:Y:S01]  /*44f0*/  ATOM.E.ADD.F16x2.RN.STRONG.GPU P0, RZ, desc[UR8][R12.64+0x4], R8 ;  /* 0x800004080cff79a2 */ /* 0x0003e2000c10e108 */
[----:B------:R-:W-:Y:S04]  /*4500*/  BSSY.RECONVERGENT B0, `(.L_x_571) ;  /* 0x000000e000007945 */ /* 0x000fe80003800200 */
[----:B-1----:R-:W-:Y:S05]  /*4510*/  @P0 BRA `(.L_x_572) ;  /* 0x0000000000300947 */ /* 0x002fea0003800000 */
[----:B------:R-:W1:Y:S02]  /*4520*/  QSPC.E.S P0, RZ, [R12+0x4] ;  /* 0x000004000cff73aa */ /* 0x000e640000000500 */
[----:B-1----:R-:W-:Y:S05]  /*4530*/  @!P0 BRA `(.L_x_573) ;  /* 0x00000000001c8947 */ /* 0x002fea0003800000 */
[----:B------:R-:W-:-:S05]  /*4540*/  IMAD.MOV.U32 R4, RZ, RZ, R12 ;  /* 0x000000ffff047224 */ /* 0x000fca00078e000c */
[----:B------:R-:W-:-:S07]  /*4550*/  MOV R6, R4 ;  /* 0x0000000400067202 */ /* 0x000fce0000000f00 */
.L_x_574:
[----:B------:R-:W0:Y:S02]  /*4560*/  LDS R4, [R6+0x4] ;  /* 0x0000040006047984 */ /* 0x000e240000000800 */
[----:B0-----:R-:W-:-:S05]  /*4570*/  HADD2 R5, R4, R3 ;  /* 0x0000000304057230 */ /* 0x001fca0000000000 */
[----:B------:R-:W0:Y:S02]  /*4580*/  ATOMS.CAST.SPIN P0, [R6+0x4], R4, R5 ;  /* 0x000004040600758d */ /* 0x000e240001800005 */
[----:B0-----:R-:W-:Y:S05]  /*4590*/  @!P0 BRA `(.L_x_574) ;  /* 0xfffffffc00f08947 */ /* 0x001fea000383ffff */
[----:B------:R-:W-:Y:S05]  /*45a0*/  BRA `(.L_x_572) ;  /* 0x00000000000c7947 */ /* 0x000fea0003800000 */
.L_x_573:
[----:B------:R-:W2:Y:S02]  /*45b0*/  LD.E R3, desc[UR8][R12.64+0x4] ;  /* 0x000004080c037980 */ /* 0x000ea4000c101900 */
[----:B--2---:R-:W-:-:S05]  /*45c0*/  IADD3 R3, PT, PT, R8, R3, RZ ;  /* 0x0000000308037210 */ /* 0x004fca0007ffe0ff */
[----:B------:R1:W-:Y:S02]  /*45d0*/  ST.E desc[UR8][R12.64+0x4], R3 ;  /* 0x000004030c007985 */ /* 0x0003e4000c101908 */
.L_x_572:
[----:B------:R-:W-:Y:S05]  /*45e0*/  BSYNC.RECONVERGENT B0 ;  /* 0x0000000000007941 */ /* 0x000fea0003800200 */
.L_x_571:
        /* <DEDUP_REMOVED lines=11> */
[----:B------:R-:W-:Y:S02]  /*46a0*/  MOV R4, R4 ;  /* 0x0000000400047202 */ /* 0x000fe40000000f00 */
[----:B------:R-:W-:-:S07]  /*46b0*/  MOV R5, R2 ;  /* 0x0000000200057202 */ /* 0x000fce0000000f00 */
.L_x_578:
[----:B------:R-:W0:Y:S02]  /*46c0*/  LDS R2, [R4] ;  /* 0x0000000004027984 */ /* 0x000e240000000800 */
[----:B0-----:R-:W-:-:S05]  /*46d0*/  HFMA2 R3, R2, 1, 1, R5 ;  /* 0x3c003c0002037831 */ /* 0x001fca0000000005 */
[----:B------:R-:W0:Y:S02]  /*46e0*/  ATOMS.CAST.SPIN P0, [R4], R2, R3 ;  /* 0x000000020400758d */ /* 0x000e240001800003 */
[----:B0-----:R-:W-:Y:S05]  /*46f0*/  @!P0 BRA `(.L_x_578) ;  /* 0xfffffffc00f08947 */ /* 0x001fea000383ffff */
[----:B------:R-:W-:Y:S05]  /*4700*/  BRA `(.L_x_576) ;  /* 0x00000000000c7947 */ /* 0x000fea0003800000 */
.L_x_577:
[----:B------:R-:W2:Y:S02]  /*4710*/  LD.E R2, desc[UR8][R12.64] ;  /* 0x000000080c027980 */ /* 0x000ea4000c101900 */
[----:B--2---:R-:W-:-:S05]  /*4720*/  IMAD.IADD R3, R3, 0x1, R2 ;  /* 0x0000000103037824 */ /* 0x004fca00078e0202 */
[----:B------:R0:W-:Y:S02]  /*4730*/  ST.E desc[UR8][R12.64], R3 ;  /* 0x000000030c007985 */ /* 0x0001e4000c101908 */
.L_x_576:
[----:B------:R-:W-:Y:S05]  /*4740*/  BSYNC.RECONVERGENT B0 ;  /* 0x0000000000007941 */ /* 0x000fea0003800200 */
.L_x_575:
[----:B------:R1:W-:Y:S02]  /*4750*/  ATOM.E.ADD.F16x2.RN.STRONG.GPU P0, RZ, desc[UR8][R12.64+0x4], R7 ;  /* 0x800004070cff79a2 */ /* 0x0003e4000c10e108 */
[----:B-1----:R-:W-:Y:S05]  /*4760*/  @P0 EXIT ;  /* 0x000000000000094d */ /* 0x002fea0003800000 */
[----:B------:R-:W1:Y:S02]  /*4770*/  QSPC.E.S P0, RZ, [R12+0x4] ;  /* 0x000004000cff73aa */ /* 0x000e640000000500 */
[----:B-1----:R-:W-:Y:S05]  /*4780*/  @!P0 BRA `(.L_x_579) ;  /* 0x00000000001c8947 */ /* 0x002fea0003800000 */
[----:B------:R-:W-:-:S04]  /*4790*/  MOV R2, R12 ;  /* 0x0000000c00027202 */ /* 0x000fc80000000f00 */
[----:B------:R-:W-:-:S07]  /*47a0*/  MOV R4, R2 ;  /* 0x0000000200047202 */ /* 0x000fce0000000f00 */
.L_x_580:
[----:B------:R-:W0:Y:S02]  /*47b0*/  LDS R2, [R4+0x4] ;  /* 0x0000040004027984 */ /* 0x000e240000000800 */
[----:B0-----:R-:W-:-:S05]  /*47c0*/  HADD2 R3, R2, R0 ;  /* 0x0000000002037230 */ /* 0x001fca0000000000 */
[----:B------:R-:W0:Y:S02]  /*47d0*/  ATOMS.CAST.SPIN P0, [R4+0x4], R2, R3 ;  /* 0x000004020400758d */ /* 0x000e240001800003 */
[----:B0-----:R-:W-:Y:S05]  /*47e0*/  @!P0 BRA `(.L_x_580) ;  /* 0xfffffffc00f08947 */ /* 0x001fea000383ffff */
[----:B------:R-:W-:Y:S05]  /*47f0*/  EXIT ;  /* 0x000000000000794d */ /* 0x000fea0003800000 */
.L_x_579:
[----:B------:R-:W0:Y:S02]  /*4800*/  LD.E R0, desc[UR8][R12.64+0x4] ;  /* 0x000004080c007980 */ /* 0x000e24000c101900 */
[----:B0-----:R-:W-:-:S05]  /*4810*/  IADD3 R3, PT, PT, R7, R0, RZ ;  /* 0x0000000007037210 */ /* 0x001fca0007ffe0ff */
[----:B------:R-:W-:Y:S01]  /*4820*/  ST.E desc[UR8][R12.64+0x4], R3 ;  /* 0x000004030c007985 */ /* 0x000fe2000c101908 */
[----:B------:R-:W-:Y:S05]  /*4830*/  EXIT ;  /* 0x000000000000794d */ /* 0x000fea0003800000 */
.L_x_581:
        /* <DEDUP_REMOVED lines=12> */
.L_x_3920:


//--------------------- .text._Z23gemm_half_q_half_kernelILi4ELi6ELb1ELb0ELi64EEvPK6__halfPKjS4_S2_PS0_iiiiPKtS7_iiiiiibS2_i --------------------------
	.section	.text._Z23gemm_half_q_half_kernelILi4ELi6ELb1ELb0ELi64EEvPK6__halfPKjS4_S2_PS0_iiiiPKtS7_iiiiiibS2_i,"ax",@progbits
	.align	128
        .global         _Z23gemm_half_q_half_kernelILi4ELi6ELb1ELb0ELi64EEvPK6__halfPKjS4_S2_PS0_iiiiPKtS7_iiiiiibS2_i
        .type           _Z23gemm_half_q_half_kernelILi4ELi6ELb1ELb0ELi64EEvPK6__halfPKjS4_S2_PS0_iiiiPKtS7_iiiiiibS2_i,@function
        .size           _Z23gemm_half_q_half_kernelILi4ELi6ELb1ELb0ELi64EEvPK6__halfPKjS4_S2_PS0_iiiiPKtS7_iiiiiibS2_i,(.L_x_3921 - _Z23gemm_half_q_half_kernelILi4ELi6ELb1ELb0ELi64EEvPK6__halfPKjS4_S2_PS0_iiiiPKtS7_iiiiiibS2_i)
        .other          _Z23gemm_half_q_half_kernelILi4ELi6ELb1ELb0ELi64EEvPK6__halfPKjS4_S2_PS0_iiiiPKtS7_iiiiiibS2_i,@"STO_CUDA_ENTRY STV_DEFAULT"
_Z23gemm_half_q_half_kernelILi4ELi6ELb1ELb0ELi64EEvPK6__halfPKjS4_S2_PS0_iiiiPKtS7_iiiiiibS2_i:
.text._Z23gemm_half_q_half_kernelILi4ELi6ELb1ELb0ELi64EEvPK6__halfPKjS4_S2_PS0_iiiiPKtS7_iiiiiibS2_i:
        /* <DEDUP_REMOVED lines=37> */
.L_x_582:
        /* <DEDUP_REMOVED lines=36> */
[----:B------:R-:W-:Y:S01]  /*0490*/  IMAD.MOV R4, RZ, RZ, -R14 ;  /* 0x000000ffff047224 */ /* 0x000fe200078e0a0e */
[----:B------:R-:W-:-:S04]  /*04a0*/  PLOP3.LUT P1, PT, PT, PT, PT, 0x80, 0x8 ;  /* 0x000000000008781c */ /* 0x000fc80003f2f070 */
[----:B------:R-:W-:-:S13]  /*04b0*/  ISETP.GT.AND P3, PT, R4, 0x3, PT ;  /* 0x000000030400780c */ /* 0x000fda0003f64270 */
[----:B------:R-:W-:Y:S05]  /*04c0*/  @!P3 BRA `(.L_x_587) ;  /* 0x000000000084b947 */ /* 0x000fea0003800000 */
[----:B------:R-:W-:-:S13]  /*04d0*/  PLOP3.LUT P1, PT, PT, PT, PT, 0x8, 0x80 ;  /* 0x000000000080781c */ /* 0x000fda0003f2e170 */
.L_x_588:
        /* <DEDUP_REMOVED lines=32> */
.L_x_587:
        /* <DEDUP_REMOVED lines=20> */
.L_x_589:
[----:B------:R-:W-:-:S13]  /*0820*/  ISETP.EQ.AND P3, PT, R14, RZ, PT ;  /* 0x000000ff0e00720c */ /* 0x000fda0003f62270 */
[----:B------:R-:W-:Y:S05]  /*0830*/  @!P1 BRA P3, `(.L_x_584) ;  /* 0x0000000400789947 */ /* 0x000fea0001800000 */
.L_x_586:
        /* <DEDUP_REMOVED lines=12> */
.L_x_585:
        /* <DEDUP_REMOVED lines=16> */
.L_x_592:
        /* <DEDUP_REMOVED lines=32> */
.L_x_591:
        /* <DEDUP_REMOVED lines=21> */
.L_x_593:
[----:B------:R-:W-:-:S13]  /*0d50*/  ISETP.NE.OR P1, PT, R14, RZ, P1 ;  /* 0x000000ff0e00720c */ /* 0x000fda0000f25670 */
[----:B------:R-:W-:Y:S05]  /*0d60*/  @!P1 BRA `(.L_x_584) ;  /* 0x00000000002c9947 */ /* 0x000fea0003800000 */
.L_x_590:
        /* <DEDUP_REMOVED lines=11> */
.L_x_584:
[----:B------:R-:W-:Y:S05]  /*0e20*/  BSYNC.RECONVERGENT B0 ;  /* 0x0000000000007941 */ /* 0x000fea0003800200 */
.L_x_583:
        /* <DEDUP_REMOVED lines=21> */
.L_x_597:
[CC--:B-1----:R-:W-:Y:S01]  /*0f80*/  IADD3 R6, PT, PT, R3.reuse, R85.reuse, RZ ;  /* 0x0000005503067210 */ /* 0x0c2fe20007ffe0ff */
[--C-:B0-----:R-:W-:Y:S01]  /*0f90*/  IMAD.WIDE R4, R3, 0x2, R14.reuse ;  /* 0x0000000203047825 */ /* 0x101fe200078e020e */
[----:B------:R-:W-:Y:S02]  /*0fa0*/  IADD3 R8, PT, PT, R8, 0x4, RZ ;  /* 0x0000000408087810 */ /* 0x000fe40007ffe0ff */
[CC--:B------:R-:W-:Y:S01]  /*0fb0*/  IADD3 R10, PT, PT, R6.reuse, R85.reuse, RZ ;  /* 0x00000055060a7210 */ /* 0x0c0fe20007ffe0ff */
[--C-:B------:R-:W-:Y:S01]  /*0fc0*/  IMAD.WIDE R6, R6, 0x2, R14.reuse ;  /* 0x0000000206067825 */ /* 0x100fe200078e020e */
[----:B------:R1:W-:Y:S01]  /*0fd0*/  STG.E.64 desc[UR8][R4.64], RZ ;  /* 0x000000ff04007986 */ /* 0x0003e2000c101b08 */
[----:B------:R-:W-:Y:S02]  /*0fe0*/  ISETP.GE.AND P3, PT, R8, -0x3, PT ;  /* 0xfffffffd0800780c */ /* 0x000fe40003f66270 */
[C---:B------:R-:W-:Y:S01]  /*0ff0*/  IADD3 R16, PT, PT, R10.reuse, R85, RZ ;  /* 0x000000550a107210 */ /* 0x040fe20007ffe0ff */
[--C-:B------:R-:W-:Y:S01]  /*1000*/  IMAD.WIDE R10, R10, 0x2, R14.reuse ;  /* 0x000000020a0a7825 */ /* 0x100fe200078e020e */
[----:B------:R1:W-:Y:S03]  /*1010*/  STG.E.64 desc[UR8][R6.64], RZ ;  /* 0x000000ff06007986 */ /* 0x0003e6000c101b08 */
[C---:B------:R-:W-:Y:S01]  /*1020*/  IMAD.WIDE R12, R16.reuse, 0x2, R14 ;  /* 0x00000002100c7825 */ /* 0x040fe200078e020e */
[----:B------:R1:W-:Y:S03]  /*1030*/  STG.E.64 desc[UR8][R10.64], RZ ;  /* 0x000000ff0a007986 */ /* 0x0003e6000c101b08 */
[----:B------:R-:W-:Y:S01]  /*1040*/  IMAD.IADD R3, R16, 0x1, R85 ;  /* 0x0000000110037824 */ /* 0x000fe200078e0255 */
[----:B------:R1:W-:Y:S01]  /*1050*/  STG.E.64 desc[UR8][R12.64], RZ ;  /* 0x000000ff0c007986 */ /* 0x0003e2000c101b08 */
[----:B------:R-:W-:Y:S05]  /*1060*/  @!P3 BRA `(.L_x_597) ;  /* 0xfffffffc00c4b947 */ /* 0x000fea000383ffff */
.L_x_596:
        /* <DEDUP_REMOVED lines=12> */
.L_x_598:
[----:B------:R-:W-:-:S13]  /*1130*/  ISETP.NE.OR P1, PT, R8, RZ, P1 ;  /* 0x000000ff0800720c */ /* 0x000fda0000f25670 */
[----:B------:R-:W-:Y:S05]  /*1140*/  @!P1 BRA `(.L_x_594) ;  /* 0x00000000001c9947 */ /* 0x000fea0003800000 */
.L_x_595:
[----:B0-----:R-:W0:Y:S02]  /*1150*/  LDC.64 R4, c[0x0][0x3a0] ;  /* 0x0000e800ff047b82 */ /* 0x001e240000000a00 */
.L_x_599:
[C---:B0-----:R-:W-:Y:S01]  /*1160*/  IMAD.WIDE R6, R3.reuse, 0x2, R4 ;  /* 0x0000000203067825 */ /* 0x041fe200078e0204 */
[----:B------:R-:W-:Y:S02]  /*1170*/  IADD3 R8, PT, PT, R8, 0x1, RZ ;  /* 0x0000000108087810 */ /* 0x000fe40007ffe0ff */
[----:B------:R-:W-:Y:S02]  /*1180*/  IADD3 R3, PT, PT, R3, R85, RZ ;  /* 0x0000005503037210 */ /* 0x000fe40007ffe0ff */
[----:B------:R1:W-:Y:S01]  /*1190*/  STG.E.64 desc[UR8][R6.64], RZ ;  /* 0x000000ff06007986 */ /* 0x0003e2000c101b08 */
[----:B------:R-:W-:-:S13]  /*11a0*/  ISETP.NE.AND P1, PT, R8, RZ, PT ;  /* 0x000000ff0800720c */ /* 0x000fda0003f25270 */
[----:B-1----:R-:W-:Y:S05]  /*11b0*/  @P1 BRA `(.L_x_599) ;  /* 0xfffffffc00e81947 */ /* 0x002fea000383ffff */
.L_x_594:
        /* <DEDUP_REMOVED lines=9> */
[----:B------:R-:W-:Y:S02]  /*1250*/  IMAD.SHL.U32 R0, R0, 0x10, RZ ;  /* 0x0000001000007824 */ /* 0x000fe400078e00ff */
[----:B------:R-:W-:Y:S01]  /*1260*/  HFMA2 R14, -RZ, RZ, 0, 0 ;  /* 0x00000000ff0e7431 */ /* 0x000fe200000001ff */
[----:B------:R-:W-:Y:S02]  /*1270*/  MOV R16, R93 ;  /* 0x0000005d00107202 */ /* 0x000fe40000000f00 */
[----:B------:R-:W-:Y:S02]  /*1280*/  LEA.HI R7, R7, R96, RZ, 0x3 ;  /* 0x0000006007077211 */ /* 0x000fe400078f18ff */
[----:B------:R-:W-:Y:S02]  /*1290*/  LOP3.LUT R0, R0, 0x10, RZ, 0xc0, !PT ;  /* 0x0000001000007812 */ /* 0x000fe400078ec0ff */
[----:B0-----:R-:W-:-:S07]  /*12a0*/  SHF.R.S32.HI R8, RZ, 0x3, R7 ;  /* 0x00000003ff087819 */ /* 0x001fce0000011407 */
.L_x_601:
        /* <DEDUP_REMOVED lines=44> */
.L_x_600:
[----:B------:R1:W5:Y:S01]  /*1570*/  LDL.64 R102, [R1] ;  /* 0x0000000001667983 */ /* 0x0003620000100a00 */
[----:B------:R-:W2:Y:S01]  /*1580*/  LDCU UR4, c[0x0][0x3c8] ;  /* 0x00007900ff0477ac */ /* 0x000ea20008000800 */
[----:B------:R-:W-:Y:S01]  /*1590*/  HFMA2 R8, -RZ, RZ, 0, 0 ;  /* 0x00000000ff087431 */ /* 0x000fe200000001ff */
[----:B0-----:R-:W-:Y:S01]  /*15a0*/  CS2R R4, SRZ ;  /* 0x0000000000047805 */ /* 0x001fe2000001ff00 */
[----:B------:R-:W-:Y:S01]  /*15b0*/  IMAD.MOV.U32 R7, RZ, RZ, RZ ;  /* 0x000000ffff077224 */ /* 0x000fe200078e00ff */
[----:B------:R-:W0:Y:S01]  /*15c0*/  LDCU UR5, c[0x0][0x3cc] ;  /* 0x00007980ff0577ac */ /* 0x000e220008000800 */
[----:B------:R-:W3:Y:S01]  /*15d0*/  LDCU UR6, c[0x0][0x3d0] ;  /* 0x00007a00ff0677ac */ /* 0x000ee20008000800 */
[----:B------:R-:W4:Y:S01]  /*15e0*/  LDCU UR10, c[0x0][0x3d4] ;  /* 0x00007a80ff0a77ac */ /* 0x000f220008000800 */
[----:B------:R-:W1:Y:S01]  /*15f0*/  LDCU UR12, c[0x0][0x3d8] ;  /* 0x00007b00ff0c77ac */ /* 0x000e620008000800 */
[C---:B--2---:R-:W-:Y:S02]  /*1600*/  ISETP.GT.AND P1, PT, R93.reuse, UR4, PT ;  /* 0x000000045d007c0c */ /* 0x044fe4000bf24270 */
[----:B------:R-:W-:-:S02]  /*1610*/  VIMNMX R0, PT, PT, R93, UR4, PT ;  /* 0x000000045d007c48 */ /* 0x000fc4000bfe0100 */
[C---:B0-----:R-:W-:Y:S02]  /*1620*/  ISETP.GT.AND P3, PT, R93.reuse, UR5, PT ;  /* 0x000000055d007c0c */ /* 0x041fe4000bf64270 */
[----:B------:R-:W-:Y:S02]  /*1630*/  SHF.R.S32.HI R3, RZ, 0x1f, R0 ;  /* 0x0000001fff037819 */ /* 0x000fe40000011400 */
[----:B---3--:R-:W-:Y:S02]  /*1640*/  ISETP.GT.AND P4, PT, R93, UR6, PT ;  /* 0x000000065d007c0c */ /* 0x008fe4000bf84270 */
[----:B------:R-:W-:Y:S02]  /*1650*/  LEA.HI R3, R3, R0, RZ, 0x5 ;  /* 0x0000000003037211 */ /* 0x000fe400078f28ff */
[----:B----4-:R-:W-:Y:S02]  /*1660*/  ISETP.GT.AND P5, PT, R93, UR10, PT ;  /* 0x0000000a5d007c0c */ /* 0x010fe4000bfa4270 */
[----:B------:R-:W-:-:S02]  /*1670*/  SHF.R.S32.HI R13, RZ, 0x5, R3 ;  /* 0x00000005ff0d7819 */ /* 0x000fc40000011403 */
[----:B-1----:R-:W-:Y:S02]  /*1680*/  ISETP.GT.AND P6, PT, R93, UR12, PT ;  /* 0x0000000c5d007c0c */ /* 0x002fe4000bfc4270 */
[----:B------:R-:W-:Y:S01]  /*1690*/  MOV R0, RZ ;  /* 0x000000ff00007202 */ /* 0x000fe20000000f00 */
[----:B------:R-:W-:Y:S10]  /*16a0*/  @!P1 BRA `(.L_x_602) ;  /* 0x00000000001c9947 */ /* 0x000ff40003800000 */
[----:B------:R-:W0:Y:S02]  /*16b0*/  LDC R0, c[0x0][0x3cc] ;  /* 0x0000f300ff007b82 */ /* 0x000e240000000800 */
[----:B0-----:R-:W-:-:S04]  /*16c0*/  VIMNMX R0, PT, PT, R93, R0, PT ;  /* 0x000000005d007248 */ /* 0x001fc80003fe0100 */
[----:B------:R-:W-:-:S04]  /*16d0*/  IADD3 R0, PT, PT, R0, -UR4, RZ ;  /* 0x8000000400007c10 */ /* 0x000fc8000fffe0ff */
[----:B------:R-:W-:-:S04]  /*16e0*/  SHF.R.S32.HI R3, RZ, 0x1f, R0 ;  /* 0x0000001fff037819 */ /* 0x000fc80000011400 */
[----:B------:R-:W-:-:S04]  /*16f0*/  LEA.HI R3, R3, R0, RZ, 0x5 ;  /* 0x0000000003037211 */ /* 0x000fc800078f28ff */
[----:B------:R-:W-:-:S05]  /*1700*/  SHF.R.S32.HI R3, RZ, 0x5, R3 ;  /* 0x00000005ff037819 */ /* 0x000fca0000011403 */
[----:B------:R-:W-:-:S07]  /*1710*/  IMAD R0, R3, 0x6, RZ ;  /* 0x0000000603007824 */ /* 0x000fce00078e02ff */
.L_x_602:
        /* <DEDUP_REMOVED lines=8> */
.L_x_603:
        /* <DEDUP_REMOVED lines=8> */
.L_x_604:
        /* <DEDUP_REMOVED lines=8> */
.L_x_605:
        /* <DEDUP_REMOVED lines=8> */
.L_x_606:
[----:B------:R-:W-:Y:S01]  /*1920*/  LEA R0, R13, R0, 0x3 ;  /* 0x000000000d007211 */ /* 0x000fe200078e18ff */
[----:B------:R-:W0:Y:S01]  /*1930*/  S2UR UR5, SR_CgaCtaId ;  /* 0x00000000000579c3 */ /* 0x000e220000008800 */
[----:B------:R-:W1:Y:S01]  /*1940*/  LDCU.64 UR10, c[0x0][0x388] ;  /* 0x00007100ff0a77ac */ /* 0x000e620008000a00 */
[----:B------:R-:W-:Y:S01]  /*1950*/  VIMNMX R2, PT, PT, R2, UR12, PT ;  /* 0x0000000c02027c48 */ /* 0x000fe2000bfe0100 */
[----:B------:R-:W-:Y:S01]  /*1960*/  HFMA2 R89, -RZ, RZ, 0, 0 ;  /* 0x00000000ff597431 */ /* 0x000fe200000001ff */
[----:B------:R-:W-:Y:S01]  /*1970*/  IADD3 R0, PT, PT, R5, R0, R4 ;  /* 0x0000000005007210 */ /* 0x000fe20007ffe004 */
[----:B------:R-:W-:Y:S01]  /*1980*/  UMOV UR4, 0x400 ;  /* 0x0000040000047882 */ /* 0x000fe20000000000 */
[----:B------:R-:W-:Y:S02]  /*1990*/  PRMT R6, RZ, 0x5410, RZ ;  /* 0x00005410ff067816 */ /* 0x000fe400000000ff */
[----:B------:R-:W-:Y:S02]  /*19a0*/  IADD3 R0, PT, PT, R8, R0, R7 ;  /* 0x0000000008007210 */ /* 0x000fe40007ffe007 */
[----:B------:R-:W-:-:S02]  /*19b0*/  PRMT R8, RZ, 0x5410, RZ ;  /* 0x00005410ff087816 */ /* 0x000fc400000000ff */
[----:B------:R-:W-:Y:S01]  /*19c0*/  PRMT R7, RZ, 0x5410, RZ ;  /* 0x00005410ff077816 */ /* 0x000fe200000000ff */
[----:B------:R-:W-:Y:S01]  /*19d0*/  IMAD R3, R0, R85, RZ ;  /* 0x0000005500037224 */ /* 0x000fe200078e02ff */
[----:B------:R-:W-:Y:S02]  /*19e0*/  SHF.R.S32.HI R0, RZ, 0x1f, R96 ;  /* 0x0000001fff007819 */ /* 0x000fe40000011460 */
[----:B------:R-:W-:Y:S02]  /*19f0*/  PRMT R5, RZ, 0x5410, RZ ;  /* 0x00005410ff057816 */ /* 0x000fe400000000ff */
[----:B------:R-:W-:Y:S02]  /*1a00*/  IADD3 R4, P1, PT, R96, R3, RZ ;  /* 0x0000000360047210 */ /* 0x000fe40007f3e0ff */
[----:B-----5:R-:W-:Y:S02]  /*1a10*/  IADD3 R90, PT, PT, R93, R90, RZ ;  /* 0x0000005a5d5a7210 */ /* 0x020fe40007ffe0ff */
        /* <DEDUP_REMOVED lines=11> */
[----:B------:R-:W-:Y:S02]  /*1ad0*/  MOV R100, R98 ;  /* 0x0000006200647202 */ /* 0x000fe40000000f00 */
[----:B------:R-:W-:Y:S01]  /*1ae0*/  MOV R101, R99 ;  /* 0x0000006300657202 */ /* 0x000fe20000000f00 */
[----:B------:R-:W-:Y:S06]  /*1af0*/  @!P1 BRA `(.L_x_607) ;  /* 0x0000002400049947 */ /* 0x000fec0003800000 */
[----:B------:R-:W-:Y:S01]  /*1b00*/  IMAD.WIDE.U32 R10, R9, 0x100, R10 ;  /* 0x00000100090a7825 */ /* 0x000fe200078e000a */
[----:B------:R-:W-:Y:S02]  /*1b10*/  ISETP.EQ.OR P1, PT, R97, 0x3, P0 ;  /* 0x000000036100780c */ /* 0x000fe40000722670 */
[----:B------:R-:W-:Y:S02]  /*1b20*/  VIMNMX R88, PT, PT, R95, UR12, PT ;  /* 0x0000000c5f587c48 */ /* 0x000fe4000bfe0100 */
[----:B------:R-:W-:Y:S02]  /*1b30*/  IADD3 R86, P2, PT, R10, 0x2, RZ ;  /* 0x000000020a567810 */ /* 0x000fe40007f5e0ff */
[----:B------:R-:W-:Y:S02]  /*1b40*/  MOV R89, RZ ;  /* 0x000000ff00597202 */ /* 0x000fe40000000f00 */
[----:B------:R-:W-:Y:S01]  /*1b50*/  PRMT R8, RZ, 0x7610, R8 ;  /* 0x00007610ff087816 */ /* 0x000fe20000000008 */
[----:B------:R-:W-:-:S08]  /*1b60*/  IMAD.X R87, RZ, RZ, R11, P2 ;  /* 0x000000ffff577224 */ /* 0x000fd000010e060b */
.L_x_612:
[----:B------:R-:W0:Y:S01]  /*1b70*/  LDC R85, c[0x0][0x3ac] ;  /* 0x0000eb00ff557b82 */ /* 0x000e220000000800 */
[----:B------:R-:W-:Y:S02]  /*1b80*/  ISETP.NE.AND P3, PT, R93, R90, PT ;  /* 0x0000005a5d00720c */ /* 0x000fe40003f65270 */
[----:B------:R-:W-:Y:S02]  /*1b90*/  MOV R100, R98 ;  /* 0x0000006200647202 */ /* 0x000fe40000000f00 */
[----:B------:R-:W-:-:S05]  /*1ba0*/  MOV R101, R99 ;  /* 0x0000006300657202 */ /* 0x000fca0000000f00 */
[----:B------:R-:W2:Y:S04]  /*1bb0*/  LDG.E.128.CONSTANT R12, desc[UR8][R100.64] ;  /* 0x00000008640c7981 */ /* 0x000ea8000c1e9d00 */
[----:B------:R-:W-:Y:S01]  /*1bc0*/  @!P3 LEA R9, R89, R1, 0x3 ;  /* 0x000000015909b211 */ /* 0x000fe200078e18ff */
[----:B------:R-:W3:Y:S04]  /*1bd0*/  @!P3 LDG.E.U16.CONSTANT R26, desc[UR8][R86.64] ;  /* 0x00000008561ab981 */ /* 0x000ee8000c1e9500 */
[----:B------:R1:W4:Y:S01]  /*1be0*/  @!P3 LDL.64 R28, [R9+0x8] ;  /* 0x00000800091cb983 */ /* 0x0003220000100a00 */
[----:B0-----:R-:W-:-:S05]  /*1bf0*/  IMAD.WIDE R10, R85, 0x4, R100 ;  /* 0x00000004550a7825 */ /* 0x001fca00078e0264 */
[----:B------:R0:W5:Y:S01]  /*1c00*/  LDG.E.128.CONSTANT R16, desc[UR8][R10.64] ;  /* 0x000000080a107981 */ /* 0x000162000c1e9d00 */
[----:B------:R-:W-:-:S05]  /*1c10*/  IMAD.WIDE R98, R85, 0x4, R10 ;  /* 0x0000000455627825 */ /* 0x000fca00078e020a */
[----:B------:R-:W5:Y:S01]  /*1c20*/  LDG.E.128.CONSTANT R20, desc[UR8][R98.64] ;  /* 0x0000000862147981 */ /* 0x000f62000c1e9d00 */
[----:B------:R-:W-:Y:S01]  /*1c30*/  HFMA2 R24, -RZ, RZ, 0, 0.125 ;  /* 0x00003000ff187431 */ /* 0x000fe200000001ff */
[----:B------:R-:W-:Y:S02]  /*1c40*/  MOV R40, 0x2400 ;  /* 0x0000240000287802 */ /* 0x000fe40000000f00 */
[----:B------:R-:W-:Y:S01]  /*1c50*/  ISETP.NE.AND P4, PT, R94, RZ, PT ;  /* 0x000000ff5e00720c */ /* 0x000fe20003f85270 */
[----:B------:R-:W-:Y:S01]  /*1c60*/  @!P3 VIADD R104, R89, 0x1 ;  /* 0x000000015968b836 */ /* 0x000fe20000000000 */
[----:B------:R-:W-:Y:S02]  /*1c70*/  ISETP.NE.AND P2, PT, R97, 0x1, PT ;  /* 0x000000016100780c */ /* 0x000fe40003f45270 */
[C---:B--2---:R-:W-:Y:S02]  /*1c80*/  LOP3.LUT R51, R15.reuse, 0x70007, RZ, 0xc0, !PT ;  /* 0x000700070f337812 */ /* 0x044fe400078ec0ff */
[----:B------:R-:W-:-:S02]  /*1c90*/  LOP3.LUT R57, R15, 0x380038, RZ, 0xc0, !PT ;  /* 0x003800380f397812 */ /* 0x000fc400078ec0ff */
[--C-:B------:R-:W-:Y:S02]  /*1ca0*/  SHF.R.U32.HI R42, RZ, 0x6, R15.reuse ;  /* 0x00000006ff2a7819 */ /* 0x100fe4000001160f */
[C---:B------:R-:W-:Y:S02]  /*1cb0*/  LOP3.LUT R38, R12.reuse, 0x70007, RZ, 0xc0, !PT ;  /* 0x000700070c267812 */ /* 0x040fe400078ec0ff */
[----:B-1----:R-:W-:Y:S02]  /*1cc0*/  LOP3.LUT R9, R12, 0x380038, RZ, 0xc0, !PT ;  /* 0x003800380c097812 */ /* 0x002fe400078ec0ff */
[----:B----4-:R-:W-:Y:S02]  /*1cd0*/  @!P3 PRMT R102, R28, 0x7610, R102 ;  /* 0x000076101c66b816 */ /* 0x010fe40000000066 */
[----:B------:R-:W-:Y:S02]  /*1ce0*/  SHF.R.U32.HI R32, RZ, 0x6, R12 ;  /* 0x00000006ff207819 */ /* 0x000fe4000001160c */
[----:B------:R-:W-:-:S02]  /*1cf0*/  SHF.R.U32.HI R15, RZ, 0xf, R15 ;  /* 0x0000000fff0f7819 */ /* 0x000fc4000001160f */
[----:B------:R-:W-:Y:S02]  /*1d00*/  SHF.R.U32.HI R12, RZ, 0xf, R12 ;  /* 0x0000000fff0c7819 */ /* 0x000fe4000001160c */
[----:B------:R-:W-:Y:S02]  /*1d10*/  SHF.R.U32.HI R25, RZ, 0xf, R13 ;  /* 0x0000000fff197819 */ /* 0x000fe4000001160d */
[----:B------:R-:W-:Y:S02]  /*1d20*/  @!P3 PRMT R102, R102, 0x7610, R28 ;  /* 0x000076106666b816 */ /* 0x000fe4000000001c */
[----:B---3--:R-:W-:Y:S02]  /*1d30*/  @!P3 IADD3 R90, PT, PT, R26, R93, RZ ;  /* 0x0000005d1a5ab210 */ /* 0x008fe40007ffe0ff */
[C---:B------:R-:W-:Y:S02]  /*1d40*/  LOP3.LUT R37, R13.reuse, 0x70007, RZ, 0xc0, !PT ;  /* 0x000700070d257812 */ /* 0x040fe400078ec0ff */
[----:B0-----:R-:W-:-:S02]  /*1d50*/  LOP3.LUT R10, R13, 0x380038, RZ, 0xc0, !PT ;  /* 0x003800380d0a7812 */ /* 0x001fc400078ec0ff */
[----:B------:R-:W-:Y:S02]  /*1d60*/  SHF.R.U32.HI R33, RZ, 0x6, R13 ;  /* 0x00000006ff217819 */ /* 0x000fe4000001160d */
[----:B-----5:R-:W-:Y:S02]  /*1d70*/  SHF.R.U32.HI R28, RZ, 0xe, R19 ;  /* 0x0000000eff1c7819 */ /* 0x020fe40000011613 */
[----:B------:R-:W-:Y:S02]  /*1d80*/  LOP3.LUT R15, R15, 0x10001, RZ, 0xc0, !PT ;  /* 0x000100010f0f7812 */ /* 0x000fe400078ec0ff */
[----:B------:R-:W-:Y:S02]  /*1d90*/  @!P3 PRMT R103, R29, 0x7610, R103 ;  /* 0x000076101d67b816 */ /* 0x000fe40000000067 */
[C---:B------:R-:W-:Y:S02]  /*1da0*/  LOP3.LUT R46, R14.reuse, 0x70007, RZ, 0xc0, !PT ;  /* 0x000700070e2e7812 */ /* 0x040fe400078ec0ff */
[----:B------:R-:W-:-:S02]  /*1db0*/  LOP3.LUT R26, R14, 0x380038, RZ, 0xc0, !PT ;  /* 0x003800380e1a7812 */ /* 0x000fc400078ec0ff */
[--C-:B------:R-:W-:Y:S02]  /*1dc0*/  SHF.R.U32.HI R36, RZ, 0x6, R14.reuse ;  /* 0x00000006ff247819 */ /* 0x100fe4000001160e */
[----:B------:R-:W-:Y:S02]  /*1dd0*/  SHF.R.U32.HI R27, RZ, 0xf, R14 ;  /* 0x0000000fff1b7819 */ /* 0x000fe4000001160e */
[----:B------:R-:W-:Y:S02]  /*1de0*/  SHF.R.U32.HI R13, RZ, 0xe, R16 ;  /* 0x0000000eff0d7819 */ /* 0x000fe40000011610 */
[----:B------:R-:W-:Y:S02]  /*1df0*/  LOP3.LUT R12, R12, 0x10001, RZ, 0xc0, !PT ;  /* 0x000100010c0c7812 */ /* 0x000fe400078ec0ff */
[----:B------:R-:W-:Y:S02]  /*1e00*/  SHF.R.U32.HI R14, RZ, 0xe, R17 ;  /* 0x0000000eff0e7819 */ /* 0x000fe40000011611 */
[----:B------:R-:W-:-:S02]  /*1e10*/  LOP3.LUT R25, R25, 0x10001, RZ, 0xc0, !PT ;  /* 0x0001000119197812 */ /* 0x000fc400078ec0ff */
[----:B------:R-:W-:Y:S02]  /*1e20*/  LOP3.LUT R15, R15, 0x20002, R28, 0xf8, !PT ;  /* 0x000200020f0f7812 */ /* 0x000fe400078ef81c */
[----:B------:R-:W-:Y:S02]  /*1e30*/  @!P3 PRMT R103, R103, 0x7610, R29 ;  /* 0x000076106767b816 */ /* 0x000fe4000000001d */
[C---:B------:R-:W-:Y:S02]  /*1e40*/  LOP3.LUT R52, R18.reuse, 0x70007, RZ, 0xc0, !PT ;  /* 0x0007000712347812 */ /* 0x040fe400078ec0ff */
[----:B------:R-:W-:Y:S02]  /*1e50*/  LOP3.LUT R56, R18, 0x380038, RZ, 0xc0, !PT ;  /* 0x0038003812387812 */ /* 0x000fe400078ec0ff */
[----:B------:R-:W-:Y:S02]  /*1e60*/  SHF.R.U32.HI R43, RZ, 0x6, R18 ;  /* 0x00000006ff2b7819 */ /* 0x000fe40000011612 */
[----:B------:R-:W-:-:S02]  /*1e70*/  LOP3.LUT R13, R12, 0x20002, R13, 0xf8, !PT ;  /* 0x000200020c0d7812 */ /* 0x000fc400078ef80d */
[----:B------:R-:W-:Y:S02]  /*1e80*/  SHF.R.U32.HI R28, RZ, 0xd, R20 ;  /* 0x0000000dff1c7819 */ /* 0x000fe40000011614 */
[----:B------:R-:W-:Y:S02]  /*1e90*/  SHF.R.U32.HI R18, RZ, 0xe, R18 ;  /* 0x0000000eff127819 */ /* 0x000fe40000011612 */
[----:B------:R-:W-:Y:S02]  /*1ea0*/  LOP3.LUT R27, R27, 0x10001, RZ, 0xc0, !PT ;  /* 0x000100011b1b7812 */ /* 0x000fe400078ec0ff */
[----:B------:R-:W-:Y:S02]  /*1eb0*/  LOP3.LUT R14, R25, 0x20002, R14, 0xf8, !PT ;  /* 0x00020002190e7812 */ /* 0x000fe400078ef80e */
[----:B------:R-:W-:Y:S02]  /*1ec0*/  SHF.R.U32.HI R29, RZ, 0xd, R21 ;  /* 0x0000000dff1d7819 */ /* 0x000fe40000011615 */
[----:B------:R-:W-:-:S02]  /*1ed0*/  LOP3.LUT R28, R13, 0x40004, R28, 0xf8, !PT ;  /* 0x000400040d1c7812 */ /* 0x000fc400078ef81c */
[C---:B------:R-:W-:Y:S02]  /*1ee0*/  LOP3.LUT R49, R16.reuse, 0x70007, RZ, 0xc0, !PT ;  /* 0x0007000710317812 */ /* 0x040fe400078ec0ff */
[----:B------:R-:W-:Y:S02]  /*1ef0*/  LOP3.LUT R11, R16, 0x380038, RZ, 0xc0, !PT ;  /* 0x00380038100b7812 */ /* 0x000fe400078ec0ff */
[----:B------:R-:W-:Y:S02]  /*1f00*/  SHF.R.U32.HI R35, RZ, 0x6, R16 ;  /* 0x00000006ff237819 */ /* 0x000fe40000011610 */
[----:B------:R-:W-:Y:S02]  /*1f10*/  LOP3.LUT R18, R27, 0x20002, R18, 0xf8, !PT ;  /* 0x000200021b127812 */ /* 0x000fe400078ef812 */
[----:B------:R-:W-:Y:S02]  /*1f20*/  SHF.R.U32.HI R31, RZ, 0xd, R22 ;  /* 0x0000000dff1f7819 */ /* 0x000fe40000011616 */
[----:B------:R-:W-:-:S02]  /*1f30*/  SHF.R.U32.HI R30, RZ, 0xd, R23 ;  /* 0x0000000dff1e7819 */ /* 0x000fc40000011617 */
[----:B------:R-:W-:Y:S02]  /*1f40*/  LOP3.LUT R29, R14, 0x40004, R29, 0xf8, !PT ;  /* 0x000400040e1d7812 */ /* 0x000fe400078ef81d */
[----:B------:R-:W-:Y:S02]  /*1f50*/  LOP3.LUT R13, R10, 0x64006400, RZ, 0xfc, !PT ;  /* 0x640064000a0d7812 */ /* 0x000fe400078efcff */
[----:B------:R-:W-:Y:S02]  /*1f60*/  LOP3.LUT R16, R17, 0x380038, RZ, 0xc0, !PT ;  /* 0x0038003811107812 */ /* 0x000fe400078ec0ff */
[----:B------:R-:W-:Y:S02]  /*1f70*/  LOP3.LUT R10, R32, 0x380038, RZ, 0xc0, !PT ;  /* 0x00380038200a7812 */ /* 0x000fe400078ec0ff */
[----:B------:R-:W-:Y:S02]  /*1f80*/  LOP3.LUT R14, R33, 0x380038, RZ, 0xc0, !PT ;  /* 0x00380038210e7812 */ /* 0x000fe400078ec0ff */
[----:B------:R-:W-:-:S02]  /*1f90*/  SHF.R.U32.HI R39, RZ, 0x6, R17 ;  /* 0x00000006ff277819 */ /* 0x000fc40000011611 */
[C---:B------:R-:W-:Y:S02]  /*1fa0*/  LOP3.LUT R66, R19.reuse, 0x70007, RZ, 0xc0, !PT ;  /* 0x0007000713427812 */ /* 0x040fe400078ec0ff */
[----:B------:R-:W-:Y:S02]  /*1fb0*/  LOP3.LUT R58, R19, 0x380038, RZ, 0xc0, !PT ;  /* 0x00380038133a7812 */ /* 0x000fe400078ec0ff */
[----:B------:R-:W-:Y:S02]  /*1fc0*/  SHF.R.U32.HI R50, RZ, 0x6, R19 ;  /* 0x00000006ff327819 */ /* 0x000fe40000011613 */
        /* <DEDUP_REMOVED lines=14> */
[----:B------:R-:W-:-:S02]  /*20b0*/  SHF.R.U32.HI R41, RZ, 0x6, R21 ;  /* 0x00000006ff297819 */ /* 0x000fc40000011615 */
[C---:B------:R-:W-:Y:S02]  /*20c0*/  LOP3.LUT R53, R22.reuse, 0x70007, RZ, 0xc0, !PT ;  /* 0x0007000716357812 */ /* 0x040fe400078ec0ff */
[----:B------:R-:W-:Y:S02]  /*20d0*/  LOP3.LUT R20, R22, 0x380038, RZ, 0xc0, !PT ;  /* 0x0038003816147812 */ /* 0x000fe400078ec0ff */
[----:B------:R-:W-:Y:S02]  /*20e0*/  SHF.R.U32.HI R45, RZ, 0x6, R22 ;  /* 0x00000006ff2d7819 */ /* 0x000fe40000011616 */
[----:B------:R-:W-:Y:S02]  /*20f0*/  SHF.R.U32.HI R54, RZ, 0x6, R23 ;  /* 0x00000006ff367819 */ /* 0x000fe40000011617 */
[----:B------:R-:W-:Y:S01]  /*2100*/  LOP3.LUT R57, R57, 0x64006400, RZ, 0xfc, !PT ;  /* 0x6400640039397812 */ /* 0x000fe200078efcff */
[-C--:B------:R-:W-:Y:S01]  /*2110*/  HFMA2 R83, R9, R24.reuse.H0_H0, -132, -132 ;  /* 0xd820d82009537431 */ /* 0x080fe20000040018 */
[C---:B------:R-:W-:Y:S01]  /*2120*/  LOP3.LUT R55, R23.reuse, 0x70007, RZ, 0xc0, !PT ;  /* 0x0007000717377812 */ /* 0x040fe200078ec0ff */
        /* <DEDUP_REMOVED lines=72> */
[----:B------:R-:W-:Y:S01]  /*25b0*/  HADD2 R73, R37, -1028, -1028 ;  /* 0xe404e40425497430 */ /* 0x000fe20000000000 */
        /* <DEDUP_REMOVED lines=19> */
[----:B------:R-:W-:Y:S01]  /*26f0*/  LOP3.LUT R25, R22, 0x64006400, RZ, 0xfc, !PT ;  /* 0x6400640016197812 */ /* 0x000fe200078efcff */
[----:B------:R-:W-:Y:S01]  /*2700*/  HADD2 R72, R46, -1028, -1028 ;  /* 0xe404e4042e487430 */ /* 0x000fe20000000000 */
        /* <DEDUP_REMOVED lines=33> */
[----:B------:R-:W-:Y:S02]  /*2920*/  HFMA2 R40, R79, R40.H0_H0, -20, -20 ;  /* 0xcd00cd004f287431 */ /* 0x000fe40000040028 */
        /* <DEDUP_REMOVED lines=103> */
.L_x_608:
        /* <DEDUP_REMOVED lines=82> */
.L_x_610:
        /* <DEDUP_REMOVED lines=80> */
.L_x_611:
        /* <DEDUP_REMOVED lines=77> */
.L_x_609:
        /* <DEDUP_REMOVED lines=8> */
.L_x_607:
        /* <DEDUP_REMOVED lines=10> */
.L_x_618:
[----:B------:R-:W-:Y:S01]  /*3fb0*/  ISETP.NE.AND P1, PT, R93, R90, PT ;  /* 0x0000005a5d00720c */ /* 0x000fe20003f25270 */
[----:B------:R-:W2:-:S12]  /*3fc0*/  LDG.E.128.CONSTANT R12, desc[UR8][R100.64] ;  /* 0x00000008640c7981 */ /* 0x000e98000c1e9d00 */
[----:B------:R-:W-:Y:S01]  /*3fd0*/  @!P1 LEA R18, R89, R1, 0x3 ;  /* 0x0000000159129211 */ /* 0x000fe200078e18ff */
[----:B------:R0:W5:Y:S05]  /*3fe0*/  @!P1 LDG.E.U16.CONSTANT R30, desc[UR8][R20.64] ;  /* 0x00000008141e9981 */ /* 0x00016a000c1e9500 */
[----:B------:R-:W3:Y:S01]  /*3ff0*/  @!P1 LDL.64 R18, [R18+0x8] ;  /* 0x0000080012129983 */ /* 0x000ee20000100a00 */
[----:B------:R-:W-:Y:S02]  /*4000*/  HFMA2 R16, -RZ, RZ, 0, 0.0625 ;  /* 0x00002c00ff107431 */ /* 0x000fe400000001ff */
[----:B------:R-:W-:-:S05]  /*4010*/  IMAD.MOV.U32 R9, RZ, RZ, 0x2400 ;  /* 0x00002400ff097424 */ /* 0x000fca00078e00ff */
        /* <DEDUP_REMOVED lines=152> */
.L_x_614:
        /* <DEDUP_REMOVED lines=49> */
.L_x_616:
        /* <DEDUP_REMOVED lines=46> */
.L_x_617:
        /* <DEDUP_REMOVED lines=44> */
.L_x_615:
        /* <DEDUP_REMOVED lines=8> */
.L_x_613:
[----:B------:R-:W0:Y:S01]  /*52d0*/  LDC.64 R12, c[0x0][0x3a0] ;  /* 0x0000e800ff0c7b82 */ /* 0x000e220000000a00 */
[----:B------:R-:W-:-:S04]  /*52e0*/  IMAD R9, R85, UR7, R96 ;  /* 0x0000000755097c24 */ /* 0x000fc8000f8e0260 */
[----:B0-----:R-:W-:Y:S01]  /*52f0*/  IMAD.WIDE R12, R9, 0x2, R12 ;  /* 0x00000002090c7825 */ /* 0x001fe200078e020c */
        /* <DEDUP_REMOVED lines=10> */
.L_x_622:
[----:B------:R-:W0:Y:S02]  /*53a0*/  LDS R8, [R10] ;  /* 0x000000000a087984 */ /* 0x000e240000000800 */
[----:B0-----:R-:W-:-:S05]  /*53b0*/  HADD2 R9, R8, R11 ;  /* 0x0000000b08097230 */ /* 0x001fca0000000000 */
[----:B------:R-:W0:Y:S02]  /*53c0*/  ATOMS.CAST.SPIN P0, [R10], R8, R9 ;  /* 0x000000080a00758d */ /* 0x000e240001800009 */
[----:B0-----:R-:W-:Y:S05]  /*53d0*/  @!P0 BRA `(.L_x_622) ;  /* 0xfffffffc00f08947 */ /* 0x001fea000383ffff */
[----:B------:R-:W-:Y:S05]  /*53e0*/  BRA `(.L_x_620) ;  /* 0x00000000000c7947 */ /* 0x000fea0003800000 */
.L_x_621:
[----:B------:R-:W2:Y:S02]  /*53f0*/  LD.E R8, desc[UR8][R12.64] ;  /* 0x000000080c087980 */ /* 0x000ea4000c101900 */
[----:B--2---:R-:W-:-:S05]  /*5400*/  IADD3 R9, PT, PT, R9, R8, RZ ;  /* 0x0000000809097210 */ /* 0x004fca0007ffe0ff */
[----:B------:R0:W-:Y:S02]  /*5410*/  ST.E desc[UR8][R12.64], R9 ;  /* 0x000000090c007985 */ /* 0x0001e4000c101908 */
.L_x_620:
[----:B------:R-:W-:Y:S05]  /*5420*/  BSYNC.RECONVERGENT B0 ;  /* 0x0000000000007941 */ /* 0x000fea0003800200 */
.L_x_619:
[----:B------:R1:W-:Y:S01]  /*5430*/  ATOM.E.ADD.F16x2.RN.STRONG.GPU P0, RZ, desc[UR8][R12.64+0x4], R14 ;  /* 0x8000040e0cff79a2 */ /* 0x0003e2000c10e108 */
[----:B------:R-:W-:Y:S04]  /*5440*/  BSSY.RECONVERGENT B0, `(.L_x_623) ;  /* 0x000000e000007945 */ /* 0x000fe80003800200 */
[----:B-1----:R-:W-:Y:S05]  /*5450*/  @P0 BRA `(.L_x_624) ;  /* 0x0000000000300947 */ /* 0x002fea0003800000 */
[----:B------:R-:W1:Y:S02]  /*5460*/  QSPC.E.S P0, RZ, [R12+0x4] ;  /* 0x000004000cff73aa */ /* 0x000e640000000500 */
[----:B-1----:R-:W-:Y:S05]  /*5470*/  @!P0 BRA `(.L_x_625) ;  /* 0x00000000001c8947 */ /* 0x002fea0003800000 */
[----:B------:R-:W-:-:S04]  /*5480*/  MOV R8, R12 ;  /* 0x0000000c00087202 */ /* 0x000fc80000000f00 */
[----:B------:R-:W-:-:S07]  /*5490*/  MOV R10, R8 ;  /* 0x00000008000a7202 */ /* 0x000fce0000000f00 */
.L_x_626:
[----:B------:R-:W0:Y:S02]  /*54a0*/  LDS R8, [R10+0x4] ;  /* 0x000004000a087984 */ /* 0x000e240000000800 */
[----:B0-----:R-:W-:-:S05]  /*54b0*/  HFMA2 R9, R8, 1, 1, R7 ;  /* 0x3c003c0008097831 */ /* 0x001fca0000000007 */
[----:B------:R-:W0:Y:S02]  /*54c0*/  ATOMS.CAST.SPIN P0, [R10+0x4], R8, R9 ;  /* 0x000004080a00758d */ /* 0x000e240001800009 */
[----:B0-----:R-:W-:Y:S05]  /*54d0*/  @!P0 BRA `(.L_x_626) ;  /* 0xfffffffc00f08947 */ /* 0x001fea000383ffff */
[----:B------:R-:W-:Y:S05]  /*54e0*/  BRA `(.L_x_624) ;  /* 0x00000000000c7947 */ /* 0x000fea0003800000 */
.L_x_625:
[----:B------:R-:W2:Y:S02]  /*54f0*/  LD.E R7, desc[UR8][R12.64+0x4] ;  /* 0x000004080c077980 */ /* 0x000ea4000c101900 */
[----:B--2---:R-:W-:-:S05]  /*5500*/  IADD3 R7, PT, PT, R14, R7, RZ ;  /* 0x000000070e077210 */ /* 0x004fca0007ffe0ff */
[----:B------:R1:W-:Y:S02]  /*5510*/  ST.E desc[UR8][R12.64+0x4], R7 ;  /* 0x000004070c007985 */ /* 0x0003e4000c101908 */
.L_x_624:
[----:B------:R-:W-:Y:S05]  /*5520*/  BSYNC.RECONVERGENT B0 ;  /* 0x0000000000007941 */ /* 0x000fea0003800200 */
.L_x_623:
        /* <DEDUP_REMOVED lines=10> */
[----:B------:R-:W-:Y:S01]  /*55d0*/  MOV R8, R8 ;  /* 0x0000000800087202 */ /* 0x000fe20000000f00 */
[----:B------:R-:W-:-:S07]  /*55e0*/  IMAD.MOV.U32 R9, RZ, RZ, R6 ;  /* 0x000000ffff097224 */ /* 0x000fce00078e0006 */
.L_x_630:
[----:B------:R-:W0:Y:S02]  /*55f0*/  LDS R6, [R8] ;  /* 0x0000000008067984 */ /* 0x000e240000000800 */
[----:B0-----:R-:W-:-:S05]  /*5600*/  HADD2 R7, R6, R9 ;  /* 0x0000000906077230 */ /* 0x001fca0000000000 */
[----:B------:R-:W0:Y:S02]  /*5610*/  ATOMS.CAST.SPIN P0, [R8], R6, R7 ;  /* 0x000000060800758d */ /* 0x000e240001800007 */
[----:B0-----:R-:W-:Y:S05]  /*5620*/  @!P0 BRA `(.L_x_630) ;  /* 0xfffffffc00f08947 */ /* 0x001fea000383ffff */
[----:B------:R-:W-:Y:S05]  /*5630*/  BRA `(.L_x_628) ;  /* 0x00000000000c7947 */ /* 0x000fea0003800000 */
.L_x_629:
[----:B------:R-:W2:Y:S02]  /*5640*/  LD.E R6, desc[UR8][R12.64] ;  /* 0x000000080c067980 */ /* 0x000ea4000c101900 */
[----:B--2---:R-:W-:-:S05]  /*5650*/  IADD3 R7, PT, PT, R7, R6, RZ ;  /* 0x0000000607077210 */ /* 0x004fca0007ffe0ff */
[----:B------:R0:W-:Y:S02]  /*5660*/  ST.E desc[UR8][R12.64], R7 ;  /* 0x000000070c007985 */ /* 0x0001e4000c101908 */
.L_x_628:
[----:B------:R-:W-:Y:S05]  /*5670*/  BSYNC.RECONVERGENT B0 ;  /* 0x0000000000007941 */ /* 0x000fea0003800200 */
.L_x_627:
[----:B------:R1:W-:Y:S01]  /*5680*/  ATOM.E.ADD.F16x2.RN.STRONG.GPU P0, RZ, desc[UR8][R12.64+0x4], R10 ;  /* 0x8000040a0cff79a2 */ /* 0x0003e2000c10e108 */
[----:B------:R-:W-:Y:S04]  /*5690*/  BSSY.RECONVERGENT B0, `(.L_x_631) ;  /* 0x000000e000007945 */ /* 0x000fe80003800200 */
[----:B-1----:R-:W-:Y:S05]  /*56a0*/  @P0 BRA `(.L_x_632) ;  /* 0x0000000000300947 */ /* 0x002fea0003800000 */
[----:B------:R-:W1:Y:S02]  /*56b0*/  QSPC.E.S P0, RZ, [R12+0x4] ;  /* 0x000004000cff73aa */ /* 0x000e640000000500 */
[----:B-1----:R-:W-:Y:S05]  /*56c0*/  @!P0 BRA `(.L_x_633) ;  /* 0x00000000001c8947 */ /* 0x002fea0003800000 */
[----:B------:R-:W-:-:S04]  /*56d0*/  MOV R6, R12 ;  /* 0x0000000c00067202 */ /* 0x000fc80000000f00 */
[----:B------:R-:W-:-:S07]  /*56e0*/  MOV R8, R6 ;  /* 0x0000000600087202 */ /* 0x000fce0000000f00 */
.L_x_634:
[----:B------:R-:W0:Y:S02]  /*56f0*/  LDS R6, [R8+0x4] ;  /* 0x0000040008067984 */ /* 0x000e240000000800 */
[----:B0-----:R-:W-:-:S05]  /*5700*/  HFMA2 R7, R6, 1, 1, R5 ;  /* 0x3c003c0006077831 */ /* 0x001fca0000000005 */
[----:B------:R-:W0:Y:S02]  /*5710*/  ATOMS.CAST.SPIN P0, [R8+0x4], R6, R7 ;  /* 0x000004060800758d */ /* 0x000e240001800007 */
[----:B0-----:R-:W-:Y:S05]  /*5720*/  @!P0 BRA `(.L_x_634) ;  /* 0xfffffffc00f08947 */ /* 0x001fea000383ffff */
[----:B------:R-:W-:Y:S05]  /*5730*/  BRA `(.L_x_632) ;  /* 0x00000000000c7947 */ /* 0x000fea0003800000 */
.L_x_633:
[----:B------:R-:W2:Y:S02]  /*5740*/  LD.E R5, desc[UR8][R12.64+0x4] ;  /* 0x000004080c057980 */ /* 0x000ea4000c101900 */
[----:B--2---:R-:W-:-:S05]  /*5750*/  IADD3 R5, PT, PT, R10, R5, RZ ;  /* 0x000000050a057210 */ /* 0x004fca0007ffe0ff */
[----:B------:R1:W-:Y:S02]  /*5760*/  ST.E desc[UR8][R12.64+0x4], R5 ;  /* 0x000004050c007985 */ /* 0x0003e4000c101908 */
.L_x_632:
[----:B------:R-:W-:Y:S05]  /*5770*/  BSYNC.RECONVERGENT B0 ;  /* 0x0000000000007941 */ /* 0x000fea0003800200 */
.L_x_631:
        /* <DEDUP_REMOVED lines=13> */
.L_x_638:
[----:B------:R-:W0:Y:S02]  /*5850*/  LDS R4, [R6] ;  /* 0x0000000006047984 */ /* 0x000e240000000800 */
[----:B0-----:R-:W-:-:S05]  /*5860*/  HADD2 R5, R4, R7 ;  /* 0x0000000704057230 */ /* 0x001fca0000000000 */
[----:B------:R-:W0:Y:S02]  /*5870*/  ATOMS.CAST.SPIN P0, [R6], R4, R5 ;  /* 0x000000040600758d */ /* 0x000e240001800005 */
[----:B0-----:R-:W-:Y:S05]  /*5880*/  @!P0 BRA `(.L_x_638) ;  /* 0xfffffffc00f08947 */ /* 0x001fea000383ffff */
[----:B------:R-:W-:Y:S05]  /*5890*/  BRA `(.L_x_636) ;  /* 0x00000000000c7947 */ /* 0x000fea0003800000 */
.L_x_637:
[----:B------:R-:W2:Y:S02]  /*58a0*/  LD.E R4, desc[UR8][R12.64] ;  /* 0x000000080c047980 */ /* 0x000ea4000c101900 */
[----:B--2---:R-:W-:-:S05]  /*58b0*/  IADD3 R5, PT, PT, R5, R4, RZ ;  /* 0x0000000405057210 */ /* 0x004fca0007ffe0ff */
[----:B------:R0:W-:Y:S02]  /*58c0*/  ST.E desc[UR8][R12.64], R5 ;  /* 0x000000050c007985 */ /* 0x0001e4000c101908 */
.L_x_636:
[----:B------:R-:W-:Y:S05]  /*58d0*/  BSYNC.RECONVERGENT B0 ;  /* 0x0000000000007941 */ /* 0x000fea0003800200 */
.L_x_635:
[----:B------:R1:W-:Y:S01]  /*58e0*/  ATOM.E.ADD.F16x2.RN.STRONG.GPU P0, RZ, desc[UR8][R12.64+0x4], R8 ;  /* 0x800004080cff79a2 */ /* 0x0003e2000c10e108 */
[----:B------:R-:W-:Y:S04]  /*58f0*/  BSSY.RECONVERGENT B0, `(.L_x_639) ;  /* 0x000000e000007945 */ /* 0x000fe80003800200 */
[----:B-1----:R-:W-:Y:S05]  /*5900*/  @P0 BRA `(.L_x_640) ;  /* 0x0000000000300947 */ /* 0x002fea0003800000 */
[----:B------:R-:W1:Y:S02]  /*5910*/  QSPC.E.S P0, RZ, [R12+0x4] ;  /* 0x000004000cff73aa */ /* 0x000e640000000500 */
[----:B-1----:R-:W-:Y:S05]  /*5920*/  @!P0 BRA `(.L_x_641) ;  /* 0x00000000001c8947 */ /* 0x002fea0003800000 */
[----:B------:R-:W-:-:S05]  /*5930*/  IMAD.MOV.U32 R4, RZ, RZ, R12 ;  /* 0x000000ffff047224 */ /* 0x000fca00078e000c */
[----:B------:R-:W-:-:S07]  /*5940*/  MOV R6, R4 ;  /* 0x0000000400067202 */ /* 0x000fce0000000f00 */
.L_x_642:
[----:B------:R-:W0:Y:S02]  /*5950*/  LDS R4, [R6+0x4] ;  /* 0x0000040006047984 */ /* 0x000e240000000800 */
[----:B0-----:R-:W-:-:S05]  /*5960*/  HFMA2 R5, R4, 1, 1, R3 ;  /* 0x3c003c0004057831 */ /* 0x001fca0000000003 */
[----:B------:R-:W0:Y:S02]  /*5970*/  ATOMS.CAST.SPIN P0, [R6+0x4], R4, R5 ;  /* 0x000004040600758d */ /* 0x000e240001800005 */
[----:B0-----:R-:W-:Y:S05]  /*5980*/  @!P0 BRA `(.L_x_642) ;  /* 0xfffffffc00f08947 */ /* 0x001fea000383ffff */
[----:B------:R-:W-:Y:S05]  /*5990*/  BRA `(.L_x_640) ;  /* 0x00000000000c7947 */ /* 0x000fea0003800000 */
.L_x_641:
[----:B------:R-:W2:Y:S02]  /*59a0*/  LD.E R3, desc[UR8][R12.64+0x4] ;  /* 0x000004080c037980 */ /* 0x000ea4000c101900 */
[----:B--2---:R-:W-:-:S05]  /*59b0*/  IADD3 R3, PT, PT, R8, R3, RZ ;  /* 0x0000000308037210 */ /* 0x004fca0007ffe0ff */
[----:B------:R1:W-:Y:S02]  /*59c0*/  ST.E desc[UR8][R12.64+0x4], R3 ;  /* 0x000004030c007985 */ /* 0x0003e4000c101908 */
.L_x_640:
[----:B------:R-:W-:Y:S05]  /*59d0*/  BSYNC.RECONVERGENT B0 ;  /* 0x0000000000007941 */ /* 0x000fea0003800200 */
.L_x_639:
        /* <DEDUP_REMOVED lines=13> */
.L_x_646:
[----:B------:R-:W0:Y:S02]  /*5ab0*/  LDS R2, [R4] ;  /* 0x0000000004027984 */ /* 0x000e240000000800 */
[----:B0-----:R-:W-:-:S05]  /*5ac0*/  HADD2 R3, R2, R5 ;  /* 0x0000000502037230 */ /* 0x001fca0000000000 */
[----:B------:R-:W0:Y:S02]  /*5ad0*/  ATOMS.CAST.SPIN P0, [R4], R2, R3 ;  /* 0x000000020400758d */ /* 0x000e240001800003 */
[----:B0-----:R-:W-:Y:S05]  /*5ae0*/  @!P0 BRA `(.L_x_646) ;  /* 0xfffffffc00f08947 */ /* 0x001fea000383ffff */
[----:B------:R-:W-:Y:S05]  /*5af0*/  BRA `(.L_x_644) ;  /* 0x00000000000c7947 */ /* 0x000fea0003800000 */
.L_x_645:
[----:B------:R-:W2:Y:S02]  /*5b00*/  LD.E R2, desc[UR8][R12.64] ;  /* 0x000000080c027980 */ /* 0x000ea4000c101900 */
[----:B--2---:R-:W-:-:S05]  /*5b10*/  IADD3 R3, PT, PT, R3, R2, RZ ;  /* 0x0000000203037210 */ /* 0x004fca0007ffe0ff */
[----:B------:R0:W-:Y:S02]  /*5b20*/  ST.E desc[UR8][R12.64], R3 ;  /* 0x000000030c007985 */ /* 0x0001e4000c101908 */
.L_x_644:
[----:B------:R-:W-:Y:S05]  /*5b30*/  BSYNC.RECONVERGENT B0 ;  /* 0x0000000000007941 */ /* 0x000fea0003800200 */
.L_x_643:
[----:B------:R1:W-:Y:S02]  /*5b40*/  ATOM.E.ADD.F16x2.RN.STRONG.GPU P0, RZ, desc[UR8][R12.64+0x4], R7 ;  /* 0x800004070cff79a2 */ /* 0x0003e4000c10e108 */
[----:B-1----:R-:W-:Y:S05]  /*5b50*/  @P0 EXIT ;  /* 0x000000000000094d */ /* 0x002fea0003800000 */
[----:B------:R-:W1:Y:S02]  /*5b60*/  QSPC.E.S P0, RZ, [R12+0x4] ;  /* 0x000004000cff73aa */ /* 0x000e640000000500 */
[----:B-1----:R-:W-:Y:S05]  /*5b70*/  @!P0 BRA `(.L_x_647) ;  /* 0x00000000001c8947 */ /* 0x002fea0003800000 */
[----:B------:R-:W-:-:S04]  /*5b80*/  MOV R2, R12 ;  /* 0x0000000c00027202 */ /* 0x000fc80000000f00 */
[----:B------:R-:W-:-:S07]  /*5b90*/  MOV R4, R2 ;  /* 0x0000000200047202 */ /* 0x000fce0000000f00 */
.L_x_648:
[----:B------:R-:W0:Y:S02]  /*5ba0*/  LDS R2, [R4+0x4] ;  /* 0x0000040004027984 */ /* 0x000e240000000800 */
[----:B0-----:R-:W-:-:S05]  /*5bb0*/  HFMA2 R3, R2, 1, 1, R0 ;  /* 0x3c003c0002037831 */ /* 0x001fca0000000000 */
[----:B------:R-:W0:Y:S02]  /*5bc0*/  ATOMS.CAST.SPIN P0, [R4+0x4], R2, R3 ;  /* 0x000004020400758d */ /* 0x000e240001800003 */
[----:B0-----:R-:W-:Y:S05]  /*5bd0*/  @!P0 BRA `(.L_x_648) ;  /* 0xfffffffc00f08947 */ /* 0x001fea000383ffff */
[----:B------:R-:W-:Y:S05]  /*5be0*/  EXIT ;  /* 0x000000000000794d */ /* 0x000fea0003800000 */
.L_x_647:
[----:B------:R-:W0:Y:S02]  /*5bf0*/  LD.E R0, desc[UR8][R12.64+0x4] ;  /* 0x000004080c007980 */ /* 0x000e24000c101900 */
[----:B0-----:R-:W-:-:S05]  /*5c00*/  IADD3 R3, PT, PT, R7, R0, RZ ;  /* 0x0000000007037210 */ /* 0x001fca0007ffe0ff */
[----:B------:R-:W-:Y:S01]  /*5c10*/  ST.E desc[UR8][R12.64+0x4], R3 ;  /* 0x000004030c007985 */ /* 0x000fe2000c101908 */
[----:B------:R-:W-:Y:S05]  /*5c20*/  EXIT ;  /* 0x000000000000794d */ /* 0x000fea0003800000 */
.L_x_649:
        /* <DEDUP_REMOVED lines=13> */
.L_x_3921:


//--------------------- .text._Z23gemm_half_q_half_kernelILi4ELi2ELb1ELb0ELi64EEvPK6__halfPKjS4_S2_PS0_iiiiPKtS7_iiiiiibS2_i --------------------------
	.section	.text._Z23gemm_half_q_half_kernelILi4ELi2ELb1ELb0ELi64EEvPK6__halfPKjS4_S2_PS0_iiiiPKtS7_iiiiiibS2_i,"ax",@progbits
	.align	128
        .global         _Z23gemm_half_q_half_kernelILi4ELi2ELb1ELb0ELi64EEvPK6__halfPKjS4_S2_PS0_iiiiPKtS7_iiiiiibS2_i
        .type           _Z23gemm_half_q_half_kernelILi4ELi2ELb1ELb0ELi64EEvPK6__halfPKjS4_S2_PS0_iiiiPKtS7_iiiiiibS2_i,@function
        .size           _Z23gemm_half_q_half_kernelILi4ELi2ELb1ELb0ELi64EEvPK6__halfPKjS4_S2_PS0_iiiiPKtS7_iiiiiibS2_i,(.L_x_3922 - _Z23gemm_half_q_half_kernelILi4ELi2ELb1ELb0ELi64EEvPK6__halfPKjS4_S2_PS0_iiiiPKtS7_iiiiiibS2_i)
        .other          _Z23gemm_half_q_half_kernelILi4ELi2ELb1ELb0ELi64EEvPK6__halfPKjS4_S2_PS0_iiiiPKtS7_iiiiiibS2_i,@"STO_CUDA_ENTRY STV_DEFAULT"
_Z23gemm_half_q_half_kernelILi4ELi2ELb1ELb0ELi64EEvPK6__halfPKjS4_S2_PS0_iiiiPKtS7_iiiiiibS2_i:
.text._Z23gemm_half_q_half_kernelILi4ELi2ELb1ELb0ELi64EEvPK6__halfPKjS4_S2_PS0_iiiiPKtS7_iiiiiibS2_i:
        /* <DEDUP_REMOVED lines=36> */
.L_x_650:
[----:B------:R-:W-:Y:S01]  /*0240*/  PRMT R3, R8, 0x9910, RZ ;  /* 0x0000991008037816 */ /* 0x000fe200000000ff */
[----:B------:R-:W-:Y:S01]  /*0250*/  IMAD.SHL.U32 R55, R6, 0x40, RZ ;  /* 0x0000004006377824 */ /* 0x000fe200078e00ff */
[----:B------:R-:W0:Y:S02]  /*0260*/  S2UR UR4, SR_CTAID.X ;  /* 0x00000000000479c3 */ /* 0x000e240000002500 */
        /* <DEDUP_REMOVED lines=19> */
[----:B------:R-:W-:-:S05]  /*03a0*/  IMAD R5, R57, R0, RZ ;  /* 0x0000000039057224 */ /* 0x000fca00078e02ff */
        /* <DEDUP_REMOVED lines=11> */
[----:B------:R-:W-:Y:S02]  /*0460*/  VIADD R8, R4, 0x80 ;  /* 0x0000008004087836 */ /* 0x000fe40000000000 */
[----:B------:R-:W-:-:S10]  /*0470*/  IMAD.IADD R13, R5, 0x1, R0 ;  /* 0x00000001050d7824 */ /* 0x000fd400078e0200 */
[----:B------:R-:W-:Y:S05]  /*0480*/  @P1 BRA `(.L_x_654) ;  /* 0x0000000000ec1947 */ /* 0x000fea0003800000 */
[----:B-1----:R-:W-:Y:S01]  /*0490*/  IMAD.MOV R4, RZ, RZ, -R7 ;  /* 0x000000ffff047224 */ /* 0x002fe200078e0a07 */
[----:B------:R-:W-:-:S04]  /*04a0*/  PLOP3.LUT P1, PT, PT, PT, PT, 0x80, 0x8 ;  /* 0x000000000008781c */ /* 0x000fc80003f2f070 */
[----:B------:R-:W-:-:S13]  /*04b0*/  ISETP.GT.AND P2, PT, R4, 0x3, PT ;  /* 0x000000030400780c */ /* 0x000fda0003f44270 */
[----:B------:R-:W-:Y:S05]  /*04c0*/  @!P2 BRA `(.L_x_655) ;  /* 0x000000000084a947 */ /* 0x000fea0003800000 */
[----:B------:R-:W-:-:S13]  /*04d0*/  PLOP3.LUT P1, PT, PT, PT, PT, 0x8, 0x80 ;  /* 0x000000000080781c */ /* 0x000fda0003f2e170 */
.L_x_656:
[----:B------:R-:W-:Y:S01]  /*04e0*/  IADD3 R5, P2, PT, R22, R13, RZ ;  /* 0x0000000d16057210 */ /* 0x000fe20007f5e0ff */
[----:B------:R-:W-:-:S03]  /*04f0*/  IMAD.IADD R15, R13, 0x1, R0 ;  /* 0x000000010d0f7824 */ /* 0x000fc600078e0200 */
[----:B------:R-:W-:Y:S02]  /*0500*/  LEA.HI.X.SX32 R10, R13, RZ, 0x1, P2 ;  /* 0x000000ff0d0a7211 */ /* 0x000fe400010f0eff */
[----:B------:R-:W-:Y:S02]  /*0510*/  IADD3 R13, PT, PT, R15, R0, RZ ;  /* 0x000000000f0d7210 */ /* 0x000fe40007ffe0ff */
[----:B------:R-:W-:Y:S02]  /*0520*/  LEA R4, P2, R5, UR6, 0x1 ;  /* 0x0000000605047c11 */ /* 0x000fe4000f8408ff */
[C---:B------:R-:W-:Y:S01]  /*0530*/  IADD3 R18, P3, PT, R22.reuse, R15, RZ ;  /* 0x0000000f16127210 */ /* 0x040fe20007f7e0ff */
[----:B------:R-:W-:Y:S01]  /*0540*/  IMAD.IADD R21, R13, 0x1, R0 ;  /* 0x000000010d157824 */ /* 0x000fe200078e0200 */
[----:B------:R-:W-:Y:S02]  /*0550*/  LEA.HI.X R5, R5, UR7, R10, 0x1, P2 ;  /* 0x0000000705057c11 */ /* 0x000fe400090f0c0a */
[----:B------:R-:W-:-:S02]  /*0560*/  IADD3 R17, P4, PT, R22, R13, RZ ;  /* 0x0000000d16117210 */ /* 0x000fc40007f9e0ff */
[----:B------:R-:W-:Y:S02]  /*0570*/  LEA.HI.X.SX32 R15, R15, RZ, 0x1, P3 ;  /* 0x000000ff0f0f7211 */ /* 0x000fe400018f0eff */
[----:B------:R-:W-:Y:S01]  /*0580*/  LEA R14, P2, R18, UR6, 0x1 ;  /* 0x00000006120e7c11 */ /* 0x000fe2000f8408ff */
[----:B------:R-:W2:Y:S01]  /*0590*/  LDG.E.U16.CONSTANT R5, desc[UR8][R4.64] ;  /* 0x0000000804057981 */ /* 0x000ea2000c1e9500 */
[----:B------:R-:W-:Y:S02]  /*05a0*/  IADD3 R10, P5, PT, R22, R21, RZ ;  /* 0x00000015160a7210 */ /* 0x000fe40007fbe0ff */
[----:B------:R-:W-:Y:S02]  /*05b0*/  LEA.HI.X.SX32 R20, R13, RZ, 0x1, P4 ;  /* 0x000000ff0d147211 */ /* 0x000fe400020f0eff */
[----:B------:R-:W-:Y:S02]  /*05c0*/  LEA.HI.X R15, R18, UR7, R15, 0x1, P2 ;  /* 0x00000007120f7c11 */ /* 0x000fe400090f0c0f */
[----:B------:R-:W-:-:S02]  /*05d0*/  LEA R16, P3, R17, UR6, 0x1 ;  /* 0x0000000611107c11 */ /* 0x000fc4000f8608ff */
[----:B------:R-:W-:Y:S02]  /*05e0*/  LEA.HI.X.SX32 R13, R21, RZ, 0x1, P5 ;  /* 0x000000ff150d7211 */ /* 0x000fe400028f0eff */
[C---:B------:R-:W-:Y:S01]  /*05f0*/  LEA R18, P2, R10.reuse, UR6, 0x1 ;  /* 0x000000060a127c11 */ /* 0x040fe2000f8408ff */
[----:B------:R-:W3:Y:S01]  /*0600*/  LDG.E.U16.CONSTANT R15, desc[UR8][R14.64] ;  /* 0x000000080e0f7981 */ /* 0x000ee2000c1e9500 */
[----:B------:R-:W-:Y:S02]  /*0610*/  LEA.HI.X R17, R17, UR7, R20, 0x1, P3 ;  /* 0x0000000711117c11 */ /* 0x000fe400098f0c14 */
[----:B------:R-:W-:-:S04]  /*0620*/  LEA.HI.X R19, R10, UR7, R13, 0x1, P2 ;  /* 0x000000070a137c11 */ /* 0x000fc800090f0c0d */
[----:B------:R-:W4:Y:S04]  /*0630*/  LDG.E.U16.CONSTANT R17, desc[UR8][R16.64] ;  /* 0x0000000810117981 */ /* 0x000f28000c1e9500 */
[----:B------:R-:W5:Y:S01]  /*0640*/  LDG.E.U16.CONSTANT R19, desc[UR8][R18.64] ;  /* 0x0000000812137981 */ /* 0x000f62000c1e9500 */
[----:B------:R-:W-:-:S05]  /*0650*/  VIADD R7, R7, 0x4 ;  /* 0x0000000407077836 */ /* 0x000fca0000000000 */
[----:B------:R-:W-:Y:S01]  /*0660*/  ISETP.GE.AND P2, PT, R7, -0x3, PT ;  /* 0xfffffffd0700780c */ /* 0x000fe20003f46270 */
[----:B------:R-:W-:Y:S01]  /*0670*/  IMAD.IADD R13, R21, 0x1, R0 ;  /* 0x00000001150d7824 */ /* 0x000fe200078e0200 */
[----:B--2---:R-:W-:Y:S04]  /*0680*/  STS.U16 [R8], R5 ;  /* 0x0000000508007388 */ /* 0x004fe80000000400 */
[----:B---3--:R-:W-:Y:S04]  /*0690*/  STS.U16 [R8+0x80], R15 ;  /* 0x0000800f08007388 */ /* 0x008fe80000000400 */
[----:B----4-:R-:W-:Y:S04]  /*06a0*/  STS.U16 [R8+0x100], R17 ;  /* 0x0001001108007388 */ /* 0x010fe80000000400 */
[----:B-----5:R0:W-:Y:S02]  /*06b0*/  STS.U16 [R8+0x180], R19 ;  /* 0x0001801308007388 */ /* 0x0201e40000000400 */
[----:B0-----:R-:W-:Y:S01]  /*06c0*/  IADD3 R8, PT, PT, R8, 0x200, RZ ;  /* 0x0000020008087810 */ /* 0x001fe20007ffe0ff */
[----:B------:R-:W-:Y:S06]  /*06d0*/  @!P2 BRA `(.L_x_656) ;  /* 0xfffffffc0080a947 */ /* 0x000fec000383ffff */
.L_x_655:
[----:B------:R-:W-:-:S05]  /*06e0*/  IMAD.MOV R4, RZ, RZ, -R7 ;  /* 0x000000ffff047224 */ /* 0x000fca00078e0a07 */
[----:B------:R-:W-:-:S13]  /*06f0*/  ISETP.GT.AND P2, PT, R4, 0x1, PT ;  /* 0x000000010400780c */ /* 0x000fda0003f44270 */
[----:B------:R-:W-:Y:S05]  /*0700*/  @!P2 BRA `(.L_x_657) ;  /* 0x000000000044a947 */ /* 0x000fea0003800000 */
[----:B------:R-:W-:Y:S01]  /*0710*/  IMAD.IADD R17, R13, 0x1, R0 ;  /* 0x000000010d117824 */ /* 0x000fe200078e0200 */
[----:B------:R-:W-:-:S04]  /*0720*/  IADD3 R5, P1, PT, R22, R13, RZ ;  /* 0x0000000d16057210 */ /* 0x000fc80007f3e0ff */
[----:B------:R-:W-:Y:S02]  /*0730*/  IADD3 R10, P2, PT, R22, R17, RZ ;  /* 0x00000011160a7210 */ /* 0x000fe40007f5e0ff */
[----:B------:R-:W-:Y:S02]  /*0740*/  LEA.HI.X.SX32 R16, R13, RZ, 0x1, P1 ;  /* 0x000000ff0d107211 */ /* 0x000fe400008f0eff */
[----:B------:R-:W-:Y:S02]  /*0750*/  LEA.HI.X.SX32 R13, R17, RZ, 0x1, P2 ;  /* 0x000000ff110d7211 */ /* 0x000fe400010f0eff */
[C---:B------:R-:W-:Y:S02]  /*0760*/  LEA R4, P1, R5.reuse, UR6, 0x1 ;  /* 0x0000000605047c11 */ /* 0x040fe4000f8208ff */
        /* <DEDUP_REMOVED lines=11> */
.L_x_657:
[----:B------:R-:W-:-:S13]  /*0820*/  ISETP.EQ.AND P2, PT, R7, RZ, PT ;  /* 0x000000ff0700720c */ /* 0x000fda0003f42270 */
[----:B------:R-:W-:Y:S05]  /*0830*/  @!P1 BRA P2, `(.L_x_652) ;  /* 0x0000000400789947 */ /* 0x000fea0001000000 */
.L_x_654:
[----:B------:R-:W-:-:S04]  /*0840*/  IADD3 R5, P1, PT, R22, R13, RZ ;  /* 0x0000000d16057210 */ /* 0x000fc80007f3e0ff */
[----:B------:R-:W-:Y:S02]  /*0850*/  LEA.HI.X.SX32 R10, R13, RZ, 0x1, P1 ;  /* 0x000000ff0d0a7211 */ /* 0x000fe400008f0eff */
[----:B-1----:R-:W-:-:S04]  /*0860*/  LEA R4, P1, R5, UR6, 0x1 ;  /* 0x0000000605047c11 */ /* 0x002fc8000f8208ff */
[----:B------:R-:W-:-:S06]  /*0870*/  LEA.HI.X R5, R5, UR7, R10, 0x1, P1 ;  /* 0x0000000705057c11 */ /* 0x000fcc00088f0c0a */
[----:B------:R-:W2:Y:S01]  /*0880*/  LDG.E.U16.CONSTANT R5, desc[UR8][R4.64] ;  /* 0x0000000804057981 */ /* 0x000ea2000c1e9500 */
[----:B------:R-:W-:Y:S02]  /*0890*/  VIADD R7, R7, 0x1 ;  /* 0x0000000107077836 */ /* 0x000fe40000000000 */
[----:B------:R-:W-:-:S03]  /*08a0*/  IMAD.IADD R13, R13, 0x1, R0 ;  /* 0x000000010d0d7824 */ /* 0x000fc600078e0200 */
[----:B------:R-:W-:Y:S01]  /*08b0*/  ISETP.NE.AND P1, PT, R7, RZ, PT ;  /* 0x000000ff0700720c */ /* 0x000fe20003f25270 */
[----:B--2---:R0:W-:Y:S02]  /*08c0*/  STS.U16 [R8], R5 ;  /* 0x0000000508007388 */ /* 0x0041e40000000400 */
[----:B0-----:R-:W-:-:S10]  /*08d0*/  IADD3 R8, PT, PT, R8, 0x80, RZ ;  /* 0x0000008008087810 */ /* 0x001fd40007ffe0ff */
[----:B------:R-:W-:Y:S05]  /*08e0*/  @P1 BRA `(.L_x_654) ;  /* 0xfffffffc00d41947 */ /* 0x000fea000383ffff */
[----:B------:R-:W-:Y:S05]  /*08f0*/  BRA `(.L_x_652) ;  /* 0x0000000400487947 */ /* 0x000fea0003800000 */
.L_x_653:
[----:B------:R-:W-:-:S04]  /*0900*/  LEA R14, P1, R22, UR10, 0x1 ;  /* 0x0000000a160e7c11 */ /* 0x000fc8000f8208ff */
[----:B------:R-:W-:Y:S01]  /*0910*/  LEA.HI.X R15, R22, UR11, RZ, 0x1, P1 ;  /* 0x0000000b160f7c11 */ /* 0x000fe200088f0cff */
[----:B------:R-:W-:Y:S01]  /*0920*/  IMAD.MOV R5, RZ, RZ, -R3 ;  /* 0x000000ffff057224 */ /* 0x000fe200078e0a03 */
[----:B------:R-:W0:Y:S03]  /*0930*/  LDCU.64 UR10, c[0x0][0x380] ;  /* 0x00007000ff0a77ac */ /* 0x000e260008000a00 */
[----:B------:R1:W5:Y:S01]  /*0940*/  LDG.E.U16.CONSTANT R22, desc[UR8][R14.64] ;  /* 0x000000080e167981 */ /* 0x000362000c1e9500 */
[----:B------:R-:W-:Y:S01]  /*0950*/  ISETP.GE.AND P1, PT, R5, RZ, PT ;  /* 0x000000ff0500720c */ /* 0x000fe20003f26270 */
[----:B------:R-:W-:-:S04]  /*0960*/  IMAD R7, R57, R0, RZ ;  /* 0x0000000039077224 */ /* 0x000fc800078e02ff */
[----:B------:R-:W-:-:S08]  /*0970*/  IMAD.SHL.U32 R7, R7, 0x4, RZ ;  /* 0x0000000407077824 */ /* 0x000fd000078e00ff */
        /* <DEDUP_REMOVED lines=8> */
.L_x_660:
[----:B-----5:R-:W-:Y:S02]  /*0a00*/  IADD3 R8, P2, PT, R22, R7, RZ ;  /* 0x0000000716087210 */ /* 0x020fe40007f5e0ff */
[C---:B------:R-:W-:Y:S02]  /*0a10*/  IADD3 R13, PT, PT, R7.reuse, R0, RZ ;  /* 0x00000000070d7210 */ /* 0x040fe40007ffe0ff */
[----:B------:R-:W-:Y:S02]  /*0a20*/  LEA.HI.X.SX32 R15, R7, RZ, 0x1, P2 ;  /* 0x000000ff070f7211 */ /* 0x000fe400010f0eff */
[----:B-1----:R-:W-:Y:S01]  /*0a30*/  LEA R14, P2, R8, UR6, 0x1 ;  /* 0x00000006080e7c11 */ /* 0x002fe2000f8408ff */
[--C-:B------:R-:W-:Y:S01]  /*0a40*/  IMAD.IADD R7, R13, 0x1, R0.reuse ;  /* 0x000000010d077824 */ /* 0x100fe200078e0200 */
[----:B------:R-:W-:Y:S02]  /*0a50*/  IADD3 R17, P3, PT, R22, R13, RZ ;  /* 0x0000000d16117210 */ /* 0x000fe40007f7e0ff */
[----:B------:R-:W-:Y:S01]  /*0a60*/  LEA.HI.X R15, R8, UR7, R15, 0x1, P2 ;  /* 0x00000007080f7c11 */ /* 0x000fe200090f0c0f */
[----:B------:R-:W-:Y:S01]  /*0a70*/  IMAD.IADD R23, R7, 0x1, R0 ;  /* 0x0000000107177824 */ /* 0x000fe200078e0200 */
        /* <DEDUP_REMOVED lines=24> */
.L_x_659:
[----:B------:R-:W-:-:S05]  /*0c00*/  IMAD.MOV R8, RZ, RZ, -R5 ;  /* 0x000000ffff087224 */ /* 0x000fca00078e0a05 */
[----:B------:R-:W-:-:S13]  /*0c10*/  ISETP.GT.AND P2, PT, R8, 0x1, PT ;  /* 0x000000010800780c */ /* 0x000fda0003f44270 */
[----:B------:R-:W-:Y:S05]  /*0c20*/  @!P2 BRA `(.L_x_661) ;  /* 0x000000000048a947 */ /* 0x000fea0003800000 */
[----:B------:R-:W1:Y:S01]  /*0c30*/  LDCU.64 UR6, c[0x0][0x380] ;  /* 0x00007000ff0677ac */ /* 0x000e620008000a00 */
[----:B------:R-:W-:Y:S01]  /*0c40*/  IMAD.IADD R13, R7, 0x1, R0 ;  /* 0x00000001070d7824 */ /* 0x000fe200078e0200 */
[----:B-----5:R-:W-:-:S04]  /*0c50*/  IADD3 R10, P1, PT, R22, R7, RZ ;  /* 0x00000007160a7210 */ /* 0x020fc80007f3e0ff */
[----:B------:R-:W-:Y:S02]  /*0c60*/  IADD3 R8, P2, PT, R22, R13, RZ ;  /* 0x0000000d16087210 */ /* 0x000fe40007f5e0ff */
[----:B------:R-:W-:Y:S02]  /*0c70*/  LEA.HI.X.SX32 R15, R7, RZ, 0x1, P1 ;  /* 0x000000ff070f7211 */ /* 0x000fe400008f0eff */
[----:B------:R-:W-:Y:S02]  /*0c80*/  LEA.HI.X.SX32 R7, R13, RZ, 0x1, P2 ;  /* 0x000000ff0d077211 */ /* 0x000fe400010f0eff */
[----:B-1----:R-:W-:Y:S02]  /*0c90*/  LEA R14, P1, R10, UR6, 0x1 ;  /* 0x000000060a0e7c11 */ /* 0x002fe4000f8208ff */
        /* <DEDUP_REMOVED lines=10> */
[----:B-1----:R-:W-:-:S07]  /*0d40*/  VIADD R4, R4, 0x100 ;  /* 0x0000010004047836 */ /* 0x002fce0000000000 */
.L_x_661:
[----:B------:R-:W-:-:S13]  /*0d50*/  ISETP.NE.OR P1, PT, R5, RZ, P1 ;  /* 0x000000ff0500720c */ /* 0x000fda0000f25670 */
[----:B------:R-:W-:Y:S05]  /*0d60*/  @!P1 BRA `(.L_x_652) ;  /* 0x00000000002c9947 */ /* 0x000fea0003800000 */
.L_x_658:
        /* <DEDUP_REMOVED lines=11> */
.L_x_652:
[----:B0-----:R-:W-:Y:S05]  /*0e20*/  BSYNC.RECONVERGENT B0 ;  /* 0x0000000000007941 */ /* 0x001fea0003800200 */
.L_x_651:
[----:B------:R-:W0:Y:S02]  /*0e30*/  LDCU UR5, c[0x0][0x3ac] ;  /* 0x00007580ff0577ac */ /* 0x000e240008000800 */
[----:B0-----:R-:W-:-:S05]  /*0e40*/  IMAD.U32 R7, RZ, RZ, UR5 ;  /* 0x00000005ff077e24 */ /* 0x001fca000f8e00ff */
        /* <DEDUP_REMOVED lines=8> */
[----:B------:R-:W-:-:S03]  /*0ed0*/  IMAD R3, R57, R7, RZ ;  /* 0x0000000739037224 */ /* 0x000fc600078e02ff */
[----:B------:R-:W-:Y:S02]  /*0ee0*/  ISETP.GE.AND P1, PT, R8, RZ, PT ;  /* 0x000000ff0800720c */ /* 0x000fe40003f26270 */
[----:B------:R-:W-:-:S04]  /*0ef0*/  LEA R3, R3, UR4, 0x2 ;  /* 0x0000000403037c11 */ /* 0x000fc8000f8e10ff */
[----:B------:R-:W-:-:S07]  /*0f00*/  LEA R3, R2, R3, 0x2 ;  /* 0x0000000302037211 */ /* 0x000fce00078e10ff */
[----:B------:R-:W-:Y:S05]  /*0f10*/  @P1 BRA `(.L_x_663) ;  /* 0x00000000008c1947 */ /* 0x000fea0003800000 */
[----:B-1----:R-:W-:Y:S01]  /*0f20*/  IMAD.MOV R4, RZ, RZ, -R8 ;  /* 0x000000ffff047224 */ /* 0x002fe200078e0a08 */
[----:B------:R-:W-:-:S04]  /*0f30*/  PLOP3.LUT P1, PT, PT, PT, PT, 0x80, 0x8 ;  /* 0x000000000008781c */ /* 0x000fc80003f2f070 */
[----:B------:R-:W-:-:S13]  /*0f40*/  ISETP.GT.AND P2, PT, R4, 0x3, PT ;  /* 0x000000030400780c */ /* 0x000fda0003f44270 */
[----:B------:R-:W-:Y:S05]  /*0f50*/  @!P2 BRA `(.L_x_664) ;  /* 0x000000000044a947 */ /* 0x000fea0003800000 */
[----:B------:R-:W0:Y:S01]  /*0f60*/  LDC.64 R20, c[0x0][0x3a0] ;  /* 0x0000e800ff147b82 */ /* 0x000e220000000a00 */
[----:B------:R-:W-:-:S13]  /*0f70*/  PLOP3.LUT P1, PT, PT, PT, PT, 0x8, 0x80 ;  /* 0x000000000080781c */ /* 0x000fda0003f2e170 */
.L_x_665:
[C---:B------:R-:W-:Y:S02]  /*0f80*/  IMAD.IADD R14, R3.reuse, 0x1, R7 ;  /* 0x00000001030e7824 */ /* 0x040fe400078e0207 */
[----:B0-----:R-:W-:-:S04]  /*0f90*/  IMAD.WIDE R4, R3, 0x2, R20 ;  /* 0x0000000203047825 */ /* 0x001fc800078e0214 */
[C---:B------:R-:W-:Y:S01]  /*0fa0*/  IMAD.IADD R16, R14.reuse, 0x1, R7 ;  /* 0x000000010e107824 */ /* 0x040fe200078e0207 */
[----:B------:R1:W-:Y:S01]  /*0fb0*/  STG.E.64 desc[UR8][R4.64], RZ ;  /* 0x000000ff04007986 */ /* 0x0003e2000c101b08 */
[----:B------:R-:W-:-:S03]  /*0fc0*/  IMAD.WIDE R14, R14, 0x2, R20 ;  /* 0x000000020e0e7825 */ /* 0x000fc600078e0214 */
[C---:B------:R-:W-:Y:S01]  /*0fd0*/  IADD3 R10, PT, PT, R16.reuse, R7, RZ ;  /* 0x00000007100a7210 */ /* 0x040fe20007ffe0ff */
[--C-:B------:R-:W-:Y:S01]  /*0fe0*/  IMAD.WIDE R16, R16, 0x2, R20.reuse ;  /* 0x0000000210107825 */ /* 0x100fe200078e0214 */
[----:B------:R1:W-:Y:S03]  /*0ff0*/  STG.E.64 desc[UR8][R14.64], RZ ;  /* 0x000000ff0e007986 */ /* 0x0003e6000c101b08 */
[----:B------:R-:W-:Y:S01]  /*1000*/  IMAD.WIDE R18, R10, 0x2, R20 ;  /* 0x000000020a127825 */ /* 0x000fe200078e0214 */
[----:B------:R1:W-:Y:S03]  /*1010*/  STG.E.64 desc[UR8][R16.64], RZ ;  /* 0x000000ff10007986 */ /* 0x0003e6000c101b08 */
[----:B------:R-:W-:Y:S01]  /*1020*/  VIADD R8, R8, 0x4 ;  /* 0x0000000408087836 */ /* 0x000fe20000000000 */
[----:B------:R1:W-:Y:S01]  /*1030*/  STG.E.64 desc[UR8][R18.64], RZ ;  /* 0x000000ff12007986 */ /* 0x0003e2000c101b08 */
[----:B------:R-:W-:-:S03]  /*1040*/  IMAD.IADD R3, R10, 0x1, R7 ;  /* 0x000000010a037824 */ /* 0x000fc600078e0207 */
[----:B------:R-:W-:-:S13]  /*1050*/  ISETP.GE.AND P2, PT, R8, -0x3, PT ;  /* 0xfffffffd0800780c */ /* 0x000fda0003f46270 */
[----:B-1----:R-:W-:Y:S05]  /*1060*/  @!P2 BRA `(.L_x_665) ;  /* 0xfffffffc00c4a947 */ /* 0x002fea000383ffff */
.L_x_664:
[----:B------:R-:W-:-:S05]  /*1070*/  IMAD.MOV R4, RZ, RZ, -R8 ;  /* 0x000000ffff047224 */ /* 0x000fca00078e0a08 */
[----:B------:R-:W-:-:S13]  /*1080*/  ISETP.GT.AND P2, PT, R4, 0x1, PT ;  /* 0x000000010400780c */ /* 0x000fda0003f44270 */
[----:B------:R-:W-:Y:S05]  /*1090*/  @!P2 BRA `(.L_x_666) ;  /* 0x000000000024a947 */ /* 0x000fea0003800000 */
[----:B------:R-:W0:Y:S01]  /*10a0*/  LDC.64 R14, c[0x0][0x3a0] ;  /* 0x0000e800ff0e7b82 */ /* 0x000e220000000a00 */
[C---:B------:R-:W-:Y:S01]  /*10b0*/  IADD3 R10, PT, PT, R3.reuse, R7, RZ ;  /* 0x00000007030a7210 */ /* 0x040fe20007ffe0ff */
[----:B------:R-:W-:Y:S01]  /*10c0*/  VIADD R8, R8, 0x2 ;  /* 0x0000000208087836 */ /* 0x000fe20000000000 */
[----:B------:R-:W-:Y:S01]  /*10d0*/  PLOP3.LUT P1, PT, PT, PT, PT, 0x8, 0x80 ;  /* 0x000000000080781c */ /* 0x000fe20003f2e170 */
[----:B0-----:R-:W-:-:S04]  /*10e0*/  IMAD.WIDE R4, R3, 0x2, R14 ;  /* 0x0000000203047825 */ /* 0x001fc800078e020e */
[C---:B------:R-:W-:Y:S01]  /*10f0*/  IMAD.WIDE R14, R10.reuse, 0x2, R14 ;  /* 0x000000020a0e7825 */ /* 0x040fe200078e020e */
[----:B------:R0:W-:Y:S03]  /*1100*/  STG.E.64 desc[UR8][R4.64], RZ ;  /* 0x000000ff04007986 */ /* 0x0001e6000c101b08 */
[----:B------:R-:W-:Y:S01]  /*1110*/  IMAD.IADD R3, R10, 0x1, R7 ;  /* 0x000000010a037824 */ /* 0x000fe200078e0207 */
[----:B------:R0:W-:Y:S06]  /*1120*/  STG.E.64 desc[UR8][R14.64], RZ ;  /* 0x000000ff0e007986 */ /* 0x0001ec000c101b08 */
.L_x_666:
[----:B------:R-:W-:-:S13]  /*1130*/  ISETP.NE.OR P1, PT, R8, RZ, P1 ;  /* 0x000000ff0800720c */ /* 0x000fda0000f25670 */
[----:B------:R-:W-:Y:S05]  /*1140*/  @!P1 BRA `(.L_x_662) ;  /* 0x00000000001c9947 */ /* 0x000fea0003800000 */
.L_x_663:
[----:B01----:R-:W0:Y:S02]  /*1150*/  LDC.64 R4, c[0x0][0x3a0] ;  /* 0x0000e800ff047b82 */ /* 0x003e240000000a00 */
.L_x_667:
[C---:B0-----:R-:W-:Y:S01]  /*1160*/  IMAD.WIDE R14, R3.reuse, 0x2, R4 ;  /* 0x00000002030e7825 */ /* 0x041fe200078e0204 */
[----:B------:R-:W-:-:S03]  /*1170*/  IADD3 R3, PT, PT, R3, R7, RZ ;  /* 0x0000000703037210 */ /* 0x000fc60007ffe0ff */
[----:B------:R-:W-:Y:S01]  /*1180*/  VIADD R8, R8, 0x1 ;  /* 0x0000000108087836 */ /* 0x000fe20000000000 */
[----:B------:R2:W-:Y:S04]  /*1190*/  STG.E.64 desc[UR8][R14.64], RZ ;  /* 0x000000ff0e007986 */ /* 0x0005e8000c101b08 */
[----:B------:R-:W-:-:S13]  /*11a0*/  ISETP.NE.AND P1, PT, R8, RZ, PT ;  /* 0x000000ff0800720c */ /* 0x000fda0003f25270 */
[----:B--2---:R-:W-:Y:S05]  /*11b0*/  @P1 BRA `(.L_x_667) ;  /* 0xfffffffc00e81947 */ /* 0x004fea000383ffff */
.L_x_662:
[----:B------:R-:W2:Y:S01]  /*11c0*/  LDCU UR4, c[0x0][0x3c8] ;  /* 0x00007900ff0477ac */ /* 0x000ea20008000800 */
[----:B01----:R-:W0:Y:S01]  /*11d0*/  LDC.64 R14, c[0x0][0x3b8] ;  /* 0x0000ee00ff0e7b82 */ /* 0x003e220000000a00 */
[C---:B------:R-:W-:Y:S01]  /*11e0*/  ISETP.GE.AND P6, PT, R55.reuse, R0, PT ;  /* 0x000000003700720c */ /* 0x040fe20003fc6270 */
[----:B------:R-:W-:Y:S01]  /*11f0*/  IMAD.SHL.U32 R17, R6, 0x80, RZ ;  /* 0x0000008006117824 */ /* 0x000fe200078e00ff */
[----:B------:R-:W1:Y:S01]  /*1200*/  LDCU UR5, c[0x0][0x3cc] ;  /* 0x00007980ff0577ac */ /* 0x000e620008000800 */
[----:B------:R-:W3:Y:S01]  /*1210*/  LDCU UR6, c[0x0][0x3d0] ;  /* 0x00007a00ff0677ac */ /* 0x000ee20008000800 */
[----:B------:R-:W4:Y:S01]  /*1220*/  LDCU UR7, c[0x0][0x3d4] ;  /* 0x00007a80ff0777ac */ /* 0x000f220008000800 */
[----:B------:R-:W4:Y:S01]  /*1230*/  LDCU UR10, c[0x0][0x3d8] ;  /* 0x00007b00ff0a77ac */ /* 0x000f220008000800 */
[----:B--2---:R-:W-:Y:S01]  /*1240*/  VIMNMX R3, PT, PT, R55, UR4, PT ;  /* 0x0000000437037c48 */ /* 0x004fe2000bfe0100 */
[----:B------:R-:W2:Y:S01]  /*1250*/  LDCU UR11, c[0x0][0x3dc] ;  /* 0x00007b80ff0b77ac */ /* 0x000ea20008000800 */
[----:B------:R-:W-:Y:S02]  /*1260*/  BAR.SYNC.DEFER_BLOCKING 0x0 ;  /* 0x0000000000007b1d */ /* 0x000fe40000010000 */
[----:B------:R-:W-:-:S02]  /*1270*/  SHF.R.S32.HI R4, RZ, 0x1f, R3 ;  /* 0x0000001fff047819 */ /* 0x000fc40000011403 */
[----:B------:R-:W-:Y:S01]  /*1280*/  ISETP.GT.AND P1, PT, R55, UR4, PT ;  /* 0x0000000437007c0c */ /* 0x000fe2000bf24270 */
[----:B0-----:R-:W-:Y:S01]  /*1290*/  IMAD.WIDE.U32 R16, R17, 0x2, R14 ;  /* 0x0000000211107825 */ /* 0x001fe200078e000e */
[C---:B-1----:R-:W-:Y:S02]  /*12a0*/  ISETP.GT.AND P2, PT, R55.reuse, UR5, PT ;  /* 0x0000000537007c0c */ /* 0x042fe4000bf44270 */
[C---:B---3--:R-:W-:Y:S02]  /*12b0*/  ISETP.GT.AND P3, PT, R55.reuse, UR6, PT ;  /* 0x0000000637007c0c */ /* 0x048fe4000bf64270 */
[C---:B----4-:R-:W-:Y:S02]  /*12c0*/  ISETP.GT.AND P4, PT, R55.reuse, UR7, PT ;  /* 0x0000000737007c0c */ /* 0x050fe4000bf84270 */
[----:B------:R-:W-:Y:S02]  /*12d0*/  LEA.HI R3, R4, R3, RZ, 0x5 ;  /* 0x0000000304037211 */ /* 0x000fe400078f28ff */
[----:B------:R-:W-:Y:S01]  /*12e0*/  ISETP.GT.AND P5, PT, R55, UR10, PT ;  /* 0x0000000a37007c0c */ /* 0x000fe2000bfa4270 */
[----:B--2---:R-:W-:-:S12]  /*12f0*/  @P6 BRA `(.L_x_668) ;  /* 0x0000000000d06947 */ /* 0x004fd80003800000 */
[----:B------:R0:W5:Y:S01]  /*1300*/  LDG.E.U16.CONSTANT R4, desc[UR8][R16.64] ;  /* 0x0000000810047981 */ /* 0x000162000c1e9500 */
[----:B------:R-:W-:Y:S01]  /*1310*/  SHF.R.S32.HI R5, RZ, 0x1f, R12 ;  /* 0x0000001fff057819 */ /* 0x000fe2000001140c */
[----:B------:R-:W-:Y:S01]  /*1320*/  IMAD.SHL.U32 R2, R2, 0x10, RZ ;  /* 0x0000001002027824 */ /* 0x000fe200078e00ff */
[----:B------:R-:W-:Y:S01]  /*1330*/  MOV R10, R55 ;  /* 0x00000037000a7202 */ /* 0x000fe20000000f00 */
[----:B------:R-:W-:Y:S01]  /*1340*/  IMAD.MOV.U32 R8, RZ, RZ, RZ ;  /* 0x000000ffff087224 */ /* 0x000fe200078e00ff */
[----:B------:R-:W-:Y:S02]  /*1350*/  LEA.HI R5, R5, R12, RZ, 0x3 ;  /* 0x0000000c05057211 */ /* 0x000fe400078f18ff */
[----:B------:R-:W-:Y:S02]  /*1360*/  LOP3.LUT R2, R2, 0x10, RZ, 0xc0, !PT ;  /* 0x0000001002027812 */ /* 0x000fe400078ec0ff */
[----:B------:R-:W-:-:S07]  /*1370*/  SHF.R.S32.HI R5, RZ, 0x3, R5 ;  /* 0x00000003ff057819 */ /* 0x000fce0000011405 */
.L_x_669:
[----:B------:R-:W1:Y:S01]  /*1380*/  LDC.64 R18, c[0x0][0x390] ;  /* 0x0000e400ff127b82 */ /* 0x000e620000000a00 */
[----:B-----5:R-:W-:-:S04]  /*1390*/  IMAD.IADD R13, R4, 0x1, R8 ;  /* 0x00000001040d7824 */ /* 0x020fc800078e0208 */
[----:B------:R-:W-:-:S05]  /*13a0*/  IMAD R20, R13, R7, RZ ;  /* 0x000000070d147224 */ /* 0x000fca00078e02ff */
[----:B------:R-:W-:-:S04]  /*13b0*/  SHF.R.S32.HI R21, RZ, 0x1f, R20 ;  /* 0x0000001fff157819 */ /* 0x000fc80000011414 */
[----:B------:R-:W-:-:S04]  /*13c0*/  LEA.HI R20, R21, R20, RZ, 0x3 ;  /* 0x0000001415147211 */ /* 0x000fc800078f18ff */
[----:B------:R-:W-:-:S05]  /*13d0*/  LEA.HI.SX32 R21, R20, R5, 0x1d ;  /* 0x0000000514157211 */ /* 0x000fca00078feaff */
[----:B-1----:R-:W-:Y:S02]  /*13e0*/  IMAD.WIDE R18, R21, 0x4, R18 ;  /* 0x0000000415127825 */ /* 0x002fe400078e0212 */
[----:B------:R-:W1:Y:S04]  /*13f0*/  LDC.64 R20, c[0x0][0x398] ;  /* 0x0000e600ff147b82 */ /* 0x000e680000000a00 */
[----:B------:R-:W2:Y:S01]  /*1400*/  LDG.E.CONSTANT R19, desc[UR8][R18.64] ;  /* 0x0000000812137981 */ /* 0x000ea2000c1e9900 */
[----:B------:R-:W-:-:S04]  /*1410*/  IMAD.SHL.U32 R23, R10, 0x2, RZ ;  /* 0x000000020a177824 */ /* 0x000fc800078e00ff */
[----:B------:R-:W-:-:S06]  /*1420*/  IMAD.WIDE.U32 R22, R23, 0x2, R14 ;  /* 0x0000000217167825 */ /* 0x000fcc00078e000e */
[----:B------:R-:W3:Y:S01]  /*1430*/  LDG.E.U16.CONSTANT R23, desc[UR8][R22.64+0x2] ;  /* 0x0000020816177981 */ /* 0x000ee2000c1e9500 */
[----:B-1----:R-:W-:-:S06]  /*1440*/  IMAD.WIDE.U32 R20, R13, 0x2, R20 ;  /* 0x000000020d147825 */ /* 0x002fcc00078e0014 */
[----:B------:R1:W4:Y:S01]  /*1450*/  LDG.E.U16.CONSTANT R20, desc[UR8][R20.64] ;  /* 0x0000000814147981 */ /* 0x000322000c1e9500 */
[----:B--2---:R-:W-:-:S04]  /*1460*/  SHF.R.U32.HI R13, RZ, R2, R19 ;  /* 0x00000002ff0d7219 */ /* 0x004fc80000011613 */
[--C-:B------:R-:W-:Y:S02]  /*1470*/  SHF.R.U32.HI R26, RZ, 0x4, R13.reuse ;  /* 0x00000004ff1a7819 */ /* 0x100fe4000001160d */
[----:B------:R-:W-:Y:S02]  /*1480*/  SHF.R.U32.HI R18, RZ, 0x8, R13 ;  /* 0x00000008ff127819 */ /* 0x000fe4000001160d */
[----:B------:R-:W-:Y:S02]  /*1490*/  LOP3.LUT R26, R26, 0xf, RZ, 0xc0, !PT ;  /* 0x0000000f1a1a7812 */ /* 0x000fe400078ec0ff */
[----:B------:R-:W-:-:S03]  /*14a0*/  LOP3.LUT R18, R18, 0xf, RZ, 0xc0, !PT ;  /* 0x0000000f12127812 */ /* 0x000fc600078ec0ff */
[C---:B------:R-:W-:Y:S01]  /*14b0*/  IMAD R19, R26.reuse, R26, R26 ;  /* 0x0000001a1a137224 */ /* 0x040fe200078e021a */
[----:B------:R-:W-:Y:S02]  /*14c0*/  LOP3.LUT R25, R13, 0xf, RZ, 0xc0, !PT ;  /* 0x0000000f0d197812 */ /* 0x000fe400078ec0ff */
[----:B------:R-:W-:Y:S02]  /*14d0*/  SHF.R.U32.HI R13, RZ, 0xc, R13 ;  /* 0x0000000cff0d7819 */ /* 0x000fe4000001160d */
[----:B------:R-:W-:Y:S01]  /*14e0*/  IADD3 R26, PT, PT, R26, 0x1, R19 ;  /* 0x000000011a1a7810 */ /* 0x000fe20007ffe013 */
[----:B------:R-:W-:Y:S01]  /*14f0*/  IMAD R19, R18, R18, R18 ;  /* 0x0000001212137224 */ /* 0x000fe200078e0212 */
[----:B------:R-:W-:Y:S01]  /*1500*/  LOP3.LUT R13, R13, 0xf, RZ, 0xc0, !PT ;  /* 0x0000000f0d0d7812 */ /* 0x000fe200078ec0ff */
[----:B------:R-:W-:-:S03]  /*1510*/  IMAD R28, R25, R25, R25 ;  /* 0x00000019191c7224 */ /* 0x000fc600078e0219 */
[----:B------:R-:W-:Y:S01]  /*1520*/  IADD3 R19, PT, PT, R18, 0x1, R19 ;  /* 0x0000000112137810 */ /* 0x000fe20007ffe013 */
[----:B------:R-:W-:Y:S01]  /*1530*/  IMAD R18, R13, R13, R13 ;  /* 0x0000000d0d127224 */ /* 0x000fe200078e020d */
[----:B------:R-:W-:-:S04]  /*1540*/  IADD3 R28, PT, PT, R25, 0x1, R28 ;  /* 0x00000001191c7810 */ /* 0x000fc80007ffe01c */
[----:B------:R-:W-:Y:S01]  /*1550*/  IADD3 R18, PT, PT, R13, 0x1, R18 ;  /* 0x000000010d127810 */ /* 0x000fe20007ffe012 */
[----:B-1----:R-:W-:Y:S08]  /*1560*/  I2F.F16 R21, R26 ;  /* 0x0000001a00157306 */ /* 0x002ff00000200c00 */
[----:B------:R-:W1:Y:S08]  /*1570*/  I2F.F16 R28, R28 ;  /* 0x0000001c001c7306 */ /* 0x000e700000200c00 */
[----:B------:R-:W-:Y:S08]  /*1580*/  I2F.F16 R19, R19 ;  /* 0x0000001300137306 */ /* 0x000ff00000200c00 */
[----:B------:R-:W2:Y:S01]  /*1590*/  I2F.F16 R18, R18 ;  /* 0x0000001200127306 */ /* 0x000ea20000200c00 */
[----:B-1----:R-:W-:Y:S01]  /*15a0*/  PRMT R21, R28, 0x5410, R21 ;  /* 0x000054101c157816 */ /* 0x002fe20000000015 */
[----:B------:R-:W-:-:S04]  /*15b0*/  IMAD R13, R8, 0x8, R1 ;  /* 0x00000008080d7824 */ /* 0x000fc800078e0201 */
[----:B----4-:R-:W-:Y:S01]  /*15c0*/  HMUL2 R28, R21, R20.H0_H0 ;  /* 0x20000014151c7232 */ /* 0x010fe20000000000 */
[----:B--2---:R-:W-:-:S05]  /*15d0*/  PRMT R19, R19, 0x5410, R18 ;  /* 0x0000541013137816 */ /* 0x004fca0000000012 */
[----:B------:R-:W-:Y:S01]  /*15e0*/  HMUL2 R29, R19, R20.H0_H0 ;  /* 0x20000014131d7232 */ /* 0x000fe20000000000 */
[----:B---3--:R-:W-:-:S04]  /*15f0*/  IADD3 R10, PT, PT, R23, R10, RZ ;  /* 0x0000000a170a7210 */ /* 0x008fc80007ffe0ff */
[----:B------:R1:W-:Y:S01]  /*1600*/  STL.64 [R13], R28 ;  /* 0x0000001c0d007387 */ /* 0x0003e20000100a00 */
[----:B------:R-:W-:Y:S01]  /*1610*/  ISETP.GE.AND P6, PT, R10, R53, PT ;  /* 0x000000350a00720c */ /* 0x000fe20003fc6270 */
[----:B------:R-:W-:-:S12]  /*1620*/  VIADD R8, R8, 0x1 ;  /* 0x0000000108087836 */ /* 0x000fd80000000000 */
[----:B-1----:R-:W-:Y:S05]  /*1630*/  @!P6 BRA `(.L_x_669) ;  /* 0xfffffffc0050e947 */ /* 0x002fea000383ffff */
.L_x_668:
[----:B------:R-:W-:Y:S01]  /*1640*/  HFMA2 R2, -RZ, RZ, 0, 0 ;  /* 0x00000000ff027431 */ /* 0x000fe200000001ff */
[----:B------:R-:W-:Y:S01]  /*1650*/  CS2R R4, SRZ ;  /* 0x0000000000047805 */ /* 0x000fe2000001ff00 */
[----:B------:R-:W-:Y:S01]  /*1660*/  IMAD.MOV.U32 R10, RZ, RZ, RZ ;  /* 0x000000ffff0a7224 */ /* 0x000fe200078e00ff */
[----:B------:R-:W-:Y:S01]  /*1670*/  SHF.R.S32.HI R19, RZ, 0x5, R3 ;  /* 0x00000005ff137819 */ /* 0x000fe20000011403 */
[----:B------:R-:W-:Y:S01]  /*1680*/  IMAD.MOV.U32 R13, RZ, RZ, RZ ;  /* 0x000000ffff0d7224 */ /* 0x000fe200078e00ff */
        /* <DEDUP_REMOVED lines=8> */
.L_x_670:
        /* <DEDUP_REMOVED lines=8> */
.L_x_671:
[----:B------:R-:W-:Y:S05]  /*1790*/  @!P3 BRA `(.L_x_672) ;  /* 0x00000000001cb947 */ /* 0x000fea0003800000 */
[----:B------:R-:W1:Y:S02]  /*17a0*/  LDC R8, c[0x0][0x3d4] ;  /* 0x0000f500ff087b82 */ /* 0x000e640000000800 */
[----:B-1----:R-:W-:-:S05]  /*17b0*/  VIMNMX R3, PT, PT, R55, R8, PT ;  /* 0x0000000837037248 */ /* 0x002fca0003fe0100 */
[----:B------:R-:W-:-:S05]  /*17c0*/  VIADD R3, R3, -UR6 ;  /* 0x8000000603037c36 */ /* 0x000fca0008000000 */
[----:B------:R-:W-:-:S04]  /*17d0*/  SHF.R.S32.HI R8, RZ, 0x1f, R3 ;  /* 0x0000001fff087819 */ /* 0x000fc80000011403 */
[----:B------:R-:W-:-:S04]  /*17e0*/  LEA.HI R8, R8, R3, RZ, 0x5 ;  /* 0x0000000308087211 */ /* 0x000fc800078f28ff */
[----:B------:R-:W-:-:S04]  /*17f0*/  SHF.R.S32.HI R8, RZ, 0x5, R8 ;  /* 0x00000005ff087819 */ /* 0x000fc80000011408 */
[----:B------:R-:W-:-:S07]  /*1800*/  SHF.L.U32 R5, R8, 0x2, RZ ;  /* 0x0000000208057819 */ /* 0x000fce00000006ff */
.L_x_672:
        /* <DEDUP_REMOVED lines=8> */
.L_x_673:
[----:B------:R-:W-:Y:S05]  /*1890*/  @!P5 BRA `(.L_x_674) ;  /* 0x00000000001cd947 */ /* 0x000fea0003800000 */
[----:B------:R-:W1:Y:S02]  /*18a0*/  LDC R8, c[0x0][0x3dc] ;  /* 0x0000f700ff087b82 */ /* 0x000e640000000800 */
[----:B-1----:R-:W-:-:S05]  /*18b0*/  VIMNMX R3, PT, PT, R55, R8, PT ;  /* 0x0000000837037248 */ /* 0x002fca0003fe0100 */
[----:B------:R-:W-:-:S05]  /*18c0*/  VIADD R3, R3, -UR10 ;  /* 0x8000000a03037c36 */ /* 0x000fca0008000000 */
[----:B------:R-:W-:-:S04]  /*18d0*/  SHF.R.S32.HI R8, RZ, 0x1f, R3 ;  /* 0x0000001fff087819 */ /* 0x000fc80000011403 */
[----:B------:R-:W-:-:S04]  /*18e0*/  LEA.HI R8, R8, R3, RZ, 0x5 ;  /* 0x0000000308087211 */ /* 0x000fc800078f28ff */
[----:B------:R-:W-:-:S05]  /*18f0*/  SHF.R.S32.HI R8, RZ, 0x5, R8 ;  /* 0x00000005ff087819 */ /* 0x000fca0000011408 */
[----:B------:R-:W-:-:S07]  /*1900*/  IMAD.SHL.U32 R13, R8, 0x2, RZ ;  /* 0x00000002080d7824 */ /* 0x000fce00078e00ff */
.L_x_674:
        /* <DEDUP_REMOVED lines=15> */
[----:B------:R-:W2:Y:S04]  /*1a00*/  LDG.E.U16.CONSTANT R52, desc[UR8][R16.64+0x2] ;  /* 0x0000020810347981 */ /* 0x000ea8000c1e9500 */
[----:B------:R1:W5:Y:S01]  /*1a10*/  LDL.64 R60, [R1] ;  /* 0x00000000013c7983 */ /* 0x0003620000100a00 */
[----:B------:R-:W3:Y:S01]  /*1a20*/  S2UR UR5, SR_CgaCtaId ;  /* 0x00000000000579c3 */ /* 0x000ee20000008800 */
[----:B------:R-:W4:Y:S01]  /*1a30*/  LDCU.64 UR6, c[0x0][0x388] ;  /* 0x00007100ff0677ac */ /* 0x000f220008000a00 */
[----:B------:R-:W-:Y:S01]  /*1a40*/  IMAD.WIDE.U32 R6, R6, 0x100, R14 ;  /* 0x0000010006067825 */ /* 0x000fe200078e000e */
[----:B------:R-:W-:Y:S02]  /*1a50*/  PRMT R8, R9, 0x9910, RZ ;  /* 0x0000991009087816 */ /* 0x000fe400000000ff */
[----:B------:R-:W-:-:S02]  /*1a60*/  SHF.R.S32.HI R9, RZ, 0x1f, R13 ;  /* 0x0000001fff097819 */ /* 0x000fc4000001140d */
[----:B------:R-:W-:Y:S02]  /*1a70*/  IADD3 R10, P1, PT, R12, R13, RZ ;  /* 0x0000000d0c0a7210 */ /* 0x000fe40007f3e0ff */
[----:B------:R-:W-:Y:S01]  /*1a80*/  IADD3 R50, P3, PT, R6, 0x2, RZ ;  /* 0x0000000206327810 */ /* 0x000fe20007f7e0ff */
[----:B------:R-:W-:Y:S01]  /*1a90*/  UMOV UR4, 0x400 ;  /* 0x0000040000047882 */ /* 0x000fe20000000000 */
[----:B------:R-:W-:Y:S02]  /*1aa0*/  PRMT R11, R11, 0x9910, RZ ;  /* 0x000099100b0b7816 */ /* 0x000fe400000000ff */
[----:B------:R-:W-:Y:S01]  /*1ab0*/  LEA.HI.X.SX32 R9, R12, R9, 0x1, P1 ;  /* 0x000000090c097211 */ /* 0x000fe200008f0eff */
[----:B------:R-:W-:Y:S01]  /*1ac0*/  IMAD.X R49, RZ, RZ, R7, P3 ;  /* 0x000000ffff317224 */ /* 0x000fe200018e0607 */
[----:B------:R-:W-:Y:S02]  /*1ad0*/  ISETP.EQ.OR P0, PT, R24, 0x3, P0 ;  /* 0x000000031800780c */ /* 0x000fe40000702670 */
[----:B----4-:R-:W-:Y:S01]  /*1ae0*/  LEA R58, P4, R10, UR6, 0x2 ;  /* 0x000000060a3a7c11 */ /* 0x010fe2000f8810ff */
[----:B------:R-:W-:Y:S01]  /*1af0*/  IMAD.MOV.U32 R51, RZ, RZ, RZ ;  /* 0x000000ffff337224 */ /* 0x000fe200078e00ff */
[----:B------:R-:W-:-:S02]  /*1b00*/  ISETP.NE.AND P2, PT, R8, RZ, PT ;  /* 0x000000ff0800720c */ /* 0x000fc40003f45270 */
[----:B------:R-:W-:Y:S01]  /*1b10*/  ISETP.NE.AND P1, PT, R11, RZ, PT ;  /* 0x000000ff0b00720c */ /* 0x000fe20003f25270 */
[----:B---3--:R-:W-:Y:S01]  /*1b20*/  ULEA UR4, UR5, UR4, 0x18 ;  /* 0x0000000405047291 */ /* 0x008fe2000f8ec0ff */
[----:B------:R-:W-:Y:S02]  /*1b30*/  LEA.HI.X R59, R10, UR7, R9, 0x2, P4 ;  /* 0x000000070a3b7c11 */ /* 0x000fe4000a0f1409 */
[----:B------:R-:W-:Y:S02]  /*1b40*/  VIMNMX R53, PT, PT, R53, UR11, PT ;  /* 0x0000000b35357c48 */ /* 0x000fe4000bfe0100 */
[----:B------:R-:W-:Y:S01]  /*1b50*/  PRMT R48, RZ, 0x7610, R48 ;  /* 0x00007610ff307816 */ /* 0x000fe20000000030 */
[----:B------:R-:W-:Y:S01]  /*1b60*/  UIADD3 UR4, UPT, UPT, UR4, 0x100, URZ ;  /* 0x0000010004047890 */ /* 0x000fe2000fffe0ff */
[----:B-12---:R-:W-:-:S11]  /*1b70*/  IMAD.IADD R52, R55, 0x1, R52 ;  /* 0x0000000137347824 */ /* 0x006fd600078e0234 */
.L_x_680:
[----:B------:R-:W-:Y:S01]  /*1b80*/  ISETP.NE.AND P3, PT, R55, R52, PT ;  /* 0x000000343700720c */ /* 0x000fe20003f65270 */
[----:B------:R-:W2:-:S12]  /*1b90*/  LDG.E.128.CONSTANT R8, desc[UR8][R58.64] ;  /* 0x000000083a087981 */ /* 0x000e98000c1e9d00 */
[----:B------:R-:W-:-:S05]  /*1ba0*/  @!P3 LEA R6, R51, R1, 0x3 ;  /* 0x000000013306b211 */ /* 0x000fca00078e18ff */
[----:B------:R1:W3:Y:S01]  /*1bb0*/  @!P3 LDL.64 R14, [R6+0x8] ;  /* 0x00000800060eb983 */ /* 0x0002e20000100a00 */
[----:B------:R-:W-:Y:S02]  /*1bc0*/  @!P3 IMAD.MOV.U32 R7, RZ, RZ, R49 ;  /* 0x000000ffff07b224 */ /* 0x000fe400078e0031 */
[----:B-1----:R-:W-:-:S05]  /*1bd0*/  @!P3 IMAD.MOV.U32 R6, RZ, RZ, R50 ;  /* 0x000000ffff06b224 */ /* 0x002fca00078e0032 */
[----:B------:R1:W4:Y:S01]  /*1be0*/  @!P3 LDG.E.U16.CONSTANT R12, desc[UR8][R6.64] ;  /* 0x00000008060cb981 */ /* 0x000322000c1e9500 */
[----:B------:R-:W-:Y:S01]  /*1bf0*/  IMAD.MOV.U32 R13, RZ, RZ, 0x3400 ;  /* 0x00003400ff0d7424 */ /* 0x000fe200078e00ff */
[----:B------:R-:W-:Y:S02]  /*1c00*/  MOV R29, 0x2c00 ;  /* 0x00002c00001d7802 */ /* 0x000fe40000000f00 */
[----:B------:R-:W-:Y:S01]  /*1c10*/  ISETP.NE.AND P4, PT, R54, RZ, PT ;  /* 0x000000ff3600720c */ /* 0x000fe20003f85270 */
[----:B------:R-:W-:Y:S01]  /*1c20*/  IMAD.MOV.U32 R37, RZ, RZ, 0x2400 ;  /* 0x00002400ff257424 */ /* 0x000fe200078e00ff */
[C---:B--2---:R-:W-:Y:S02]  /*1c30*/  LOP3.LUT R18, R9.reuse, 0x30003, RZ, 0xc0, !PT ;  /* 0x0003000309127812 */ /* 0x044fe400078ec0ff */
[C---:B-1----:R-:W-:Y:S02]  /*1c40*/  LOP3.LUT R7, R9.reuse, 0xc000c, RZ, 0xc0, !PT ;  /* 0x000c000c09077812 */ /* 0x042fe400078ec0ff */
[----:B------:R-:W-:-:S02]  /*1c50*/  LOP3.LUT R30, R9, 0xc000c0, RZ, 0xc0, !PT ;  /* 0x00c000c0091e7812 */ /* 0x000fc400078ec0ff */
[----:B------:R-:W-:Y:S02]  /*1c60*/  SHF.R.U32.HI R19, RZ, 0x8, R9 ;  /* 0x00000008ff137819 */ /* 0x000fe40000011609 */
[----:B0-----:R-:W-:Y:S02]  /*1c70*/  SHF.R.U32.HI R17, RZ, 0x8, R8 ;  /* 0x00000008ff117819 */ /* 0x001fe40000011608 */
[----:B---3-5:R-:W-:Y:S02]  /*1c80*/  @!P3 PRMT R61, R15, 0x7610, R61 ;  /* 0x000076100f3db816 */ /* 0x028fe4000000003d */
[----:B------:R-:W-:Y:S02]  /*1c90*/  @!P3 PRMT R60, R14, 0x7610, R60 ;  /* 0x000076100e3cb816 */ /* 0x000fe4000000003c */
[----:B------:R-:W-:Y:S02]  /*1ca0*/  @!P3 PRMT R61, R61, 0x7610, R15 ;  /* 0x000076103d3db816 */ /* 0x000fe4000000000f */
[----:B------:R-:W-:-:S02]  /*1cb0*/  LOP3.LUT R15, R9, 0x300030, RZ, 0xc0, !PT ;  /* 0x00300030090f7812 */ /* 0x000fc400078ec0ff */
[----:B------:R-:W-:Y:S02]  /*1cc0*/  LOP3.LUT R9, R10, 0xc000c, RZ, 0xc0, !PT ;  /* 0x000c000c0a097812 */ /* 0x000fe400078ec0ff */
[----:B------:R-:W-:Y:S02]  /*1cd0*/  SHF.R.U32.HI R21, RZ, 0x8, R10 ;  /* 0x00000008ff157819 */ /* 0x000fe4000001160a */
[----:B------:R-:W-:Y:S02]  /*1ce0*/  @!P3 PRMT R60, R60, 0x7610, R14 ;  /* 0x000076103c3cb816 */ /* 0x000fe4000000000e */
[----:B------:R-:W-:Y:S02]  /*1cf0*/  SHF.R.U32.HI R23, RZ, 0x8, R11 ;  /* 0x00000008ff177819 */ /* 0x000fe4000001160b */
[C---:B------:R-:W-:Y:S02]  /*1d00*/  LOP3.LUT R16, R8.reuse, 0x30003, RZ, 0xc0, !PT ;  /* 0x0003000308107812 */ /* 0x040fe400078ec0ff */
[----:B------:R-:W-:-:S02]  /*1d10*/  LOP3.LUT R6, R8, 0xc000c, RZ, 0xc0, !PT ;  /* 0x000c000c08067812 */ /* 0x000fc400078ec0ff */
[C---:B------:R-:W-:Y:S02]  /*1d20*/  LOP3.LUT R14, R8.reuse, 0x300030, RZ, 0xc0, !PT ;  /* 0x00300030080e7812 */ /* 0x040fe400078ec0ff */
[----:B------:R-:W-:Y:S02]  /*1d30*/  LOP3.LUT R31, R8, 0xc000c0, RZ, 0xc0, !PT ;  /* 0x00c000c0081f7812 */ /* 0x000fe400078ec0ff */
[C---:B------:R-:W-:Y:S02]  /*1d40*/  LOP3.LUT R20, R10.reuse, 0x30003, RZ, 0xc0, !PT ;  /* 0x000300030a147812 */ /* 0x040fe400078ec0ff */
[C---:B------:R-:W-:Y:S02]  /*1d50*/  LOP3.LUT R25, R10.reuse, 0x300030, RZ, 0xc0, !PT ;  /* 0x003000300a197812 */ /* 0x040fe400078ec0ff */
[----:B------:R-:W-:Y:S02]  /*1d60*/  LOP3.LUT R32, R10, 0xc000c0, RZ, 0xc0, !PT ;  /* 0x00c000c00a207812 */ /* 0x000fe400078ec0ff */
[----:B------:R-:W-:-:S02]  /*1d70*/  LOP3.LUT R24, R9, 0x64006400, RZ, 0xfc, !PT ;  /* 0x6400640009187812 */ /* 0x000fc400078efcff */
[C---:B------:R-:W-:Y:S02]  /*1d80*/  LOP3.LUT R22, R11.reuse, 0x30003, RZ, 0xc0, !PT ;  /* 0x000300030b167812 */ /* 0x040fe400078ec0ff */
[C---:B------:R-:W-:Y:S02]  /*1d90*/  LOP3.LUT R10, R11.reuse, 0xc000c, RZ, 0xc0, !PT ;  /* 0x000c000c0b0a7812 */ /* 0x040fe400078ec0ff */
[C---:B------:R-:W-:Y:S02]  /*1da0*/  LOP3.LUT R27, R11.reuse, 0x300030, RZ, 0xc0, !PT ;  /* 0x003000300b1b7812 */ /* 0x040fe400078ec0ff */
[----:B------:R-:W-:Y:S02]  /*1db0*/  LOP3.LUT R33, R11, 0xc000c0, RZ, 0xc0, !PT ;  /* 0x00c000c00b217812 */ /* 0x000fe400078ec0ff */
[----:B------:R-:W-:Y:S02]  /*1dc0*/  LOP3.LUT R8, R7, 0x64006400, RZ, 0xfc, !PT ;  /* 0x6400640007087812 */ /* 0x000fe400078efcff */
[----:B------:R-:W-:-:S02]  /*1dd0*/  LOP3.LUT R9, R19, 0xc000c, RZ, 0xc0, !PT ;  /* 0x000c000c13097812 */ /* 0x000fc400078ec0ff */
[----:B------:R-:W-:Y:S02]  /*1de0*/  LOP3.LUT R7, R17, 0xc000c, RZ, 0xc0, !PT ;  /* 0x000c000c11077812 */ /* 0x000fe400078ec0ff */
[----:B------:R-:W-:Y:S01]  /*1df0*/  LOP3.LUT R11, R21, 0xc000c, RZ, 0xc0, !PT ;  /* 0x000c000c150b7812 */ /* 0x000fe200078ec0ff */
[----:B----4-:R-:W-:Y:S01]  /*1e00*/  @!P3 IMAD.IADD R52, R12, 0x1, R55 ;  /* 0x000000010c34b824 */ /* 0x010fe200078e0237 */
        /* <DEDUP_REMOVED lines=15> */
[----:B------:R-:W-:Y:S01]  /*1f00*/  HFMA2 R13, R34, R13.H0_H0, -258, -258 ;  /* 0xdc08dc08220d7431 */ /* 0x000fe2000004000d */
        /* <DEDUP_REMOVED lines=21> */
[----:B------:R-:W-:Y:S01]  /*2060*/  LOP3.LUT R35, R23, 0xc000c0, RZ, 0xc0, !PT ;  /* 0x00c000c017237812 */ /* 0x000fe200078ec0ff */
[-C--:B------:R-:W-:Y:S01]  /*2070*/  HFMA2 R14, R14, R29.reuse.H0_H0, -66, -66 ;  /* 0xd420d4200e0e7431 */ /* 0x080fe2000004001d */
[----:B------:R-:W-:Y:S01]  /*2080*/  LOP3.LUT R17, R17, 0x30003, RZ, 0xc0, !PT ;  /* 0x0003000311117812 */ /* 0x000fe200078ec0ff */
[-C--:B------:R-:W-:Y:S01]  /*2090*/  HFMA2 R26, R26, R29.reuse.H0_H0, -66, -66 ;  /* 0xd420d4201a1a7431 */ /* 0x080fe2000004001d */
[----:B------:R-:W-:Y:S01]  /*20a0*/  LOP3.LUT R19, R19, 0x30003, RZ, 0xc0, !PT ;  /* 0x0003000313137812 */ /* 0x000fe200078ec0ff */
[-C--:B------:R-:W-:Y:S01]  /*20b0*/  HFMA2 R28, R36, R29.reuse.H0_H0, -66, -66 ;  /* 0xd420d420241c7431 */ /* 0x080fe2000004001d */
        /* <DEDUP_REMOVED lines=75> */
.L_x_676:
[----:B------:R-:W0:Y:S01]  /*2570*/  S2R R57, SR_CTAID.Y ;  /* 0x0000000000397919 */ /* 0x000e220000002600 */
[----:B------:R-:W0:Y:S01]  /*2580*/  LDC R56, c[0x0][0x3a8] ;  /* 0x0000ea00ff387b82 */ /* 0x000e220000000800 */
[----:B------:R-:W-:-:S05]  /*2590*/  @!P3 VIADD R16, R51, 0x1 ;  /* 0x000000013310b836 */ /* 0x000fca0000000000 */
[----:B------:R-:W-:Y:S01]  /*25a0*/  @!P3 MOV R51, R16 ;  /* 0x000000100033b202 */ /* 0x000fe20000000f00 */
        /* <DEDUP_REMOVED lines=8> */
[----:B------:R-:W-:Y:S02]  /*2630*/  HFMA2 R63, R39, R16, RZ.H0_H0 ;  /* 0x00000010273f7231 */ /* 0x000fe400000400ff */
[-C--:B------:R-:W-:Y:S02]  /*2640*/  HFMA2 R62, R6, R17.reuse, R62 ;  /* 0x00000011063e7231 */ /* 0x080fe4000000003e */
[----:B------:R-:W-:-:S02]  /*2650*/  HFMA2 R63, R7, R17, R63 ;  /* 0x00000011073f7231 */ /* 0x000fc4000000003f */
[-C--:B------:R-:W-:Y:S02]  /*2660*/  HFMA2 R62, R14, R18.reuse, R62 ;  /* 0x000000120e3e7231 */ /* 0x080fe4000000003e */
[----:B------:R-:W-:Y:S02]  /*2670*/  HFMA2 R63, R15, R18, R63 ;  /* 0x000000120f3f7231 */ /* 0x000fe4000000003f */
[-C--:B------:R-:W-:Y:S02]  /*2680*/  HFMA2 R62, R30, R19.reuse, R62 ;  /* 0x000000131e3e7231 */ /* 0x080fe4000000003e */
[----:B------:R-:W-:Y:S02]  /*2690*/  HFMA2 R63, R31, R19, R63 ;  /* 0x000000131f3f7231 */ /* 0x000fe4000000003f */
[-C--:B-1----:R-:W-:Y:S02]  /*26a0*/  HFMA2 R62, R42, R20.reuse, R62 ;  /* 0x000000142a3e7231 */ /* 0x082fe4000000003e */
[----:B------:R-:W-:-:S02]  /*26b0*/  HFMA2 R63, R43, R20, R63 ;  /* 0x000000142b3f7231 */ /* 0x000fc4000000003f */
[-C--:B------:R-:W-:Y:S02]  /*26c0*/  HFMA2 R62, R10, R21.reuse, R62 ;  /* 0x000000150a3e7231 */ /* 0x080fe4000000003e */
[----:B------:R-:W-:Y:S02]  /*26d0*/  HFMA2 R63, R11, R21, R63 ;  /* 0x000000150b3f7231 */ /* 0x000fe4000000003f */
[-C--:B------:R-:W-:Y:S02]  /*26e0*/  HFMA2 R62, R26, R22.reuse, R62 ;  /* 0x000000161a3e7231 */ /* 0x080fe4000000003e */
[----:B------:R-:W-:Y:S02]  /*26f0*/  HFMA2 R63, R27, R22, R63 ;  /* 0x000000161b3f7231 */ /* 0x000fe4000000003f */
[-C--:B------:R-:W-:Y:S02]  /*2700*/  HFMA2 R62, R34, R23.reuse, R62 ;  /* 0x00000017223e7231 */ /* 0x080fe4000000003e */
[----:B------:R-:W-:-:S02]  /*2710*/  HFMA2 R63, R35, R23, R63 ;  /* 0x00000017233f7231 */ /* 0x000fc4000000003f */
[----:B------:R-:W-:Y:S02]  /*2720*/  HADD2 R62, R62.H0_H0, R62.H1_H1 ;  /* 0x3000003e3e3e7230 */ /* 0x000fe40000000800 */
        /* <DEDUP_REMOVED lines=23> */
.L_x_678:
[----:B------:R-:W-:Y:S05]  /*28a0*/  @!P3 BRA `(.L_x_677) ;  /* 0x000000040060b947 */ /* 0x000fea0003800000 */
[----:B------:R-:W-:Y:S05]  /*28b0*/  @!P1 BRA `(.L_x_679) ;  /* 0x0000000000a89947 */ /* 0x000fea0003800000 */
[----:B------:R-:W0:Y:S04]  /*28c0*/  LDS.128 R16, [UR4] ;  /* 0x00000004ff107984 */ /* 0x000e280008000c00 */
[----:B------:R-:W1:Y:S01]  /*28d0*/  LDS.128 R20, [UR4+0x10] ;  /* 0x00001004ff147984 */ /* 0x000e620008000c00 */
        /* <DEDUP_REMOVED lines=40> */
.L_x_679:
[----:B------:R-:W-:Y:S05]  /*2b60*/  @P0 BRA `(.L_x_677) ;  /* 0x0000000000b00947 */ /* 0x000fea0003800000 */
[----:B------:R-:W0:Y:S01]  /*2b70*/  LDS.128 R16, [UR4+0x80] ;  /* 0x00008004ff107984 */ /* 0x000e220008000c00 */
[----:B------:R-:W-:Y:S02]  /*2b80*/  IMAD.MOV.U32 R63, RZ, RZ, R39 ;  /* 0x000000ffff3f7224 */ /* 0x000fe400078e0027 */
[----:B------:R-:W-:Y:S01]  /*2b90*/  IMAD.MOV.U32 R65, RZ, RZ, R40 ;  /* 0x000000ffff417224 */ /* 0x000fe200078e0028 */
        /* <DEDUP_REMOVED lines=41> */
.L_x_677:
[----:B------:R-:W0:Y:S01]  /*2e30*/  LDC R7, c[0x0][0x3ac] ;  /* 0x0000eb00ff077b82 */ /* 0x000e220000000800 */
[----:B------:R-:W-:Y:S01]  /*2e40*/  VIADD R55, R55, 0x10 ;  /* 0x0000001037377836 */ /* 0x000fe20000000000 */
[----:B------:R-:W-:Y:S01]  /*2e50*/  IADD3 R50, P4, PT, R50, 0x40, RZ ;  /* 0x0000004032327810 */ /* 0x000fe20007f9e0ff */
[----:B------:R-:W-:-:S03]  /*2e60*/  UIADD3 UR4, UPT, UPT, UR4, 0x20, URZ ;  /* 0x0000002004047890 */ /* 0x000fc6000fffe0ff */
[----:B------:R-:W-:Y:S02]  /*2e70*/  ISETP.GE.AND P3, PT, R55, R53, PT ;  /* 0x000000353700720c */ /* 0x000fe40003f66270 */
[----:B------:R-:W-:Y:S01]  /*2e80*/  IADD3.X R49, PT, PT, RZ, R49, RZ, P4, !PT ;  /* 0x00000031ff317210 */ /* 0x000fe200027fe4ff */
[----:B0-----:R-:W-:-:S10]  /*2e90*/  IMAD.WIDE R58, R7, 0x4, R58 ;  /* 0x00000004073a7825 */ /* 0x001fd400078e023a */
[----:B------:R-:W-:Y:S05]  /*2ea0*/  @!P3 BRA `(.L_x_680) ;  /* 0xffffffec0034b947 */ /* 0x000fea000383ffff */
.L_x_675:
[----:B------:R-:W1:Y:S01]  /*2eb0*/  S2R R6, SR_CTAID.X ;  /* 0x0000000000067919 */ /* 0x000e620000002500 */
[----:B------:R-:W2:Y:S01]  /*2ec0*/  LDC.64 R10, c[0x0][0x3a0] ;  /* 0x0000e800ff0a7b82 */ /* 0x000ea20000000a00 */
[----:B------:R-:W-:Y:S01]  /*2ed0*/  IMAD.SHL.U32 R57, R57, 0x4, RZ ;  /* 0x0000000439397824 */ /* 0x000fe200078e00ff */
[----:B------:R-:W1:Y:S02]  /*2ee0*/  S2R R9, SR_TID.X ;  /* 0x0000000000097919 */ /* 0x000e640000002100 */
[----:B-1----:R-:W-:-:S04]  /*2ef0*/  IMAD R6, R6, 0x40, R9 ;  /* 0x0000004006067824 */ /* 0x002fc800078e0209 */
[----:B------:R-:W-:-:S04]  /*2f00*/  IMAD.SHL.U32 R6, R6, 0x4, RZ ;  /* 0x0000000406067824 */ /* 0x000fc800078e00ff */
[----:B------:R-:W-:-:S04]  /*2f10*/  IMAD R9, R57, R7, R6 ;  /* 0x0000000739097224 */ /* 0x000fc800078e0206 */
[----:B--2---:R-:W-:-:S05]  /*2f20*/  IMAD.WIDE R10, R9, 0x2, R10 ;  /* 0x00000002090a7825 */ /* 0x004fca00078e020a */
[----:B------:R1:W-:Y:S01]  /*2f30*/  ATOM.E.ADD.F16x2.RN.STRONG.GPU P0, RZ, desc[UR8][R10.64], R48 ;  /* 0x800000300aff79a2 */ /* 0x0003e2000c10e108 */
[----:B------:R-:W-:Y:S01]  /*2f40*/  IADD3 R56, PT, PT, -R57, R56, RZ ;  /* 0x0000003839387210 */ /* 0x000fe20007ffe1ff */
[----:B------:R-:W-:Y:S03]  /*2f50*/  BSSY.RECONVERGENT B0, `(.L_x_681) ;  /* 0x000000f000007945 */ /* 0x000fe60003800200 */
[----:B------:R-:W-:Y:S01]  /*2f60*/  ISETP.NE.AND P1, PT, R56, 0x1, PT ;  /* 0x000000013800780c */ /* 0x000fe20003f25270 */
[----:B-1----:R-:W-:-:S12]  /*2f70*/  @P0 BRA `(.L_x_682) ;  /* 0x0000000000300947 */ /* 0x002fd80003800000 */
[----:B------:R-:W1:Y:S02]  /*2f80*/  QSPC.E.S P0, RZ, [R10] ;  /* 0x000000000aff73aa */ /* 0x000e640000000500 */
[----:B-1----:R-:W-:Y:S05]  /*2f90*/  @!P0 BRA `(.L_x_683) ;  /* 0x00000000001c8947 */ /* 0x002fea0003800000 */
[----:B------:R-:W-:-:S05]  /*2fa0*/  IMAD.MOV.U32 R8, RZ, RZ, R10 ;  /* 0x000000ffff087224 */ /* 0x000fca00078e000a */
[----:B------:R-:W-:-:S07]  /*2fb0*/  MOV R6, R8 ;  /* 0x0000000800067202 */ /* 0x000fce0000000f00 */
.L_x_684:
[----:B------:R-:W1:Y:S02]  /*2fc0*/  LDS R8, [R6] ;  /* 0x0000000006087984 */ /* 0x000e640000000800 */
[----:B-1----:R-:W-:-:S05]  /*2fd0*/  HFMA2 R9, R8, 1, 1, R48 ;  /* 0x3c003c0008097831 */ /* 0x002fca0000000030 */
[----:B------:R-:W1:Y:S02]  /*2fe0*/  ATOMS.CAST.SPIN P0, [R6], R8, R9 ;  /* 0x000000080600758d */ /* 0x000e640001800009 */
[----:B-1----:R-:W-:Y:S05]  /*2ff0*/  @!P0 BRA `(.L_x_684) ;  /* 0xfffffffc00f08947 */ /* 0x002fea000383ffff */
[----:B------:R-:W-:Y:S05]  /*3000*/  BRA `(.L_x_682) ;  /* 0x00000000000c7947 */ /* 0x000fea0003800000 */
.L_x_683:
[----:B------:R-:W2:Y:S02]  /*3010*/  LD.E R6, desc[UR8][R10.64] ;  /* 0x000000080a067980 */ /* 0x000ea4000c101900 */
[----:B--2---:R-:W-:-:S05]  /*3020*/  IMAD.IADD R9, R48, 0x1, R6 ;  /* 0x0000000130097824 */ /* 0x004fca00078e0206 */
[----:B------:R1:W-:Y:S02]  /*3030*/  ST.E desc[UR8][R10.64], R9 ;  /* 0x000000090a007985 */ /* 0x0003e4000c101908 */
.L_x_682:
[----:B------:R-:W-:Y:S05]  /*3040*/  BSYNC.RECONVERGENT B0 ;  /* 0x0000000000007941 */ /* 0x000fea0003800200 */
.L_x_681:
[----:B------:R2:W-:Y:S01]  /*3050*/  ATOM.E.ADD.F16x2.RN.STRONG.GPU P0, RZ, desc[UR8][R10.64+0x4], R47 ;  /* 0x8000042f0aff79a2 */ /* 0x0005e2000c10e108 */
[----:B------:R-:W-:Y:S04]  /*3060*/  BSSY.RECONVERGENT B0, `(.L_x_685) ;  /* 0x000000e000007945 */ /* 0x000fe80003800200 */
[----:B--2---:R-:W-:Y:S05]  /*3070*/  @P0 BRA `(.L_x_686) ;  /* 0x0000000000300947 */ /* 0x004fea0003800000 */
[----:B------:R-:W2:Y:S02]  /*3080*/  QSPC.E.S P0, RZ, [R10+0x4] ;  /* 0x000004000aff73aa */ /* 0x000ea40000000500 */
[----:B--2---:R-:W-:Y:S05]  /*3090*/  @!P0 BRA `(.L_x_687) ;  /* 0x00000000001c8947 */ /* 0x004fea0003800000 */
[----:B------:R-:W-:-:S05]  /*30a0*/  IMAD.MOV.U32 R8, RZ, RZ, R10 ;  /* 0x000000ffff087224 */ /* 0x000fca00078e000a */
[----:B------:R-:W-:-:S07]  /*30b0*/  MOV R6, R8 ;  /* 0x0000000800067202 */ /* 0x000fce0000000f00 */
.L_x_688:
[----:B------:R-:W1:Y:S02]  /*30c0*/  LDS R8, [R6+0x4] ;  /* 0x0000040006087984 */ /* 0x000e640000000800 */
[----:B-1----:R-:W-:-:S05]  /*30d0*/  HADD2 R9, R8, R47 ;  /* 0x0000002f08097230 */ /* 0x002fca0000000000 */
[----:B------:R-:W1:Y:S02]  /*30e0*/  ATOMS.CAST.SPIN P0, [R6+0x4], R8, R9 ;  /* 0x000004080600758d */ /* 0x000e640001800009 */
[----:B-1----:R-:W-:Y:S05]  /*30f0*/  @!P0 BRA `(.L_x_688) ;  /* 0xfffffffc00f08947 */ /* 0x002fea000383ffff */
[----:B------:R-:W-:Y:S05]  /*3100*/  BRA `(.L_x_686) ;  /* 0x00000000000c7947 */ /* 0x000fea0003800000 */
.L_x_687:
[----:B------:R-:W1:Y:S02]  /*3110*/  LD.E R6, desc[UR8][R10.64+0x4] ;  /* 0x000004080a067980 */ /* 0x000e64000c101900 */
[----:B-1----:R-:W-:-:S05]  /*3120*/  IADD3 R9, PT, PT, R47, R6, RZ ;  /* 0x000000062f097210 */ /* 0x002fca0007ffe0ff */
[----:B------:R2:W-:Y:S02]  /*3130*/  ST.E desc[UR8][R10.64+0x4], R9 ;  /* 0x000004090a007985 */ /* 0x0005e4000c101908 */
.L_x_686:
[----:B------:R-:W-:Y:S05]  /*3140*/  BSYNC.RECONVERGENT B0 ;  /* 0x0000000000007941 */ /* 0x000fea0003800200 */
.L_x_685:
[----:B------:R-:W-:Y:S05]  /*3150*/  @!P1 EXIT ;  /* 0x000000000000994d */ /* 0x000fea0003800000 */
[----:B-12---:R-:W-:-:S05]  /*3160*/  IMAD.WIDE R10, R7, 0x2, R10 ;  /* 0x00000002070a7825 */ /* 0x006fca00078e020a */
[----:B------:R1:W-:Y:S01]  /*3170*/  ATOM.E.ADD.F16x2.RN.STRONG.GPU P0, RZ, desc[UR8][R10.64], R46 ;  /* 0x8000002e0aff79a2 */ /* 0x0003e2000c10e108 */
[----:B------:R-:W-:Y:S01]  /*3180*/  BSSY.RECONVERGENT B0, `(.L_x_689) ;  /* 0x000000f000007945 */ /* 0x000fe20003800200 */
[----:B------:R-:W-:-:S03]  /*3190*/  IMAD.MOV.U32 R13, RZ, RZ, R0 ;  /* 0x000000ffff0d7224 */ /* 0x000fc600078e0000 */
[----:B-1----:R-:W-:Y:S05]  /*31a0*/  @P0 BRA `(.L_x_690) ;  /* 0x0000000000300947 */ /* 0x002fea0003800000 */
[----:B------:R-:W1:Y:S02]  /*31b0*/  QSPC.E.S P0, RZ, [R10] ;  /* 0x000000000aff73aa */ /* 0x000e640000000500 */
[----:B-1----:R-:W-:Y:S05]  /*31c0*/  @!P0 BRA `(.L_x_691) ;  /* 0x00000000001c8947 */ /* 0x002fea0003800000 */
[----:B------:R-:W-:-:S05]  /*31d0*/  IMAD.MOV.U32 R8, RZ, RZ, R10 ;  /* 0x000000ffff087224 */ /* 0x000fca00078e000a */
[----:B------:R-:W-:-:S07]  /*31e0*/  MOV R6, R8 ;  /* 0x0000000800067202 */ /* 0x000fce0000000f00 */
.L_x_692:
[----:B------:R-:W1:Y:S02]  /*31f0*/  LDS R8, [R6] ;  /* 0x0000000006087984 */ /* 0x000e640000000800 */
[----:B-1----:R-:W-:-:S05]  /*3200*/  HFMA2 R9, R8, 1, 1, R46 ;  /* 0x3c003c0008097831 */ /* 0x002fca000000002e */
[----:B------:R-:W1:Y:S02]  /*3210*/  ATOMS.CAST.SPIN P0, [R6], R8, R9 ;  /* 0x000000080600758d */ /* 0x000e640001800009 */
[----:B-1----:R-:W-:Y:S05]  /*3220*/  @!P0 BRA `(.L_x_692) ;  /* 0xfffffffc00f08947 */ /* 0x002fea000383ffff */
[----:B------:R-:W-:Y:S05]  /*3230*/  BRA `(.L_x_690) ;  /* 0x00000000000c7947 */ /* 0x000fea0003800000 */
.L_x_691:
[----:B------:R-:W2:Y:S02]  /*3240*/  LD.E R6, desc[UR8][R10.64] ;  /* 0x000000080a067980 */ /* 0x000ea4000c101900 */
[----:B--2---:R-:W-:-:S05]  /*3250*/  IMAD.IADD R9, R46, 0x1, R6 ;  /* 0x000000012e097824 */ /* 0x004fca00078e0206 */
[----:B------:R1:W-:Y:S02]  /*3260*/  ST.E desc[UR8][R10.64], R9 ;  /* 0x000000090a007985 */ /* 0x0003e4000c101908 */
.L_x_690:
[----:B------:R-:W-:Y:S05]  /*3270*/  BSYNC.RECONVERGENT B0 ;  /* 0x0000000000007941 */ /* 0x000fea0003800200 */
.L_x_689:
[----:B------:R2:W-:Y:S01]  /*3280*/  ATOM.E.ADD.F16x2.RN.STRONG.GPU P0, RZ, desc[UR8][R10.64+0x4], R13 ;  /* 0x8000040d0aff79a2 */ /* 0x0005e2000c10e108 */
[----:B------:R-:W-:Y:S04]  /*3290*/  BSSY.RECONVERGENT B0, `(.L_x_693) ;  /* 0x000000e000007945 */ /* 0x000fe80003800200 */
[----:B--2---:R-:W-:Y:S05]  /*32a0*/  @P0 BRA `(.L_x_694) ;  /* 0x0000000000300947 */ /* 0x004fea0003800000 */
[----:B------:R-:W2:Y:S02]  /*32b0*/  QSPC.E.S P0, RZ, [R10+0x4] ;  /* 0x000004000aff73aa */ /* 0x000ea40000000500 */
[----:B--2---:R-:W-:Y:S05]  /*32c0*/  @!P0 BRA `(.L_x_695) ;  /* 0x00000000001c8947 */ /* 0x004fea0003800000 */
[----:B------:R-:W-:-:S04]  /*32d0*/  MOV R8, R10 ;  /* 0x0000000a00087202 */ /* 0x000fc80000000f00 */
[----:B------:R-:W-:-:S07]  /*32e0*/  MOV R6, R8 ;  /* 0x0000000800067202 */ /* 0x000fce0000000f00 */
.L_x_696:
[----:B------:R-:W1:Y:S02]  /*32f0*/  LDS R8, [R6+0x4] ;  /* 0x0000040006087984 */ /* 0x000e640000000800 */
[----:B-1----:R-:W-:-:S05]  /*3300*/  HADD2 R9, R8, R0 ;  /* 0x0000000008097230 */ /* 0x002fca0000000000 */
[----:B------:R-:W1:Y:S02]  /*3310*/  ATOMS.CAST.SPIN P0, [R6+0x4], R8, R9 ;  /* 0x000004080600758d */ /* 0x000e640001800009 */
[----:B-1----:R-:W-:Y:S05]  /*3320*/  @!P0 BRA `(.L_x_696) ;  /* 0xfffffffc00f08947 */ /* 0x002fea000383ffff */
[----:B------:R-:W-:Y:S05]  /*3330*/  BRA `(.L_x_694) ;  /* 0x00000000000c7947 */ /* 0x000fea0003800000 */
.L_x_695:
[----:B------:R-:W1:Y:S02]  /*3340*/  LD.E R0, desc[UR8][R10.64+0x4] ;  /* 0x000004080a007980 */ /* 0x000e64000c101900 */
[----:B-1----:R-:W-:-:S05]  /*3350*/  IMAD.IADD R9, R13, 0x1, R0 ;  /* 0x000000010d097824 */ /* 0x002fca00078e0200 */
[----:B------:R2:W-:Y:S02]  /*3360*/  ST.E desc[UR8][R10.64+0x4], R9 ;  /* 0x000004090a007985 */ /* 0x0005e4000c101908 */
.L_x_694:
[----:B------:R-:W-:Y:S05]  /*3370*/  BSYNC.RECONVERGENT B0 ;  /* 0x0000000000007941 */ /* 0x000fea0003800200 */
.L_x_693:
[----:B------:R-:W-:-:S13]  /*3380*/  ISETP.NE.AND P0, PT, R56, 0x2, PT ;  /* 0x000000023800780c */ /* 0x000fda0003f05270 */
[----:B------:R-:W-:Y:S05]  /*3390*/  @!P0 EXIT ;  /* 0x000000000000894d */ /* 0x000fea0003800000 */
[----:B-12---:R-:W-:-:S05]  /*33a0*/  IMAD.WIDE R10, R7, 0x2, R10 ;  /* 0x00000002070a7825 */ /* 0x006fca00078e020a */
[----:B------:R1:W-:Y:S01]  /*33b0*/  ATOM.E.ADD.F16x2.RN.STRONG.GPU P0, RZ, desc[UR8][R10.64], R2 ;  /* 0x800000020aff79a2 */ /* 0x0003e2000c10e108 */
[----:B------:R-:W-:Y:S04]  /*33c0*/  BSSY.RECONVERGENT B0, `(.L_x_697) ;  /* 0x000000e000007945 */ /* 0x000fe80003800200 */
[----:B-1----:R-:W-:Y:S05]  /*33d0*/  @P0 BRA `(.L_x_698) ;  /* 0x0000000000300947 */ /* 0x002fea0003800000 */
[----:B------:R-:W1:Y:S02]  /*33e0*/  QSPC.E.S P0, RZ, [R10] ;  /* 0x000000000aff73aa */ /* 0x000e640000000500 */
[----:B-1----:R-:W-:Y:S05]  /*33f0*/  @!P0 BRA `(.L_x_699) ;  /* 0x00000000001c8947 */ /* 0x002fea0003800000 */
[----:B------:R-:W-:-:S05]  /*3400*/  IMAD.MOV.U32 R8, RZ, RZ, R10 ;  /* 0x000000ffff087224 */ /* 0x000fca00078e000a */
[----:B------:R-:W-:-:S07]  /*3410*/  MOV R0, R8 ;  /* 0x0000000800007202 */ /* 0x000fce0000000f00 */
.L_x_700:
[----:B------:R-:W1:Y:S02]  /*3420*/  LDS R8, [R0] ;  /* 0x0000000000087984 */ /* 0x000e640000000800 */
[----:B-1----:R-:W-:-:S05]  /*3430*/  HFMA2 R9, R8, 1, 1, R2 ;  /* 0x3c003c0008097831 */ /* 0x002fca0000000002 */
[----:B------:R-:W1:Y:S02]  /*3440*/  ATOMS.CAST.SPIN P0, [R0], R8, R9 ;  /* 0x000000080000758d */ /* 0x000e640001800009 */
[----:B-1----:R-:W-:Y:S05]  /*3450*/  @!P0 BRA `(.L_x_700) ;  /* 0xfffffffc00f08947 */ /* 0x002fea000383ffff */
[----:B------:R-:W-:Y:S05]  /*3460*/  BRA `(.L_x_698) ;  /* 0x00000000000c7947 */ /* 0x000fea0003800000 */
.L_x_699:
[----:B------:R-:W2:Y:S02]  /*3470*/  LD.E R0, desc[UR8][R10.64] ;  /* 0x000000080a007980 */ /* 0x000ea4000c101900 */
[----:B--2---:R-:W-:-:S05]  /*3480*/  IMAD.IADD R9, R2, 0x1, R0 ;  /* 0x0000000102097824 */ /* 0x004fca00078e0200 */
[----:B------:R1:W-:Y:S02]  /*3490*/  ST.E desc[UR8][R10.64], R9 ;  /* 0x000000090a007985 */ /* 0x0003e4000c101908 */
.L_x_698:
[----:B------:R-:W-:Y:S05]  /*34a0*/  BSYNC.RECONVERGENT B0 ;  /* 0x0000000000007941 */ /* 0x000fea0003800200 */
.L_x_697:
[----:B------:R2:W-:Y:S01]  /*34b0*/  ATOM.E.ADD.F16x2.RN.STRONG.GPU P0, RZ, desc[UR8][R10.64+0x4], R3 ;  /* 0x800004030aff79a2 */ /* 0x0005e2000c10e108 */
[----:B------:R-:W-:Y:S04]  /*34c0*/  BSSY.RECONVERGENT B0, `(.L_x_701) ;  /* 0x000000f000007945 */ /* 0x000fe80003800200 */
[----:B--2---:R-:W-:Y:S05]  /*34d0*/  @P0 BRA `(.L_x_702) ;  /* 0x0000000000340947 */ /* 0x004fea0003800000 */
[----:B------:R-:W2:Y:S02]  /*34e0*/  QSPC.E.S P0, RZ, [R10+0x4] ;  /* 0x000004000aff73aa */ /* 0x000ea40000000500 */
[----:B--2---:R-:W-:Y:S05]  /*34f0*/  @!P0 BRA `(.L_x_703) ;  /* 0x0000000000208947 */ /* 0x004fea0003800000 */
[----:B------:R-:W-:-:S04]  /*3500*/  MOV R8, R10 ;  /* 0x0000000a00087202 */ /* 0x000fc80000000f00 */
[----:B------:R-:W-:Y:S01]  /*3510*/  MOV R8, R8 ;  /* 0x0000000800087202 */ /* 0x000fe20000000f00 */
[----:B-1----:R-:W-:-:S07]  /*3520*/  IMAD.MOV.U32 R9, RZ, RZ, R3 ;  /* 0x000000ffff097224 */ /* 0x002fce00078e0003 */
.L_x_704:
[----:B------:R-:W1:Y:S02]  /*3530*/  LDS R2, [R8+0x4] ;  /* 0x0000040008027984 */ /* 0x000e640000000800 */
[----:B-1----:R-:W-:-:S05]  /*3540*/  HADD2 R3, R2, R9 ;  /* 0x0000000902037230 */ /* 0x002fca0000000000 */
[----:B------:R-:W1:Y:S02]  /*3550*/  ATOMS.CAST.SPIN P0, [R8+0x4], R2, R3 ;  /* 0x000004020800758d */ /* 0x000e640001800003 */
[----:B-1----:R-:W-:Y:S05]  /*3560*/  @!P0 BRA `(.L_x_704) ;  /* 0xfffffffc00f08947 */ /* 0x002fea000383ffff */
[----:B------:R-:W-:Y:S05]  /*3570*/  BRA `(.L_x_702) ;  /* 0x00000000000c7947 */ /* 0x000fea0003800000 */
.L_x_703:
[----:B------:R-:W2:Y:S02]  /*3580*/  LD.E R0, desc[UR8][R10.64+0x4] ;  /* 0x000004080a007980 */ /* 0x000ea4000c101900 */
[----:B--2---:R-:W-:-:S05]  /*3590*/  IMAD.IADD R3, R3, 0x1, R0 ;  /* 0x0000000103037824 */ /* 0x004fca00078e0200 */
[----:B------:R2:W-:Y:S02]  /*35a0*/  ST.E desc[UR8][R10.64+0x4], R3 ;  /* 0x000004030a007985 */ /* 0x0005e4000c101908 */
.L_x_702:
[----:B------:R-:W-:Y:S05]  /*35b0*/  BSYNC.RECONVERGENT B0 ;  /* 0x0000000000007941 */ /* 0x000fea0003800200 */
.L_x_701:
        /* <DEDUP_REMOVED lines=10> */
.L_x_708:
[----:B------:R-:W1:Y:S02]  /*3660*/  LDS R2, [R0] ;  /* 0x0000000000027984 */ /* 0x000e640000000800 */
[----:B-1----:R-:W-:-:S05]  /*3670*/  HFMA2 R3, R2, 1, 1, R4 ;  /* 0x3c003c0002037831 */ /* 0x002fca0000000004 */
[----:B------:R-:W1:Y:S02]  /*3680*/  ATOMS.CAST.SPIN P0, [R0], R2, R3 ;  /* 0x000000020000758d */ /* 0x000e640001800003 */
[----:B-1----:R-:W-:Y:S05]  /*3690*/  @!P0 BRA `(.L_x_708) ;  /* 0xfffffffc00f08947 */ /* 0x002fea000383ffff */
[----:B------:R-:W-:Y:S05]  /*36a0*/  BRA `(.L_x_706) ;  /* 0x00000000000c7947 */ /* 0x000fea0003800000 */
.L_x_707:
[----:B------:R-:W2:Y:S02]  /*36b0*/  LD.E R0, desc[UR8][R10.64] ;  /* 0x000000080a007980 */ /* 0x000ea4000c101900 */
[----:B--2---:R-:W-:-:S05]  /*36c0*/  IADD3 R3, PT, PT, R4, R0, RZ ;  /* 0x0000000004037210 */ /* 0x004fca0007ffe0ff */
[----:B------:R1:W-:Y:S02]  /*36d0*/  ST.E desc[UR8][R10.64], R3 ;  /* 0x000000030a007985 */ /* 0x0003e4000c101908 */
.L_x_706:
[----:B------:R-:W-:Y:S05]  /*36e0*/  BSYNC.RECONVERGENT B0 ;  /* 0x0000000000007941 */ /* 0x000fea0003800200 */
.L_x_705:
[----:B------:R2:W-:Y:S02]  /*36f0*/  ATOM.E.ADD.F16x2.RN.STRONG.GPU P0, RZ, desc[UR8][R10.64+0x4], R5 ;  /* 0x800004050aff79a2 */ /* 0x0005e4000c10e108 */
[----:B--2---:R-:W-:Y:S05]  /*3700*/  @P0 EXIT ;  /* 0x000000000000094d */ /* 0x004fea0003800000 */
[----:B------:R-:W2:Y:S02]  /*3710*/  QSPC.E.S P0, RZ, [R10+0x4] ;  /* 0x000004000aff73aa */ /* 0x000ea40000000500 */
[----:B--2---:R-:W-:Y:S05]  /*3720*/  @!P0 BRA `(.L_x_709) ;  /* 0x00000000001c8947 */ /* 0x004fea0003800000 */
[----:B------:R-:W-:-:S05]  /*3730*/  IMAD.MOV.U32 R2, RZ, RZ, R10 ;  /* 0x000000ffff027224 */ /* 0x000fca00078e000a */
[----:B------:R-:W-:-:S07]  /*3740*/  MOV R0, R2 ;  /* 0x0000000200007202 */ /* 0x000fce0000000f00 */
.L_x_710:
[----:B------:R-:W1:Y:S02]  /*3750*/  LDS R2, [R0+0x4] ;  /* 0x0000040000027984 */ /* 0x000e640000000800 */
[----:B-1----:R-:W-:-:S05]  /*3760*/  HADD2 R3, R2, R5 ;  /* 0x0000000502037230 */ /* 0x002fca0000000000 */
[----:B------:R-:W1:Y:S02]  /*3770*/  ATOMS.CAST.SPIN P0, [R0+0x4], R2, R3 ;  /* 0x000004020000758d */ /* 0x000e640001800003 */
[----:B-1----:R-:W-:Y:S05]  /*3780*/  @!P0 BRA `(.L_x_710) ;  /* 0xfffffffc00f08947 */ /* 0x002fea000383ffff */
[----:B------:R-:W-:Y:S05]  /*3790*/  EXIT ;  /* 0x000000000000794d */ /* 0x000fea0003800000 */
.L_x_709:
[----:B------:R-:W1:Y:S02]  /*37a0*/  LD.E R0, desc[UR8][R10.64+0x4] ;  /* 0x000004080a007980 */ /* 0x000e64000c101900 */
[----:B-1----:R-:W-:-:S05]  /*37b0*/  IMAD.IADD R3, R5, 0x1, R0 ;  /* 0x0000000105037824 */ /* 0x002fca00078e0200 */
[----:B------:R-:W-:Y:S01]  /*37c0*/  ST.E desc[UR8][R10.64+0x4], R3 ;  /* 0x000004030a007985 */ /* 0x000fe2000c101908 */
[----:B------:R-:W-:Y:S05]  /*37d0*/  EXIT ;  /* 0x000000000000794d */ /* 0x000fea0003800000 */
.L_x_711:
        /* <DEDUP_REMOVED lines=10> */
.L_x_3922:


//--------------------- .text._Z23gemm_half_q_half_kernelILi4ELi32ELb1ELb0ELi32EEvPK6__halfPKjS4_S2_PS0_iiiiPKtS7_iiiiiibS2_i --------------------------
	.section	.text._Z23gemm_half_q_half_kernelILi4ELi32ELb1ELb0ELi32EEvPK6__halfPKjS4_S2_PS0_iiiiPKtS7_iiiiiibS2_i,"ax",@progbits
	.align	128
        .global         _Z23gemm_half_q_half_kernelILi4ELi32ELb1ELb0ELi32EEvPK6__halfPKjS4_S2_PS0_iiiiPKtS7_iiiiiibS2_i
        .type           _Z23gemm_half_q_half_kernelILi4ELi32ELb1ELb0ELi32EEvPK6__halfPKjS4_S2_PS0_iiiiPKtS7_iiiiiibS2_i,@function
        .size           _Z23gemm_half_q_half_kernelILi4ELi32ELb1ELb0ELi32EEvPK6__halfPKjS4_S2_PS0_iiiiPKtS7_iiiiiibS2_i,(.L_x_3923 - _Z23gemm_half_q_half_kernelILi4ELi32ELb1ELb0ELi32EEvPK6__halfPKjS4_S2_PS0_iiiiPKtS7_iiiiiibS2_i)
        .other          _Z23gemm_half_q_half_kernelILi4ELi32ELb1ELb0ELi32EEvPK6__halfPKjS4_S2_PS0_iiiiPKtS7_iiiiiibS2_i,@"STO_CUDA_ENTRY STV_DEFAULT"
_Z23gemm_half_q_half_kernelILi4ELi32ELb1ELb0ELi32EEvPK6__halfPKjS4_S2_PS0_iiiiPKtS7_iiiiiibS2_i:
.text._Z23gemm_half_q_half_kernelILi4ELi32ELb1ELb0ELi32EEvPK6__halfPKjS4_S2_PS0_iiiiPKtS7_iiiiiibS2_i:
[----:B------:R-:W-:Y:S01]  /*0000*/  LDC R1, c[0x0][0x37c] ;  /* 0x0000df00ff017b82 */ /* 0x000fe20000000800 */
[----:B------:R-:W0:Y:S07]  /*0010*/  S2R R55, SR_CTAID.Y ;  /* 0x0000000000377919 */ /* 0x000e2e0000002600 */
[----:B------:R-:W0:Y:S02]  /*0020*/  LDC R54, c[0x0][0x3a8] ;  /* 0x0000ea00ff367b82 */ /* 0x000e240000000800 */
        /* <DEDUP_REMOVED lines=12> */
[----:B------:R-:W-:Y:S01]  /*00f0*/  PRMT R58, RZ, 0x7610, R58 ;  /* 0x00007610ff3a7816 */ /* 0x000fe2000000003a */
[----:B------:R-:W4:Y:S01]  /*0100*/  S2R R56, SR_CTAID.X ;  /* 0x0000000000387919 */ /* 0x000f220000002500 */
[----:B---3--:R-:W-:-:S05]  /*0110*/  PRMT R4, R21, 0x7610, R4 ;  /* 0x0000761015047816 */ /* 0x008fca0000000004 */
[----:B012-4-:R-:W-:Y:S05]  /*0120*/  @!P2 BRA `(.L_x_712) ;  /* 0x000000000040a947 */ /* 0x017fea0003800000 */
        /* <DEDUP_REMOVED lines=16> */
.L_x_712:
[----:B------:R-:W-:Y:S01]  /*0230*/  PRMT R2, R4, 0x9910, RZ ;  /* 0x0000991004027816 */ /* 0x000fe200000000ff */
[----:B------:R-:W-:-:S03]  /*0240*/  IMAD.SHL.U32 R3, R5, 0x20, RZ ;  /* 0x0000002005037824 */ /* 0x000fc600078e00ff */
[----:B------:R-:W-:Y:S02]  /*0250*/  ISETP.NE.AND P1, PT, R2, RZ, PT ;  /* 0x000000ff0200720c */ /* 0x000fe40003f25270 */
[----:B------:R-:W-:-:S11]  /*0260*/  VIADDMNMX R2, R3, 0x20, R0, PT ;  /* 0x0000002003027846 */ /* 0x000fd60003800100 */
[----:B------:R-:W-:Y:S05]  /*0270*/  @!P1 EXIT ;  /* 0x000000000000994d */ /* 0x000fea0003800000 */
[----:B------:R-:W-:Y:S01]  /*0280*/  IMAD.IADD R9, R3, 0x1, R6 ;  /* 0x0000000103097824 */ /* 0x000fe200078e0206 */
[----:B------:R-:W-:Y:S01]  /*0290*/  BSSY.RECONVERGENT B0, `(.L_x_713) ;  /* 0x00000b7000007945 */ /* 0x000fe20003800200 */
[----:B------:R-:W-:Y:S01]  /*02a0*/  IMAD.SHL.U32 R7, R56, 0x80, RZ ;  /* 0x0000008038077824 */ /* 0x000fe200078e00ff */
[----:B------:R-:W-:Y:S02]  /*02b0*/  VIMNMX.U32 R8, PT, PT, R20, 0x4, PT ;  /* 0x0000000414087848 */ /* 0x000fe40003fe0000 */
[----:B------:R-:W-:Y:S02]  /*02c0*/  ISETP.GE.AND P1, PT, R9, R2, PT ;  /* 0x000000020900720c */ /* 0x000fe40003f26270 */
[----:B------:R-:W-:-:S11]  /*02d0*/  LEA R4, R6, R7, 0x2 ;  /* 0x0000000706047211 */ /* 0x000fd600078e10ff */
        /* <DEDUP_REMOVED lines=25> */
[----:B-1----:R-:W-:Y:S02]  /*0470*/  IADD3 R10, PT, PT, RZ, -R16, RZ ;  /* 0x80000010ff0a7210 */ /* 0x002fe40007ffe0ff */
[----:B------:R-:W-:Y:S02]  /*0480*/  PLOP3.LUT P1, PT, PT, PT, PT, 0x80, 0x8 ;  /* 0x000000000008781c */ /* 0x000fe40003f2f070 */
[----:B------:R-:W-:-:S13]  /*0490*/  ISETP.GT.AND P3, PT, R10, 0x3, PT ;  /* 0x000000030a00780c */ /* 0x000fda0003f64270 */
[----:B------:R-:W-:Y:S05]  /*04a0*/  @!P3 BRA `(.L_x_717) ;  /* 0x000000000084b947 */ /* 0x000fea0003800000 */
[----:B------:R-:W-:-:S13]  /*04b0*/  PLOP3.LUT P1, PT, PT, PT, PT, 0x8, 0x80 ;  /* 0x000000000080781c */ /* 0x000fda0003f2e170 */
.L_x_718:
[----:B------:R-:W-:Y:S01]  /*04c0*/  IMAD.IADD R12, R17, 0x1, R0 ;  /* 0x00000001110c7824 */ /* 0x000fe200078e0200 */
[----:B------:R-:W-:-:S03]  /*04d0*/  IADD3 R11, P3, PT, R9, R17, RZ ;  /* 0x00000011090b7210 */ /* 0x000fc60007f7e0ff */
[C-C-:B------:R-:W-:Y:S01]  /*04e0*/  IMAD.IADD R13, R12.reuse, 0x1, R0.reuse ;  /* 0x000000010c0d7824 */ /* 0x140fe200078e0200 */
[----:B------:R-:W-:Y:S02]  /*04f0*/  LEA.HI.X.SX32 R14, R17, RZ, 0x1, P3 ;  /* 0x000000ff110e7211 */ /* 0x000fe400018f0eff */
[----:B------:R-:W-:Y:S01]  /*0500*/  LEA R10, P3, R11, UR4, 0x1 ;  /* 0x000000040b0a7c11 */ /* 0x000fe2000f8608ff */
[----:B------:R-:W-:Y:S01]  /*0510*/  IMAD.IADD R17, R13, 0x1, R0 ;  /* 0x000000010d117824 */ /* 0x000fe200078e0200 */
[----:B------:R-:W-:Y:S02]  /*0520*/  IADD3 R18, P4, PT, R9, R12, RZ ;  /* 0x0000000c09127210 */ /* 0x000fe40007f9e0ff */
[----:B------:R-:W-:Y:S02]  /*0530*/  LEA.HI.X R11, R11, UR5, R14, 0x1, P3 ;  /* 0x000000050b0b7c11 */ /* 0x000fe400098f0c0e */
[----:B------:R-:W-:Y:S02]  /*0540*/  IADD3 R15, P5, PT, R9, R13, RZ ;  /* 0x0000000d090f7210 */ /* 0x000fe40007fbe0ff */
[----:B------:R-:W-:-:S02]  /*0550*/  LEA.HI.X.SX32 R23, R12, RZ, 0x1, P4 ;  /* 0x000000ff0c177211 */ /* 0x000fc400020f0eff */
[C---:B------:R-:W-:Y:S01]  /*0560*/  LEA R12, P3, R18.reuse, UR4, 0x1 ;  /* 0x00000004120c7c11 */ /* 0x040fe2000f8608ff */
[----:B------:R-:W2:Y:S01]  /*0570*/  LDG.E.U16.CONSTANT R11, desc[UR6][R10.64] ;  /* 0x000000060a0b7981 */ /* 0x000ea2000c1e9500 */
[----:B------:R-:W-:Y:S02]  /*0580*/  IADD3 R19, P6, PT, R9, R17, RZ ;  /* 0x0000001109137210 */ /* 0x000fe40007fde0ff */
[----:B------:R-:W-:Y:S02]  /*0590*/  LEA.HI.X.SX32 R26, R13, RZ, 0x1, P5 ;  /* 0x000000ff0d1a7211 */ /* 0x000fe400028f0eff */
[----:B------:R-:W-:Y:S02]  /*05a0*/  LEA.HI.X R13, R18, UR5, R23, 0x1, P3 ;  /* 0x00000005120d7c11 */ /* 0x000fe400098f0c17 */
[----:B------:R-:W-:Y:S02]  /*05b0*/  LEA R14, P4, R15, UR4, 0x1 ;  /* 0x000000040f0e7c11 */ /* 0x000fe4000f8808ff */
[----:B------:R-:W-:-:S02]  /*05c0*/  LEA.HI.X.SX32 R24, R17, RZ, 0x1, P6 ;  /* 0x000000ff11187211 */ /* 0x000fc400030f0eff */
        /* <DEDUP_REMOVED lines=15> */
.L_x_717:
[----:B------:R-:W-:-:S05]  /*06c0*/  IMAD.MOV R10, RZ, RZ, -R16 ;  /* 0x000000ffff0a7224 */ /* 0x000fca00078e0a10 */
[----:B------:R-:W-:-:S13]  /*06d0*/  ISETP.GT.AND P3, PT, R10, 0x1, PT ;  /* 0x000000010a00780c */ /* 0x000fda0003f64270 */
[----:B------:R-:W-:Y:S05]  /*06e0*/  @!P3 BRA `(.L_x_719) ;  /* 0x000000000044b947 */ /* 0x000fea0003800000 */
        /* <DEDUP_REMOVED lines=16> */
[----:B0-----:R-:W-:-:S07]  /*07f0*/  VIADD R22, R22, 0x80 ;  /* 0x0000008016167836 */ /* 0x001fce0000000000 */
.L_x_719:
[----:B------:R-:W-:-:S13]  /*0800*/  ISETP.EQ.AND P3, PT, R16, RZ, PT ;  /* 0x000000ff1000720c */ /* 0x000fda0003f62270 */
[----:B------:R-:W-:Y:S05]  /*0810*/  @!P1 BRA P3, `(.L_x_714) ;  /* 0x0000000400789947 */ /* 0x000fea0001800000 */
.L_x_716:
[----:B------:R-:W-:-:S04]  /*0820*/  IADD3 R11, P1, PT, R9, R17, RZ ;  /* 0x00000011090b7210 */ /* 0x000fc80007f3e0ff */
[----:B------:R-:W-:Y:S02]  /*0830*/  LEA.HI.X.SX32 R12, R17, RZ, 0x1, P1 ;  /* 0x000000ff110c7211 */ /* 0x000fe400008f0eff */
[----:B-1----:R-:W-:-:S04]  /*0840*/  LEA R10, P1, R11, UR4, 0x1 ;  /* 0x000000040b0a7c11 */ /* 0x002fc8000f8208ff */
[----:B------:R-:W-:-:S06]  /*0850*/  LEA.HI.X R11, R11, UR5, R12, 0x1, P1 ;  /* 0x000000050b0b7c11 */ /* 0x000fcc00088f0c0c */
[----:B------:R-:W2:Y:S01]  /*0860*/  LDG.E.U16.CONSTANT R11, desc[UR6][R10.64] ;  /* 0x000000060a0b7981 */ /* 0x000ea2000c1e9500 */
[----:B------:R-:W-:Y:S01]  /*0870*/  IADD3 R16, PT, PT, R16, 0x1, RZ ;  /* 0x0000000110107810 */ /* 0x000fe20007ffe0ff */
[----:B------:R-:W-:-:S03]  /*0880*/  IMAD.IADD R17, R17, 0x1, R0 ;  /* 0x0000000111117824 */ /* 0x000fc600078e0200 */
[----:B------:R-:W-:Y:S01]  /*0890*/  ISETP.NE.AND P1, PT, R16, RZ, PT ;  /* 0x000000ff1000720c */ /* 0x000fe20003f25270 */
[----:B--2---:R0:W-:Y:S02]  /*08a0*/  STS.U16 [R22], R11 ;  /* 0x0000000b16007388 */ /* 0x0041e40000000400 */
[----:B0-----:R-:W-:-:S10]  /*08b0*/  VIADD R22, R22, 0x40 ;  /* 0x0000004016167836 */ /* 0x001fd40000000000 */
[----:B------:R-:W-:Y:S05]  /*08c0*/  @P1 BRA `(.L_x_716) ;  /* 0xfffffffc00d41947 */ /* 0x000fea000383ffff */
[----:B------:R-:W-:Y:S05]  /*08d0*/  BRA `(.L_x_714) ;  /* 0x0000000400487947 */ /* 0x000fea0003800000 */
.L_x_715:
        /* <DEDUP_REMOVED lines=16> */
.L_x_722:
[----:B-----5:R-:W-:Y:S01]  /*09e0*/  IADD3 R13, P3, PT, R9, R22, RZ ;  /* 0x00000016090d7210 */ /* 0x020fe20007f7e0ff */
[----:B------:R-:W-:-:S03]  /*09f0*/  IMAD.IADD R14, R22, 0x1, R0 ;  /* 0x00000001160e7824 */ /* 0x000fc600078e0200 */
[----:B------:R-:W-:Y:S02]  /*0a00*/  LEA.HI.X.SX32 R22, R22, RZ, 0x1, P3 ;  /* 0x000000ff16167211 */ /* 0x000fe400018f0eff */
[----:B-1----:R-:W-:Y:S02]  /*0a10*/  LEA R12, P3, R13, UR4, 0x1 ;  /* 0x000000040d0c7c11 */ /* 0x002fe4000f8608ff */
[----:B------:R-:W-:Y:S02]  /*0a20*/  IADD3 R15, PT, PT, R14, R0, RZ ;  /* 0x000000000e0f7210 */ /* 0x000fe40007ffe0ff */
[----:B------:R-:W-:Y:S02]  /*0a30*/  IADD3 R18, P4, PT, R9, R14, RZ ;  /* 0x0000000e09127210 */ /* 0x000fe40007f9e0ff */
[----:B------:R-:W-:Y:S01]  /*0a40*/  LEA.HI.X R13, R13, UR5, R22, 0x1, P3 ;  /* 0x000000050d0d7c11 */ /* 0x000fe200098f0c16 */
[----:B------:R-:W-:Y:S01]  /*0a50*/  IMAD.IADD R22, R15, 0x1, R0 ;  /* 0x000000010f167824 */ /* 0x000fe200078e0200 */
[----:B------:R-:W-:-:S02]  /*0a60*/  IADD3 R17, P5, PT, R9, R15, RZ ;  /* 0x0000000f09117210 */ /* 0x000fc40007fbe0ff */
[----:B------:R-:W-:Y:S02]  /*0a70*/  LEA.HI.X.SX32 R23, R14, RZ, 0x1, P4 ;  /* 0x000000ff0e177211 */ /* 0x000fe400020f0eff */
[C---:B------:R-:W-:Y:S01]  /*0a80*/  LEA R14, P3, R18.reuse, UR4, 0x1 ;  /* 0x00000004120e7c11 */ /* 0x040fe2000f8608ff */
        /* <DEDUP_REMOVED lines=21> */
.L_x_721:
        /* <DEDUP_REMOVED lines=21> */
.L_x_723:
[----:B------:R-:W-:-:S13]  /*0d30*/  ISETP.NE.OR P1, PT, R11, RZ, P1 ;  /* 0x000000ff0b00720c */ /* 0x000fda0000f25670 */
[----:B------:R-:W-:Y:S05]  /*0d40*/  @!P1 BRA `(.L_x_714) ;  /* 0x00000000002c9947 */ /* 0x000fea0003800000 */
.L_x_720:
[----:B-----5:R-:W-:-:S04]  /*0d50*/  IADD3 R13, P1, PT, R9, R22, RZ ;  /* 0x00000016090d7210 */ /* 0x020fc80007f3e0ff */
[----:B------:R-:W-:Y:S02]  /*0d60*/  LEA.HI.X.SX32 R14, R22, RZ, 0x1, P1 ;  /* 0x000000ff160e7211 */ /* 0x000fe400008f0eff */
[----:B0-----:R-:W-:-:S04]  /*0d70*/  LEA R12, P1, R13, UR8, 0x1 ;  /* 0x000000080d0c7c11 */ /* 0x001fc8000f8208ff */
        /* <DEDUP_REMOVED lines=8> */
.L_x_714:
[----:B0-----:R-:W-:Y:S05]  /*0e00*/  BSYNC.RECONVERGENT B0 ;  /* 0x0000000000007941 */ /* 0x001fea0003800200 */
.L_x_713:
[----:B------:R-:W0:Y:S02]  /*0e10*/  LDC R53, c[0x0][0x3ac] ;  /* 0x0000eb00ff357b82 */ /* 0x000e240000000800 */
[----:B0-----:R-:W-:-:S13]  /*0e20*/  ISETP.GE.AND P1, PT, R4, R53, PT ;  /* 0x000000350400720c */ /* 0x001fda0003f26270 */
        /* <DEDUP_REMOVED lines=8> */
[----:B------:R-:W-:Y:S01]  /*0eb0*/  ISETP.GE.AND P1, PT, R18, RZ, PT ;  /* 0x000000ff1200720c */ /* 0x000fe20003f26270 */
[----:B------:R-:W-:-:S05]  /*0ec0*/  IMAD R7, R8, 0x4, R7 ;  /* 0x0000000408077824 */ /* 0x000fca00078e0207 */
        /* <DEDUP_REMOVED lines=8> */
.L_x_727:
[C---:B-1----:R-:W-:Y:S02]  /*0f50*/  IMAD.IADD R10, R7.reuse, 0x1, R53 ;  /* 0x00000001070a7824 */ /* 0x042fe400078e0235 */
[----:B0----5:R-:W-:-:S03]  /*0f60*/  IMAD.WIDE R8, R7, 0x2, R16 ;  /* 0x0000000207087825 */ /* 0x021fc600078e0210 */
        /* <DEDUP_REMOVED lines=12> */
[----:B--2---:R-:W-:Y:S05]  /*1030*/  @!P3 BRA `(.L_x_727) ;  /* 0xfffffffc00c4b947 */ /* 0x004fea000383ffff */
.L_x_726:
[----:B------:R-:W-:-:S05]  /*1040*/  IMAD.MOV R8, RZ, RZ, -R18 ;  /* 0x000000ffff087224 */ /* 0x000fca00078e0a12 */
[----:B------:R-:W-:-:S13]  /*1050*/  ISETP.GT.AND P3, PT, R8, 0x1, PT ;  /* 0x000000010800780c */ /* 0x000fda0003f64270 */
[----:B------:R-:W-:Y:S05]  /*1060*/  @!P3 BRA `(.L_x_728) ;  /* 0x000000000024b947 */ /* 0x000fea0003800000 */
[----:B-1----:R-:W0:Y:S01]  /*1070*/  LDC.64 R10, c[0x0][0x3a0] ;  /* 0x0000e800ff0a7b82 */ /* 0x002e220000000a00 */
[C---:B------:R-:W-:Y:S01]  /*1080*/  IMAD.IADD R12, R7.reuse, 0x1, R53 ;  /* 0x00000001070c7824 */ /* 0x040fe200078e0235 */
[----:B------:R-:W-:Y:S02]  /*1090*/  PLOP3.LUT P1, PT, PT, PT, PT, 0x8, 0x80 ;  /* 0x000000000080781c */ /* 0x000fe40003f2e170 */
[----:B------:R-:W-:Y:S01]  /*10a0*/  IADD3 R18, PT, PT, R18, 0x2, RZ ;  /* 0x0000000212127810 */ /* 0x000fe20007ffe0ff */
[----:B0----5:R-:W-:-:S04]  /*10b0*/  IMAD.WIDE R8, R7, 0x2, R10 ;  /* 0x0000000207087825 */ /* 0x021fc800078e020a */
[C---:B------:R-:W-:Y:S01]  /*10c0*/  IMAD.WIDE R10, R12.reuse, 0x2, R10 ;  /* 0x000000020c0a7825 */ /* 0x040fe200078e020a */
[----:B------:R0:W-:Y:S03]  /*10d0*/  STG.E.64 desc[UR6][R8.64], RZ ;  /* 0x000000ff08007986 */ /* 0x0001e6000c101b06 */
[----:B------:R-:W-:Y:S01]  /*10e0*/  IMAD.IADD R7, R12, 0x1, R53 ;  /* 0x000000010c077824 */ /* 0x000fe200078e0235 */
[----:B------:R0:W-:Y:S06]  /*10f0*/  STG.E.64 desc[UR6][R10.64], RZ ;  /* 0x000000ff0a007986 */ /* 0x0001ec000c101b06 */
.L_x_728:
[----:B------:R-:W-:-:S13]  /*1100*/  ISETP.NE.OR P1, PT, R18, RZ, P1 ;  /* 0x000000ff1200720c */ /* 0x000fda0000f25670 */
[----:B------:R-:W-:Y:S05]  /*1110*/  @!P1 BRA `(.L_x_724) ;  /* 0x00000000001c9947 */ /* 0x000fea0003800000 */
.L_x_725:
[----:B0----5:R-:W0:Y:S02]  /*1120*/  LDC.64 R8, c[0x0][0x3a0] ;  /* 0x0000e800ff087b82 */ /* 0x021e240000000a00 */
.L_x_729:
[C---:B01----:R-:W-:Y:S01]  /*1130*/  IMAD.WIDE R10, R7.reuse, 0x2, R8 ;  /* 0x00000002070a7825 */ /* 0x043fe200078e0208 */
[----:B------:R-:W-:-:S03]  /*1140*/  IADD3 R7, PT, PT, R7, R53, RZ ;  /* 0x0000003507077210 */ /* 0x000fc60007ffe0ff */
[----:B------:R-:W-:Y:S01]  /*1150*/  VIADD R18, R18, 0x1 ;  /* 0x0000000112127836 */ /* 0x000fe20000000000 */
[----:B------:R2:W-:Y:S04]  /*1160*/  STG.E.64 desc[UR6][R10.64], RZ ;  /* 0x000000ff0a007986 */ /* 0x0005e8000c101b06 */
[----:B------:R-:W-:-:S13]  /*1170*/  ISETP.NE.AND P1, PT, R18, RZ, PT ;  /* 0x000000ff1200720c */ /* 0x000fda0003f25270 */
[----:B--2---:R-:W-:Y:S05]  /*1180*/  @P1 BRA `(.L_x_729) ;  /* 0xfffffffc00e81947 */ /* 0x004fea000383ffff */
.L_x_724:
[----:B------:R-:W2:Y:S01]  /*1190*/  LDCU UR5, c[0x0][0x3c8] ;  /* 0x00007900ff0577ac */ /* 0x000ea20008000800 */
[----:B------:R-:W-:Y:S01]  /*11a0*/  BAR.SYNC.DEFER_BLOCKING 0x0 ;  /* 0x0000000000007b1d */ /* 0x000fe20000010000 */
[----:B------:R-:W-:-:S05]  /*11b0*/  ISETP.GE.AND P1, PT, R3, R0, PT ;  /* 0x000000000300720c */ /* 0x000fca0003f26270 */
[----:B------:R-:W3:Y:S01]  /*11c0*/  LDCU UR8, c[0x0][0x3cc] ;  /* 0x00007980ff0877ac */ /* 0x000ee20008000800 */
[----:B------:R-:W4:Y:S01]  /*11d0*/  LDCU UR9, c[0x0][0x3d0] ;  /* 0x00007a00ff0977ac */ /* 0x000f220008000800 */
[----:B------:R-:W0:Y:S01]  /*11e0*/  LDCU UR10, c[0x0][0x3d4] ;  /* 0x00007a80ff0a77ac */ /* 0x000e220008000800 */
[----:B--2---:R-:W-:Y:S01]  /*11f0*/  VIMNMX R7, PT, PT, R3, UR5, PT ;  /* 0x0000000503077c48 */ /* 0x004fe2000bfe0100 */
[----:B------:R-:W2:Y:S04]  /*1200*/  LDCU UR11, c[0x0][0x3d8] ;  /* 0x00007b00ff0b77ac */ /* 0x000ea80008000800 */
[----:B------:R-:W-:Y:S05]  /*1210*/  @P1 BRA `(.L_x_730) ;  /* 0x0000000000d41947 */ /* 0x000fea0003800000 */
[----:B-1----:R-:W1:Y:S01]  /*1220*/  LDC.64 R12, c[0x0][0x3b8] ;  /* 0x0000ee00ff0c7b82 */ /* 0x002e620000000a00 */
[----:B0-----:R-:W-:-:S04]  /*1230*/  IMAD.SHL.U32 R11, R5, 0x40, RZ ;  /* 0x00000040050b7824 */ /* 0x001fc800078e00ff */
[----:B-1----:R-:W-:-:S05]  /*1240*/  IMAD.WIDE.U32 R10, R11, 0x2, R12 ;  /* 0x000000020b0a7825 */ /* 0x002fca00078e000c */
[----:B------:R0:W5:Y:S02]  /*1250*/  LDG.E.U16.CONSTANT R5, desc[UR6][R10.64] ;  /* 0x000000060a057981 */ /* 0x000164000c1e9500 */
[----:B-----5:R-:W-:Y:S01]  /*1260*/  SHF.R.S32.HI R9, RZ, 0x1f, R4 ;  /* 0x0000001fff097819 */ /* 0x020fe20000011404 */
[----:B------:R-:W-:Y:S01]  /*1270*/  IMAD.SHL.U32 R6, R6, 0x10, RZ ;  /* 0x0000001006067824 */ /* 0x000fe200078e00ff */
[----:B------:R-:W-:Y:S01]  /*1280*/  MOV R15, R3 ;  /* 0x00000003000f7202 */ /* 0x000fe20000000f00 */
[----:B------:R-:W-:Y:S01]  /*1290*/  UMOV UR4, URZ ;  /* 0x000000ff00047c82 */ /* 0x000fe20008000000 */
[----:B------:R-:W-:Y:S02]  /*12a0*/  LEA.HI R8, R9, R4, RZ, 0x3 ;  /* 0x0000000409087211 */ /* 0x000fe400078f18ff */
[----:B------:R-:W-:Y:S02]  /*12b0*/  LOP3.LUT R6, R6, 0x10, RZ, 0xc0, !PT ;  /* 0x0000001006067812 */ /* 0x000fe400078ec0ff */
[----:B------:R-:W-:-:S07]  /*12c0*/  SHF.R.S32.HI R8, RZ, 0x3, R8 ;  /* 0x00000003ff087819 */ /* 0x000fce0000011408 */
.L_x_731:
[----:B0-----:R-:W0:Y:S01]  /*12d0*/  LDC.64 R10, c[0x0][0x390] ;  /* 0x0000e400ff0a7b82 */ /* 0x001e220000000a00 */
[----:B------:R-:W-:-:S04]  /*12e0*/  VIADD R9, R5, UR4 ;  /* 0x0000000405097c36 */ /* 0x000fc80008000000 */
[----:B------:R-:W-:-:S05]  /*12f0*/  IMAD R14, R9, R53, RZ ;  /* 0x00000035090e7224 */ /* 0x000fca00078e02ff */
[----:B------:R-:W-:-:S04]  /*1300*/  SHF.R.S32.HI R17, RZ, 0x1f, R14 ;  /* 0x0000001fff117819 */ /* 0x000fc8000001140e */
[----:B------:R-:W-:-:S04]  /*1310*/  LEA.HI R17, R17, R14, RZ, 0x3 ;  /* 0x0000000e11117211 */ /* 0x000fc800078f18ff */
[----:B------:R-:W-:-:S05]  /*1320*/  LEA.HI.SX32 R17, R17, R8, 0x1d ;  /* 0x0000000811117211 */ /* 0x000fca00078feaff */
[----:B0-----:R-:W-:Y:S02]  /*1330*/  IMAD.WIDE R10, R17, 0x4, R10 ;  /* 0x00000004110a7825 */ /* 0x001fe400078e020a */
[----:B------:R-:W0:Y:S04]  /*1340*/  LDC.64 R16, c[0x0][0x398] ;  /* 0x0000e600ff107b82 */ /* 0x000e280000000a00 */
[----:B------:R-:W5:Y:S01]  /*1350*/  LDG.E.CONSTANT R11, desc[UR6][R10.64] ;  /* 0x000000060a0b7981 */ /* 0x000f62000c1e9900 */
[----:B------:R-:W-:-:S04]  /*1360*/  IMAD.SHL.U32 R19, R15, 0x2, RZ ;  /* 0x000000020f137824 */ /* 0x000fc800078e00ff */
[----:B------:R-:W-:-:S05]  /*1370*/  IMAD.WIDE.U32 R18, R19, 0x2, R12 ;  /* 0x0000000213127825 */ /* 0x000fca00078e000c */
[----:B------:R-:W2:Y:S01]  /*1380*/  LDG.E.U16.CONSTANT R24, desc[UR6][R18.64+0x2] ;  /* 0x0000020612187981 */ /* 0x000ea2000c1e9500 */
[----:B0-----:R-:W-:-:S06]  /*1390*/  IMAD.WIDE.U32 R16, R9, 0x2, R16 ;  /* 0x0000000209107825 */ /* 0x001fcc00078e0010 */
[----:B------:R0:W3:Y:S01]  /*13a0*/  LDG.E.U16.CONSTANT R16, desc[UR6][R16.64] ;  /* 0x0000000610107981 */ /* 0x0000e2000c1e9500 */
[----:B------:R-:W-:Y:S01]  /*13b0*/  UIADD3 UR4, UPT, UPT, UR4, 0x1, URZ ;  /* 0x0000000104047890 */ /* 0x000fe2000fffe0ff */
[----:B-----5:R-:W-:-:S04]  /*13c0*/  SHF.R.U32.HI R9, RZ, R6, R11 ;  /* 0x00000006ff097219 */ /* 0x020fc8000001160b */
[--C-:B------:R-:W-:Y:S02]  /*13d0*/  SHF.R.U32.HI R22, RZ, 0x4, R9.reuse ;  /* 0x00000004ff167819 */ /* 0x100fe40000011609 */
[--C-:B------:R-:W-:Y:S02]  /*13e0*/  SHF.R.U32.HI R10, RZ, 0x8, R9.reuse ;  /* 0x00000008ff0a7819 */ /* 0x100fe40000011609 */
[----:B------:R-:W-:Y:S02]  /*13f0*/  LOP3.LUT R22, R22, 0xf, RZ, 0xc0, !PT ;  /* 0x0000000f16167812 */ /* 0x000fe400078ec0ff */
[----:B------:R-:W-:Y:S02]  /*1400*/  LOP3.LUT R14, R9, 0xf, RZ, 0xc0, !PT ;  /* 0x0000000f090e7812 */ /* 0x000fe400078ec0ff */
[----:B------:R-:W-:Y:S01]  /*1410*/  LOP3.LUT R10, R10, 0xf, RZ, 0xc0, !PT ;  /* 0x0000000f0a0a7812 */ /* 0x000fe200078ec0ff */
[----:B------:R-:W-:Y:S01]  /*1420*/  IMAD R11, R22, R22, R22 ;  /* 0x00000016160b7224 */ /* 0x000fe200078e0216 */
[----:B------:R-:W-:Y:S01]  /*1430*/  SHF.R.U32.HI R9, RZ, 0xc, R9 ;  /* 0x0000000cff097819 */ /* 0x000fe20000011609 */
[----:B------:R-:W-:Y:S01]  /*1440*/  IMAD R23, R14, R14, R14 ;  /* 0x0000000e0e177224 */ /* 0x000fe200078e020e */
[----:B--2---:R-:W-:-:S02]  /*1450*/  IADD3 R15, PT, PT, R24, R15, RZ ;  /* 0x0000000f180f7210 */ /* 0x004fc40007ffe0ff */
[----:B------:R-:W-:Y:S01]  /*1460*/  IADD3 R22, PT, PT, R22, 0x1, R11 ;  /* 0x0000000116167810 */ /* 0x000fe20007ffe00b */
[----:B------:R-:W-:Y:S01]  /*1470*/  IMAD R11, R10, R10, R10 ;  /* 0x0000000a0a0b7224 */ /* 0x000fe200078e020a */
[----:B------:R-:W-:Y:S02]  /*1480*/  LOP3.LUT R9, R9, 0xf, RZ, 0xc0, !PT ;  /* 0x0000000f09097812 */ /* 0x000fe400078ec0ff */
[----:B------:R-:W-:Y:S01]  /*1490*/  IADD3 R23, PT, PT, R14, 0x1, R23 ;  /* 0x000000010e177810 */ /* 0x000fe20007ffe017 */
[----:B0-----:R-:W3:Y:S01]  /*14a0*/  I2F.F16 R17, R22 ;  /* 0x0000001600117306 */ /* 0x001ee20000200c00 */
[----:B------:R-:W-:Y:S01]  /*14b0*/  IADD3 R14, PT, PT, R10, 0x1, R11 ;  /* 0x000000010a0e7810 */ /* 0x000fe20007ffe00b */
[----:B------:R-:W-:Y:S01]  /*14c0*/  IMAD R10, R9, R9, R9 ;  /* 0x00000009090a7224 */ /* 0x000fe200078e0209 */
[----:B------:R-:W-:-:S04]  /*14d0*/  ISETP.GE.AND P1, PT, R15, R2, PT ;  /* 0x000000020f00720c */ /* 0x000fc80003f26270 */
[----:B------:R-:W-:Y:S01]  /*14e0*/  IADD3 R18, PT, PT, R9, 0x1, R10 ;  /* 0x0000000109127810 */ /* 0x000fe20007ffe00a */
[----:B------:R-:W0:Y:S01]  /*14f0*/  I2F.F16 R23, R23 ;  /* 0x0000001700177306 */ /* 0x000e220000200c00 */
[----:B---3--:R-:W-:-:S07]  /*1500*/  HMUL2 R11, R17.H0_H0, R16.H0_H0 ;  /* 0x20000010110b7232 */ /* 0x008fce0000000800 */
[----:B------:R-:W1:Y:S01]  /*1510*/  I2F.F16 R19, R14 ;  /* 0x0000000e00137306 */ /* 0x000e620000200c00 */
[----:B0-----:R-:W-:-:S07]  /*1520*/  HMUL2 R24, R23.H0_H0, R16.H0_H0 ;  /* 0x2000001017187232 */ /* 0x001fce0000000800 */
[----:B------:R-:W0:Y:S01]  /*1530*/  I2F.F16 R9, R18 ;  /* 0x0000001200097306 */ /* 0x000e220000200c00 */
[-C--:B-1----:R-:W-:Y:S02]  /*1540*/  HMUL2 R10, R19.H0_H0, R16.reuse.H0_H0 ;  /* 0x20000010130a7232 */ /* 0x082fe40000000800 */
[----:B0-----:R-:W-:Y:S01]  /*1550*/  HMUL2 R9, R9.H0_H0, R16.H0_H0 ;  /* 0x2000001009097232 */ /* 0x001fe20000000800 */
[----:B------:R-:W-:Y:S06]  /*1560*/  @!P1 BRA `(.L_x_731) ;  /* 0xfffffffc00589947 */ /* 0x000fec000383ffff */
.L_x_730:
[C---:B------:R-:W-:Y:S02]  /*1570*/  ISETP.GT.AND P1, PT, R3.reuse, UR5, PT ;  /* 0x0000000503007c0c */ /* 0x040fe4000bf24270 */
[----:B-1----:R-:W-:Y:S02]  /*1580*/  CS2R R12, SRZ ;  /* 0x00000000000c7805 */ /* 0x002fe4000001ff00 */
[----:B------:R-:W-:Y:S02]  /*1590*/  SHF.R.S32.HI R2, RZ, 0x1f, R7 ;  /* 0x0000001fff027819 */ /* 0x000fe40000011407 */
[----:B---3--:R-:W-:Y:S02]  /*15a0*/  ISETP.GT.AND P3, PT, R3, UR8, PT ;  /* 0x0000000803007c0c */ /* 0x008fe4000bf64270 */
[----:B------:R-:W-:Y:S02]  /*15b0*/  LEA.HI R2, R2, R7, RZ, 0x5 ;  /* 0x0000000702027211 */ /* 0x000fe400078f28ff */
[----:B------:R-:W-:-:S02]  /*15c0*/  CS2R R6, SRZ ;  /* 0x0000000000067805 */ /* 0x000fc4000001ff00 */
[C---:B----4-:R-:W-:Y:S02]  /*15d0*/  ISETP.GT.AND P4, PT, R3.reuse, UR9, PT ;  /* 0x0000000903007c0c */ /* 0x050fe4000bf84270 */
[C---:B0-----:R-:W-:Y:S02]  /*15e0*/  ISETP.GT.AND P5, PT, R3.reuse, UR10, PT ;  /* 0x0000000a03007c0c */ /* 0x041fe4000bfa4270 */
[----:B--2---:R-:W-:Y:S02]  /*15f0*/  ISETP.GT.AND P6, PT, R3, UR11, PT ;  /* 0x0000000b03007c0c */ /* 0x004fe4000bfc4270 */
[----:B------:R-:W-:Y:S01]  /*1600*/  SHF.R.S32.HI R15, RZ, 0x5, R2 ;  /* 0x00000005ff0f7819 */ /* 0x000fe20000011402 */
[----:B------:R-:W-:Y:S01]  /*1610*/  IMAD.MOV.U32 R2, RZ, RZ, RZ ;  /* 0x000000ffff027224 */ /* 0x000fe200078e00ff */
[----:B------:R-:W-:Y:S09]  /*1620*/  @!P1 BRA `(.L_x_732) ;  /* 0x00000000001c9947 */ /* 0x000ff20003800000 */
[----:B------:R-:W0:Y:S02]  /*1630*/  LDC R2, c[0x0][0x3cc] ;  /* 0x0000f300ff027b82 */ /* 0x000e240000000800 */
[----:B0-----:R-:W-:-:S05]  /*1640*/  VIMNMX R2, PT, PT, R3, R2, PT ;  /* 0x0000000203027248 */ /* 0x001fca0003fe0100 */
[----:B------:R-:W-:-:S05]  /*1650*/  VIADD R2, R2, -UR5 ;  /* 0x8000000502027c36 */ /* 0x000fca0008000000 */
[----:B------:R-:W-:-:S04]  /*1660*/  SHF.R.S32.HI R5, RZ, 0x1f, R2 ;  /* 0x0000001fff057819 */ /* 0x000fc80000011402 */
[----:B------:R-:W-:-:S04]  /*1670*/  LEA.HI R5, R5, R2, RZ, 0x5 ;  /* 0x0000000205057211 */ /* 0x000fc800078f28ff */
[----:B------:R-:W-:-:S05]  /*1680*/  SHF.R.S32.HI R5, RZ, 0x5, R5 ;  /* 0x00000005ff057819 */ /* 0x000fca0000011405 */
[----:B------:R-:W-:-:S07]  /*1690*/  IMAD R2, R5, 0x6, RZ ;  /* 0x0000000605027824 */ /* 0x000fce00078e02ff */
.L_x_732:
        /* <DEDUP_REMOVED lines=8> */
.L_x_733:
[----:B------:R-:W-:Y:S05]  /*1720*/  @!P4 BRA `(.L_x_734) ;  /* 0x00000000001cc947 */ /* 0x000fea0003800000 */
[----:B------:R-:W0:Y:S02]  /*1730*/  LDC R8, c[0x0][0x3d4] ;  /* 0x0000f500ff087b82 */ /* 0x000e240000000800 */
[----:B0-----:R-:W-:-:S05]  /*1740*/  VIMNMX R5, PT, PT, R3, R8, PT ;  /* 0x0000000803057248 */ /* 0x001fca0003fe0100 */
[----:B------:R-:W-:-:S05]  /*1750*/  VIADD R5, R5, -UR9 ;  /* 0x8000000905057c36 */ /* 0x000fca0008000000 */
[----:B------:R-:W-:-:S04]  /*1760*/  SHF.R.S32.HI R8, RZ, 0x1f, R5 ;  /* 0x0000001fff087819 */ /* 0x000fc80000011405 */
[----:B------:R-:W-:-:S04]  /*1770*/  LEA.HI R8, R8, R5, RZ, 0x5 ;  /* 0x0000000508087211 */ /* 0x000fc800078f28ff */
[----:B------:R-:W-:-:S05]  /*1780*/  SHF.R.S32.HI R8, RZ, 0x5, R8 ;  /* 0x00000005ff087819 */ /* 0x000fca0000011408 */
[----:B------:R-:W-:-:S07]  /*1790*/  IMAD.SHL.U32 R7, R8, 0x4, RZ ;  /* 0x0000000408077824 */ /* 0x000fce00078e00ff */
.L_x_734:
        /* <DEDUP_REMOVED lines=8> */
.L_x_735:
        /* <DEDUP_REMOVED lines=8> */
.L_x_736:
[----:B------:R-:W-:Y:S01]  /*18a0*/  LEA R2, R15, R2, 0x3 ;  /* 0x000000020f027211 */ /* 0x000fe200078e18ff */
[----:B------:R-:W0:Y:S01]  /*18b0*/  LDCU.64 UR4, c[0x0][0x388] ;  /* 0x00007100ff0477ac */ /* 0x000e220008000a00 */
[----:B------:R-:W-:Y:S02]  /*18c0*/  VIMNMX R0, PT, PT, R0, UR8, PT ;  /* 0x0000000800007c48 */ /* 0x000fe4000bfe0100 */
[----:B------:R-:W-:Y:S02]  /*18d0*/  IADD3 R2, PT, PT, R7, R2, R6 ;  /* 0x0000000207027210 */ /* 0x000fe40007ffe006 */
[----:B------:R-:W-:Y:S02]  /*18e0*/  PRMT R8, RZ, 0x5410, RZ ;  /* 0x00005410ff087816 */ /* 0x000fe400000000ff */
[----:B------:R-:W-:Y:S02]  /*18f0*/  IADD3 R2, PT, PT, R13, R2, R12 ;  /* 0x000000020d027210 */ /* 0x000fe40007ffe00c */
[----:B------:R-:W-:-:S02]  /*1900*/  PRMT R7, RZ, 0x5410, RZ ;  /* 0x00005410ff077816 */ /* 0x000fc400000000ff */
[----:B------:R-:W-:Y:S01]  /*1910*/  PRMT R6, RZ, 0x5410, RZ ;  /* 0x00005410ff067816 */ /* 0x000fe200000000ff */
[----:B------:R-:W-:Y:S01]  /*1920*/  IMAD R5, R2, R53, RZ ;  /* 0x0000003502057224 */ /* 0x000fe200078e02ff */
[----:B------:R-:W-:-:S04]  /*1930*/  SHF.R.S32.HI R2, RZ, 0x1f, R4 ;  /* 0x0000001fff027819 */ /* 0x000fc80000011404 */
[----:B------:R-:W-:-:S04]  /*1940*/  IADD3 R4, P1, PT, R4, R5, RZ ;  /* 0x0000000504047210 */ /* 0x000fc80007f3e0ff */
[----:B------:R-:W-:Y:S02]  /*1950*/  LEA.HI.X.SX32 R5, R5, R2, 0x1, P1 ;  /* 0x0000000205057211 */ /* 0x000fe400008f0eff */
[----:B------:R-:W-:Y:S02]  /*1960*/  ISETP.GT.AND P1, PT, R0, R3, PT ;  /* 0x000000030000720c */ /* 0x000fe40003f24270 */
[C---:B0-----:R-:W-:Y:S02]  /*1970*/  LEA R28, P3, R4.reuse, UR4, 0x2 ;  /* 0x00000004041c7c11 */ /* 0x041fe4000f8610ff */
[----:B------:R-:W-:Y:S02]  /*1980*/  PRMT R3, RZ, 0x5410, RZ ;  /* 0x00005410ff037816 */ /* 0x000fe400000000ff */
[----:B------:R-:W-:Y:S02]  /*1990*/  LEA.HI.X R29, R4, UR5, R5, 0x2, P3 ;  /* 0x00000005041d7c11 */ /* 0x000fe400098f1405 */
[----:B------:R-:W-:-:S02]  /*19a0*/  PRMT R5, RZ, 0x5410, RZ ;  /* 0x00005410ff057816 */ /* 0x000fc400000000ff */
[----:B------:R-:W-:Y:S02]  /*19b0*/  PRMT R4, RZ, 0x5410, RZ ;  /* 0x00005410ff047816 */ /* 0x000fe400000000ff */
[----:B------:R-:W-:Y:S02]  /*19c0*/  PRMT R2, RZ, 0x5410, RZ ;  /* 0x00005410ff027816 */ /* 0x000fe400000000ff */
[----:B------:R-:W-:Y:S01]  /*19d0*/  PRMT R0, RZ, 0x5410, RZ ;  /* 0x00005410ff007816 */ /* 0x000fe200000000ff */
[----:B------:R-:W-:Y:S06]  /*19e0*/  @!P1 BRA `(.L_x_737) ;  /* 0x0000002800e89947 */ /* 0x000fec0003800000 */
[C---:B------:R-:W-:Y:S01]  /*19f0*/  IMAD.WIDE R16, R53.reuse, 0x4, R28 ;  /* 0x0000000435107825 */ /* 0x040fe200078e021c */
[----:B------:R-:W2:Y:S03]  /*1a00*/  LDG.E.128.CONSTANT R4, desc[UR6][R28.64] ;  /* 0x000000061c047981 */ /* 0x000ea6000c1e9d00 */
[----:B------:R-:W-:Y:S02]  /*1a10*/  IMAD.WIDE R60, R53, 0x4, R16 ;  /* 0x00000004353c7825 */ /* 0x000fe400078e0210 */
[----:B------:R-:W3:Y:S04]  /*1a20*/  LDG.E.128.CONSTANT R16, desc[UR6][R16.64] ;  /* 0x0000000610107981 */ /* 0x000ee8000c1e9d00 */
[----:B------:R-:W4:Y:S01]  /*1a30*/  LDG.E.128.CONSTANT R12, desc[UR6][R60.64] ;  /* 0x000000063c0c7981 */ /* 0x000f22000c1e9d00 */
[----:B------:R-:W-:-:S02]  /*1a40*/  ISETP.NE.AND P4, PT, R21, RZ, PT ;  /* 0x000000ff1500720c */ /* 0x000fc40003f85270 */
[----:B--2---:R-:W-:Y:S02]  /*1a50*/  SHF.R.U32.HI R0, RZ, 0xc, R5 ;  /* 0x0000000cff007819 */ /* 0x004fe40000011605 */
[----:B------:R-:W-:Y:S02]  /*1a60*/  LOP3.LUT R22, R4, 0x3f003f, RZ, 0xc0, !PT ;  /* 0x003f003f04167812 */ /* 0x000fe400078ec0ff */
[--C-:B------:R-:W-:Y:S02]  /*1a70*/  SHF.R.U32.HI R21, RZ, 0x6, R4.reuse ;  /* 0x00000006ff157819 */ /* 0x100fe40000011604 */
[----:B------:R-:W-:Y:S02]  /*1a80*/  SHF.R.U32.HI R4, RZ, 0xc, R4 ;  /* 0x0000000cff047819 */ /* 0x000fe40000011604 */
[----:B------:R-:W-:Y:S02]  /*1a90*/  SHF.R.U32.HI R25, RZ, 0xc, R7 ;  /* 0x0000000cff197819 */ /* 0x000fe40000011607 */
[----:B----4-:R-:W-:-:S02]  /*1aa0*/  SHF.R.U32.HI R38, RZ, 0x8, R13 ;  /* 0x00000008ff267819 */ /* 0x010fc4000001160d */
[----:B------:R-:W-:Y:S02]  /*1ab0*/  LOP3.LUT R40, R13, 0x3f003f, RZ, 0xc0, !PT ;  /* 0x003f003f0d287812 */ /* 0x000fe400078ec0ff */
[--C-:B------:R-:W-:Y:S02]  /*1ac0*/  SHF.R.U32.HI R39, RZ, 0x6, R13.reuse ;  /* 0x00000006ff277819 */ /* 0x100fe4000001160d */
[----:B------:R-:W-:Y:S02]  /*1ad0*/  SHF.R.U32.HI R35, RZ, 0xa, R13 ;  /* 0x0000000aff237819 */ /* 0x000fe4000001160d */
[----:B------:R-:W-:Y:S02]  /*1ae0*/  LOP3.LUT R13, R0, 0xf000f, RZ, 0xc0, !PT ;  /* 0x000f000f000d7812 */ /* 0x000fe400078ec0ff */
[----:B------:R-:W-:Y:S02]  /*1af0*/  LOP3.LUT R27, R5, 0x3f003f, RZ, 0xc0, !PT ;  /* 0x003f003f051b7812 */ /* 0x000fe400078ec0ff */
[----:B------:R-:W-:-:S02]  /*1b00*/  SHF.R.U32.HI R8, RZ, 0x6, R5 ;  /* 0x00000006ff087819 */ /* 0x000fc40000011605 */
[--C-:B------:R-:W-:Y:S02]  /*1b10*/  SHF.R.U32.HI R2, RZ, 0xc, R6.reuse ;  /* 0x0000000cff027819 */ /* 0x100fe40000011606 */
[----:B------:R-:W-:Y:S02]  /*1b20*/  LOP3.LUT R28, R6, 0x3f003f, RZ, 0xc0, !PT ;  /* 0x003f003f061c7812 */ /* 0x000fe400078ec0ff */
[----:B------:R-:W-:Y:S02]  /*1b30*/  SHF.R.U32.HI R5, RZ, 0x6, R6 ;  /* 0x00000006ff057819 */ /* 0x000fe40000011606 */
[----:B------:R-:W-:Y:S02]  /*1b40*/  LOP3.LUT R23, R7, 0x3f003f, RZ, 0xc0, !PT ;  /* 0x003f003f07177812 */ /* 0x000fe400078ec0ff */
[----:B------:R-:W-:Y:S02]  /*1b50*/  SHF.R.U32.HI R6, RZ, 0x6, R7 ;  /* 0x00000006ff067819 */ /* 0x000fe40000011607 */
[----:B------:R-:W-:-:S02]  /*1b60*/  LOP3.LUT R7, R4, 0xf000f, RZ, 0xc0, !PT ;  /* 0x000f000f04077812 */ /* 0x000fc400078ec0ff */
[----:B------:R-:W-:Y:S02]  /*1b70*/  LOP3.LUT R0, R25, 0xf000f, RZ, 0xc0, !PT ;  /* 0x000f000f19007812 */ /* 0x000fe400078ec0ff */
[----:B------:R-:W-:Y:S02]  /*1b80*/  LOP3.LUT R38, R13, 0x300030, R38, 0xf8, !PT ;  /* 0x003000300d267812 */ /* 0x000fe400078ef826 */
[----:B------:R-:W-:Y:S02]  /*1b90*/  SHF.R.U32.HI R46, RZ, 0x8, R12 ;  /* 0x00000008ff2e7819 */ /* 0x000fe4000001160c */
[----:B------:R-:W-:Y:S02]  /*1ba0*/  SHF.R.U32.HI R31, RZ, 0x8, R14 ;  /* 0x00000008ff1f7819 */ /* 0x000fe4000001160e */
[----:B------:R-:W-:Y:S02]  /*1bb0*/  SHF.R.U32.HI R33, RZ, 0x8, R15 ;  /* 0x00000008ff217819 */ /* 0x000fe4000001160f */
[----:B------:R-:W-:-:S02]  /*1bc0*/  LOP3.LUT R2, R2, 0xf000f, RZ, 0xc0, !PT ;  /* 0x000f000f02027812 */ /* 0x000fc400078ec0ff */
[----:B---3--:R-:W-:Y:S02]  /*1bd0*/  LOP3.LUT R50, R16, 0x3f003f, RZ, 0xc0, !PT ;  /* 0x003f003f10327812 */ /* 0x008fe400078ec0ff */
[----:B------:R-:W-:Y:S02]  /*1be0*/  SHF.R.U32.HI R49, RZ, 0x6, R16 ;  /* 0x00000006ff317819 */ /* 0x000fe40000011610 */
[----:B------:R-:W-:Y:S02]  /*1bf0*/  LOP3.LUT R42, R17, 0x3f003f, RZ, 0xc0, !PT ;  /* 0x003f003f112a7812 */ /* 0x000fe400078ec0ff */
[----:B------:R-:W-:Y:S02]  /*1c00*/  SHF.R.U32.HI R41, RZ, 0x6, R17 ;  /* 0x00000006ff297819 */ /* 0x000fe40000011611 */
[----:B------:R-:W-:Y:S02]  /*1c10*/  LOP3.LUT R26, R18, 0x3f003f, RZ, 0xc0, !PT ;  /* 0x003f003f121a7812 */ /* 0x000fe400078ec0ff */
[----:B------:R-:W-:-:S02]  /*1c20*/  SHF.R.U32.HI R13, RZ, 0x6, R18 ;  /* 0x00000006ff0d7819 */ /* 0x000fc40000011612 */
[----:B------:R-:W-:Y:S02]  /*1c30*/  LOP3.LUT R25, R19, 0x3f003f, RZ, 0xc0, !PT ;  /* 0x003f003f13197812 */ /* 0x000fe400078ec0ff */
[----:B------:R-:W-:Y:S02]  /*1c40*/  SHF.R.U32.HI R4, RZ, 0x6, R19 ;  /* 0x00000006ff047819 */ /* 0x000fe40000011613 */
[----:B------:R-:W-:Y:S02]  /*1c50*/  SHF.R.U32.HI R16, RZ, 0xc, R16 ;  /* 0x0000000cff107819 */ /* 0x000fe40000011610 */
[----:B------:R-:W-:Y:S02]  /*1c60*/  SHF.R.U32.HI R17, RZ, 0xc, R17 ;  /* 0x0000000cff117819 */ /* 0x000fe40000011611 */
[----:B------:R-:W-:Y:S02]  /*1c70*/  SHF.R.U32.HI R18, RZ, 0xc, R18 ;  /* 0x0000000cff127819 */ /* 0x000fe40000011612 */
[----:B------:R-:W-:-:S02]  /*1c80*/  SHF.R.U32.HI R19, RZ, 0xc, R19 ;  /* 0x0000000cff137819 */ /* 0x000fc40000011613 */
[----:B------:R-:W-:Y:S02]  /*1c90*/  LOP3.LUT R46, R7, 0x300030, R46, 0xf8, !PT ;  /* 0x00300030072e7812 */ /* 0x000fe400078ef82e */
[----:B------:R-:W-:Y:S02]  /*1ca0*/  LOP3.LUT R31, R2, 0x300030, R31, 0xf8, !PT ;  /* 0x00300030021f7812 */ /* 0x000fe400078ef81f */
[----:B------:R-:W-:Y:S02]  /*1cb0*/  LOP3.LUT R33, R0, 0x300030, R33, 0xf8, !PT ;  /* 0x0030003000217812 */ /* 0x000fe400078ef821 */
[--C-:B------:R-:W-:Y:S02]  /*1cc0*/  SHF.R.U32.HI R47, RZ, 0x6, R12.reuse ;  /* 0x00000006ff2f7819 */ /* 0x100fe4000001160c */
[----:B------:R-:W-:Y:S02]  /*1cd0*/  SHF.R.U32.HI R45, RZ, 0xa, R12 ;  /* 0x0000000aff2d7819 */ /* 0x000fe4000001160c */
[----:B------:R-:W-:-:S02]  /*1ce0*/  SHF.R.U32.HI R32, RZ, 0x6, R14 ;  /* 0x00000006ff207819 */ /* 0x000fc4000001160e */
[----:B------:R-:W-:Y:S02]  /*1cf0*/  SHF.R.U32.HI R36, RZ, 0xa, R14 ;  /* 0x0000000aff247819 */ /* 0x000fe4000001160e */
[--C-:B------:R-:W-:Y:S02]  /*1d00*/  SHF.R.U32.HI R34, RZ, 0x6, R15.reuse ;  /* 0x00000006ff227819 */ /* 0x100fe4000001160f */
[----:B------:R-:W-:Y:S02]  /*1d10*/  SHF.R.U32.HI R37, RZ, 0xa, R15 ;  /* 0x0000000aff257819 */ /* 0x000fe4000001160f */
[----:B------:R-:W-:Y:S02]  /*1d20*/  LOP3.LUT R16, R16, 0xf000f, RZ, 0xc0, !PT ;  /* 0x000f000f10107812 */ /* 0x000fe400078ec0ff */
[----:B------:R-:W-:Y:S02]  /*1d30*/  LOP3.LUT R0, R17, 0xf000f, RZ, 0xc0, !PT ;  /* 0x000f000f11007812 */ /* 0x000fe400078ec0ff */
[----:B------:R-:W-:-:S02]  /*1d40*/  LOP3.LUT R7, R18, 0xf000f, RZ, 0xc0, !PT ;  /* 0x000f000f12077812 */ /* 0x000fc400078ec0ff */
[----:B------:R-:W-:Y:S02]  /*1d50*/  LOP3.LUT R2, R19, 0xf000f, RZ, 0xc0, !PT ;  /* 0x000f000f13027812 */ /* 0x000fe400078ec0ff */
[----:B------:R-:W-:Y:S02]  /*1d60*/  LOP3.LUT R3, R14, 0x3f003f, RZ, 0xc0, !PT ;  /* 0x003f003f0e037812 */ /* 0x000fe400078ec0ff */
[----:B------:R-:W-:Y:S02]  /*1d70*/  LOP3.LUT R48, R12, 0x3f003f, RZ, 0xc0, !PT ;  /* 0x003f003f0c307812 */ /* 0x000fe400078ec0ff */
[----:B------:R-:W-:Y:S02]  /*1d80*/  LOP3.LUT R14, R15, 0x3f003f, RZ, 0xc0, !PT ;  /* 0x003f003f0f0e7812 */ /* 0x000fe400078ec0ff */
[----:B------:R-:W-:Y:S02]  /*1d90*/  LOP3.LUT R45, R16, 0x300030, R45, 0xf8, !PT ;  /* 0x00300030102d7812 */ /* 0x000fe400078ef82d */
[----:B------:R-:W-:-:S02]  /*1da0*/  LOP3.LUT R35, R0, 0x300030, R35, 0xf8, !PT ;  /* 0x0030003000237812 */ /* 0x000fc400078ef823 */
[----:B------:R-:W-:Y:S02]  /*1db0*/  LOP3.LUT R36, R7, 0x300030, R36, 0xf8, !PT ;  /* 0x0030003007247812 */ /* 0x000fe400078ef824 */
        /* <DEDUP_REMOVED lines=46> */
[----:B------:R-:W-:Y:S01]  /*20a0*/  PRMT R2, RZ, 0x5410, RZ ;  /* 0x00005410ff027816 */ /* 0x000fe200000000ff */
[----:B------:R-:W-:Y:S01]  /*20b0*/  HADD2 R44, R44, -1056, -1056 ;  /* 0xe420e4202c2c7430 */ /* 0x000fe20000000000 */
[----:B------:R-:W-:Y:S01]  /*20c0*/  PRMT R0, RZ, 0x5410, RZ ;  /* 0x00005410ff007816 */ /* 0x000fe200000000ff */
        /* <DEDUP_REMOVED lines=31> */
[----:B------:R-:W0:Y:S01]  /*22c0*/  S2UR UR5, SR_CgaCtaId ;  /* 0x00000000000579c3 */ /* 0x000e220000008800 */
[----:B------:R-:W-:Y:S01]  /*22d0*/  UMOV UR4, 0x400 ;  /* 0x0000040000047882 */ /* 0x000fe20000000000 */
[----:B------:R-:W-:Y:S02]  /*22e0*/  PRMT R24, R24, 0x5410, R11 ;  /* 0x0000541018187816 */ /* 0x000fe4000000000b */
[----:B-----5:R-:W-:Y:S01]  /*22f0*/  PRMT R10, R10, 0x5410, R9 ;  /* 0x000054100a0a7816 */ /* 0x020fe20000000009 */
[----:B0-----:R-:W-:-:S09]  /*2300*/  ULEA UR4, UR5, UR4, 0x18 ;  /* 0x0000000405047291 */ /* 0x001fd2000f8ec0ff */
        /* <DEDUP_REMOVED lines=40> */
[----:B------:R-:W-:-:S04]  /*2590*/  HFMA2 R0, R8, R24, RZ ;  /* 0x0000001808007231 */ /* 0x000fc800000000ff */
[----:B------:R-:W-:-:S07]  /*25a0*/  HFMA2 R2, R2, R10, RZ.H0_H0 ;  /* 0x0000000a02027231 */ /* 0x000fce00000400ff */
.L_x_738:
[----:B------:R-:W-:Y:S01]  /*25b0*/  PRMT R8, RZ, 0x5410, RZ ;  /* 0x00005410ff087816 */ /* 0x000fe200000000ff */
[----:B------:R-:W-:Y:S01]  /*25c0*/  IMAD.WIDE R60, R53, 0x4, R60 ;  /* 0x00000004353c7825 */ /* 0x000fe200078e023c */
[----:B------:R-:W-:Y:S02]  /*25d0*/  PRMT R7, RZ, 0x5410, RZ ;  /* 0x00005410ff077816 */ /* 0x000fe400000000ff */
[----:B------:R-:W-:Y:S02]  /*25e0*/  PRMT R6, RZ, 0x5410, RZ ;  /* 0x00005410ff067816 */ /* 0x000fe400000000ff */
[----:B------:R-:W-:Y:S02]  /*25f0*/  PRMT R5, RZ, 0x5410, RZ ;  /* 0x00005410ff057816 */ /* 0x000fe400000000ff */
[----:B------:R-:W-:Y:S02]  /*2600*/  PRMT R4, RZ, 0x5410, RZ ;  /* 0x00005410ff047816 */ /* 0x000fe400000000ff */
[----:B------:R-:W-:Y:S01]  /*2610*/  PRMT R3, RZ, 0x5410, RZ ;  /* 0x00005410ff037816 */ /* 0x000fe200000000ff */
[----:B------:R-:W-:Y:S06]  /*2620*/  @!P2 BRA `(.L_x_739) ;  /* 0x000000080088a947 */ /* 0x000fec0003800000 */
[----:B------:R-:W-:Y:S02]  /*2630*/  PRMT R3, R58, 0x9910, RZ ;  /* 0x000099103a037816 */ /* 0x000fe400000000ff */
[----:B------:R-:W-:Y:S02]  /*2640*/  ISETP.NE.AND P3, PT, R20, 0x2, PT ;  /* 0x000000021400780c */ /* 0x000fe40003f65270 */
[----:B------:R-:W-:Y:S02]  /*2650*/  ISETP.NE.AND P1, PT, R3, RZ, PT ;  /* 0x000000ff0300720c */ /* 0x000fe40003f25270 */
[----:B------:R-:W-:Y:S02]  /*2660*/  PRMT R4, RZ, 0x5410, RZ ;  /* 0x00005410ff047816 */ /* 0x000fe400000000ff */
[----:B------:R-:W-:-:S09]  /*2670*/  PRMT R3, RZ, 0x5410, RZ ;  /* 0x00005410ff037816 */ /* 0x000fd200000000ff */
[----:B------:R-:W-:Y:S05]  /*2680*/  @!P1 BRA `(.L_x_740) ;  /* 0x0000000000bc9947 */ /* 0x000fea0003800000 */
[----:B------:R-:W0:Y:S01]  /*2690*/  S2UR UR5, SR_CgaCtaId ;  /* 0x00000000000579c3 */ /* 0x000e220000008800 */
[----:B------:R-:W-:Y:S01]  /*26a0*/  UMOV UR4, 0x400 ;  /* 0x0000040000047882 */ /* 0x000fe20000000000 */
[----:B------:R-:W-:Y:S02]  /*26b0*/  PRMT R24, R24, 0x5410, R11 ;  /* 0x0000541018187816 */ /* 0x000fe4000000000b */
[----:B-----5:R-:W-:Y:S01]  /*26c0*/  PRMT R10, R10, 0x5410, R9 ;  /* 0x000054100a0a7816 */ /* 0x020fe20000000009 */
[----:B0-----:R-:W-:-:S09]  /*26d0*/  ULEA UR4, UR5, UR4, 0x18 ;  /* 0x0000000405047291 */ /* 0x001fd2000f8ec0ff */
        /* <DEDUP_REMOVED lines=42> */
.L_x_740:
[----:B------:R-:W-:Y:S02]  /*2980*/  PRMT R8, RZ, 0x5410, RZ ;  /* 0x00005410ff087816 */ /* 0x000fe400000000ff */
[----:B------:R-:W-:Y:S02]  /*2990*/  PRMT R7, RZ, 0x5410, RZ ;  /* 0x00005410ff077816 */ /* 0x000fe400000000ff */
[----:B------:R-:W-:Y:S02]  /*29a0*/  PRMT R6, RZ, 0x5410, RZ ;  /* 0x00005410ff067816 */ /* 0x000fe400000000ff */
[----:B------:R-:W-:Y:S01]  /*29b0*/  PRMT R5, RZ, 0x5410, RZ ;  /* 0x00005410ff057816 */ /* 0x000fe200000000ff */
[----:B------:R-:W-:Y:S06]  /*29c0*/  @!P3 BRA `(.L_x_739) ;  /* 0x0000000400a0b947 */ /* 0x000fec0003800000 */
[----:B------:R-:W-:Y:S02]  /*29d0*/  PRMT R5, R57, 0x9910, RZ ;  /* 0x0000991039057816 */ /* 0x000fe400000000ff */
[----:B------:R-:W-:Y:S02]  /*29e0*/  ISETP.EQ.OR P1, PT, R20, 0x3, P0 ;  /* 0x000000031400780c */ /* 0x000fe40000722670 */
[----:B------:R-:W-:Y:S02]  /*29f0*/  ISETP.NE.AND P3, PT, R5, RZ, PT ;  /* 0x000000ff0500720c */ /* 0x000fe40003f65270 */
[----:B------:R-:W-:Y:S02]  /*2a00*/  PRMT R6, RZ, 0x5410, RZ ;  /* 0x00005410ff067816 */ /* 0x000fe400000000ff */
[----:B------:R-:W-:Y:S02]  /*2a10*/  PRMT R5, RZ, 0x5410, RZ ;  /* 0x00005410ff057816 */ /* 0x000fe400000000ff */
[----:B------:R-:W-:-:S07]  /*2a20*/  PRMT R8, RZ, 0x5410, RZ ;  /* 0x00005410ff087816 */ /* 0x000fce00000000ff */
        /* <DEDUP_REMOVED lines=9> */
[----:B------:R-:W-:Y:S02]  /*2ac0*/  HFMA2 R7, R30, R16, RZ ;  /* 0x000000101e077231 */ /* 0x000fe400000000ff */
        /* <DEDUP_REMOVED lines=10> */
[----:B------:R-:W-:Y:S02]  /*2b70*/  HFMA2 R6, R46, R22, R5 ;  /* 0x000000162e067231 */ /* 0x000fe40000000005 */
[----:B------:R-:W-:Y:S02]  /*2b80*/  HFMA2 R5, R44, R16, RZ.H0_H0 ;  /* 0x000000102c057231 */ /* 0x000fe400000400ff */
[----:B------:R-:W-:Y:S02]  /*2b90*/  HFMA2 R7, R31, R22, R7 ;  /* 0x000000161f077231 */ /* 0x000fe40000000007 */
[----:B------:R-:W-:-:S02]  /*2ba0*/  HFMA2 R16, R29, R16, RZ.H0_H0 ;  /* 0x000000101d107231 */ /* 0x000fc400000400ff */
[----:B------:R-:W-:Y:S02]  /*2bb0*/  HFMA2 R6, R45, R23, R6 ;  /* 0x000000172d067231 */ /* 0x000fe40000000006 */
[----:B------:R-:W-:Y:S02]  /*2bc0*/  HFMA2 R5, R43, R17, R5 ;  /* 0x000000112b057231 */ /* 0x000fe40000000005 */
[----:B------:R-:W-:Y:S02]  /*2bd0*/  HFMA2 R7, R36, R23, R7 ;  /* 0x0000001724077231 */ /* 0x000fe40000000007 */
[----:B------:R-:W-:Y:S02]  /*2be0*/  HFMA2 R16, R27, R17, R16 ;  /* 0x000000111b107231 */ /* 0x000fe40000000010 */
[----:B------:R-:W-:Y:S02]  /*2bf0*/  HFMA2 R5, R42, R18, R5 ;  /* 0x000000122a057231 */ /* 0x000fe40000000005 */
[----:B------:R-:W-:-:S02]  /*2c00*/  HADD2 R6, R6.H0_H0, R6.H1_H1 ;  /* 0x3000000606067230 */ /* 0x000fc40000000800 */
[----:B------:R-:W-:Y:S02]  /*2c10*/  HFMA2 R16, R25, R18, R16 ;  /* 0x0000001219107231 */ /* 0x000fe40000000010 */
[-C--:B------:R-:W-:Y:S02]  /*2c20*/  HFMA2 R5, R41, R19.reuse, R5 ;  /* 0x0000001329057231 */ /* 0x080fe40000000005 */
[----:B------:R-:W-:Y:S02]  /*2c30*/  HFMA2 R16, R12, R19, R16 ;  /* 0x000000130c107231 */ /* 0x000fe40000000010 */
[-C--:B------:R-:W-:Y:S02]  /*2c40*/  HFMA2 R5, R40, R20.reuse, R5 ;  /* 0x0000001428057231 */ /* 0x080fe40000000005 */
[----:B------:R-:W-:Y:S02]  /*2c50*/  HADD2 R7, R7.H0_H0, R7.H1_H1 ;  /* 0x3000000707077230 */ /* 0x000fe40000000800 */
        /* <DEDUP_REMOVED lines=8> */
[----:B------:R-:W-:-:S03]  /*2ce0*/  HADD2 R16, R16.H0_H0, R16.H1_H1 ;  /* 0x3000001010107230 */ /* 0x000fc60000000800 */
[----:B------:R-:W-:Y:S02]  /*2cf0*/  PRMT R6, R6, 0x5410, R5 ;  /* 0x0000541006067816 */ /* 0x000fe40000000005 */
[----:B------:R-:W-:-:S03]  /*2d00*/  PRMT R7, R7, 0x5410, R16 ;  /* 0x0000541007077816 */ /* 0x000fc60000000010 */
[----:B------:R-:W-:Y:S02]  /*2d10*/  HFMA2 R5, R6, R24, RZ ;  /* 0x0000001806057231 */ /* 0x000fe400000000ff */
[----:B------:R-:W-:-:S07]  /*2d20*/  HFMA2 R6, R7, R10, RZ.H0_H0 ;  /* 0x0000000a07067231 */ /* 0x000fce00000400ff */
.L_x_741:
[----:B------:R-:W-:Y:S01]  /*2d30*/  PRMT R7, RZ, 0x5410, RZ ;  /* 0x00005410ff077816 */ /* 0x000fe200000000ff */
[----:B------:R-:W-:Y:S06]  /*2d40*/  @P1 BRA `(.L_x_739) ;  /* 0x0000000000c01947 */ /* 0x000fec0003800000 */
[----:B------:R-:W0:Y:S01]  /*2d50*/  S2UR UR5, SR_CgaCtaId ;  /* 0x00000000000579c3 */ /* 0x000e220000008800 */
[----:B------:R-:W-:Y:S01]  /*2d60*/  UMOV UR4, 0x400 ;  /* 0x0000040000047882 */ /* 0x000fe20000000000 */
[----:B------:R-:W-:Y:S01]  /*2d70*/  IMAD.MOV.U32 R59, RZ, RZ, R29 ;  /* 0x000000ffff3b7224 */ /* 0x000fe200078e001d */
        /* <DEDUP_REMOVED lines=45> */
.L_x_739:
[C---:B------:R-:W-:Y:S01]  /*3050*/  IMAD.WIDE R20, R53.reuse, 0x4, R60 ;  /* 0x0000000435147825 */ /* 0x040fe200078e023c */
[----:B------:R-:W2:Y:S03]  /*3060*/  LDG.E.128.CONSTANT R12, desc[UR6][R60.64] ;  /* 0x000000063c0c7981 */ /* 0x000ea6000c1e9d00 */
[----:B------:R-:W-:Y:S02]  /*3070*/  IMAD.WIDE R16, R53, 0x4, R20 ;  /* 0x0000000435107825 */ /* 0x000fe400078e0214 */
[----:B------:R-:W3:Y:S04]  /*3080*/  LDG.E.128.CONSTANT R20, desc[UR6][R20.64] ;  /* 0x0000000614147981 */ /* 0x000ee8000c1e9d00 */
[----:B------:R-:W4:Y:S01]  /*3090*/  LDG.E.128.CONSTANT R16, desc[UR6][R16.64] ;  /* 0x0000000610107981 */ /* 0x000f22000c1e9d00 */
[----:B--2---:R-:W-:-:S02]  /*30a0*/  SHF.R.U32.HI R33, RZ, 0xc, R15 ;  /* 0x0000000cff217819 */ /* 0x004fc4000001160f */
[--C-:B------:R-:W-:Y:S02]  /*30b0*/  SHF.R.U32.HI R26, RZ, 0xc, R13.reuse ;  /* 0x0000000cff1a7819 */ /* 0x100fe4000001160d */
[----:B------:R-:W-:Y:S02]  /*30c0*/  SHF.R.U32.HI R25, RZ, 0xc, R12 ;  /* 0x0000000cff197819 */ /* 0x000fe4000001160c */
[----:B------:R-:W-:Y:S02]  /*30d0*/  LOP3.LUT R44, R13, 0x3f003f, RZ, 0xc0, !PT ;  /* 0x003f003f0d2c7812 */ /* 0x000fe400078ec0ff */
[----:B------:R-:W-:Y:S02]  /*30e0*/  SHF.R.U32.HI R27, RZ, 0x6, R13 ;  /* 0x00000006ff1b7819 */ /* 0x000fe4000001160d */
[----:B------:R-:W-:Y:S02]  /*30f0*/  LOP3.LUT R30, R14, 0x3f003f, RZ, 0xc0, !PT ;  /* 0x003f003f0e1e7812 */ /* 0x000fe400078ec0ff */
[----:B----4-:R-:W-:-:S02]  /*3100*/  SHF.R.U32.HI R46, RZ, 0x8, R16 ;  /* 0x00000008ff2e7819 */ /* 0x010fc40000011610 */
[----:B------:R-:W-:Y:S02]  /*3110*/  LOP3.LUT R48, R16, 0x3f003f, RZ, 0xc0, !PT ;  /* 0x003f003f10307812 */ /* 0x000fe400078ec0ff */
[--C-:B------:R-:W-:Y:S02]  /*3120*/  SHF.R.U32.HI R47, RZ, 0x6, R16.reuse ;  /* 0x00000006ff2f7819 */ /* 0x100fe40000011610 */
[----:B------:R-:W-:Y:S02]  /*3130*/  SHF.R.U32.HI R45, RZ, 0xa, R16 ;  /* 0x0000000aff2d7819 */ /* 0x000fe40000011610 */
[--C-:B------:R-:W-:Y:S02]  /*3140*/  SHF.R.U32.HI R28, RZ, 0x6, R14.reuse ;  /* 0x00000006ff1c7819 */ /* 0x100fe4000001160e */
[----:B------:R-:W-:Y:S02]  /*3150*/  SHF.R.U32.HI R31, RZ, 0xc, R14 ;  /* 0x0000000cff1f7819 */ /* 0x000fe4000001160e */
[----:B------:R-:W-:-:S02]  /*3160*/  SHF.R.U32.HI R38, RZ, 0x8, R17 ;  /* 0x00000008ff267819 */ /* 0x000fc40000011611 */
[----:B------:R-:W-:Y:S02]  /*3170*/  LOP3.LUT R40, R17, 0x3f003f, RZ, 0xc0, !PT ;  /* 0x003f003f11287812 */ /* 0x000fe400078ec0ff */
[--C-:B------:R-:W-:Y:S02]  /*3180*/  SHF.R.U32.HI R39, RZ, 0x6, R17.reuse ;  /* 0x00000006ff277819 */ /* 0x100fe40000011611 */
[----:B------:R-:W-:Y:S02]  /*3190*/  SHF.R.U32.HI R35, RZ, 0xa, R17 ;  /* 0x0000000aff237819 */ /* 0x000fe40000011611 */
[--C-:B------:R-:W-:Y:S02]  /*31a0*/  SHF.R.U32.HI R16, RZ, 0x8, R18.reuse ;  /* 0x00000008ff107819 */ /* 0x100fe40000011612 */
[----:B------:R-:W-:Y:S02]  /*31b0*/  LOP3.LUT R13, R18, 0x3f003f, RZ, 0xc0, !PT ;  /* 0x003f003f120d7812 */ /* 0x000fe400078ec0ff */
[----:B------:R-:W-:-:S02]  /*31c0*/  SHF.R.U32.HI R32, RZ, 0x6, R18 ;  /* 0x00000006ff207819 */ /* 0x000fc40000011612 */
[----:B------:R-:W-:Y:S02]  /*31d0*/  SHF.R.U32.HI R36, RZ, 0xa, R18 ;  /* 0x0000000aff247819 */ /* 0x000fe40000011612 */
[----:B------:R-:W-:Y:S02]  /*31e0*/  LOP3.LUT R43, R15, 0x3f003f, RZ, 0xc0, !PT ;  /* 0x003f003f0f2b7812 */ /* 0x000fe400078ec0ff */
[----:B------:R-:W-:Y:S02]  /*31f0*/  SHF.R.U32.HI R14, RZ, 0x6, R15 ;  /* 0x00000006ff0e7819 */ /* 0x000fe4000001160f */
[----:B------:R-:W-:Y:S02]  /*3200*/  SHF.R.U32.HI R17, RZ, 0x8, R19 ;  /* 0x00000008ff117819 */ /* 0x000fe40000011613 */
[----:B------:R-:W-:Y:S02]  /*3210*/  LOP3.LUT R18, R33, 0xf000f, RZ, 0xc0, !PT ;  /* 0x000f000f21127812 */ /* 0x000fe400078ec0ff */
[----:B------:R-:W-:-:S02]  /*3220*/  LOP3.LUT R15, R26, 0xf000f, RZ, 0xc0, !PT ;  /* 0x000f000f1a0f7812 */ /* 0x000fc400078ec0ff */
[----:B------:R-:W-:Y:S02]  /*3230*/  LOP3.LUT R25, R25, 0xf000f, RZ, 0xc0, !PT ;  /* 0x000f000f19197812 */ /* 0x000fe400078ec0ff */
[----:B------:R-:W-:Y:S02]  /*3240*/  LOP3.LUT R33, R18, 0x300030, R17, 0xf8, !PT ;  /* 0x0030003012217812 */ /* 0x000fe400078ef811 */
[----:B------:R-:W-:Y:S02]  /*3250*/  LOP3.LUT R31, R31, 0xf000f, RZ, 0xc0, !PT ;  /* 0x000f000f1f1f7812 */ /* 0x000fe400078ec0ff */
[----:B------:R-:W-:Y:S02]  /*3260*/  LOP3.LUT R38, R15, 0x300030, R38, 0xf8, !PT ;  /* 0x003000300f267812 */ /* 0x000fe400078ef826 */
[----:B---3--:R-:W-:Y:S02]  /*3270*/  LOP3.LUT R42, R21, 0x3f003f, RZ, 0xc0, !PT ;  /* 0x003f003f152a7812 */ /* 0x008fe400078ec0ff */
[----:B------:R-:W-:-:S02]  /*3280*/  SHF.R.U32.HI R41, RZ, 0x6, R21 ;  /* 0x00000006ff297819 */ /* 0x000fc40000011615 */
[----:B------:R-:W-:Y:S02]  /*3290*/  SHF.R.U32.HI R17, RZ, 0xc, R21 ;  /* 0x0000000cff117819 */ /* 0x000fe40000011615 */
[----:B------:R-:W-:Y:S02]  /*32a0*/  LOP3.LUT R46, R25, 0x300030, R46, 0xf8, !PT ;  /* 0x00300030192e7812 */ /* 0x000fe400078ef82e */
[----:B------:R-:W-:Y:S02]  /*32b0*/  LOP3.LUT R50, R20, 0x3f003f, RZ, 0xc0, !PT ;  /* 0x003f003f14327812 */ /* 0x000fe400078ec0ff */
[--C-:B------:R-:W-:Y:S02]  /*32c0*/  SHF.R.U32.HI R49, RZ, 0x6, R20.reuse ;  /* 0x00000006ff317819 */ /* 0x100fe40000011614 */
[----:B------:R-:W-:Y:S02]  /*32d0*/  SHF.R.U32.HI R15, RZ, 0xc, R20 ;  /* 0x0000000cff0f7819 */ /* 0x000fe40000011614 */
[----:B------:R-:W-:-:S02]  /*32e0*/  LOP3.LUT R26, R22, 0x3f003f, RZ, 0xc0, !PT ;  /* 0x003f003f161a7812 */ /* 0x000fc400078ec0ff */
[--C-:B------:R-:W-:Y:S02]  /*32f0*/  SHF.R.U32.HI R21, RZ, 0x6, R22.reuse ;  /* 0x00000006ff157819 */ /* 0x100fe40000011616 */
[----:B------:R-:W-:Y:S02]  /*3300*/  SHF.R.U32.HI R22, RZ, 0xc, R22 ;  /* 0x0000000cff167819 */ /* 0x000fe40000011616 */
[----:B------:R-:W-:Y:S02]  /*3310*/  LOP3.LUT R25, R23, 0x3f003f, RZ, 0xc0, !PT ;  /* 0x003f003f17197812 */ /* 0x000fe400078ec0ff */
[--C-:B------:R-:W-:Y:S02]  /*3320*/  SHF.R.U32.HI R20, RZ, 0x6, R23.reuse ;  /* 0x00000006ff147819 */ /* 0x100fe40000011617 */
[----:B------:R-:W-:Y:S02]  /*3330*/  SHF.R.U32.HI R23, RZ, 0xc, R23 ;  /* 0x0000000cff177819 */ /* 0x000fe40000011617 */
[----:B------:R-:W-:-:S02]  /*3340*/  LOP3.LUT R31, R31, 0x300030, R16, 0xf8, !PT ;  /* 0x003000301f1f7812 */ /* 0x000fc400078ef810 */
[----:B------:R-:W-:Y:S02]  /*3350*/  LOP3.LUT R16, R15, 0xf000f, RZ, 0xc0, !PT ;  /* 0x000f000f0f107812 */ /* 0x000fe400078ec0ff */
[----:B------:R-:W-:Y:S02]  /*3360*/  LOP3.LUT R15, R22, 0xf000f, RZ, 0xc0, !PT ;  /* 0x000f000f160f7812 */ /* 0x000fe400078ec0ff */
[----:B------:R-:W-:Y:S02]  /*3370*/  SHF.R.U32.HI R29, RZ, 0x6, R12 ;  /* 0x00000006ff1d7819 */ /* 0x000fe4000001160c */
[--C-:B------:R-:W-:Y:S02]  /*3380*/  SHF.R.U32.HI R34, RZ, 0x6, R19.reuse ;  /* 0x00000006ff227819 */ /* 0x100fe40000011613 */
[----:B------:R-:W-:Y:S02]  /*3390*/  SHF.R.U32.HI R37, RZ, 0xa, R19 ;  /* 0x0000000aff257819 */ /* 0x000fe40000011613 */
        /* <DEDUP_REMOVED lines=132> */
.L_x_742:
[----:B------:R-:W-:Y:S05]  /*3be0*/  @!P2 BRA `(.L_x_737) ;  /* 0x000000080068a947 */ /* 0x000fea0003800000 */
[----:B------:R-:W-:-:S04]  /*3bf0*/  PRMT R12, R58, 0x9910, RZ ;  /* 0x000099103a0c7816 */ /* 0x000fc800000000ff */
[----:B------:R-:W-:-:S13]  /*3c00*/  ISETP.NE.AND P1, PT, R12, RZ, PT ;  /* 0x000000ff0c00720c */ /* 0x000fda0003f25270 */
        /* <DEDUP_REMOVED lines=48> */
.L_x_743:
[----:B------:R-:W-:-:S05]  /*3f10*/  IMAD R13, R55, -0x4, R54 ;  /* 0xfffffffc370d7824 */ /* 0x000fca00078e0236 */
[----:B------:R-:W-:-:S13]  /*3f20*/  ISETP.NE.AND P1, PT, R13, 0x2, PT ;  /* 0x000000020d00780c */ /* 0x000fda0003f25270 */
[----:B------:R-:W-:Y:S05]  /*3f30*/  @!P1 BRA `(.L_x_737) ;  /* 0x0000000400949947 */ /* 0x000fea0003800000 */
[----:B------:R-:W-:Y:S02]  /*3f40*/  PRMT R12, R57, 0x9910, RZ ;  /* 0x00009910390c7816 */ /* 0x000fe400000000ff */
[----:B------:R-:W-:Y:S02]  /*3f50*/  ISETP.EQ.OR P0, PT, R13, 0x3, P0 ;  /* 0x000000030d00780c */ /* 0x000fe40000702670 */
        /* <DEDUP_REMOVED lines=25> */
[-C--:B------:R-:W-:Y:S02]  /*40f0*/  HFMA2 R59, R30, R12.reuse, RZ ;  /* 0x0000000c1e3b7231 */ /* 0x080fe400000000ff */
[----:B------:R-:W-:Y:S02]  /*4100*/  HFMA2 R12, R29, R12, RZ.H0_H0 ;  /* 0x0000000c1d0c7231 */ /* 0x000fe400000400ff */
[----:B------:R-:W-:Y:S02]  /*4110*/  HADD2 R58, R58.H0_H0, R58.H1_H1 ;  /* 0x3000003a3a3a7230 */ /* 0x000fe40000000800 */
[-C--:B------:R-:W-:Y:S02]  /*4120*/  HFMA2 R59, R28, R13.reuse, R59 ;  /* 0x0000000d1c3b7231 */ /* 0x080fe4000000003b */
[----:B------:R-:W-:Y:S02]  /*4130*/  HFMA2 R12, R27, R13, R12 ;  /* 0x0000000d1b0c7231 */ /* 0x000fe4000000000c */
[----:B------:R-:W-:-:S02]  /*4140*/  HADD2 R57, R57.H0_H0, R57.H1_H1 ;  /* 0x3000003939397230 */ /* 0x000fc40000000800 */
[-C--:B------:R-:W-:Y:S02]  /*4150*/  HFMA2 R59, R26, R14.reuse, R59 ;  /* 0x0000000e1a3b7231 */ /* 0x080fe4000000003b */
[----:B------:R-:W-:Y:S02]  /*4160*/  HFMA2 R12, R25, R14, R12 ;  /* 0x0000000e190c7231 */ /* 0x000fe4000000000c */
[-C--:B------:R-:W-:Y:S02]  /*4170*/  HFMA2 R59, R21, R15.reuse, R59 ;  /* 0x0000000f153b7231 */ /* 0x080fe4000000003b */
[----:B------:R-:W-:Y:S01]  /*4180*/  HFMA2 R12, R20, R15, R12 ;  /* 0x0000000f140c7231 */ /* 0x000fe2000000000c */
[----:B------:R-:W-:Y:S01]  /*4190*/  PRMT R58, R58, 0x5410, R57 ;  /* 0x000054103a3a7816 */ /* 0x000fe20000000039 */
[-C--:B------:R-:W-:Y:S02]  /*41a0*/  HFMA2 R59, R23, R16.reuse, R59 ;  /* 0x00000010173b7231 */ /* 0x080fe4000000003b */
        /* <DEDUP_REMOVED lines=8> */
[----:B------:R-:W-:Y:S02]  /*4230*/  HADD2 R59, R59.H0_H0, R59.H1_H1 ;  /* 0x3000003b3b3b7230 */ /* 0x000fe40000000800 */
[----:B------:R-:W-:-:S05]  /*4240*/  HADD2 R12, R12.H0_H0, R12.H1_H1 ;  /* 0x3000000c0c0c7230 */ /* 0x000fca0000000800 */
[----:B------:R-:W-:-:S05]  /*4250*/  PRMT R59, R59, 0x5410, R12 ;  /* 0x000054103b3b7816 */ /* 0x000fca000000000c */
[----:B------:R-:W-:-:S07]  /*4260*/  HFMA2 R6, R59, R10, R6 ;  /* 0x0000000a3b067231 */ /* 0x000fce0000000006 */
.L_x_744:
[----:B------:R-:W-:Y:S05]  /*4270*/  @P0 BRA `(.L_x_737) ;  /* 0x0000000000c40947 */ /* 0x000fea0003800000 */
[----:B------:R-:W0:Y:S01]  /*4280*/  S2UR UR5, SR_CgaCtaId ;  /* 0x00000000000579c3 */ /* 0x000e220000008800 */
[----:B------:R-:W-:Y:S01]  /*4290*/  UMOV UR4, 0x400 ;  /* 0x0000040000047882 */ /* 0x000fe20000000000 */
[----:B------:R-:W-:Y:S01]  /*42a0*/  IMAD.MOV.U32 R57, RZ, RZ, R30 ;  /* 0x000000ffff397224 */ /* 0x000fe200078e001e */
[----:B------:R-:W-:Y:S02]  /*42b0*/  MOV R59, R29 ;  /* 0x0000001d003b7202 */ /* 0x000fe40000000f00 */
        /* <DEDUP_REMOVED lines=45> */
.L_x_737:
[----:B-----5:R-:W0:Y:S01]  /*4590*/  S2R R9, SR_TID.X ;  /* 0x0000000000097919 */ /* 0x020e220000002100 */
[----:B------:R-:W1:Y:S01]  /*45a0*/  LDC.64 R10, c[0x0][0x3a0] ;  /* 0x0000e800ff0a7b82 */ /* 0x000e620000000a00 */
[----:B------:R-:W-:Y:S02]  /*45b0*/  IMAD.SHL.U32 R55, R55, 0x4, RZ ;  /* 0x0000000437377824 */ /* 0x000fe400078e00ff */
[----:B0-----:R-:W-:-:S05]  /*45c0*/  IMAD R12, R56, 0x20, R9 ;  /* 0x00000020380c7824 */ /* 0x001fca00078e0209 */
[----:B------:R-:W-:-:S05]  /*45d0*/  SHF.L.U32 R12, R12, 0x2, RZ ;  /* 0x000000020c0c7819 */ /* 0x000fca00000006ff */
[----:B------:R-:W-:-:S04]  /*45e0*/  IMAD R9, R55, R53, R12 ;  /* 0x0000003537097224 */ /* 0x000fc800078e020c */
[----:B-1----:R-:W-:-:S04]  /*45f0*/  IMAD.WIDE R10, R9, 0x2, R10 ;  /* 0x00000002090a7825 */ /* 0x002fc800078e020a */
[----:B------:R-:W-:-:S05]  /*4600*/  IMAD.MOV.U32 R9, RZ, RZ, R0 ;  /* 0x000000ffff097224 */ /* 0x000fca00078e0000 */
[----:B------:R0:W-:Y:S01]  /*4610*/  ATOM.E.ADD.F16x2.RN.STRONG.GPU P1, RZ, desc[UR6][R10.64], R9 ;  /* 0x800000090aff79a2 */ /* 0x0001e2000c12e106 */
[----:B------:R-:W-:Y:S01]  /*4620*/  IMAD.IADD R54, R54, 0x1, -R55 ;  /* 0x0000000136367824 */ /* 0x000fe200078e0a37 */
[----:B------:R-:W-:Y:S04]  /*4630*/  BSSY.RECONVERGENT B0, `(.L_x_745) ;  /* 0x000000f000007945 */ /* 0x000fe80003800200 */
[----:B------:R-:W-:Y:S01]  /*4640*/  ISETP.NE.AND P0, PT, R54, 0x1, PT ;  /* 0x000000013600780c */ /* 0x000fe20003f05270 */
[----:B0-----:R-:W-:-:S12]  /*4650*/  @P1 BRA `(.L_x_746) ;  /* 0x0000000000301947 */ /* 0x001fd80003800000 */
[----:B------:R-:W0:Y:S02]  /*4660*/  QSPC.E.S P1, RZ, [R10] ;  /* 0x000000000aff73aa */ /* 0x000e240000020500 */
[----:B0-----:R-:W-:Y:S05]  /*4670*/  @!P1 BRA `(.L_x_747) ;  /* 0x00000000001c9947 */ /* 0x001fea0003800000 */
[----:B------:R-:W-:-:S04]  /*4680*/  MOV R12, R10 ;  /* 0x0000000a000c7202 */ /* 0x000fc80000000f00 */
[----:B------:R-:W-:-:S07]  /*4690*/  MOV R12, R12 ;  /* 0x0000000c000c7202 */ /* 0x000fce0000000f00 */
.L_x_748:
[----:B------:R-:W0:Y:S02]  /*46a0*/  LDS R14, [R12] ;  /* 0x000000000c0e7984 */ /* 0x000e240000000800 */
[----:B0-----:R-:W-:-:S05]  /*46b0*/  HADD2 R15, R14, R0 ;  /* 0x000000000e0f7230 */ /* 0x001fca0000000000 */
[----:B------:R-:W0:Y:S02]  /*46c0*/  ATOMS.CAST.SPIN P1, [R12], R14, R15 ;  /* 0x0000000e0c00758d */ /* 0x000e24000182000f */
[----:B0-----:R-:W-:Y:S05]  /*46d0*/  @!P1 BRA `(.L_x_748) ;  /* 0xfffffffc00f09947 */ /* 0x001fea000383ffff */
[----:B------:R-:W-:Y:S05]  /*46e0*/  BRA `(.L_x_746) ;  /* 0x00000000000c7947 */ /* 0x000fea0003800000 */
.L_x_747:
[----:B------:R-:W2:Y:S02]  /*46f0*/  LD.E R0, desc[UR6][R10.64] ;  /* 0x000000060a007980 */ /* 0x000ea4000c101900 */
[----:B--2---:R-:W-:-:S05]  /*4700*/  IMAD.IADD R9, R9, 0x1, R0 ;  /* 0x0000000109097824 */ /* 0x004fca00078e0200 */
[----:B------:R0:W-:Y:S02]  /*4710*/  ST.E desc[UR6][R10.64], R9 ;  /* 0x000000090a007985 */ /* 0x0001e4000c101906 */
.L_x_746:
[----:B------:R-:W-:Y:S05]  /*4720*/  BSYNC.RECONVERGENT B0 ;  /* 0x0000000000007941 */ /* 0x000fea0003800200 */
.L_x_745:
[----:B------:R1:W-:Y:S01]  /*4730*/  ATOM.E.ADD.F16x2.RN.STRONG.GPU P1, RZ, desc[UR6][R10.64+0x4], R2 ;  /* 0x800004020aff79a2 */ /* 0x0003e2000c12e106 */
[----:B------:R-:W-:Y:S04]  /*4740*/  BSSY.RECONVERGENT B0, `(.L_x_749) ;  /* 0x000000e000007945 */ /* 0x000fe80003800200 */
[----:B-1----:R-:W-:Y:S05]  /*4750*/  @P1 BRA `(.L_x_750) ;  /* 0x0000000000301947 */ /* 0x002fea0003800000 */
[----:B------:R-:W1:Y:S02]  /*4760*/  QSPC.E.S P1, RZ, [R10+0x4] ;  /* 0x000004000aff73aa */ /* 0x000e640000020500 */
[----:B-1----:R-:W-:Y:S05]  /*4770*/  @!P1 BRA `(.L_x_751) ;  /* 0x00000000001c9947 */ /* 0x002fea0003800000 */
[----:B------:R-:W-:-:S05]  /*4780*/  IMAD.MOV.U32 R12, RZ, RZ, R10 ;  /* 0x000000ffff0c7224 */ /* 0x000fca00078e000a */
[----:B------:R-:W-:-:S07]  /*4790*/  MOV R12, R12 ;  /* 0x0000000c000c7202 */ /* 0x000fce0000000f00 */
.L_x_752:
[----:B------:R-:W1:Y:S02]  /*47a0*/  LDS R14, [R12+0x4] ;  /* 0x000004000c0e7984 */ /* 0x000e640000000800 */
[----:B-1----:R-:W-:-:S05]  /*47b0*/  HFMA2 R15, R14, 1, 1, R2 ;  /* 0x3c003c000e0f7831 */ /* 0x002fca0000000002 */
[----:B------:R-:W1:Y:S02]  /*47c0*/  ATOMS.CAST.SPIN P1, [R12+0x4], R14, R15 ;  /* 0x0000040e0c00758d */ /* 0x000e64000182000f */
[----:B-1----:R-:W-:Y:S05]  /*47d0*/  @!P1 BRA `(.L_x_752) ;  /* 0xfffffffc00f09947 */ /* 0x002fea000383ffff */
[----:B------:R-:W-:Y:S05]  /*47e0*/  BRA `(.L_x_750) ;  /* 0x00000000000c7947 */ /* 0x000fea0003800000 */
.L_x_751:
[----:B------:R-:W0:Y:S02]  /*47f0*/  LD.E R0, desc[UR6][R10.64+0x4] ;  /* 0x000004060a007980 */ /* 0x000e24000c101900 */
[----:B0-----:R-:W-:-:S05]  /*4800*/  IADD3 R9, PT, PT, R2, R0, RZ ;  /* 0x0000000002097210 */ /* 0x001fca0007ffe0ff */
[----:B------:R1:W-:Y:S02]  /*4810*/  ST.E desc[UR6][R10.64+0x4], R9 ;  /* 0x000004090a007985 */ /* 0x0003e4000c101906 */
.L_x_750:
[----:B------:R-:W-:Y:S05]  /*4820*/  BSYNC.RECONVERGENT B0 ;  /* 0x0000000000007941 */ /* 0x000fea0003800200 */
.L_x_749:
[----:B------:R-:W-:Y:S05]  /*4830*/  @!P0 EXIT ;  /* 0x000000000000894d */ /* 0x000fea0003800000 */
[----:B01----:R-:W-:-:S05]  /*4840*/  IMAD.WIDE R10, R53, 0x2, R10 ;  /* 0x00000002350a7825 */ /* 0x003fca00078e020a */
[----:B------:R0:W-:Y:S01]  /*4850*/  ATOM.E.ADD.F16x2.RN.STRONG.GPU P0, RZ, desc[UR6][R10.64], R3 ;  /* 0x800000030aff79a2 */ /* 0x0001e2000c10e106 */
[----:B------:R-:W-:Y:S04]  /*4860*/  BSSY.RECONVERGENT B0, `(.L_x_753) ;  /* 0x000000f000007945 */ /* 0x000fe80003800200 */
[----:B0-----:R-:W-:Y:S05]  /*4870*/  @P0 BRA `(.L_x_754) ;  /* 0x0000000000340947 */ /* 0x001fea0003800000 */
[----:B------:R-:W0:Y:S02]  /*4880*/  QSPC.E.S P0, RZ, [R10] ;  /* 0x000000000aff73aa */ /* 0x000e240000000500 */
[----:B0-----:R-:W-:Y:S05]  /*4890*/  @!P0 BRA `(.L_x_755) ;  /* 0x0000000000208947 */ /* 0x001fea0003800000 */
[----:B------:R-:W-:Y:S02]  /*48a0*/  IMAD.MOV.U32 R12, RZ, RZ, R10 ;  /* 0x000000ffff0c7224 */ /* 0x000fe400078e000a */
[----:B------:R-:W-:-:S03]  /*48b0*/  IMAD.MOV.U32 R9, RZ, RZ, R3 ;  /* 0x000000ffff097224 */ /* 0x000fc600078e0003 */
[----:B------:R-:W-:-:S07]  /*48c0*/  MOV R12, R12 ;  /* 0x0000000c000c7202 */ /* 0x000fce0000000f00 */
.L_x_756:
[----:B------:R-:W0:Y:S02]  /*48d0*/  LDS R2, [R12] ;  /* 0x000000000c027984 */ /* 0x000e240000000800 */
[----:B0-----:R-:W-:-:S05]  /*48e0*/  HADD2 R3, R2, R9 ;  /* 0x0000000902037230 */ /* 0x001fca0000000000 */
[----:B------:R-:W0:Y:S02]  /*48f0*/  ATOMS.CAST.SPIN P0, [R12], R2, R3 ;  /* 0x000000020c00758d */ /* 0x000e240001800003 */
[----:B0-----:R-:W-:Y:S05]  /*4900*/  @!P0 BRA `(.L_x_756) ;  /* 0xfffffffc00f08947 */ /* 0x001fea000383ffff */
[----:B------:R-:W-:Y:S05]  /*4910*/  BRA `(.L_x_754) ;  /* 0x00000000000c7947 */ /* 0x000fea0003800000 */
.L_x_755:
[----:B------:R-:W2:Y:S02]  /*4920*/  LD.E R0, desc[UR6][R10.64] ;  /* 0x000000060a007980 */ /* 0x000ea4000c101900 */
[----:B--2---:R-:W-:-:S05]  /*4930*/  IADD3 R3, PT, PT, R3, R0, RZ ;  /* 0x0000000003037210 */ /* 0x004fca0007ffe0ff */
[----:B------:R0:W-:Y:S02]  /*4940*/  ST.E desc[UR6][R10.64], R3 ;  /* 0x000000030a007985 */ /* 0x0001e4000c101906 */
.L_x_754:
[----:B------:R-:W-:Y:S05]  /*4950*/  BSYNC.RECONVERGENT B0 ;  /* 0x0000000000007941 */ /* 0x000fea0003800200 */
.L_x_753:
[----:B------:R1:W-:Y:S01]  /*4960*/  ATOM.E.ADD.F16x2.RN.STRONG.GPU P0, RZ, desc[UR6][R10.64+0x4], R4 ;  /* 0x800004040aff79a2 */ /* 0x0003e2000c10e106 */
[----:B------:R-:W-:Y:S04]  /*4970*/  BSSY.RECONVERGENT B0, `(.L_x_757) ;  /* 0x000000e000007945 */ /* 0x000fe80003800200 */
[----:B-1----:R-:W-:Y:S05]  /*4980*/  @P0 BRA `(.L_x_758) ;  /* 0x0000000000300947 */ /* 0x002fea0003800000 */
[----:B------:R-:W1:Y:S02]  /*4990*/  QSPC.E.S P0, RZ, [R10+0x4] ;  /* 0x000004000aff73aa */ /* 0x000e640000000500 */
[----:B-1----:R-:W-:Y:S05]  /*49a0*/  @!P0 BRA `(.L_x_759) ;  /* 0x00000000001c8947 */ /* 0x002fea0003800000 */
[----:B------:R-:W-:-:S05]  /*49b0*/  IMAD.MOV.U32 R2, RZ, RZ, R10 ;  /* 0x000000ffff027224 */ /* 0x000fca00078e000a */
[----:B------:R-:W-:-:S07]  /*49c0*/  MOV R2, R2 ;  /* 0x0000000200027202 */ /* 0x000fce0000000f00 */
.L_x_760:
[----:B------:R-:W1:Y:S02]  /*49d0*/  LDS R12, [R2+0x4] ;  /* 0x00000400020c7984 */ /* 0x000e640000000800 */
[----:B-1----:R-:W-:-:S05]  /*49e0*/  HFMA2 R13, R12, 1, 1, R4 ;  /* 0x3c003c000c0d7831 */ /* 0x002fca0000000004 */
[----:B------:R-:W1:Y:S02]  /*49f0*/  ATOMS.CAST.SPIN P0, [R2+0x4], R12, R13 ;  /* 0x0000040c0200758d */ /* 0x000e64000180000d */
[----:B-1----:R-:W-:Y:S05]  /*4a00*/  @!P0 BRA `(.L_x_760) ;  /* 0xfffffffc00f08947 */ /* 0x002fea000383ffff */
[----:B------:R-:W-:Y:S05]  /*4a10*/  BRA `(.L_x_758) ;  /* 0x00000000000c7947 */ /* 0x000fea0003800000 */
.L_x_759:
[----:B------:R-:W0:Y:S02]  /*4a20*/  LD.E R0, desc[UR6][R10.64+0x4] ;  /* 0x000004060a007980 */ /* 0x000e24000c101900 */
[----:B0-----:R-:W-:-:S05]  /*4a30*/  IMAD.IADD R3, R4, 0x1, R0 ;  /* 0x0000000104037824 */ /* 0x001fca00078e0200 */
[----:B------:R1:W-:Y:S02]  /*4a40*/  ST.E desc[UR6][R10.64+0x4], R3 ;  /* 0x000004030a007985 */ /* 0x0003e4000c101906 */
.L_x_758:
[----:B------:R-:W-:Y:S05]  /*4a50*/  BSYNC.RECONVERGENT B0 ;  /* 0x0000000000007941 */ /* 0x000fea0003800200 */
.L_x_757:
        /* <DEDUP_REMOVED lines=8> */
[----:B------:R-:W-:-:S04]  /*4ae0*/  MOV R2, R10 ;  /* 0x0000000a00027202 */ /* 0x000fc80000000f00 */
[----:B------:R-:W-:Y:S01]  /*4af0*/  MOV R2, R2 ;  /* 0x0000000200027202 */ /* 0x000fe20000000f00 */
[----:B------:R-:W-:-:S07]  /*4b00*/  IMAD.MOV.U32 R3, RZ, RZ, R5 ;  /* 0x000000ffff037224 */ /* 0x000fce00078e0005 */
.L_x_764:
[----:B------:R-:W0:Y:S02]  /*4b10*/  LDS R4, [R2] ;  /* 0x0000000002047984 */ /* 0x000e240000000800 */
[----:B0-----:R-:W-:-:S05]  /*4b20*/  HADD2 R5, R4, R3 ;  /* 0x0000000304057230 */ /* 0x001fca0000000000 */
[----:B------:R-:W0:Y:S02]  /*4b30*/  ATOMS.CAST.SPIN P0, [R2], R4, R5 ;  /* 0x000000040200758d */ /* 0x000e240001800005 */
[----:B0-----:R-:W-:Y:S05]  /*4b40*/  @!P0 BRA `(.L_x_764) ;  /* 0xfffffffc00f08947 */ /* 0x001fea000383ffff */
[----:B------:R-:W-:Y:S05]  /*4b50*/  BRA `(.L_x_762) ;  /* 0x00000000000c7947 */ /* 0x000fea0003800000 */
.L_x_763:
[----:B------:R-:W2:Y:S02]  /*4b60*/  LD.E R0, desc[UR6][R10.64] ;  /* 0x000000060a007980 */ /* 0x000ea4000c101900 */
[----:B--2---:R-:W-:-:S05]  /*4b70*/  IMAD.IADD R3, R5, 0x1, R0 ;  /* 0x0000000105037824 */ /* 0x004fca00078e0200 */
[----:B------:R0:W-:Y:S02]  /*4b80*/  ST.E desc[UR6][R10.64], R3 ;  /* 0x000000030a007985 */ /* 0x0001e4000c101906 */
.L_x_762:
[----:B------:R-:W-:Y:S05]  /*4b90*/  BSYNC.RECONVERGENT B0 ;  /* 0x0000000000007941 */ /* 0x000fea0003800200 */
.L_x_761:
[----:B------:R1:W-:Y:S01]  /*4ba0*/  ATOM.E.ADD.F16x2.RN.STRONG.GPU P0, RZ, desc[UR6][R10.64+0x4], R6 ;  /* 0x800004060aff79a2 */ /* 0x0003e2000c10e106 */
[----:B------:R-:W-:Y:S04]  /*4bb0*/  BSSY.RECONVERGENT B0, `(.L_x_765) ;  /* 0x000000e000007945 */ /* 0x000fe80003800200 */
[----:B-1----:R-:W-:Y:S05]  /*4bc0*/  @P0 BRA `(.L_x_766) ;  /* 0x0000000000300947 */ /* 0x002fea0003800000 */
[----:B------:R-:W1:Y:S02]  /*4bd0*/  QSPC.E.S P0, RZ, [R10+0x4] ;  /* 0x000004000aff73aa */ /* 0x000e640000000500 */
[----:B-1----:R-:W-:Y:S05]  /*4be0*/  @!P0 BRA `(.L_x_767) ;  /* 0x00000000001c8947 */ /* 0x002fea0003800000 */
[----:B------:R-:W-:-:S04]  /*4bf0*/  MOV R2, R10 ;  /* 0x0000000a00027202 */ /* 0x000fc80000000f00 */
[----:B------:R-:W-:-:S07]  /*4c00*/  MOV R2, R2 ;  /* 0x0000000200027202 */ /* 0x000fce0000000f00 */
.L_x_768:
[----:B------:R-:W1:Y:S02]  /*4c10*/  LDS R4, [R2+0x4] ;  /* 0x0000040002047984 */ /* 0x000e640000000800 */
[----:B-1----:R-:W-:-:S05]  /*4c20*/  HFMA2 R5, R4, 1, 1, R6 ;  /* 0x3c003c0004057831 */ /* 0x002fca0000000006 */
[----:B------:R-:W1:Y:S02]  /*4c30*/  ATOMS.CAST.SPIN P0, [R2+0x4], R4, R5 ;  /* 0x000004040200758d */ /* 0x000e640001800005 */
[----:B-1----:R-:W-:Y:S05]  /*4c40*/  @!P0 BRA `(.L_x_768) ;  /* 0xfffffffc00f08947 */ /* 0x002fea000383ffff */
[----:B------:R-:W-:Y:S05]  /*4c50*/  BRA `(.L_x_766) ;  /* 0x00000000000c7947 */ /* 0x000fea0003800000 */
.L_x_767:
[----:B------:R-:W0:Y:S02]  /*4c60*/  LD.E R0, desc[UR6][R10.64+0x4] ;  /* 0x000004060a007980 */ /* 0x000e24000c101900 */
[----:B0-----:R-:W-:-:S05]  /*4c70*/  IMAD.IADD R3, R6, 0x1, R0 ;  /* 0x0000000106037824 */ /* 0x001fca00078e0200 */
[----:B------:R1:W-:Y:S02]  /*4c80*/  ST.E desc[UR6][R10.64+0x4], R3 ;  /* 0x000004030a007985 */ /* 0x0003e4000c101906 */
.L_x_766:
[----:B------:R-:W-:Y:S05]  /*4c90*/  BSYNC.RECONVERGENT B0 ;  /* 0x0000000000007941 */ /* 0x000fea0003800200 */
.L_x_765:
        /* <DEDUP_REMOVED lines=10> */
.L_x_772:
[----:B------:R-:W0:Y:S02]  /*4d40*/  LDS R4, [R2] ;  /* 0x0000000002047984 */ /* 0x000e240000000800 */
[----:B0-----:R-:W-:-:S05]  /*4d50*/  HADD2 R5, R4, R7 ;  /* 0x0000000704057230 */ /* 0x001fca0000000000 */
[----:B------:R-:W0:Y:S02]  /*4d60*/  ATOMS.CAST.SPIN P0, [R2], R4, R5 ;  /* 0x000000040200758d */ /* 0x000e240001800005 */
[----:B0-----:R-:W-:Y:S05]  /*4d70*/  @!P0 BRA `(.L_x_772) ;  /* 0xfffffffc00f08947 */ /* 0x001fea000383ffff */
[----:B------:R-:W-:Y:S05]  /*4d80*/  BRA `(.L_x_770) ;  /* 0x00000000000c7947 */ /* 0x000fea0003800000 */
.L_x_771:
[----:B------:R-:W2:Y:S02]  /*4d90*/  LD.E R0, desc[UR6][R10.64] ;  /* 0x000000060a007980 */ /* 0x000ea4000c101900 */
[----:B--2---:R-:W-:-:S05]  /*4da0*/  IADD3 R3, PT, PT, R7, R0, RZ ;  /* 0x0000000007037210 */ /* 0x004fca0007ffe0ff */
[----:B------:R0:W-:Y:S02]  /*4db0*/  ST.E desc[UR6][R10.64], R3 ;  /* 0x000000030a007985 */ /* 0x0001e4000c101906 */
.L_x_770:
[----:B------:R-:W-:Y:S05]  /*4dc0*/  BSYNC.RECONVERGENT B0 ;  /* 0x0000000000007941 */ /* 0x000fea0003800200 */
.L_x_769:
[----:B------:R1:W-:Y:S02]  /*4dd0*/  ATOM.E.ADD.F16x2.RN.STRONG.GPU P0, RZ, desc[UR6][R10.64+0x4], R8 ;  /* 0x800004080aff79a2 */ /* 0x0003e4000c10e106 */
[----:B-1----:R-:W-:Y:S05]  /*4de0*/  @P0 EXIT ;  /* 0x000000000000094d */ /* 0x002fea0003800000 */
[----:B------:R-:W1:Y:S02]  /*4df0*/  QSPC.E.S P0, RZ, [R10+0x4] ;  /* 0x000004000aff73aa */ /* 0x000e640000000500 */
[----:B-1----:R-:W-:Y:S05]  /*4e00*/  @!P0 BRA `(.L_x_773) ;  /* 0x0000000000188947 */ /* 0x002fea0003800000 */
[----:B0-----:R-:W-:-:S07]  /*4e10*/  MOV R10, R10 ;  /* 0x0000000a000a7202 */ /* 0x001fce0000000f00 */
.L_x_774:
[----:B------:R-:W0:Y:S02]  /*4e20*/  LDS R2, [R10+0x4] ;  /* 0x000004000a027984 */ /* 0x000e240000000800 */
[----:B0-----:R-:W-:-:S05]  /*4e30*/  HFMA2 R3, R2, 1, 1, R8 ;  /* 0x3c003c0002037831 */ /* 0x001fca0000000008 */
[----:B------:R-:W0:Y:S02]  /*4e40*/  ATOMS.CAST.SPIN P0, [R10+0x4], R2, R3 ;  /* 0x000004020a00758d */ /* 0x000e240001800003 */
[----:B0-----:R-:W-:Y:S05]  /*4e50*/  @!P0 BRA `(.L_x_774) ;  /* 0xfffffffc00f08947 */ /* 0x001fea000383ffff */
[----:B------:R-:W-:Y:S05]  /*4e60*/  EXIT ;  /* 0x000000000000794d */ /* 0x000fea0003800000 */
.L_x_773:
[----:B------:R-:W0:Y:S02]  /*4e70*/  LD.E R0, desc[UR6][R10.64+0x4] ;  /* 0x000004060a007980 */ /* 0x000e24000c101900 */
[----:B0-----:R-:W-:-:S05]  /*4e80*/  IMAD.IADD R3, R8, 0x1, R0 ;  /* 0x0000000108037824 */ /* 0x001fca00078e0200 */
[----:B------:R-:W-:Y:S01]  /*4e90*/  ST.E desc[UR6][R10.64+0x4], R3 ;  /* 0x000004030a007985 */ /* 0x000fe2000c101906 */
[----:B------:R-:W-:Y:S05]  /*4ea0*/  EXIT ;  /* 0x000000000000794d */ /* 0x000fea0003800000 */
.L_x_775:
        /* <DEDUP_REMOVED lines=13> */
.L_x_3923:


//--------------------- .text._Z23gemm_half_q_half_kernelILi4ELi48ELb1ELb0ELi32EEvPK6__halfPKjS4_S2_PS0_iiiiPKtS7_iiiiiibS2_i --------------------------
	.section	.text._Z23gemm_half_q_half_kernelILi4ELi48ELb1ELb0ELi32EEvPK6__halfPKjS4_S2_PS0_iiiiPKtS7_iiiiiibS2_i,"ax",@progbits
	.align	128
        .global         _Z23gemm_half_q_half_kernelILi4ELi48ELb1ELb0ELi32EEvPK6__halfPKjS4_S2_PS0_iiiiPKtS7_iiiiiibS2_i
        .type           _Z23gemm_half_q_half_kernelILi4ELi48ELb1ELb0ELi32EEvPK6__halfPKjS4_S2_PS0_iiiiPKtS7_iiiiiibS2_i,@function
        .size           _Z23gemm_half_q_half_kernelILi4ELi48ELb1ELb0ELi32EEvPK6__halfPKjS4_S2_PS0_iiiiPKtS7_iiiiiibS2_i,(.L_x_3924 - _Z23gemm_half_q_half_kernelILi4ELi48ELb1ELb0ELi32EEvPK6__halfPKjS4_S2_PS0_iiiiPKtS7_iiiiiibS2_i)
        .other          _Z23gemm_half_q_half_kernelILi4ELi48ELb1ELb0ELi32EEvPK6__halfPKjS4_S2_PS0_iiiiPKtS7_iiiiiibS2_i,@"STO_CUDA_ENTRY STV_DEFAULT"
_Z23gemm_half_q_half_kernelILi4ELi48ELb1ELb0ELi32EEvPK6__halfPKjS4_S2_PS0_iiiiPKtS7_iiiiiibS2_i:
.text._Z23gemm_half_q_half_kernelILi4ELi48ELb1ELb0ELi32EEvPK6__halfPKjS4_S2_PS0_iiiiPKtS7_iiiiiibS2_i:
[----:B------:R-:W-:Y:S08]  /*0000*/  LDC R1, c[0x0][0x37c] ;  /* 0x0000df00ff017b82 */ /* 0x000ff00000000800 */
[----:B------:R-:W0:Y:S08]  /*0010*/  S2UR UR4, SR_CTAID.Y ;  /* 0x00000000000479c3 */ /* 0x000e300000002600 */
[----:B------:R-:W1:Y:S01]  /*0020*/  LDC R90, c[0x0][0x3a8] ;  /* 0x0000ea00ff5a7b82 */ /* 0x000e620000000800 */
[----:B0-----:R-:W-:-:S05]  /*0030*/  MOV R91, UR4 ;  /* 0x00000004005b7c02 */ /* 0x001fca0008000f00 */
[----:B-1----:R-:W-:-:S05]  /*0040*/  IMAD R42, R91, -0x4, R90 ;  /* 0xfffffffc5b2a7824 */ /* 0x002fca00078e025a */
[----:B------:R-:W-:-:S13]  /*0050*/  ISETP.GE.AND P0, PT, R42, 0x1, PT ;  /* 0x000000012a00780c */ /* 0x000fda0003f06270 */
[----:B------:R-:W-:Y:S05]  /*0060*/  @!P0 EXIT ;  /* 0x000000000000894d */ /* 0x000fea0003800000 */
[----:B------:R-:W0:Y:S01]  /*0070*/  LDC.64 R96, c[0x0][0x3e8] ;  /* 0x0000fa00ff607b82 */ /* 0x000e220000000a00 */
[----:B------:R-:W0:Y:S01]  /*0080*/  LDCU.64 UR10, c[0x0][0x358] ;  /* 0x00006b00ff0a77ac */ /* 0x000e220008000a00 */
[----:B------:R-:W1:Y:S01]  /*0090*/  S2R R4, SR_TID.X ;  /* 0x0000000000047919 */ /* 0x000e620000002100 */
[----:B------:R-:W2:Y:S01]  /*00a0*/  LDCU UR7, c[0x0][0x3b0] ;  /* 0x00007600ff0777ac */ /* 0x000ea20008000800 */
[----:B0-----:R-:W3:Y:S01]  /*00b0*/  LDG.E.U16 R96, desc[UR10][R96.64] ;  /* 0x0000000a60607981 */ /* 0x001ee2000c1e1500 */
[----:B------:R-:W-:Y:S02]  /*00c0*/  ISETP.NE.AND P2, PT, R42, 0x1, PT ;  /* 0x000000012a00780c */ /* 0x000fe40003f45270 */
[----:B------:R-:W-:Y:S01]  /*00d0*/  PLOP3.LUT P0, PT, PT, PT, PT, 0x80, 0x8 ;  /* 0x000000000008781c */ /* 0x000fe20003f0f070 */
[----:B------:R-:W0:Y:S01]  /*00e0*/  S2R R3, SR_CTAID.Z ;  /* 0x0000000000037919 */ /* 0x000e220000002700 */
[----:B------:R-:W-:Y:S02]  /*00f0*/  PRMT R94, RZ, 0x7610, R94 ;  /* 0x00007610ff5e7816 */ /* 0x000fe4000000005e */
[----:B------:R-:W-:-:S02]  /*0100*/  PRMT R93, RZ, 0x7610, R93 ;  /* 0x00007610ff5d7816 */ /* 0x000fc4000000005d */
        /* <DEDUP_REMOVED lines=18> */
.L_x_776:
[----:B------:R-:W-:Y:S01]  /*0230*/  PRMT R0, R5, 0x9910, RZ ;  /* 0x0000991005007816 */ /* 0x000fe200000000ff */
[----:B------:R-:W0:Y:S01]  /*0240*/  S2UR UR4, SR_CTAID.X ;  /* 0x00000000000479c3 */ /* 0x000e220000002500 */
[----:B------:R-:W-:Y:S02]  /*0250*/  SHF.L.U32 R95, R3, 0x5, RZ ;  /* 0x00000005035f7819 */ /* 0x000fe400000006ff */
[----:B------:R-:W-:Y:S02]  /*0260*/  ISETP.NE.AND P1, PT, R0, RZ, PT ;  /* 0x000000ff0000720c */ /* 0x000fe40003f25270 */
[----:B------:R-:W-:-:S04]  /*0270*/  IADD3 R0, PT, PT, R95, 0x20, RZ ;  /* 0x000000205f007810 */ /* 0x000fc80007ffe0ff */
[----:B------:R-:W-:-:S07]  /*0280*/  VIMNMX R92, PT, PT, R0, UR7, PT ;  /* 0x00000007005c7c48 */ /* 0x000fce000bfe0100 */
        /* <DEDUP_REMOVED lines=29> */
[----:B------:R-:W-:Y:S02]  /*0460*/  IADD3 R15, PT, PT, R5, 0x40, RZ ;  /* 0x00000040050f7810 */ /* 0x000fe40007ffe0ff */
[----:B0-----:R-:W-:-:S09]  /*0470*/  IADD3 R5, PT, PT, R8, UR7, RZ ;  /* 0x0000000708057c10 */ /* 0x001fd2000fffe0ff */
[----:B------:R-:W-:Y:S05]  /*0480*/  @P1 BRA `(.L_x_780) ;  /* 0x0000000000ec1947 */ /* 0x000fea0003800000 */
[----:B------:R-:W-:Y:S02]  /*0490*/  IADD3 R6, PT, PT, RZ, -R14, RZ ;  /* 0x8000000eff067210 */ /* 0x000fe40007ffe0ff */
[----:B------:R-:W-:Y:S02]  /*04a0*/  PLOP3.LUT P1, PT, PT, PT, PT, 0x80, 0x8 ;  /* 0x000000000008781c */ /* 0x000fe40003f2f070 */
[----:B------:R-:W-:-:S13]  /*04b0*/  ISETP.GT.AND P3, PT, R6, 0x3, PT ;  /* 0x000000030600780c */ /* 0x000fda0003f64270 */
[----:B------:R-:W-:Y:S05]  /*04c0*/  @!P3 BRA `(.L_x_781) ;  /* 0x000000000084b947 */ /* 0x000fea0003800000 */
[----:B------:R-:W-:-:S13]  /*04d0*/  PLOP3.LUT P1, PT, PT, PT, PT, 0x8, 0x80 ;  /* 0x000000000080781c */ /* 0x000fda0003f2e170 */
.L_x_782:
[----:B------:R-:W-:Y:S02]  /*04e0*/  IADD3 R7, P3, PT, R17, R5, RZ ;  /* 0x0000000511077210 */ /* 0x000fe40007f7e0ff */
[C---:B------:R-:W-:Y:S02]  /*04f0*/  IADD3 R8, PT, PT, R5.reuse, UR7, RZ ;  /* 0x0000000705087c10 */ /* 0x040fe4000fffe0ff */
[----:B------:R-:W-:Y:S02]  /*0500*/  LEA.HI.X.SX32 R10, R5, RZ, 0x1, P3 ;  /* 0x000000ff050a7211 */ /* 0x000fe400018f0eff */
[----:B------:R-:W-:Y:S02]  /*0510*/  IADD3 R5, PT, PT, R8, UR7, RZ ;  /* 0x0000000708057c10 */ /* 0x000fe4000fffe0ff */
[----:B------:R-:W-:Y:S02]  /*0520*/  LEA R6, P3, R7, UR8, 0x1 ;  /* 0x0000000807067c11 */ /* 0x000fe4000f8608ff */
[----:B------:R-:W-:-:S02]  /*0530*/  IADD3 R9, P4, PT, R17, R8, RZ ;  /* 0x0000000811097210 */ /* 0x000fc40007f9e0ff */
[----:B------:R-:W-:Y:S02]  /*0540*/  IADD3 R16, PT, PT, R5, UR7, RZ ;  /* 0x0000000705107c10 */ /* 0x000fe4000fffe0ff */
        /* <DEDUP_REMOVED lines=18> */
[----:B------:R-:W-:Y:S01]  /*0670*/  IADD3 R5, PT, PT, R16, UR7, RZ ;  /* 0x0000000710057c10 */ /* 0x000fe2000fffe0ff */
[----:B--2---:R-:W-:Y:S04]  /*0680*/  STS.U16 [R15], R6 ;  /* 0x000000060f007388 */ /* 0x004fe80000000400 */
[----:B---3--:R-:W-:Y:S04]  /*0690*/  STS.U16 [R15+0x40], R8 ;  /* 0x000040080f007388 */ /* 0x008fe80000000400 */
[----:B----4-:R-:W-:Y:S04]  /*06a0*/  STS.U16 [R15+0x80], R10 ;  /* 0x0000800a0f007388 */ /* 0x010fe80000000400 */
[----:B-----5:R0:W-:Y:S02]  /*06b0*/  STS.U16 [R15+0xc0], R12 ;  /* 0x0000c00c0f007388 */ /* 0x0201e40000000400 */
[----:B0-----:R-:W-:Y:S01]  /*06c0*/  IADD3 R15, PT, PT, R15, 0x100, RZ ;  /* 0x000001000f0f7810 */ /* 0x001fe20007ffe0ff */
[----:B------:R-:W-:Y:S06]  /*06d0*/  @!P3 BRA `(.L_x_782) ;  /* 0xfffffffc0080b947 */ /* 0x000fec000383ffff */
.L_x_781:
[----:B------:R-:W-:-:S04]  /*06e0*/  IADD3 R6, PT, PT, RZ, -R14, RZ ;  /* 0x8000000eff067210 */ /* 0x000fc80007ffe0ff */
[----:B------:R-:W-:-:S13]  /*06f0*/  ISETP.GT.AND P3, PT, R6, 0x1, PT ;  /* 0x000000010600780c */ /* 0x000fda0003f64270 */
[----:B------:R-:W-:Y:S05]  /*0700*/  @!P3 BRA `(.L_x_783) ;  /* 0x000000000044b947 */ /* 0x000fea0003800000 */
[----:B------:R-:W-:Y:S02]  /*0710*/  IADD3 R10, PT, PT, R5, UR7, RZ ;  /* 0x00000007050a7c10 */ /* 0x000fe4000fffe0ff */
        /* <DEDUP_REMOVED lines=12> */
[----:B------:R-:W-:Y:S01]  /*07e0*/  IADD3 R5, PT, PT, R10, UR7, RZ ;  /* 0x000000070a057c10 */ /* 0x000fe2000fffe0ff */
[----:B--2---:R-:W-:Y:S04]  /*07f0*/  STS.U16 [R15], R6 ;  /* 0x000000060f007388 */ /* 0x004fe80000000400 */
[----:B---3--:R0:W-:Y:S02]  /*0800*/  STS.U16 [R15+0x40], R8 ;  /* 0x000040080f007388 */ /* 0x0081e40000000400 */
[----:B0-----:R-:W-:-:S07]  /*0810*/  IADD3 R15, PT, PT, R15, 0x80, RZ ;  /* 0x000000800f0f7810 */ /* 0x001fce0007ffe0ff */
.L_x_783:
[----:B------:R-:W-:-:S13]  /*0820*/  ISETP.EQ.AND P3, PT, R14, RZ, PT ;  /* 0x000000ff0e00720c */ /* 0x000fda0003f62270 */
[----:B------:R-:W-:Y:S05]  /*0830*/  @!P1 BRA P3, `(.L_x_778) ;  /* 0x0000000400789947 */ /* 0x000fea0001800000 */
.L_x_780:
[----:B------:R-:W-:-:S04]  /*0840*/  IADD3 R7, P1, PT, R17, R5, RZ ;  /* 0x0000000511077210 */ /* 0x000fc80007f3e0ff */
[----:B------:R-:W-:Y:S02]  /*0850*/  LEA.HI.X.SX32 R8, R5, RZ, 0x1, P1 ;  /* 0x000000ff05087211 */ /* 0x000fe400008f0eff */
[----:B------:R-:W-:-:S04]  /*0860*/  LEA R6, P1, R7, UR8, 0x1 ;  /* 0x0000000807067c11 */ /* 0x000fc8000f8208ff */
[----:B------:R-:W-:-:S05]  /*0870*/  LEA.HI.X R7, R7, UR9, R8, 0x1, P1 ;  /* 0x0000000907077c11 */ /* 0x000fca00088f0c08 */
[----:B------:R-:W2:Y:S01]  /*0880*/  LDG.E.U16.CONSTANT R6, desc[UR10][R6.64] ;  /* 0x0000000a06067981 */ /* 0x000ea2000c1e9500 */
[----:B------:R-:W-:Y:S02]  /*0890*/  IADD3 R14, PT, PT, R14, 0x1, RZ ;  /* 0x000000010e0e7810 */ /* 0x000fe40007ffe0ff */
[----:B------:R-:W-:Y:S02]  /*08a0*/  IADD3 R5, PT, PT, R5, UR7, RZ ;  /* 0x0000000705057c10 */ /* 0x000fe4000fffe0ff */
[----:B------:R-:W-:Y:S01]  /*08b0*/  ISETP.NE.AND P1, PT, R14, RZ, PT ;  /* 0x000000ff0e00720c */ /* 0x000fe20003f25270 */
[----:B--2---:R0:W-:Y:S02]  /*08c0*/  STS.U16 [R15], R6 ;  /* 0x000000060f007388 */ /* 0x0041e40000000400 */
[----:B0-----:R-:W-:-:S10]  /*08d0*/  IADD3 R15, PT, PT, R15, 0x40, RZ ;  /* 0x000000400f0f7810 */ /* 0x001fd40007ffe0ff */
[----:B------:R-:W-:Y:S05]  /*08e0*/  @P1 BRA `(.L_x_780) ;  /* 0xfffffffc00d41947 */ /* 0x000fea000383ffff */
[----:B------:R-:W-:Y:S05]  /*08f0*/  BRA `(.L_x_778) ;  /* 0x0000000400487947 */ /* 0x000fea0003800000 */
.L_x_779:
        /* <DEDUP_REMOVED lines=16> */
.L_x_786:
[C---:B------:R-:W-:Y:S02]  /*0a00*/  IADD3 R8, PT, PT, R15.reuse, UR7, RZ ;  /* 0x000000070f087c10 */ /* 0x040fe4000fffe0ff */
[----:B-----5:R-:W-:Y:S02]  /*0a10*/  IADD3 R7, P3, PT, R20, R15, RZ ;  /* 0x0000000f14077210 */ /* 0x020fe40007f7e0ff */
[----:B------:R-:W-:Y:S02]  /*0a20*/  IADD3 R9, PT, PT, R8, UR7, RZ ;  /* 0x0000000708097c10 */ /* 0x000fe4000fffe0ff */
[----:B------:R-:W-:Y:S02]  /*0a30*/  LEA.HI.X.SX32 R10, R15, RZ, 0x1, P3 ;  /* 0x000000ff0f0a7211 */ /* 0x000fe400018f0eff */
[----:B0-----:R-:W-:Y:S02]  /*0a40*/  LEA R6, P3, R7, UR8, 0x1 ;  /* 0x0000000807067c11 */ /* 0x001fe4000f8608ff */
[----:B------:R-:W-:-:S02]  /*0a50*/  IADD3 R12, P4, PT, R20, R8, RZ ;  /* 0x00000008140c7210 */ /* 0x000fc40007f9e0ff */
[----:B------:R-:W-:Y:S02]  /*0a60*/  IADD3 R15, PT, PT, R9, UR7, RZ ;  /* 0x00000007090f7c10 */ /* 0x000fe4000fffe0ff */
[----:B------:R-:W-:Y:S02]  /*0a70*/  LEA.HI.X R7, R7, UR9, R10, 0x1, P3 ;  /* 0x0000000907077c11 */ /* 0x000fe400098f0c0a */
[----:B------:R-:W-:Y:S02]  /*0a80*/  IADD3 R11, P5, PT, R20, R9, RZ ;  /* 0x00000009140b7210 */ /* 0x000fe40007fbe0ff */
[----:B------:R-:W-:Y:S01]  /*0a90*/  LEA.HI.X.SX32 R17, R8, RZ, 0x1, P4 ;  /* 0x000000ff08117211 */ /* 0x000fe200020f0eff */
[----:B------:R-:W2:Y:S01]  /*0aa0*/  LDG.E.U16.CONSTANT R6, desc[UR10][R6.64] ;  /* 0x0000000a06067981 */ /* 0x000ea2000c1e9500 */
        /* <DEDUP_REMOVED lines=12> */
[----:B------:R-:W-:-:S04]  /*0b70*/  IADD3 R14, PT, PT, R14, 0x4, RZ ;  /* 0x000000040e0e7810 */ /* 0x000fc80007ffe0ff */
[----:B------:R-:W-:Y:S02]  /*0b80*/  ISETP.GE.AND P3, PT, R14, -0x3, PT ;  /* 0xfffffffd0e00780c */ /* 0x000fe40003f66270 */
[----:B------:R-:W-:Y:S01]  /*0b90*/  IADD3 R15, PT, PT, R15, UR7, RZ ;  /* 0x000000070f0f7c10 */ /* 0x000fe2000fffe0ff */
[----:B--2---:R-:W-:Y:S04]  /*0ba0*/  STS.U16 [R5], R6 ;  /* 0x0000000605007388 */ /* 0x004fe80000000400 */
[----:B---3--:R-:W-:Y:S04]  /*0bb0*/  STS.U16 [R5+0x40], R8 ;  /* 0x0000400805007388 */ /* 0x008fe80000000400 */
[----:B----4-:R-:W-:Y:S04]  /*0bc0*/  STS.U16 [R5+0x80], R10 ;  /* 0x0000800a05007388 */ /* 0x010fe80000000400 */
[----:B------:R0:W-:Y:S02]  /*0bd0*/  STS.U16 [R5+0xc0], R12 ;  /* 0x0000c00c05007388 */ /* 0x0001e40000000400 */
[----:B0-----:R-:W-:Y:S01]  /*0be0*/  IADD3 R5, PT, PT, R5, 0x100, RZ ;  /* 0x0000010005057810 */ /* 0x001fe20007ffe0ff */
[----:B------:R-:W-:Y:S06]  /*0bf0*/  @!P3 BRA `(.L_x_786) ;  /* 0xfffffffc0080b947 */ /* 0x000fec000383ffff */
.L_x_785:
[----:B------:R-:W-:-:S04]  /*0c00*/  IADD3 R6, PT, PT, RZ, -R14, RZ ;  /* 0x8000000eff067210 */ /* 0x000fc80007ffe0ff */
[----:B------:R-:W-:-:S13]  /*0c10*/  ISETP.GT.AND P3, PT, R6, 0x1, PT ;  /* 0x000000010600780c */ /* 0x000fda0003f64270 */
[----:B------:R-:W-:Y:S05]  /*0c20*/  @!P3 BRA `(.L_x_787) ;  /* 0x000000000048b947 */ /* 0x000fea0003800000 */
[----:B------:R-:W0:Y:S01]  /*0c30*/  LDCU.64 UR8, c[0x0][0x380] ;  /* 0x00007000ff0877ac */ /* 0x000e220008000a00 */
[C---:B------:R-:W-:Y:S02]  /*0c40*/  IADD3 R10, PT, PT, R15.reuse, UR7, RZ ;  /* 0x000000070f0a7c10 */ /* 0x040fe4000fffe0ff */
        /* <DEDUP_REMOVED lines=16> */
.L_x_787:
[----:B------:R-:W-:-:S13]  /*0d50*/  ISETP.NE.OR P1, PT, R14, RZ, P1 ;  /* 0x000000ff0e00720c */ /* 0x000fda0000f25670 */
[----:B------:R-:W-:Y:S05]  /*0d60*/  @!P1 BRA `(.L_x_778) ;  /* 0x00000000002c9947 */ /* 0x000fea0003800000 */
.L_x_784:
[----:B-----5:R-:W-:-:S04]  /*0d70*/  IADD3 R7, P1, PT, R20, R15, RZ ;  /* 0x0000000f14077210 */ /* 0x020fc80007f3e0ff */
        /* <DEDUP_REMOVED lines=10> */
.L_x_778:
[----:B------:R-:W-:Y:S05]  /*0e20*/  BSYNC.RECONVERGENT B0 ;  /* 0x0000000000007941 */ /* 0x000fea0003800200 */
.L_x_777:
        /* <DEDUP_REMOVED lines=10> */
[----:B0-----:R-:W-:-:S03]  /*0ed0*/  IMAD R5, R91, R89, RZ ;  /* 0x000000595b057224 */ /* 0x001fc600078e02ff */
        /* <DEDUP_REMOVED lines=10> */
.L_x_791:
        /* <DEDUP_REMOVED lines=15> */
.L_x_790:
        /* <DEDUP_REMOVED lines=12> */
.L_x_792:
[----:B------:R-:W-:-:S13]  /*1130*/  ISETP.NE.OR P1, PT, R16, RZ, P1 ;  /* 0x000000ff1000720c */ /* 0x000fda0000f25670 */
[----:B------:R-:W-:Y:S05]  /*1140*/  @!P1 BRA `(.L_x_788) ;  /* 0x00000000001c9947 */ /* 0x000fea0003800000 */
.L_x_789:
[----:B0-----:R-:W0:Y:S02]  /*1150*/  LDC.64 R6, c[0x0][0x3a0] ;  /* 0x0000e800ff067b82 */ /* 0x001e240000000a00 */
.L_x_793:
[C---:B0-----:R-:W-:Y:S01]  /*1160*/  IMAD.WIDE R8, R5.reuse, 0x2, R6 ;  /* 0x0000000205087825 */ /* 0x041fe200078e0206 */
[----:B------:R-:W-:Y:S02]  /*1170*/  IADD3 R16, PT, PT, R16, 0x1, RZ ;  /* 0x0000000110107810 */ /* 0x000fe40007ffe0ff */
[----:B------:R-:W-:Y:S02]  /*1180*/  IADD3 R5, PT, PT, R5, R89, RZ ;  /* 0x0000005905057210 */ /* 0x000fe40007ffe0ff */
[----:B------:R1:W-:Y:S01]  /*1190*/  STG.E.64 desc[UR10][R8.64], RZ ;  /* 0x000000ff08007986 */ /* 0x0003e2000c101b0a */
[----:B------:R-:W-:-:S13]  /*11a0*/  ISETP.NE.AND P1, PT, R16, RZ, PT ;  /* 0x000000ff1000720c */ /* 0x000fda0003f25270 */
[----:B-1----:R-:W-:Y:S05]  /*11b0*/  @P1 BRA `(.L_x_793) ;  /* 0xfffffffc00e81947 */ /* 0x002fea000383ffff */
.L_x_788:
[----:B------:R-:W1:Y:S01]  /*11c0*/  LDCU UR6, c[0x0][0x3c8] ;  /* 0x00007900ff0677ac */ /* 0x000e620008000800 */
[----:B------:R-:W-:Y:S01]  /*11d0*/  BAR.SYNC.DEFER_BLOCKING 0x0 ;  /* 0x0000000000007b1d */ /* 0x000fe20000010000 */
[----:B------:R-:W-:-:S05]  /*11e0*/  ISETP.GE.AND P1, PT, R95, UR7, PT ;  /* 0x000000075f007c0c */ /* 0x000fca000bf26270 */
[----:B------:R-:W2:Y:S01]  /*11f0*/  LDCU UR5, c[0x0][0x3cc] ;  /* 0x00007980ff0577ac */ /* 0x000ea20008000800 */
[----:B------:R-:W3:Y:S01]  /*1200*/  LDCU UR9, c[0x0][0x3d0] ;  /* 0x00007a00ff0977ac */ /* 0x000ee20008000800 */
[----:B------:R-:W4:Y:S01]  /*1210*/  LDCU UR8, c[0x0][0x3d4] ;  /* 0x00007a80ff0877ac */ /* 0x000f220008000800 */
[----:B-1----:R-:W-:Y:S01]  /*1220*/  VIMNMX R18, PT, PT, R95, UR6, PT ;  /* 0x000000065f127c48 */ /* 0x002fe2000bfe0100 */
[----:B------:R-:W1:Y:S04]  /*1230*/  LDCU UR12, c[0x0][0x3d8] ;  /* 0x00007b00ff0c77ac */ /* 0x000e680008000800 */
[----:B------:R-:W-:Y:S05]  /*1240*/  @P1 BRA `(.L_x_794) ;  /* 0x0000000000d41947 */ /* 0x000fea0003800000 */
[----:B------:R-:W2:Y:S01]  /*1250*/  LDC.64 R10, c[0x0][0x3b8] ;  /* 0x0000ee00ff0a7b82 */ /* 0x000ea20000000a00 */
[----:B0-----:R-:W-:-:S05]  /*1260*/  SHF.L.U32 R7, R3, 0x6, RZ ;  /* 0x0000000603077819 */ /* 0x001fca00000006ff */
[----:B--2---:R-:W-:-:S05]  /*1270*/  IMAD.WIDE.U32 R6, R7, 0x2, R10 ;  /* 0x0000000207067825 */ /* 0x004fca00078e000a */
[----:B------:R0:W5:Y:S01]  /*1280*/  LDG.E.U16.CONSTANT R3, desc[UR10][R6.64] ;  /* 0x0000000a06037981 */ /* 0x000162000c1e9500 */
[----:B------:R-:W-:Y:S01]  /*1290*/  SHF.R.S32.HI R5, RZ, 0x1f, R2 ;  /* 0x0000001fff057819 */ /* 0x000fe20000011402 */
[----:B------:R-:W-:Y:S01]  /*12a0*/  UMOV UR4, URZ ;  /* 0x000000ff00047c82 */ /* 0x000fe20008000000 */
[----:B------:R-:W-:Y:S02]  /*12b0*/  SHF.L.U32 R4, R4, 0x4, RZ ;  /* 0x0000000404047819 */ /* 0x000fe400000006ff */
[----:B------:R-:W-:Y:S02]  /*12c0*/  LEA.HI R5, R5, R2, RZ, 0x3 ;  /* 0x0000000205057211 */ /* 0x000fe400078f18ff */
[----:B------:R-:W-:Y:S02]  /*12d0*/  MOV R15, R95 ;  /* 0x0000005f000f7202 */ /* 0x000fe40000000f00 */
[----:B------:R-:W-:Y:S02]  /*12e0*/  LOP3.LUT R12, R4, 0x10, RZ, 0xc0, !PT ;  /* 0x00000010040c7812 */ /* 0x000fe400078ec0ff */
[----:B0-----:R-:W-:-:S07]  /*12f0*/  SHF.R.S32.HI R13, RZ, 0x3, R5 ;  /* 0x00000003ff0d7819 */ /* 0x001fce0000011405 */
.L_x_795:
[----:B------:R-:W0:Y:S01]  /*1300*/  LDC.64 R4, c[0x0][0x390] ;  /* 0x0000e400ff047b82 */ /* 0x000e220000000a00 */
[----:B-----5:R-:W-:-:S05]  /*1310*/  IADD3 R14, PT, PT, R3, UR4, RZ ;  /* 0x00000004030e7c10 */ /* 0x020fca000fffe0ff */
[----:B------:R-:W-:-:S05]  /*1320*/  IMAD R6, R14, R89, RZ ;  /* 0x000000590e067224 */ /* 0x000fca00078e02ff */
[----:B------:R-:W-:-:S04]  /*1330*/  SHF.R.S32.HI R7, RZ, 0x1f, R6 ;  /* 0x0000001fff077819 */ /* 0x000fc80000011406 */
[----:B------:R-:W-:-:S04]  /*1340*/  LEA.HI R6, R7, R6, RZ, 0x3 ;  /* 0x0000000607067211 */ /* 0x000fc800078f18ff */
[----:B------:R-:W-:-:S05]  /*1350*/  LEA.HI.SX32 R7, R6, R13, 0x1d ;  /* 0x0000000d06077211 */ /* 0x000fca00078feaff */
[----:B0-----:R-:W-:Y:S01]  /*1360*/  IMAD.WIDE R4, R7, 0x4, R4 ;  /* 0x0000000407047825 */ /* 0x001fe200078e0204 */
[----:B------:R-:W-:Y:S01]  /*1370*/  SHF.L.U32 R9, R15, 0x1, RZ ;  /* 0x000000010f097819 */ /* 0x000fe200000006ff */
[----:B------:R-:W0:Y:S04]  /*1380*/  LDC.64 R6, c[0x0][0x398] ;  /* 0x0000e600ff067b82 */ /* 0x000e280000000a00 */
[----:B------:R-:W2:Y:S01]  /*1390*/  LDG.E.CONSTANT R5, desc[UR10][R4.64] ;  /* 0x0000000a04057981 */ /* 0x000ea2000c1e9900 */
[----:B------:R-:W-:-:S06]  /*13a0*/  IMAD.WIDE.U32 R8, R9, 0x2, R10 ;  /* 0x0000000209087825 */ /* 0x000fcc00078e000a */
[----:B------:R-:W3:Y:S01]  /*13b0*/  LDG.E.U16.CONSTANT R8, desc[UR10][R8.64+0x2] ;  /* 0x0000020a08087981 */ /* 0x000ee2000c1e9500 */
[----:B0-----:R-:W-:-:S06]  /*13c0*/  IMAD.WIDE.U32 R6, R14, 0x2, R6 ;  /* 0x000000020e067825 */ /* 0x001fcc00078e0006 */
[----:B------:R0:W4:Y:S01]  /*13d0*/  LDG.E.U16.CONSTANT R6, desc[UR10][R6.64] ;  /* 0x0000000a06067981 */ /* 0x000122000c1e9500 */
[----:B------:R-:W-:Y:S01]  /*13e0*/  UIADD3 UR4, UPT, UPT, UR4, 0x1, URZ ;  /* 0x0000000104047890 */ /* 0x000fe2000fffe0ff */
        /* <DEDUP_REMOVED lines=10> */
[----:B------:R-:W-:Y:S02]  /*1490*/  IADD3 R4, PT, PT, R4, 0x1, R5 ;  /* 0x0000000104047810 */ /* 0x000fe40007ffe005 */
[----:B------:R-:W-:Y:S01]  /*14a0*/  IADD3 R19, PT, PT, R16, 0x1, R19 ;  /* 0x0000000110137810 */ /* 0x000fe20007ffe013 */
[----:B------:R-:W-:Y:S01]  /*14b0*/  IMAD R5, R14, R14, R14 ;  /* 0x0000000e0e057224 */ /* 0x000fe200078e020e */
[----:B---3--:R-:W-:Y:S01]  /*14c0*/  IADD3 R15, PT, PT, R8, R15, RZ ;  /* 0x0000000f080f7210 */ /* 0x008fe20007ffe0ff */
[----:B------:R-:W-:Y:S01]  /*14d0*/  IMAD R16, R17, R17, R17 ;  /* 0x0000001111107224 */ /* 0x000fe200078e0211 */
[----:B------:R-:W4:Y:S02]  /*14e0*/  I2F.F16 R23, R19 ;  /* 0x0000001300177306 */ /* 0x000f240000200c00 */
[----:B------:R-:W-:-:S02]  /*14f0*/  IADD3 R5, PT, PT, R14, 0x1, R5 ;  /* 0x000000010e057810 */ /* 0x000fc40007ffe005 */
[----:B------:R-:W-:Y:S02]  /*1500*/  IADD3 R16, PT, PT, R17, 0x1, R16 ;  /* 0x0000000111107810 */ /* 0x000fe40007ffe010 */
[----:B------:R-:W-:Y:S02]  /*1510*/  ISETP.GE.AND P1, PT, R15, R92, PT ;  /* 0x0000005c0f00720c */ /* 0x000fe40003f26270 */
[----:B0-----:R-:W0:Y:S01]  /*1520*/  I2F.F16 R7, R16 ;  /* 0x0000001000077306 */ /* 0x001e220000200c00 */
[----:B----4-:R-:W-:-:S07]  /*1530*/  HMUL2 R23, R23.H0_H0, R6.H0_H0 ;  /* 0x2000000617177232 */ /* 0x010fce0000000800 */
[----:B------:R-:W2:Y:S01]  /*1540*/  I2F.F16 R21, R4 ;  /* 0x0000000400157306 */ /* 0x000ea20000200c00 */
[----:B0-----:R-:W-:-:S07]  /*1550*/  HMUL2 R22, R7.H0_H0, R6.H0_H0 ;  /* 0x2000000607167232 */ /* 0x001fce0000000800 */
[----:B------:R-:W0:Y:S01]  /*1560*/  I2F.F16 R5, R5 ;  /* 0x0000000500057306 */ /* 0x000e220000200c00 */
[-C--:B--2---:R-:W-:Y:S02]  /*1570*/  HMUL2 R21, R21.H0_H0, R6.reuse.H0_H0 ;  /* 0x2000000615157232 */ /* 0x084fe40000000800 */
[----:B0-----:R-:W-:Y:S01]  /*1580*/  HMUL2 R20, R5.H0_H0, R6.H0_H0 ;  /* 0x2000000605147232 */ /* 0x001fe20000000800 */
[----:B------:R-:W-:Y:S06]  /*1590*/  @!P1 BRA `(.L_x_795) ;  /* 0xfffffffc00589947 */ /* 0x000fec000383ffff */
.L_x_794:
[C---:B------:R-:W-:Y:S01]  /*15a0*/  ISETP.GT.AND P1, PT, R95.reuse, UR6, PT ;  /* 0x000000065f007c0c */ /* 0x040fe2000bf24270 */
[----:B0-----:R-:W-:Y:S01]  /*15b0*/  HFMA2 R5, -RZ, RZ, 0, 0 ;  /* 0x00000000ff057431 */ /* 0x001fe200000001ff */
[----:B------:R-:W-:Y:S02]  /*15c0*/  SHF.R.S32.HI R3, RZ, 0x1f, R18 ;  /* 0x0000001fff037819 */ /* 0x000fe40000011412 */
[----:B------:R-:W-:Y:S02]  /*15d0*/  CS2R R8, SRZ ;  /* 0x0000000000087805 */ /* 0x000fe4000001ff00 */
[----:B--2---:R-:W-:Y:S02]  /*15e0*/  ISETP.GT.AND P3, PT, R95, UR5, PT ;  /* 0x000000055f007c0c */ /* 0x004fe4000bf64270 */
[----:B------:R-:W-:Y:S02]  /*15f0*/  LEA.HI R3, R3, R18, RZ, 0x5 ;  /* 0x0000001203037211 */ /* 0x000fe400078f28ff */
[----:B---3--:R-:W-:-:S02]  /*1600*/  ISETP.GT.AND P4, PT, R95, UR9, PT ;  /* 0x000000095f007c0c */ /* 0x008fc4000bf84270 */
[C---:B----4-:R-:W-:Y:S02]  /*1610*/  ISETP.GT.AND P5, PT, R95.reuse, UR8, PT ;  /* 0x000000085f007c0c */ /* 0x050fe4000bfa4270 */
[----:B-1----:R-:W-:Y:S02]  /*1620*/  ISETP.GT.AND P6, PT, R95, UR12, PT ;  /* 0x0000000c5f007c0c */ /* 0x002fe4000bfc4270 */
[----:B------:R-:W-:Y:S01]  /*1630*/  SHF.R.S32.HI R10, RZ, 0x5, R3 ;  /* 0x00000005ff0a7819 */ /* 0x000fe20000011403 */
[----:B------:R-:W-:Y:S01]  /*1640*/  HFMA2 R3, -RZ, RZ, 0, 0 ;  /* 0x00000000ff037431 */ /* 0x000fe200000001ff */
[----:B------:R-:W-:Y:S01]  /*1650*/  MOV R6, RZ ;  /* 0x000000ff00067202 */ /* 0x000fe20000000f00 */
[----:B------:R-:W-:Y:S08]  /*1660*/  @!P1 BRA `(.L_x_796) ;  /* 0x00000000001c9947 */ /* 0x000ff00003800000 */
[----:B------:R-:W0:Y:S02]  /*1670*/  LDC R4, c[0x0][0x3cc] ;  /* 0x0000f300ff047b82 */ /* 0x000e240000000800 */
[----:B0-----:R-:W-:-:S04]  /*1680*/  VIMNMX R3, PT, PT, R95, R4, PT ;  /* 0x000000045f037248 */ /* 0x001fc80003fe0100 */
[----:B------:R-:W-:-:S04]  /*1690*/  IADD3 R3, PT, PT, R3, -UR6, RZ ;  /* 0x8000000603037c10 */ /* 0x000fc8000fffe0ff */
[----:B------:R-:W-:-:S04]  /*16a0*/  SHF.R.S32.HI R4, RZ, 0x1f, R3 ;  /* 0x0000001fff047819 */ /* 0x000fc80000011403 */
[----:B------:R-:W-:-:S04]  /*16b0*/  LEA.HI R4, R4, R3, RZ, 0x5 ;  /* 0x0000000304047211 */ /* 0x000fc800078f28ff */
[----:B------:R-:W-:-:S05]  /*16c0*/  SHF.R.S32.HI R4, RZ, 0x5, R4 ;  /* 0x00000005ff047819 */ /* 0x000fca0000011404 */
[----:B------:R-:W-:-:S07]  /*16d0*/  IMAD R3, R4, 0x6, RZ ;  /* 0x0000000604037824 */ /* 0x000fce00078e02ff */
.L_x_796:
        /* <DEDUP_REMOVED lines=8> */
.L_x_797:
        /* <DEDUP_REMOVED lines=8> */
.L_x_798:
        /* <DEDUP_REMOVED lines=8> */
.L_x_799:
        /* <DEDUP_REMOVED lines=8> */
.L_x_800:
[----:B------:R-:W-:Y:S01]  /*18e0*/  LEA R3, R10, R3, 0x3 ;  /* 0x000000030a037211 */ /* 0x000fe200078e18ff */
[----:B------:R-:W0:Y:S01]  /*18f0*/  LDCU.64 UR12, c[0x0][0x388] ;  /* 0x00007100ff0c77ac */ /* 0x000e220008000a00 */
[----:B------:R-:W1:Y:S01]  /*1900*/  S2UR UR8, SR_CgaCtaId ;  /* 0x00000000000879c3 */ /* 0x000e620000008800 */
[----:B------:R-:W-:Y:S02]  /*1910*/  SHF.R.S32.HI R4, RZ, 0x1f, R2 ;  /* 0x0000001fff047819 */ /* 0x000fe40000011402 */
[----:B------:R-:W-:Y:S01]  /*1920*/  IADD3 R3, PT, PT, R6, R3, R5 ;  /* 0x0000000306037210 */ /* 0x000fe20007ffe005 */
[----:B------:R-:W-:Y:S01]  /*1930*/  UISETP.LT.AND UP0, UPT, UR7, UR5, UPT ;  /* 0x000000050700728c */ /* 0x000fe2000bf01270 */
[----:B------:R-:W-:Y:S01]  /*1940*/  PRMT R19, RZ, 0x5410, RZ ;  /* 0x00005410ff137816 */ /* 0x000fe200000000ff */
[----:B------:R-:W-:Y:S01]  /*1950*/  UMOV UR6, 0x400 ;  /* 0x0000040000067882 */ /* 0x000fe20000000000 */
[----:B------:R-:W-:Y:S01]  /*1960*/  IADD3 R8, PT, PT, R9, R3, R8 ;  /* 0x0000000309087210 */ /* 0x000fe20007ffe008 */
[----:B------:R-:W-:Y:S01]  /*1970*/  USEL UR4, UR7, UR5, UP0 ;  /* 0x0000000507047287 */ /* 0x000fe20008000000 */
[----:B------:R-:W-:-:S02]  /*1980*/  PRMT R18, RZ, 0x5410, RZ ;  /* 0x00005410ff127816 */ /* 0x000fc400000000ff */
[----:B------:R-:W-:Y:S01]  /*1990*/  PRMT R17, RZ, 0x5410, RZ ;  /* 0x00005410ff117816 */ /* 0x000fe200000000ff */
[----:B------:R-:W-:Y:S01]  /*19a0*/  IMAD R3, R8, R89, RZ ;  /* 0x0000005908037224 */ /* 0x000fe200078e02ff */
[----:B------:R-:W-:Y:S02]  /*19b0*/  PRMT R16, RZ, 0x5410, RZ ;  /* 0x00005410ff107816 */ /* 0x000fe400000000ff */
[----:B------:R-:W-:Y:S02]  /*19c0*/  PRMT R15, RZ, 0x5410, RZ ;  /* 0x00005410ff0f7816 */ /* 0x000fe400000000ff */
[----:B------:R-:W-:Y:S02]  /*19d0*/  IADD3 R2, P1, PT, R2, R3, RZ ;  /* 0x0000000302027210 */ /* 0x000fe40007f3e0ff */
[----:B------:R-:W-:Y:S02]  /*19e0*/  PRMT R14, RZ, 0x5410, RZ ;  /* 0x00005410ff0e7816 */ /* 0x000fe400000000ff */
[----:B------:R-:W-:-:S02]  /*19f0*/  LEA.HI.X.SX32 R3, R3, R4, 0x1, P1 ;  /* 0x0000000403037211 */ /* 0x000fc400008f0eff */
[C---:B0-----:R-:W-:Y:S01]  /*1a00*/  LEA R36, P1, R2.reuse, UR12, 0x2 ;  /* 0x0000000c02247c11 */ /* 0x041fe2000f8210ff */
[----:B-1----:R-:W-:Y:S01]  /*1a10*/  ULEA UR6, UR8, UR6, 0x18 ;  /* 0x0000000608067291 */ /* 0x002fe2000f8ec0ff */
[----:B------:R-:W-:Y:S02]  /*1a20*/  PRMT R13, RZ, 0x5410, RZ ;  /* 0x00005410ff0d7816 */ /* 0x000fe400000000ff */
[----:B------:R-:W-:Y:S02]  /*1a30*/  LEA.HI.X R37, R2, UR13, R3, 0x2, P1 ;  /* 0x0000000d02257c11 */ /* 0x000fe400088f1403 */
[----:B------:R-:W-:Y:S02]  /*1a40*/  ISETP.LT.AND P1, PT, R95, UR4, PT ;  /* 0x000000045f007c0c */ /* 0x000fe4000bf21270 */
[----:B------:R-:W-:Y:S01]  /*1a50*/  UMOV UR4, UR6 ;  /* 0x0000000600047c82 */ /* 0x000fe20008000000 */
[----:B------:R-:W-:-:S10]  /*1a60*/  PRMT R12, RZ, 0x5410, RZ ;  /* 0x00005410ff0c7816 */ /* 0x000fd400000000ff */
[----:B------:R-:W-:Y:S05]  /*1a70*/  @!P1 BRA `(.L_x_801) ;  /* 0x00000028008c9947 */ /* 0x000fea0003800000 */
[C---:B------:R-:W-:Y:S01]  /*1a80*/  IMAD.WIDE R4, R89.reuse, 0x4, R36 ;  /* 0x0000000459047825 */ /* 0x040fe200078e0224 */
[----:B------:R-:W2:Y:S03]  /*1a90*/  LDG.E.128.CONSTANT R12, desc[UR10][R36.64] ;  /* 0x0000000a240c7981 */ /* 0x000ea6000c1e9d00 */
[----:B------:R-:W-:Y:S02]  /*1aa0*/  IMAD.WIDE R2, R89, 0x4, R4 ;  /* 0x0000000459027825 */ /* 0x000fe400078e0204 */
[----:B------:R-:W3:Y:S04]  /*1ab0*/  LDG.E.128.CONSTANT R4, desc[UR10][R4.64] ;  /* 0x0000000a04047981 */ /* 0x000ee8000c1e9d00 */
[----:B------:R-:W4:Y:S01]  /*1ac0*/  LDG.E.128.CONSTANT R8, desc[UR10][R2.64] ;  /* 0x0000000a02087981 */ /* 0x000f22000c1e9d00 */
[----:B------:R-:W-:-:S02]  /*1ad0*/  ISETP.NE.AND P3, PT, R96, RZ, PT ;  /* 0x000000ff6000720c */ /* 0x000fc40003f65270 */
[----:B------:R-:W-:Y:S02]  /*1ae0*/  PRMT R19, RZ, 0x7610, R19 ;  /* 0x00007610ff137816 */ /* 0x000fe40000000013 */
[--C-:B--2---:R-:W-:Y:S02]  /*1af0*/  SHF.R.U32.HI R16, RZ, 0xc, R13.reuse ;  /* 0x0000000cff107819 */ /* 0x104fe4000001160d */
        /* <DEDUP_REMOVED lines=8> */
[----:B----4-:R-:W-:Y:S02]  /*1b80*/  SHF.R.U32.HI R13, RZ, 0x8, R8 ;  /* 0x00000008ff0d7819 */ /* 0x010fe40000011608 */
[----:B------:R-:W-:-:S02]  /*1b90*/  LOP3.LUT R29, R8, 0x3f003f, RZ, 0xc0, !PT ;  /* 0x003f003f081d7812 */ /* 0x000fc400078ec0ff */
[--C-:B------:R-:W-:Y:S02]  /*1ba0*/  SHF.R.U32.HI R30, RZ, 0x6, R8.reuse ;  /* 0x00000006ff1e7819 */ /* 0x100fe40000011608 */
[----:B------:R-:W-:Y:S02]  /*1bb0*/  SHF.R.U32.HI R14, RZ, 0xa, R8 ;  /* 0x0000000aff0e7819 */ /* 0x000fe40000011608 */
[----:B------:R-:W-:Y:S02]  /*1bc0*/  LOP3.LUT R24, R12, 0x3f003f, RZ, 0xc0, !PT ;  /* 0x003f003f0c187812 */ /* 0x000fe400078ec0ff */
[----:B------:R-:W-:Y:S02]  /*1bd0*/  SHF.R.U32.HI R25, RZ, 0x6, R12 ;  /* 0x00000006ff197819 */ /* 0x000fe4000001160c */
[----:B------:R-:W-:Y:S02]  /*1be0*/  SHF.R.U32.HI R8, RZ, 0x8, R9 ;  /* 0x00000008ff087819 */ /* 0x000fe40000011609 */
[----:B------:R-:W-:-:S02]  /*1bf0*/  LOP3.LUT R32, R9, 0x3f003f, RZ, 0xc0, !PT ;  /* 0x003f003f09207812 */ /* 0x000fc400078ec0ff */
[--C-:B------:R-:W-:Y:S02]  /*1c00*/  SHF.R.U32.HI R33, RZ, 0x6, R9.reuse ;  /* 0x00000006ff217819 */ /* 0x100fe40000011609 */
[----:B------:R-:W-:Y:S02]  /*1c10*/  SHF.R.U32.HI R15, RZ, 0xa, R9 ;  /* 0x0000000aff0f7819 */ /* 0x000fe40000011609 */
[----:B------:R-:W-:Y:S02]  /*1c20*/  SHF.R.U32.HI R12, RZ, 0xc, R12 ;  /* 0x0000000cff0c7819 */ /* 0x000fe4000001160c */
[----:B------:R-:W-:Y:S02]  /*1c30*/  LOP3.LUT R9, R16, 0xf000f, RZ, 0xc0, !PT ;  /* 0x000f000f10097812 */ /* 0x000fe400078ec0ff */
[----:B------:R-:W-:Y:S02]  /*1c40*/  SHF.R.U32.HI R31, RZ, 0x8, R10 ;  /* 0x00000008ff1f7819 */ /* 0x000fe4000001160a */
[----:B------:R-:W-:-:S02]  /*1c50*/  SHF.R.U32.HI R36, RZ, 0x8, R11 ;  /* 0x00000008ff247819 */ /* 0x000fc4000001160b */
[----:B------:R-:W-:Y:S02]  /*1c60*/  LOP3.LUT R12, R12, 0xf000f, RZ, 0xc0, !PT ;  /* 0x000f000f0c0c7812 */ /* 0x000fe400078ec0ff */
[----:B------:R-:W-:Y:S02]  /*1c70*/  LOP3.LUT R16, R17, 0xf000f, RZ, 0xc0, !PT ;  /* 0x000f000f11107812 */ /* 0x000fe400078ec0ff */
[----:B------:R-:W-:Y:S02]  /*1c80*/  LOP3.LUT R35, R35, 0xf000f, RZ, 0xc0, !PT ;  /* 0x000f000f23237812 */ /* 0x000fe400078ec0ff */
[----:B------:R-:W-:Y:S02]  /*1c90*/  LOP3.LUT R38, R9, 0x300030, R8, 0xf8, !PT ;  /* 0x0030003009267812 */ /* 0x000fe400078ef808 */
[----:B---3--:R-:W-:Y:S02]  /*1ca0*/  LOP3.LUT R8, R4, 0x3f003f, RZ, 0xc0, !PT ;  /* 0x003f003f04087812 */ /* 0x008fe400078ec0ff */
[----:B------:R-:W-:-:S02]  /*1cb0*/  SHF.R.U32.HI R9, RZ, 0x6, R4 ;  /* 0x00000006ff097819 */ /* 0x000fc40000011604 */
[----:B------:R-:W-:Y:S02]  /*1cc0*/  SHF.R.U32.HI R4, RZ, 0xc, R4 ;  /* 0x0000000cff047819 */ /* 0x000fe40000011604 */
[----:B------:R-:W-:Y:S02]  /*1cd0*/  LOP3.LUT R45, R7, 0x3f003f, RZ, 0xc0, !PT ;  /* 0x003f003f072d7812 */ /* 0x000fe400078ec0ff */
[----:B------:R-:W-:Y:S02]  /*1ce0*/  SHF.R.U32.HI R50, RZ, 0x6, R7 ;  /* 0x00000006ff327819 */ /* 0x000fe40000011607 */
[----:B------:R-:W-:Y:S02]  /*1cf0*/  LOP3.LUT R41, R10, 0x3f003f, RZ, 0xc0, !PT ;  /* 0x003f003f0a297812 */ /* 0x000fe400078ec0ff */
[--C-:B------:R-:W-:Y:S02]  /*1d00*/  SHF.R.U32.HI R43, RZ, 0x6, R10.reuse ;  /* 0x00000006ff2b7819 */ /* 0x100fe4000001160a */
[----:B------:R-:W-:-:S02]  /*1d10*/  SHF.R.U32.HI R37, RZ, 0xa, R10 ;  /* 0x0000000aff257819 */ /* 0x000fc4000001160a */
[----:B------:R-:W-:Y:S02]  /*1d20*/  SHF.R.U32.HI R7, RZ, 0xc, R7 ;  /* 0x0000000cff077819 */ /* 0x000fe40000011607 */
[----:B------:R-:W-:Y:S02]  /*1d30*/  LOP3.LUT R51, R11, 0x3f003f, RZ, 0xc0, !PT ;  /* 0x003f003f0b337812 */ /* 0x000fe400078ec0ff */
[--C-:B------:R-:W-:Y:S02]  /*1d40*/  SHF.R.U32.HI R53, RZ, 0x6, R11.reuse ;  /* 0x00000006ff357819 */ /* 0x100fe4000001160b */
[----:B------:R-:W-:Y:S02]  /*1d50*/  SHF.R.U32.HI R47, RZ, 0xa, R11 ;  /* 0x0000000aff2f7819 */ /* 0x000fe4000001160b */
[----:B------:R-:W-:Y:S02]  /*1d60*/  LOP3.LUT R10, R12, 0x300030, R13, 0xf8, !PT ;  /* 0x003000300c0a7812 */ /* 0x000fe400078ef80d */
[----:B------:R-:W-:-:S02]  /*1d70*/  LOP3.LUT R46, R16, 0x300030, R31, 0xf8, !PT ;  /* 0x00300030102e7812 */ /* 0x000fc400078ef81f */
[----:B------:R-:W-:Y:S02]  /*1d80*/  LOP3.LUT R54, R35, 0x300030, R36, 0xf8, !PT ;  /* 0x0030003023367812 */ /* 0x000fe400078ef824 */
[----:B------:R-:W-:Y:S02]  /*1d90*/  LOP3.LUT R11, R5, 0x3f003f, RZ, 0xc0, !PT ;  /* 0x003f003f050b7812 */ /* 0x000fe400078ec0ff */
[--C-:B------:R-:W-:Y:S02]  /*1da0*/  SHF.R.U32.HI R31, RZ, 0x6, R5.reuse ;  /* 0x00000006ff1f7819 */ /* 0x100fe40000011605 */
        /* <DEDUP_REMOVED lines=16> */
[----:B------:R-:W-:Y:S02]  /*1eb0*/  LOP3.LUT R48, R6, 0x300030, R37, 0xf8, !PT ;  /* 0x0030003006307812 */ /* 0x000fe400078ef825 */
        /* <DEDUP_REMOVED lines=47> */
[----:B------:R-:W-:Y:S02]  /*21b0*/  HADD2 R38, R44, -1056, -1056 ;  /* 0xe420e4202c267430 */ /* 0x000fe40000000000 */
[----:B------:R-:W-:Y:S01]  /*21c0*/  HADD2 R39, R52, -1056, -1056 ;  /* 0xe420e42034277430 */ /* 0x000fe20000000000 */
[----:B------:R-:W-:Y:S01]  /*21d0*/  PRMT R17, RZ, 0x5410, RZ ;  /* 0x00005410ff117816 */ /* 0x000fe200000000ff */
        /* <DEDUP_REMOVED lines=9> */
[----:B------:R-:W-:Y:S01]  /*2270*/  PRMT R12, RZ, 0x7610, R12 ;  /* 0x00007610ff0c7816 */ /* 0x000fe2000000000c */
        /* <DEDUP_REMOVED lines=18> */
[----:B------:R-:W0:Y:S01]  /*23a0*/  LDS.128 R4, [UR6] ;  /* 0x00000006ff047984 */ /* 0x000e220008000c00 */
[----:B------:R-:W-:Y:S02]  /*23b0*/  PRMT R23, R23, 0x5410, R22 ;  /* 0x0000541017177816 */ /* 0x000fe40000000016 */
[----:B-----5:R-:W-:Y:S01]  /*23c0*/  PRMT R21, R21, 0x5410, R20 ;  /* 0x0000541015157816 */ /* 0x020fe20000000014 */
        /* <DEDUP_REMOVED lines=41> */
.L_x_802:
[----:B------:R-:W-:Y:S01]  /*2660*/  PRMT R12, R12, 0x5410, RZ ;  /* 0x000054100c0c7816 */ /* 0x000fe200000000ff */
[----:B------:R-:W-:Y:S01]  /*2670*/  IMAD.WIDE R2, R89, 0x4, R2 ;  /* 0x0000000459027825 */ /* 0x000fe200078e0202 */
[----:B------:R-:W-:Y:S06]  /*2680*/  @!P2 BRA `(.L_x_803) ;  /* 0x000000080058a947 */ /* 0x000fec0003800000 */
[----:B------:R-:W-:Y:S02]  /*2690*/  PRMT R4, R93, 0x9910, RZ ;  /* 0x000099105d047816 */ /* 0x000fe400000000ff */
[----:B------:R-:W-:Y:S02]  /*26a0*/  ISETP.NE.AND P4, PT, R42, 0x2, PT ;  /* 0x000000022a00780c */ /* 0x000fe40003f85270 */
[----:B------:R-:W-:Y:S02]  /*26b0*/  ISETP.NE.AND P1, PT, R4, RZ, PT ;  /* 0x000000ff0400720c */ /* 0x000fe40003f25270 */
[----:B------:R-:W-:Y:S02]  /*26c0*/  PRMT R15, RZ, 0x5410, RZ ;  /* 0x00005410ff0f7816 */ /* 0x000fe400000000ff */
[----:B------:R-:W-:Y:S02]  /*26d0*/  PRMT R14, RZ, 0x5410, RZ ;  /* 0x00005410ff0e7816 */ /* 0x000fe400000000ff */
[----:B------:R-:W-:-:S02]  /*26e0*/  PRMT R13, RZ, 0x5410, RZ ;  /* 0x00005410ff0d7816 */ /* 0x000fc400000000ff */
[----:B------:R-:W-:-:S05]  /*26f0*/  PRMT R17, RZ, 0x7610, R17 ;  /* 0x00007610ff117816 */ /* 0x000fca0000000011 */
[----:B------:R-:W-:Y:S05]  /*2700*/  @!P1 BRA `(.L_x_804) ;  /* 0x0000000000b09947 */ /* 0x000fea0003800000 */
[----:B------:R-:W0:Y:S01]  /*2710*/  LDS.128 R4, [UR6+0x40] ;  /* 0x00004006ff047984 */ /* 0x000e220008000c00 */
        /* <DEDUP_REMOVED lines=43> */
.L_x_804:
[----:B------:R-:W-:Y:S01]  /*29d0*/  PRMT R12, RZ, 0x5410, RZ ;  /* 0x00005410ff0c7816 */ /* 0x000fe200000000ff */
[----:B------:R-:W-:Y:S06]  /*29e0*/  @!P4 BRA `(.L_x_803) ;  /* 0x000000040080c947 */ /* 0x000fec0003800000 */
[----:B------:R-:W-:Y:S02]  /*29f0*/  PRMT R4, R94, 0x9910, RZ ;  /* 0x000099105e047816 */ /* 0x000fe400000000ff */
[----:B------:R-:W-:Y:S02]  /*2a00*/  ISETP.EQ.OR P1, PT, R42, 0x3, P0 ;  /* 0x000000032a00780c */ /* 0x000fe40000722670 */
[----:B------:R-:W-:Y:S02]  /*2a10*/  ISETP.NE.AND P4, PT, R4, RZ, PT ;  /* 0x000000ff0400720c */ /* 0x000fe40003f85270 */
[----:B------:R-:W-:Y:S02]  /*2a20*/  PRMT R13, RZ, 0x5410, RZ ;  /* 0x00005410ff0d7816 */ /* 0x000fe400000000ff */
[----:B------:R-:W-:-:S09]  /*2a30*/  PRMT R15, RZ, 0x7610, R15 ;  /* 0x00007610ff0f7816 */ /* 0x000fd2000000000f */
        /* <DEDUP_REMOVED lines=45> */
.L_x_805:
[----:B------:R-:W-:Y:S01]  /*2d10*/  PRMT R12, RZ, 0x5410, RZ ;  /* 0x00005410ff0c7816 */ /* 0x000fe200000000ff */
[----:B------:R-:W-:Y:S06]  /*2d20*/  @P1 BRA `(.L_x_803) ;  /* 0x0000000000b01947 */ /* 0x000fec0003800000 */
        /* <DEDUP_REMOVED lines=44> */
.L_x_803:
[C---:B------:R-:W-:Y:S01]  /*2ff0*/  IMAD.WIDE R4, R89.reuse, 0x4, R2 ;  /* 0x0000000459047825 */ /* 0x040fe200078e0202 */
[----:B------:R-:W2:Y:S03]  /*3000*/  LDG.E.128.CONSTANT R24, desc[UR10][R2.64] ;  /* 0x0000000a02187981 */ /* 0x000ea6000c1e9d00 */
[----:B------:R-:W-:Y:S02]  /*3010*/  IMAD.WIDE R36, R89, 0x4, R4 ;  /* 0x0000000459247825 */ /* 0x000fe400078e0204 */
[----:B------:R-:W3:Y:S04]  /*3020*/  LDG.E.128.CONSTANT R4, desc[UR10][R4.64] ;  /* 0x0000000a04047981 */ /* 0x000ee8000c1e9d00 */
[----:B------:R-:W4:Y:S01]  /*3030*/  LDG.E.128.CONSTANT R8, desc[UR10][R36.64] ;  /* 0x0000000a24087981 */ /* 0x000f22000c1e9d00 */
[----:B------:R-:W-:Y:S01]  /*3040*/  UIADD3 UR4, UPT, UPT, UR6, 0x40, URZ ;  /* 0x0000004006047890 */ /* 0x000fe2000fffe0ff */
[----:B--2---:R-:W-:-:S02]  /*3050*/  LOP3.LUT R28, R24, 0x3f003f, RZ, 0xc0, !PT ;  /* 0x003f003f181c7812 */ /* 0x004fc400078ec0ff */
[--C-:B------:R-:W-:Y:S02]  /*3060*/  SHF.R.U32.HI R29, RZ, 0x6, R24.reuse ;  /* 0x00000006ff1d7819 */ /* 0x100fe40000011618 */
[----:B------:R-:W-:Y:S02]  /*3070*/  SHF.R.U32.HI R24, RZ, 0xc, R24 ;  /* 0x0000000cff187819 */ /* 0x000fe40000011618 */
[--C-:B------:R-:W-:Y:S02]  /*3080*/  SHF.R.U32.HI R33, RZ, 0xc, R25.reuse ;  /* 0x0000000cff217819 */ /* 0x100fe40000011619 */
[----:B------:R-:W-:Y:S02]  /*3090*/  LOP3.LUT R30, R25, 0x3f003f, RZ, 0xc0, !PT ;  /* 0x003f003f191e7812 */ /* 0x000fe400078ec0ff */
[----:B------:R-:W-:Y:S02]  /*30a0*/  SHF.R.U32.HI R32, RZ, 0x6, R25 ;  /* 0x00000006ff207819 */ /* 0x000fe40000011619 */
[----:B------:R-:W-:-:S02]  /*30b0*/  LOP3.LUT R46, R27, 0x3f003f, RZ, 0xc0, !PT ;  /* 0x003f003f1b2e7812 */ /* 0x000fc400078ec0ff */
[--C-:B------:R-:W-:Y:S02]  /*30c0*/  SHF.R.U32.HI R47, RZ, 0x6, R27.reuse ;  /* 0x00000006ff2f7819 */ /* 0x100fe4000001161b */
[----:B------:R-:W-:Y:S02]  /*30d0*/  SHF.R.U32.HI R48, RZ, 0xc, R27 ;  /* 0x0000000cff307819 */ /* 0x000fe4000001161b */
[----:B------:R-:W-:Y:S02]  /*30e0*/  SHF.R.U32.HI R39, RZ, 0xc, R26 ;  /* 0x0000000cff277819 */ /* 0x000fe4000001161a */
[--C-:B----4-:R-:W-:Y:S02]  /*30f0*/  SHF.R.U32.HI R2, RZ, 0x8, R8.reuse ;  /* 0x00000008ff027819 */ /* 0x110fe40000011608 */
[----:B------:R-:W-:Y:S02]  /*3100*/  LOP3.LUT R27, R8, 0x3f003f, RZ, 0xc0, !PT ;  /* 0x003f003f081b7812 */ /* 0x000fe400078ec0ff */
[----:B------:R-:W-:-:S02]  /*3110*/  SHF.R.U32.HI R31, RZ, 0x6, R8 ;  /* 0x00000006ff1f7819 */ /* 0x000fc40000011608 */
[----:B------:R-:W-:Y:S02]  /*3120*/  SHF.R.U32.HI R25, RZ, 0xa, R8 ;  /* 0x0000000aff197819 */ /* 0x000fe40000011608 */
[----:B------:R-:W-:Y:S02]  /*3130*/  SHF.R.U32.HI R8, RZ, 0x8, R9 ;  /* 0x00000008ff087819 */ /* 0x000fe40000011609 */
[----:B------:R-:W-:Y:S02]  /*3140*/  LOP3.LUT R3, R24, 0xf000f, RZ, 0xc0, !PT ;  /* 0x000f000f18037812 */ /* 0x000fe400078ec0ff */
[----:B------:R-:W-:Y:S02]  /*3150*/  LOP3.LUT R33, R33, 0xf000f, RZ, 0xc0, !PT ;  /* 0x000f000f21217812 */ /* 0x000fe400078ec0ff */
[----:B------:R-:W-:Y:S02]  /*3160*/  SHF.R.U32.HI R44, RZ, 0x8, R10 ;  /* 0x00000008ff2c7819 */ /* 0x000fe4000001160a */
        /* <DEDUP_REMOVED lines=9> */
[----:B------:R-:W-:Y:S02]  /*3200*/  LOP3.LUT R35, R9, 0x3f003f, RZ, 0xc0, !PT ;  /* 0x003f003f09237812 */ /* 0x000fe400078ec0ff */
[--C-:B------:R-:W-:Y:S02]  /*3210*/  SHF.R.U32.HI R38, RZ, 0x6, R9.reuse ;  /* 0x00000006ff267819 */ /* 0x100fe40000011609 */
[----:B------:R-:W-:Y:S02]  /*3220*/  SHF.R.U32.HI R26, RZ, 0xa, R9 ;  /* 0x0000000aff1a7819 */ /* 0x000fe40000011609 */
[----:B------:R-:W-:-:S02]  /*3230*/  LOP3.LUT R11, R39, 0xf000f, RZ, 0xc0, !PT ;  /* 0x000f000f270b7812 */ /* 0x000fc400078ec0ff */
[----:B------:R-:W-:Y:S02]  /*3240*/  LOP3.LUT R49, R48, 0xf000f, RZ, 0xc0, !PT ;  /* 0x000f000f30317812 */ /* 0x000fe400078ec0ff */
[----:B------:R-:W-:Y:S02]  /*3250*/  LOP3.LUT R9, R3, 0x300030, R2, 0xf8, !PT ;  /* 0x0030003003097812 */ /* 0x000fe400078ef802 */
[----:B------:R-:W-:Y:S02]  /*3260*/  LOP3.LUT R39, R33, 0x300030, R8, 0xf8, !PT ;  /* 0x0030003021277812 */ /* 0x000fe400078ef808 */
[----:B---3--:R-:W-:Y:S02]  /*3270*/  LOP3.LUT R3, R4, 0x3f003f, RZ, 0xc0, !PT ;  /* 0x003f003f04037812 */ /* 0x008fe400078ec0ff */
[--C-:B------:R-:W-:Y:S02]  /*3280*/  SHF.R.U32.HI R8, RZ, 0x6, R4.reuse ;  /* 0x00000006ff087819 */ /* 0x100fe40000011604 */
[----:B------:R-:W-:-:S02]  /*3290*/  SHF.R.U32.HI R4, RZ, 0xc, R4 ;  /* 0x0000000cff047819 */ /* 0x000fc40000011604 */
[----:B------:R-:W-:Y:S02]  /*32a0*/  LOP3.LUT R44, R11, 0x300030, R44, 0xf8, !PT ;  /* 0x003000300b2c7812 */ /* 0x000fe400078ef82c */
[----:B------:R-:W-:Y:S02]  /*32b0*/  LOP3.LUT R53, R49, 0x300030, R10, 0xf8, !PT ;  /* 0x0030003031357812 */ /* 0x000fe400078ef80a */
[----:B------:R-:W-:Y:S02]  /*32c0*/  LOP3.LUT R10, R5, 0x3f003f, RZ, 0xc0, !PT ;  /* 0x003f003f050a7812 */ /* 0x000fe400078ec0ff */
[--C-:B------:R-:W-:Y:S02]  /*32d0*/  SHF.R.U32.HI R11, RZ, 0x6, R5.reuse ;  /* 0x00000006ff0b7819 */ /* 0x100fe40000011605 */
[----:B------:R-:W-:Y:S02]  /*32e0*/  SHF.R.U32.HI R5, RZ, 0xc, R5 ;  /* 0x0000000cff057819 */ /* 0x000fe40000011605 */
[----:B------:R-:W-:-:S02]  /*32f0*/  SHF.R.U32.HI R2, RZ, 0xc, R7 ;  /* 0x0000000cff027819 */ /* 0x000fc40000011607 */
[----:B------:R-:W-:Y:S02]  /*3300*/  LOP3.LUT R4, R4, 0xf000f, RZ, 0xc0, !PT ;  /* 0x000f000f04047812 */ /* 0x000fe400078ec0ff */
[----:B------:R-:W-:Y:S02]  /*3310*/  LOP3.LUT R24, R6, 0x3f003f, RZ, 0xc0, !PT ;  /* 0x003f003f06187812 */ /* 0x000fe400078ec0ff */
[--C-:B------:R-:W-:Y:S02]  /*3320*/  SHF.R.U32.HI R33, RZ, 0x6, R6.reuse ;  /* 0x00000006ff217819 */ /* 0x100fe40000011606 */
[----:B------:R-:W-:Y:S02]  /*3330*/  LOP3.LUT R48, R7, 0x3f003f, RZ, 0xc0, !PT ;  /* 0x003f003f07307812 */ /* 0x000fe400078ec0ff */
[----:B------:R-:W-:Y:S02]  /*3340*/  SHF.R.U32.HI R49, RZ, 0x6, R7 ;  /* 0x00000006ff317819 */ /* 0x000fe40000011607 */
[----:B------:R-:W-:-:S02]  /*3350*/  SHF.R.U32.HI R6, RZ, 0xc, R6 ;  /* 0x0000000cff067819 */ /* 0x000fc40000011606 */
[----:B------:R-:W-:Y:S02]  /*3360*/  LOP3.LUT R7, R5, 0xf000f, RZ, 0xc0, !PT ;  /* 0x000f000f05077812 */ /* 0x000fe400078ec0ff */
[----:B------:R-:W-:Y:S02]  /*3370*/  LOP3.LUT R2, R2, 0xf000f, RZ, 0xc0, !PT ;  /* 0x000f000f02027812 */ /* 0x000fe400078ec0ff */
[----:B------:R-:W-:Y:S02]  /*3380*/  LOP3.LUT R5, R4, 0x300030, R25, 0xf8, !PT ;  /* 0x0030003004057812 */ /* 0x000fe400078ef819 */
        /* <DEDUP_REMOVED lines=125> */
.L_x_806:
[----:B------:R-:W-:Y:S01]  /*3b60*/  MOV R95, R0 ;  /* 0x00000000005f7202 */ /* 0x000fe20000000f00 */
[----:B------:R-:W-:Y:S01]  /*3b70*/  IMAD.WIDE R36, R89, 0x4, R36 ;  /* 0x0000000459247825 */ /* 0x000fe200078e0224 */
[----:B------:R-:W-:Y:S06]  /*3b80*/  @!P2 BRA `(.L_x_801) ;  /* 0x000000080048a947 */ /* 0x000fec0003800000 */
[----:B------:R-:W-:Y:S02]  /*3b90*/  PRMT R4, R93, 0x9910, RZ ;  /* 0x000099105d047816 */ /* 0x000fe400000000ff */
[----:B------:R-:W-:Y:S02]  /*3ba0*/  ISETP.NE.AND P2, PT, R42, 0x2, PT ;  /* 0x000000022a00780c */ /* 0x000fe40003f45270 */
[----:B------:R-:W-:-:S13]  /*3bb0*/  ISETP.NE.AND P1, PT, R4, RZ, PT ;  /* 0x000000ff0400720c */ /* 0x000fda0003f25270 */
        /* <DEDUP_REMOVED lines=45> */
.L_x_807:
[----:B------:R-:W-:Y:S01]  /*3e90*/  MOV R95, R0 ;  /* 0x00000000005f7202 */ /* 0x000fe20000000f00 */
[----:B------:R-:W-:Y:S06]  /*3ea0*/  @!P2 BRA `(.L_x_801) ;  /* 0x000000040080a947 */ /* 0x000fec0003800000 */
[----:B------:R-:W-:Y:S02]  /*3eb0*/  PRMT R4, R94, 0x9910, RZ ;  /* 0x000099105e047816 */ /* 0x000fe400000000ff */
[----:B------:R-:W-:Y:S02]  /*3ec0*/  ISETP.EQ.OR P2, PT, R42, 0x3, P0 ;  /* 0x000000032a00780c */ /* 0x000fe40000742670 */
        /* <DEDUP_REMOVED lines=46> */
.L_x_808:
[----:B------:R-:W-:Y:S01]  /*41b0*/  MOV R95, R0 ;  /* 0x00000000005f7202 */ /* 0x000fe20000000f00 */
[----:B------:R-:W-:Y:S06]  /*41c0*/  @P2 BRA `(.L_x_801) ;  /* 0x0000000000b82947 */ /* 0x000fec0003800000 */
[----:B------:R-:W0:Y:S01]  /*41d0*/  LDS.128 R4, [UR6+0xe0] ;  /* 0x0000e006ff047984 */ /* 0x000e220008000c00 */
[----:B------:R-:W-:Y:S02]  /*41e0*/  MOV R57, R24 ;  /* 0x0000001800397202 */ /* 0x000fe40000000f00 */
[----:B------:R-:W-:Y:S01]  /*41f0*/  PRMT R23, R23, 0x5410, R22 ;  /* 0x0000541017177816 */ /* 0x000fe20000000016 */
[----:B------:R-:W1:Y:S01]  /*4200*/  LDS.128 R8, [UR6+0xf0] ;  /* 0x0000f006ff087984 */ /* 0x000e620008000c00 */
[----:B-----5:R-:W-:Y:S02]  /*4210*/  PRMT R21, R21, 0x5410, R20 ;  /* 0x0000541015157816 */ /* 0x020fe40000000014 */
[----:B------:R-:W-:Y:S01]  /*4220*/  MOV R95, R0 ;  /* 0x00000000005f7202 */ /* 0x000fe20000000f00 */
[-C--:B0-----:R-:W-:Y:S02]  /*4230*/  HFMA2 R2, R2, R4.reuse, RZ ;  /* 0x0000000402027231 */ /* 0x081fe400000000ff */
[----:B------:R-:W-:-:S02]  /*4240*/  HFMA2 R24, R3, R4, RZ.H0_H0 ;  /* 0x0000000403187231 */ /* 0x000fc400000400ff */
[-C--:B------:R-:W-:Y:S02]  /*4250*/  HFMA2 R25, R25, R4.reuse, RZ ;  /* 0x0000000419197231 */ /* 0x080fe400000000ff */
[----:B------:R-:W-:Y:S02]  /*4260*/  HFMA2 R4, R57, R4, RZ.H0_H0 ;  /* 0x0000000439047231 */ /* 0x000fe400000400ff */
        /* <DEDUP_REMOVED lines=36> */
.L_x_801:
[----:B------:R-:W-:-:S04]  /*44b0*/  VIMNMX R0, PT, PT, R92, UR9, PT ;  /* 0x000000095c007c48 */ /* 0x000fc8000bfe0100 */
[----:B------:R-:W-:-:S13]  /*44c0*/  ISETP.GT.AND P1, PT, R0, R95, PT ;  /* 0x0000005f0000720c */ /* 0x000fda0003f24270 */
[----:B------:R-:W-:Y:S05]  /*44d0*/  @!P1 BRA `(.L_x_809) ;  /* 0x00000024004c9947 */ /* 0x000fea0003800000 */
[----:B------:R-:W-:Y:S01]  /*44e0*/  ISETP.EQ.OR P0, PT, R42, 0x3, P0 ;  /* 0x000000032a00780c */ /* 0x000fe20000702670 */
[----:B------:R-:W-:Y:S01]  /*44f0*/  UIADD3 UR4, UPT, UPT, UR4, 0x80, URZ ;  /* 0x0000008004047890 */ /* 0x000fe2000fffe0ff */
[----:B------:R-:W-:-:S11]  /*4500*/  VIMNMX.U32 R92, PT, PT, R92, UR9, PT ;  /* 0x000000095c5c7c48 */ /* 0x000fd6000bfe0000 */
.L_x_814:
[----:B------:R-:W0:Y:S01]  /*4510*/  LDC R89, c[0x0][0x3ac] ;  /* 0x0000eb00ff597b82 */ /* 0x000e220000000800 */
[----:B------:R-:W2:Y:S01]  /*4520*/  LDG.E.128.CONSTANT R32, desc[UR10][R36.64] ;  /* 0x0000000a24207981 */ /* 0x000ea2000c1e9d00 */
[----:B------:R-:W1:Y:S06]  /*4530*/  S2R R91, SR_CTAID.Y ;  /* 0x00000000005b7919 */ /* 0x000e6c0000002600 */
[----:B------:R-:W1:Y:S01]  /*4540*/  LDC R90, c[0x0][0x3a8] ;  /* 0x0000ea00ff5a7b82 */ /* 0x000e620000000800 */
[----:B0-----:R-:W-:-:S05]  /*4550*/  IMAD.WIDE R2, R89, 0x4, R36 ;  /* 0x0000000459027825 */ /* 0x001fca00078e0224 */
[----:B------:R-:W3:Y:S01]  /*4560*/  LDG.E.128.CONSTANT R28, desc[UR10][R2.64] ;  /* 0x0000000a021c7981 */ /* 0x000ee2000c1e9d00 */
[----:B------:R-:W-:-:S05]  /*4570*/  IMAD.WIDE R40, R89, 0x4, R2 ;  /* 0x0000000459287825 */ /* 0x000fca00078e0202 */
[----:B------:R0:W4:Y:S01]  /*4580*/  LDG.E.128.CONSTANT R24, desc[UR10][R40.64] ;  /* 0x0000000a28187981 */ /* 0x000122000c1e9d00 */
[----:B------:R-:W-:-:S05]  /*4590*/  IMAD.WIDE R44, R89, 0x4, R40 ;  /* 0x00000004592c7825 */ /* 0x000fca00078e0228 */
[----:B------:R1:W4:Y:S01]  /*45a0*/  LDG.E.128.CONSTANT R8, desc[UR10][R44.64] ;  /* 0x0000000a2c087981 */ /* 0x000322000c1e9d00 */
[----:B------:R-:W-:-:S05]  /*45b0*/  IMAD.WIDE R98, R89, 0x4, R44 ;  /* 0x0000000459627825 */ /* 0x000fca00078e022c */
[----:B------:R-:W4:Y:S01]  /*45c0*/  LDG.E.128.CONSTANT R4, desc[UR10][R98.64] ;  /* 0x0000000a62047981 */ /* 0x000f22000c1e9d00 */
[----:B------:R-:W-:Y:S01]  /*45d0*/  HFMA2 R0, -RZ, RZ, 0, 0.03125 ;  /* 0x00002800ff007431 */ /* 0x000fe200000001ff */
[----:B------:R-:W-:Y:S02]  /*45e0*/  ISETP.NE.AND P2, PT, R96, RZ, PT ;  /* 0x000000ff6000720c */ /* 0x000fe40003f45270 */
[----:B--2---:R-:W-:Y:S02]  /*45f0*/  SHF.R.U32.HI R36, RZ, 0xf, R33 ;  /* 0x0000000fff247819 */ /* 0x004fe40000011621 */
        /* <DEDUP_REMOVED lines=9> */
[----:B------:R-:W-:Y:S02]  /*4690*/  SHF.R.U32.HI R65, RZ, 0xa, R35 ;  /* 0x0000000aff417819 */ /* 0x000fe40000011623 */
[----:B------:R-:W-:Y:S02]  /*46a0*/  LOP3.LUT R73, R35, 0x3e003e0, RZ, 0xc0, !PT ;  /* 0x03e003e023497812 */ /* 0x000fe400078ec0ff */
[----:B------:R-:W-:Y:S02]  /*46b0*/  SHF.R.U32.HI R34, RZ, 0xf, R34 ;  /* 0x0000000fff227819 */ /* 0x000fe40000011622 */
[----:B------:R-:W-:Y:S02]  /*46c0*/  LOP3.LUT R36, R36, 0x10001, RZ, 0xc0, !PT ;  /* 0x0001000124247812 */ /* 0x000fe400078ec0ff */
[----:B---3--:R-:W-:Y:S02]  /*46d0*/  LOP3.LUT R50, R29, 0x1f001f, RZ, 0xc0, !PT ;  /* 0x001f001f1d327812 */ /* 0x008fe400078ec0ff */
[----:B------:R-:W-:-:S02]  /*46e0*/  SHF.R.U32.HI R51, RZ, 0xa, R29 ;  /* 0x0000000aff337819 */ /* 0x000fc4000001161d */
[----:B------:R-:W-:Y:S02]  /*46f0*/  LOP3.LUT R60, R29, 0x3e003e0, RZ, 0xc0, !PT ;  /* 0x03e003e01d3c7812 */ /* 0x000fe400078ec0ff */
[C---:B------:R-:W-:Y:S02]  /*4700*/  LOP3.LUT R53, R30.reuse, 0x1f001f, RZ, 0xc0, !PT ;  /* 0x001f001f1e357812 */ /* 0x040fe400078ec0ff */
[--C-:B------:R-:W-:Y:S02]  /*4710*/  SHF.R.U32.HI R59, RZ, 0xa, R30.reuse ;  /* 0x0000000aff3b7819 */ /* 0x100fe4000001161e */
[----:B------:R-:W-:Y:S02]  /*4720*/  LOP3.LUT R3, R30, 0x3e003e0, RZ, 0xc0, !PT ;  /* 0x03e003e01e037812 */ /* 0x000fe400078ec0ff */
[----:B------:R-:W-:Y:S02]  /*4730*/  SHF.R.U32.HI R35, RZ, 0xe, R30 ;  /* 0x0000000eff237819 */ /* 0x000fe4000001161e */
[----:B------:R-:W-:-:S02]  /*4740*/  SHF.R.U32.HI R29, RZ, 0xe, R29 ;  /* 0x0000000eff1d7819 */ /* 0x000fc4000001161d */
[----:B------:R-:W-:Y:S02]  /*4750*/  SHF.R.U32.HI R30, RZ, 0xe, R31 ;  /* 0x0000000eff1e7819 */ /* 0x000fe4000001161f */
[----:B------:R-:W-:Y:S02]  /*4760*/  LOP3.LUT R37, R37, 0x10001, RZ, 0xc0, !PT ;  /* 0x0001000125257812 */ /* 0x000fe400078ec0ff */
[C---:B------:R-:W-:Y:S02]  /*4770*/  LOP3.LUT R48, R33.reuse, 0x1f001f, RZ, 0xc0, !PT ;  /* 0x001f001f21307812 */ /* 0x040fe400078ec0ff */
[----:B------:R-:W-:Y:S02]  /*4780*/  SHF.R.U32.HI R47, RZ, 0xa, R33 ;  /* 0x0000000aff2f7819 */ /* 0x000fe40000011621 */
[----:B------:R-:W-:Y:S02]  /*4790*/  LOP3.LUT R62, R33, 0x3e003e0, RZ, 0xc0, !PT ;  /* 0x03e003e0213e7812 */ /* 0x000fe400078ec0ff */
[----:B------:R-:W-:-:S02]  /*47a0*/  SHF.R.U32.HI R33, RZ, 0xe, R28 ;  /* 0x0000000eff217819 */ /* 0x000fc4000001161c */
[----:B------:R-:W-:Y:S02]  /*47b0*/  LOP3.LUT R32, R32, 0x10001, RZ, 0xc0, !PT ;  /* 0x0001000120207812 */ /* 0x000fe400078ec0ff */
[C---:B0-----:R-:W-:Y:S02]  /*47c0*/  LOP3.LUT R41, R28.reuse, 0x1f001f, RZ, 0xc0, !PT ;  /* 0x001f001f1c297812 */ /* 0x041fe400078ec0ff */
[----:B------:R-:W-:Y:S02]  /*47d0*/  SHF.R.U32.HI R38, RZ, 0xa, R28 ;  /* 0x0000000aff267819 */ /* 0x000fe4000001161c */
[----:B------:R-:W-:Y:S02]  /*47e0*/  LOP3.LUT R2, R28, 0x3e003e0, RZ, 0xc0, !PT ;  /* 0x03e003e01c027812 */ /* 0x000fe400078ec0ff */
[----:B------:R-:W-:Y:S02]  /*47f0*/  LOP3.LUT R34, R34, 0x10001, RZ, 0xc0, !PT ;  /* 0x0001000122227812 */ /* 0x000fe400078ec0ff */
[----:B------:R-:W-:-:S02]  /*4800*/  LOP3.LUT R28, R36, 0x20002, R29, 0xf8, !PT ;  /* 0x00020002241c7812 */ /* 0x000fc400078ef81d */
[----:B------:R-:W-:Y:S02]  /*4810*/  LOP3.LUT R30, R37, 0x20002, R30, 0xf8, !PT ;  /* 0x00020002251e7812 */ /* 0x000fe400078ef81e */
[C---:B----4-:R-:W-:Y:S02]  /*4820*/  LOP3.LUT R36, R24.reuse, 0x1f001f, RZ, 0xc0, !PT ;  /* 0x001f001f18247812 */ /* 0x050fe400078ec0ff */
[----:B------:R-:W-:Y:S02]  /*4830*/  SHF.R.U32.HI R37, RZ, 0xa, R24 ;  /* 0x0000000aff257819 */ /* 0x000fe40000011618 */
[----:B------:R-:W-:Y:S02]  /*4840*/  LOP3.LUT R74, R24, 0x3e003e0, RZ, 0xc0, !PT ;  /* 0x03e003e0184a7812 */ /* 0x000fe400078ec0ff */
[----:B-1----:R-:W-:Y:S02]  /*4850*/  LOP3.LUT R44, R25, 0x1f001f, RZ, 0xc0, !PT ;  /* 0x001f001f192c7812 */ /* 0x002fe400078ec0ff */
[----:B------:R-:W-:-:S02]  /*4860*/  SHF.R.U32.HI R45, RZ, 0xa, R25 ;  /* 0x0000000aff2d7819 */ /* 0x000fc40000011619 */
[----:B------:R-:W-:Y:S02]  /*4870*/  LOP3.LUT R79, R25, 0x3e003e0, RZ, 0xc0, !PT ;  /* 0x03e003e0194f7812 */ /* 0x000fe400078ec0ff */
[----:B------:R-:W-:Y:S02]  /*4880*/  LOP3.LUT R33, R32, 0x20002, R33, 0xf8, !PT ;  /* 0x0002000220217812 */ /* 0x000fe400078ef821 */
[----:B------:R-:W-:Y:S02]  /*4890*/  SHF.R.U32.HI R24, RZ, 0xd, R24 ;  /* 0x0000000dff187819 */ /* 0x000fe40000011618 */
[----:B------:R-:W-:Y:S02]  /*48a0*/  SHF.R.U32.HI R25, RZ, 0xd, R25 ;  /* 0x0000000dff197819 */ /* 0x000fe40000011619 */
        /* <DEDUP_REMOVED lines=9> */
[----:B------:R-:W-:Y:S02]  /*4940*/  LOP3.LUT R33, R33, 0x40004, R24, 0xf8, !PT ;  /* 0x0004000421217812 */ /* 0x000fe400078ef818 */
[----:B------:R-:W-:Y:S02]  /*4950*/  LOP3.LUT R28, R28, 0x40004, R25, 0xf8, !PT ;  /* 0x000400041c1c7812 */ /* 0x000fe400078ef819 */
[----:B------:R-:W-:Y:S02]  /*4960*/  LOP3.LUT R35, R35, 0x40004, R26, 0xf8, !PT ;  /* 0x0004000423237812 */ /* 0x000fe400078ef81a */
[----:B------:R-:W-:Y:S02]  /*4970*/  LOP3.LUT R30, R30, 0x40004, R27, 0xf8, !PT ;  /* 0x000400041e1e7812 */ /* 0x000fe400078ef81b */
[----:B------:R-:W-:-:S02]  /*4980*/  SHF.R.U32.HI R24, RZ, 0xc, R8 ;  /* 0x0000000cff187819 */ /* 0x000fc40000011608 */
[----:B------:R-:W-:Y:S02]  /*4990*/  SHF.R.U32.HI R25, RZ, 0xc, R9 ;  /* 0x0000000cff197819 */ /* 0x000fe40000011609 */
[----:B------:R-:W-:Y:S02]  /*49a0*/  SHF.R.U32.HI R26, RZ, 0xc, R10 ;  /* 0x0000000cff1a7819 */ /* 0x000fe4000001160a */
[----:B------:R-:W-:Y:S02]  /*49b0*/  SHF.R.U32.HI R27, RZ, 0xc, R11 ;  /* 0x0000000cff1b7819 */ /* 0x000fe4000001160b */
        /* <DEDUP_REMOVED lines=17> */
[----:B------:R-:W-:Y:S02]  /*4ad0*/  LOP3.LUT R31, R35, 0x80008, R26, 0xf8, !PT ;  /* 0x00080008231f7812 */ /* 0x000fe400078ef81a */
[----:B------:R-:W-:Y:S02]  /*4ae0*/  LOP3.LUT R78, R30, 0x80008, R27, 0xf8, !PT ;  /* 0x000800081e4e7812 */ /* 0x000fe400078ef81b */
[----:B------:R-:W-:Y:S02]  /*4af0*/  LOP3.LUT R24, R4, 0x1f001f, RZ, 0xc0, !PT ;  /* 0x001f001f04187812 */ /* 0x000fe400078ec0ff */
[----:B------:R-:W-:-:S02]  /*4b00*/  SHF.R.U32.HI R25, RZ, 0xa, R4 ;  /* 0x0000000aff197819 */ /* 0x000fc40000011604 */
[----:B------:R-:W-:Y:S02]  /*4b10*/  LOP3.LUT R82, R4, 0x3e003e0, RZ, 0xc0, !PT ;  /* 0x03e003e004527812 */ /* 0x000fe400078ec0ff */
[----:B------:R-:W-:Y:S02]  /*4b20*/  SHF.R.U32.HI R28, RZ, 0xb, R4 ;  /* 0x0000000bff1c7819 */ /* 0x000fe40000011604 */
        /* <DEDUP_REMOVED lines=8> */
[C---:B------:R-:W-:Y:S02]  /*4bb0*/  LOP3.LUT R6, R7.reuse, 0x3e003e0, RZ, 0xc0, !PT ;  /* 0x03e003e007067812 */ /* 0x040fe400078ec0ff */
[----:B------:R-:W-:-:S02]  /*4bc0*/  LOP3.LUT R34, R7, 0x1f001f, RZ, 0xc0, !PT ;  /* 0x001f001f07227812 */ /* 0x000fc400078ec0ff */
[--C-:B------:R-:W-:Y:S02]  /*4bd0*/  SHF.R.U32.HI R35, RZ, 0xa, R7.reuse ;  /* 0x0000000aff237819 */ /* 0x100fe40000011607 */
[----:B------:R-:W-:Y:S02]  /*4be0*/  SHF.R.U32.HI R7, RZ, 0xb, R7 ;  /* 0x0000000bff077819 */ /* 0x000fe40000011607 */
[----:B------:R-:W-:Y:S02]  /*4bf0*/  LOP3.LUT R30, R31, 0x100010, R30, 0xf8, !PT ;  /* 0x001000101f1e7812 */ /* 0x000fe400078ef81e */
[----:B------:R-:W-:Y:S02]  /*4c00*/  LOP3.LUT R31, R78, 0x100010, R7, 0xf8, !PT ;  /* 0x001000104e1f7812 */ /* 0x000fe400078ef807 */
[----:B------:R-:W-:Y:S02]  /*4c10*/  LOP3.LUT R63, R63, 0x64006400, RZ, 0xfc, !PT ;  /* 0x640064003f3f7812 */ /* 0x000fe400078efcff */
[----:B------:R-:W-:-:S02]  /*4c20*/  LOP3.LUT R7, R64, 0x64006400, RZ, 0xfc, !PT ;  /* 0x6400640040077812 */ /* 0x000fc400078efcff */
[----:B------:R-:W-:Y:S01]  /*4c30*/  LOP3.LUT R39, R39, 0x64006400, RZ, 0xfc, !PT ;  /* 0x6400640027277812 */ /* 0x000fe200078efcff */
[-C--:B------:R-:W-:Y:S01]  /*4c40*/  HFMA2 R87, R63, R0.reuse.H0_H0, -48, -48 ;  /* 0xd200d2003f577431 */ /* 0x080fe20000040000 */
[----:B------:R-:W-:Y:S01]  /*4c50*/  LOP3.LUT R43, R43, 0x1f001f, RZ, 0xc0, !PT ;  /* 0x001f001f2b2b7812 */ /* 0x000fe200078ec0ff */
[-C--:B------:R-:W-:Y:S01]  /*4c60*/  HFMA2 R78, R7, R0.reuse.H0_H0, -48, -48 ;  /* 0xd200d200074e7431 */ /* 0x080fe20000040000 */
[----:B------:R-:W-:Y:S01]  /*4c70*/  LOP3.LUT R47, R47, 0x1f001f, RZ, 0xc0, !PT ;  /* 0x001f001f2f2f7812 */ /* 0x000fe200078ec0ff */
[----:B------:R-:W-:Y:S01]  /*4c80*/  HADD2 R88, R39, -1040, -1040 ;  /* 0xe410e41027587430 */ /* 0x000fe20000000000 */
        /* <DEDUP_REMOVED lines=8> */
[----:B------:R-:W-:Y:S02]  /*4d10*/  LOP3.LUT R28, R11, 0x100010, R28, 0xf8, !PT ;  /* 0x001000100b1c7812 */ /* 0x000fe400078ef81c */
[----:B------:R-:W-:Y:S02]  /*4d20*/  LOP3.LUT R43, R43, 0x64006400, RZ, 0xfc, !PT ;  /* 0x640064002b2b7812 */ /* 0x000fe400078efcff */
[----:B------:R-:W-:Y:S02]  /*4d30*/  LOP3.LUT R47, R47, 0x64006400, RZ, 0xfc, !PT ;  /* 0x640064002f2f7812 */ /* 0x000fe400078efcff */
[----:B------:R-:W-:Y:S01]  /*4d40*/  LOP3.LUT R11, R60, 0x64006400, RZ, 0xfc, !PT ;  /* 0x640064003c0b7812 */ /* 0x000fe200078efcff */
[----:B------:R-:W-:Y:S01]  /*4d50*/  HFMA2 R60, R7, R0.H0_H0, -48, -48 ;  /* 0xd200d200073c7431 */ /* 0x000fe20000040000 */
        /* <DEDUP_REMOVED lines=8> */
[----:B------:R-:W-:Y:S01]  /*4de0*/  LOP3.LUT R29, R10, 0x100010, R29, 0xf8, !PT ;  /* 0x001000100a1d7812 */ /* 0x000fe200078ef81d */
[-C--:B------:R-:W-:Y:S01]  /*4df0*/  HFMA2 R10, R75, R0.reuse.H0_H0, -48, -48 ;  /* 0xd200d2004b0a7431 */ /* 0x080fe20000040000 */
[----:B------:R-:W-:Y:S01]  /*4e00*/  LOP3.LUT R73, R61, 0x64006400, RZ, 0xfc, !PT ;  /* 0x640064003d497812 */ /* 0x000fe200078efcff */
[-C--:B------:R-:W-:Y:S01]  /*4e10*/  HFMA2 R61, R11, R0.reuse.H0_H0, -48, -48 ;  /* 0xd200d2000b3d7431 */ /* 0x080fe20000040000 */
[----:B------:R-:W-:Y:S01]  /*4e20*/  LOP3.LUT R7, R80, 0x64006400, RZ, 0xfc, !PT ;  /* 0x6400640050077812 */ /* 0x000fe200078efcff */
[----:B------:R-:W-:Y:S01]  /*4e30*/  HFMA2 R11, R79, R0.H0_H0, -48, -48 ;  /* 0xd200d2004f0b7431 */ /* 0x000fe20000040000 */
[----:B------:R-:W-:-:S02]  /*4e40*/  LOP3.LUT R81, R81, 0x64006400, RZ, 0xfc, !PT ;  /* 0x6400640051517812 */ /* 0x000fc400078efcff */
[----:B------:R-:W-:Y:S01]  /*4e50*/  LOP3.LUT R85, R8, 0x64006400, RZ, 0xfc, !PT ;  /* 0x6400640008557812 */ /* 0x000fe200078efcff */
[-C--:B------:R-:W-:Y:S01]  /*4e60*/  HFMA2 R8, R7, R0.reuse.H0_H0, -48, -48 ;  /* 0xd200d20007087431 */ /* 0x080fe20000040000 */
[----:B------:R-:W-:Y:S01]  /*4e70*/  LOP3.LUT R3, R82, 0x64006400, RZ, 0xfc, !PT ;  /* 0x6400640052037812 */ /* 0x000fe200078efcff */
[----:B------:R-:W-:Y:S01]  /*4e80*/  HADD2 R82, R47, -1040, -1040 ;  /* 0xe410e4102f527430 */ /* 0x000fe20000000000 */
        /* <DEDUP_REMOVED lines=10> */
[----:B------:R-:W-:Y:S01]  /*4f30*/  HADD2 R81, R50, -1040, -1040 ;  /* 0xe410e41032517430 */ /* 0x000fe20000000000 */
[----:B------:R-:W-:Y:S01]  /*4f40*/  LOP3.LUT R65, R65, 0x1f001f, RZ, 0xc0, !PT ;  /* 0x001f001f41417812 */ /* 0x000fe200078ec0ff */
        /* <DEDUP_REMOVED lines=22> */
[----:B------:R-:W-:Y:S02]  /*50b0*/  LOP3.LUT R36, R25, 0x1f001f, RZ, 0xc0, !PT ;  /* 0x001f001f19247812 */ /* 0x000fe400078ec0ff */
[----:B------:R-:W-:Y:S01]  /*50c0*/  LOP3.LUT R39, R27, 0x1f001f, RZ, 0xc0, !PT ;  /* 0x001f001f1b277812 */ /* 0x000fe200078ec0ff */
[----:B------:R-:W-:Y:S01]  /*50d0*/  HADD2 R27, R43, -1040, -1040 ;  /* 0xe410e4102b1b7430 */ /* 0x000fe20000000000 */
[----:B------:R-:W-:Y:S01]  /*50e0*/  LOP3.LUT R33, R33, 0x1f001f, RZ, 0xc0, !PT ;  /* 0x001f001f21217812 */ /* 0x000fe200078ec0ff */
[----:B------:R-:W-:Y:S01]  /*50f0*/  HADD2 R43, R47, -1040, -1040 ;  /* 0xe410e4102f2b7430 */ /* 0x000fe20000000000 */
[----:B------:R-:W-:Y:S02]  /*5100*/  LOP3.LUT R35, R35, 0x1f001f, RZ, 0xc0, !PT ;  /* 0x001f001f23237812 */ /* 0x000fe400078ec0ff */
[----:B------:R-:W-:Y:S01]  /*5110*/  LOP3.LUT R101, R9, 0x64006400, RZ, 0xfc, !PT ;  /* 0x6400640009657812 */ /* 0x000fe200078efcff */
[-C--:B------:R-:W-:Y:S01]  /*5120*/  HFMA2 R9, R97, R0.reuse.H0_H0, -48, -48 ;  /* 0xd200d20061097431 */ /* 0x080fe20000040000 */
[----:B------:R-:W-:Y:S01]  /*5130*/  LOP3.LUT R73, R4, 0x64006400, RZ, 0xfc, !PT ;  /* 0x6400640004497812 */ /* 0x000fe200078efcff */
[----:B------:R-:W-:Y:S01]  /*5140*/  IMAD R97, R91, -0x4, R90 ;  /* 0xfffffffc5b617824 */ /* 0x000fe200078e025a */
[----:B------:R-:W-:Y:S01]  /*5150*/  LOP3.LUT R65, R65, 0x64006400, RZ, 0xfc, !PT ;  /* 0x6400640041417812 */ /* 0x000fe200078efcff */
[-C--:B------:R-:W-:Y:S01]  /*5160*/  HFMA2 R4, R3, R0.reuse.H0_H0, -48, -48 ;  /* 0xd200d20003047431 */ /* 0x080fe20000040000 */
[----:B------:R-:W-:Y:S01]  /*5170*/  LOP3.LUT R74, R72, 0x64006400, RZ, 0xfc, !PT ;  /* 0x64006400484a7812 */ /* 0x000fe200078efcff */
[----:B------:R-:W-:Y:S01]  /*5180*/  HADD2 R72, R44, -1040, -1040 ;  /* 0xe410e4102c487430 */ /* 0x000fe20000000000 */
        /* <DEDUP_REMOVED lines=58> */
[----:B------:R-:W-:Y:S01]  /*5530*/  ISETP.NE.AND P1, PT, R97, 0x1, PT ;  /* 0x000000016100780c */ /* 0x000fe20003f25270 */
[----:B------:R-:W-:-:S02]  /*5540*/  HADD2 R55, R29, -1040, -1040 ;  /* 0xe410e4101d377430 */ /* 0x000fc40000000000 */
[----:B------:R-:W-:Y:S02]  /*5550*/  HADD2 R56, R33, -1040, -1040 ;  /* 0xe410e41021387430 */ /* 0x000fe40000000000 */
[----:B------:R-:W-:Y:S02]  /*5560*/  HADD2 R57, R30, -1040, -1040 ;  /* 0xe410e4101e397430 */ /* 0x000fe40000000000 */
[----:B------:R-:W-:Y:S02]  /*5570*/  HADD2 R58, R35, -1040, -1040 ;  /* 0xe410e410233a7430 */ /* 0x000fe40000000000 */
[----:B------:R-:W-:Y:S01]  /*5580*/  HADD2 R59, R31, -1040, -1040 ;  /* 0xe410e4101f3b7430 */ /* 0x000fe20000000000 */
[----:B------:R-:W-:Y:S06]  /*5590*/  @!P2 BRA `(.L_x_810) ;  /* 0x000000040038a947 */ /* 0x000fec0003800000 */
[----:B------:R-:W0:Y:S01]  /*55a0*/  LDS.128 R36, [UR4+-0x80] ;  /* 0xffff8004ff247984 */ /* 0x000e220008000c00 */
[----:B------:R-:W-:Y:S02]  /*55b0*/  PRMT R23, R23, 0x5410, R22 ;  /* 0x0000541017177816 */ /* 0x000fe40000000016 */
[----:B-----5:R-:W-:Y:S01]  /*55c0*/  PRMT R21, R21, 0x5410, R20 ;  /* 0x0000541015157816 */ /* 0x020fe20000000014 */
        /* <DEDUP_REMOVED lines=75> */
.L_x_810:
[----:B------:R-:W-:Y:S05]  /*5a80*/  @!P1 BRA `(.L_x_811) ;  /* 0x0000000c00cc9947 */ /* 0x000fea0003800000 */
[----:B------:R-:W-:Y:S02]  /*5a90*/  PRMT R28, R93, 0x9910, RZ ;  /* 0x000099105d1c7816 */ /* 0x000fe400000000ff */
[----:B------:R-:W-:Y:S02]  /*5aa0*/  ISETP.NE.AND P1, PT, R97, 0x2, PT ;  /* 0x000000026100780c */ /* 0x000fe40003f25270 */
[----:B------:R-:W-:-:S13]  /*5ab0*/  ISETP.NE.AND P2, PT, R28, RZ, PT ;  /* 0x000000ff1c00720c */ /* 0x000fda0003f45270 */
[----:B------:R-:W-:Y:S05]  /*5ac0*/  @!P2 BRA `(.L_x_812) ;  /* 0x000000040038a947 */ /* 0x000fea0003800000 */
        /* <DEDUP_REMOVED lines=78> */
.L_x_812:
[----:B------:R-:W-:Y:S05]  /*5fb0*/  @!P1 BRA `(.L_x_811) ;  /* 0x0000000800809947 */ /* 0x000fea0003800000 */
[----:B------:R-:W-:-:S04]  /*5fc0*/  PRMT R28, R94, 0x9910, RZ ;  /* 0x000099105e1c7816 */ /* 0x000fc800000000ff */
[----:B------:R-:W-:-:S13]  /*5fd0*/  ISETP.NE.AND P1, PT, R28, RZ, PT ;  /* 0x000000ff1c00720c */ /* 0x000fda0003f25270 */
[----:B------:R-:W-:Y:S05]  /*5fe0*/  @!P1 BRA `(.L_x_813) ;  /* 0x0000000400389947 */ /* 0x000fea0003800000 */
        /* <DEDUP_REMOVED lines=78> */
.L_x_813:
[----:B------:R-:W-:Y:S05]  /*64d0*/  @P0 BRA `(.L_x_811) ;  /* 0x0000000400380947 */ /* 0x000fea0003800000 */
        /* <DEDUP_REMOVED lines=78> */
.L_x_811:
[----:B------:R-:W-:Y:S01]  /*69c0*/  IADD3 R95, PT, PT, R95, 0x20, RZ ;  /* 0x000000205f5f7810 */ /* 0x000fe20007ffe0ff */
[----:B------:R-:W-:Y:S01]  /*69d0*/  UIADD3 UR4, UPT, UPT, UR4, 0x40, URZ ;  /* 0x0000004004047890 */ /* 0x000fe2000fffe0ff */
[----:B------:R-:W-:Y:S02]  /*69e0*/  IMAD.WIDE R36, R89, 0x4, R98 ;  /* 0x0000000459247825 */ /* 0x000fe400078e0262 */
[----:B------:R-:W-:-:S13]  /*69f0*/  ISETP.GE.AND P1, PT, R95, R92, PT ;  /* 0x0000005c5f00720c */ /* 0x000fda0003f26270 */
[----:B------:R-:W-:Y:S05]  /*6a00*/  @!P1 BRA `(.L_x_814) ;  /* 0xffffffd800c09947 */ /* 0x000fea000383ffff */
.L_x_809:
[----:B------:R-:W0:Y:S01]  /*6a10*/  S2R R0, SR_CTAID.X ;  /* 0x0000000000007919 */ /* 0x000e220000002500 */
[----:B------:R-:W1:Y:S01]  /*6a20*/  LDC.64 R4, c[0x0][0x3a0] ;  /* 0x0000e800ff047b82 */ /* 0x000e620000000a00 */
[----:B------:R-:W-:Y:S01]  /*6a30*/  SHF.L.U32 R91, R91, 0x2, RZ ;  /* 0x000000025b5b7819 */ /* 0x000fe200000006ff */
[----:B------:R-:W0:Y:S02]  /*6a40*/  S2R R3, SR_TID.X ;  /* 0x0000000000037919 */ /* 0x000e240000002100 */
[----:B0-----:R-:W-:-:S04]  /*6a50*/  LEA R0, R0, R3, 0x5 ;  /* 0x0000000300007211 */ /* 0x001fc800078e28ff */
[----:B------:R-:W-:-:S05]  /*6a60*/  SHF.L.U32 R0, R0, 0x2, RZ ;  /* 0x0000000200007819 */ /* 0x000fca00000006ff */
[----:B------:R-:W-:-:S04]  /*6a70*/  IMAD R3, R91, R89, R0 ;  /* 0x000000595b037224 */ /* 0x000fc800078e0200 */
[----:B-1----:R-:W-:-:S05]  /*6a80*/  IMAD.WIDE R4, R3, 0x2, R4 ;  /* 0x0000000203047825 */ /* 0x002fca00078e0204 */
[----:B------:R0:W-:Y:S01]  /*6a90*/  ATOM.E.ADD.F16x2.RN.STRONG.GPU P0, RZ, desc[UR10][R4.64], R19 ;  /* 0x8000001304ff79a2 */ /* 0x0001e2000c10e10a */
[----:B------:R-:W-:Y:S01]  /*6aa0*/  IADD3 R90, PT, PT, -R91, R90, RZ ;  /* 0x0000005a5b5a7210 */ /* 0x000fe20007ffe1ff */
[----:B------:R-:W-:Y:S03]  /*6ab0*/  BSSY.RECONVERGENT B0, `(.L_x_815) ;  /* 0x000000f000007945 */ /* 0x000fe60003800200 */
[----:B------:R-:W-:Y:S01]  /*6ac0*/  ISETP.NE.AND P1, PT, R90, 0x1, PT ;  /* 0x000000015a00780c */ /* 0x000fe20003f25270 */
[----:B0-----:R-:W-:-:S12]  /*6ad0*/  @P0 BRA `(.L_x_816) ;  /* 0x0000000000300947 */ /* 0x001fd80003800000 */
[----:B------:R-:W0:Y:S02]  /*6ae0*/  QSPC.E.S P0, RZ, [R4] ;  /* 0x0000000004ff73aa */ /* 0x000e240000000500 */
[----:B0-----:R-:W-:Y:S05]  /*6af0*/  @!P0 BRA `(.L_x_817) ;  /* 0x00000000001c8947 */ /* 0x001fea0003800000 */
[----:B------:R-:W-:-:S04]  /*6b00*/  MOV R2, R4 ;  /* 0x0000000400027202 */ /* 0x000fc80000000f00 */
[----:B------:R-:W-:-:S07]  /*6b10*/  MOV R0, R2 ;  /* 0x0000000200007202 */ /* 0x000fce0000000f00 */
.L_x_818:
[----:B------:R-:W0:Y:S02]  /*6b20*/  LDS R2, [R0] ;  /* 0x0000000000027984 */ /* 0x000e240000000800 */
[----:B0-----:R-:W-:-:S05]  /*6b30*/  HADD2 R3, R2, R19 ;  /* 0x0000001302037230 */ /* 0x001fca0000000000 */
[----:B------:R-:W0:Y:S02]  /*6b40*/  ATOMS.CAST.SPIN P0, [R0], R2, R3 ;  /* 0x000000020000758d */ /* 0x000e240001800003 */
[----:B0-----:R-:W-:Y:S05]  /*6b50*/  @!P0 BRA `(.L_x_818) ;  /* 0xfffffffc00f08947 */ /* 0x001fea000383ffff */
[----:B------:R-:W-:Y:S05]  /*6b60*/  BRA `(.L_x_816) ;  /* 0x00000000000c7947 */ /* 0x000fea0003800000 */
.L_x_817:
[----:B------:R-:W2:Y:S02]  /*6b70*/  LD.E R0, desc[UR10][R4.64] ;  /* 0x0000000a04007980 */ /* 0x000ea4000c101900 */
[----:B--2---:R-:W-:-:S05]  /*6b80*/  IADD3 R3, PT, PT, R19, R0, RZ ;  /* 0x0000000013037210 */ /* 0x004fca0007ffe0ff */
[----:B------:R0:W-:Y:S02]  /*6b90*/  ST.E desc[UR10][R4.64], R3 ;  /* 0x0000000304007985 */ /* 0x0001e4000c10190a */
.L_x_816:
[----:B------:R-:W-:Y:S05]  /*6ba0*/  BSYNC.RECONVERGENT B0 ;  /* 0x0000000000007941 */ /* 0x000fea0003800200 */
.L_x_815:
[----:B------:R1:W-:Y:S01]  /*6bb0*/  ATOM.E.ADD.F16x2.RN.STRONG.GPU P0, RZ, desc[UR10][R4.64+0x4], R18 ;  /* 0x8000041204ff79a2 */ /* 0x0003e2000c10e10a */
[----:B------:R-:W-:Y:S04]  /*6bc0*/  BSSY.RECONVERGENT B0, `(.L_x_819) ;  /* 0x000000e000007945 */ /* 0x000fe80003800200 */
[----:B-1----:R-:W-:Y:S05]  /*6bd0*/  @P0 BRA `(.L_x_820) ;  /* 0x0000000000300947 */ /* 0x002fea0003800000 */
[----:B------:R-:W1:Y:S02]  /*6be0*/  QSPC.E.S P0, RZ, [R4+0x4] ;  /* 0x0000040004ff73aa */ /* 0x000e640000000500 */
[----:B-1----:R-:W-:Y:S05]  /*6bf0*/  @!P0 BRA `(.L_x_821) ;  /* 0x00000000001c8947 */ /* 0x002fea0003800000 */
[----:B------:R-:W-:-:S04]  /*6c00*/  MOV R2, R4 ;  /* 0x0000000400027202 */ /* 0x000fc80000000f00 */
[----:B------:R-:W-:-:S07]  /*6c10*/  MOV R0, R2 ;  /* 0x0000000200007202 */ /* 0x000fce0000000f00 */
.L_x_822:
[----:B------:R-:W0:Y:S02]  /*6c20*/  LDS R2, [R0+0x4] ;  /* 0x0000040000027984 */ /* 0x000e240000000800 */
[----:B0-----:R-:W-:-:S05]  /*6c30*/  HFMA2 R3, R2, 1, 1, R18 ;  /* 0x3c003c0002037831 */ /* 0x001fca0000000012 */
[----:B------:R-:W0:Y:S02]  /*6c40*/  ATOMS.CAST.SPIN P0, [R0+0x4], R2, R3 ;  /* 0x000004020000758d */ /* 0x000e240001800003 */
[----:B0-----:R-:W-:Y:S05]  /*6c50*/  @!P0 BRA `(.L_x_822) ;  /* 0xfffffffc00f08947 */ /* 0x001fea000383ffff */
[----:B------:R-:W-:Y:S05]  /*6c60*/  BRA `(.L_x_820) ;  /* 0x00000000000c7947 */ /* 0x000fea0003800000 */
.L_x_821:
[----:B------:R-:W0:Y:S02]  /*6c70*/  LD.E R0, desc[UR10][R4.64+0x4] ;  /* 0x0000040a04007980 */ /* 0x000e24000c101900 */
[----:B0-----:R-:W-:-:S05]  /*6c80*/  IADD3 R3, PT, PT, R18, R0, RZ ;  /* 0x0000000012037210 */ /* 0x001fca0007ffe0ff */
[----:B------:R1:W-:Y:S02]  /*6c90*/  ST.E desc[UR10][R4.64+0x4], R3 ;  /* 0x0000040304007985 */ /* 0x0003e4000c10190a */
.L_x_820:
[----:B------:R-:W-:Y:S05]  /*6ca0*/  BSYNC.RECONVERGENT B0 ;  /* 0x0000000000007941 */ /* 0x000fea0003800200 */
.L_x_819:
        /* <DEDUP_REMOVED lines=8> */
[----:B------:R-:W-:-:S07]  /*6d30*/  MOV R0, R2 ;  /* 0x0000000200007202 */ /* 0x000fce0000000f00 */
.L_x_826:
[----:B------:R-:W0:Y:S02]  /*6d40*/  LDS R2, [R0] ;  /* 0x0000000000027984 */ /* 0x000e240000000800 */
[----:B0-----:R-:W-:-:S05]  /*6d50*/  HADD2 R3, R2, R17 ;  /* 0x0000001102037230 */ /* 0x001fca0000000000 */
[----:B------:R-:W0:Y:S02]  /*6d60*/  ATOMS.CAST.SPIN P0, [R0], R2, R3 ;  /* 0x000000020000758d */ /* 0x000e240001800003 */
[----:B0-----:R-:W-:Y:S05]  /*6d70*/  @!P0 BRA `(.L_x_826) ;  /* 0xfffffffc00f08947 */ /* 0x001fea000383ffff */
[----:B------:R-:W-:Y:S05]  /*6d80*/  BRA `(.L_x_824) ;  /* 0x00000000000c7947 */ /* 0x000fea0003800000 */
.L_x_825:
[----:B------:R-:W2:Y:S02]  /*6d90*/  LD.E R0, desc[UR10][R4.64] ;  /* 0x0000000a04007980 */ /* 0x000ea4000c101900 */
[----:B--2---:R-:W-:-:S05]  /*6da0*/  IADD3 R3, PT, PT, R17, R0, RZ ;  /* 0x0000000011037210 */ /* 0x004fca0007ffe0ff */
[----:B------:R0:W-:Y:S02]  /*6db0*/  ST.E desc[UR10][R4.64], R3 ;  /* 0x0000000304007985 */ /* 0x0001e4000c10190a */
.L_x_824:
[----:B------:R-:W-:Y:S05]  /*6dc0*/  BSYNC.RECONVERGENT B0 ;  /* 0x0000000000007941 */ /* 0x000fea0003800200 */
.L_x_823:
[----:B------:R1:W-:Y:S01]  /*6dd0*/  ATOM.E.ADD.F16x2.RN.STRONG.GPU P0, RZ, desc[UR10][R4.64+0x4], R16 ;  /* 0x8000041004ff79a2 */ /* 0x0003e2000c10e10a */
[----:B------:R-:W-:Y:S04]  /*6de0*/  BSSY.RECONVERGENT B0, `(.L_x_827) ;  /* 0x000000e000007945 */ /* 0x000fe80003800200 */
[----:B-1----:R-:W-:Y:S05]  /*6df0*/  @P0 BRA `(.L_x_828) ;  /* 0x0000000000300947 */ /* 0x002fea0003800000 */
[----:B------:R-:W1:Y:S02]  /*6e00*/  QSPC.E.S P0, RZ, [R4+0x4] ;  /* 0x0000040004ff73aa */ /* 0x000e640000000500 */
[----:B-1----:R-:W-:Y:S05]  /*6e10*/  @!P0 BRA `(.L_x_829) ;  /* 0x00000000001c8947 */ /* 0x002fea0003800000 */
[----:B------:R-:W-:-:S04]  /*6e20*/  MOV R2, R4 ;  /* 0x0000000400027202 */ /* 0x000fc80000000f00 */
[----:B------:R-:W-:-:S07]  /*6e30*/  MOV R0, R2 ;  /* 0x0000000200007202 */ /* 0x000fce0000000f00 */
.L_x_830:
[----:B------:R-:W0:Y:S02]  /*6e40*/  LDS R2, [R0+0x4] ;  /* 0x0000040000027984 */ /* 0x000e240000000800 */
[----:B0-----:R-:W-:-:S05]  /*6e50*/  HFMA2 R3, R2, 1, 1, R16 ;  /* 0x3c003c0002037831 */ /* 0x001fca0000000010 */
[----:B------:R-:W0:Y:S02]  /*6e60*/  ATOMS.CAST.SPIN P0, [R0+0x4], R2, R3 ;  /* 0x000004020000758d */ /* 0x000e240001800003 */
[----:B0-----:R-:W-:Y:S05]  /*6e70*/  @!P0 BRA `(.L_x_830) ;  /* 0xfffffffc00f08947 */ /* 0x001fea000383ffff */
[----:B------:R-:W-:Y:S05]  /*6e80*/  BRA `(.L_x_828) ;  /* 0x00000000000c7947 */ /* 0x000fea0003800000 */
.L_x_829:
[----:B------:R-:W0:Y:S02]  /*6e90*/  LD.E R0, desc[UR10][R4.64+0x4] ;  /* 0x0000040a04007980 */ /* 0x000e24000c101900 */
[----:B0-----:R-:W-:-:S05]  /*6ea0*/  IADD3 R3, PT, PT, R16, R0, RZ ;  /* 0x0000000010037210 */ /* 0x001fca0007ffe0ff */
[----:B------:R1:W-:Y:S02]  /*6eb0*/  ST.E desc[UR10][R4.64+0x4], R3 ;  /* 0x0000040304007985 */ /* 0x0003e4000c10190a */
.L_x_828:
[----:B------:R-:W-:Y:S05]  /*6ec0*/  BSYNC.RECONVERGENT B0 ;  /* 0x0000000000007941 */ /* 0x000fea0003800200 */
.L_x_827:
        /* <DEDUP_REMOVED lines=10> */
.L_x_834:
[----:B------:R-:W0:Y:S02]  /*6f70*/  LDS R2, [R0] ;  /* 0x0000000000027984 */ /* 0x000e240000000800 */
[----:B0-----:R-:W-:-:S05]  /*6f80*/  HADD2 R3, R2, R15 ;  /* 0x0000000f02037230 */ /* 0x001fca0000000000 */
[----:B------:R-:W0:Y:S02]  /*6f90*/  ATOMS.CAST.SPIN P0, [R0], R2, R3 ;  /* 0x000000020000758d */ /* 0x000e240001800003 */
[----:B0-----:R-:W-:Y:S05]  /*6fa0*/  @!P0 BRA `(.L_x_834) ;  /* 0xfffffffc00f08947 */ /* 0x001fea000383ffff */
[----:B------:R-:W-:Y:S05]  /*6fb0*/  BRA `(.L_x_832) ;  /* 0x00000000000c7947 */ /* 0x000fea0003800000 */
.L_x_833:
[----:B------:R-:W2:Y:S02]  /*6fc0*/  LD.E R0, desc[UR10][R4.64] ;  /* 0x0000000a04007980 */ /* 0x000ea4000c101900 */
[----:B--2---:R-:W-:-:S05]  /*6fd0*/  IADD3 R3, PT, PT, R15, R0, RZ ;  /* 0x000000000f037210 */ /* 0x004fca0007ffe0ff */
[----:B------:R0:W-:Y:S02]  /*6fe0*/  ST.E desc[UR10][R4.64], R3 ;  /* 0x0000000304007985 */ /* 0x0001e4000c10190a */
.L_x_832:
[----:B------:R-:W-:Y:S05]  /*6ff0*/  BSYNC.RECONVERGENT B0 ;  /* 0x0000000000007941 */ /* 0x000fea0003800200 */
.L_x_831:
[----:B------:R1:W-:Y:S01]  /*7000*/  ATOM.E.ADD.F16x2.RN.STRONG.GPU P0, RZ, desc[UR10][R4.64+0x4], R14 ;  /* 0x8000040e04ff79a2 */ /* 0x0003e2000c10e10a */
[----:B------:R-:W-:Y:S04]  /*7010*/  BSSY.RECONVERGENT B0, `(.L_x_835) ;  /* 0x000000e000007945 */ /* 0x000fe80003800200 */
[----:B-1----:R-:W-:Y:S05]  /*7020*/  @P0 BRA `(.L_x_836) ;  /* 0x0000000000300947 */ /* 0x002fea0003800000 */
[----:B------:R-:W1:Y:S02]  /*7030*/  QSPC.E.S P0, RZ, [R4+0x4] ;  /* 0x0000040004ff73aa */ /* 0x000e640000000500 */
[----:B-1----:R-:W-:Y:S05]  /*7040*/  @!P0 BRA `(.L_x_837) ;  /* 0x00000000001c8947 */ /* 0x002fea0003800000 */
[----:B------:R-:W-:-:S04]  /*7050*/  MOV R2, R4 ;  /* 0x0000000400027202 */ /* 0x000fc80000000f00 */
[----:B------:R-:W-:-:S07]  /*7060*/  MOV R0, R2 ;  /* 0x0000000200007202 */ /* 0x000fce0000000f00 */
.L_x_838:
[----:B------:R-:W0:Y:S02]  /*7070*/  LDS R2, [R0+0x4] ;  /* 0x0000040000027984 */ /* 0x000e240000000800 */
[----:B0-----:R-:W-:-:S05]  /*7080*/  HFMA2 R3, R2, 1, 1, R14 ;  /* 0x3c003c0002037831 */ /* 0x001fca000000000e */
[----:B------:R-:W0:Y:S02]  /*7090*/  ATOMS.CAST.SPIN P0, [R0+0x4], R2, R3 ;  /* 0x000004020000758d */ /* 0x000e240001800003 */
[----:B0-----:R-:W-:Y:S05]  /*70a0*/  @!P0 BRA `(.L_x_838) ;  /* 0xfffffffc00f08947 */ /* 0x001fea000383ffff */
[----:B------:R-:W-:Y:S05]  /*70b0*/  BRA `(.L_x_836) ;  /* 0x00000000000c7947 */ /* 0x000fea0003800000 */
.L_x_837:
[----:B------:R-:W0:Y:S02]  /*70c0*/  LD.E R0, desc[UR10][R4.64+0x4] ;  /* 0x0000040a04007980 */ /* 0x000e24000c101900 */
[----:B0-----:R-:W-:-:S05]  /*70d0*/  IADD3 R3, PT, PT, R14, R0, RZ ;  /* 0x000000000e037210 */ /* 0x001fca0007ffe0ff */
[----:B------:R1:W-:Y:S02]  /*70e0*/  ST.E desc[UR10][R4.64+0x4], R3 ;  /* 0x0000040304007985 */ /* 0x0003e4000c10190a */
.L_x_836:
[----:B------:R-:W-:Y:S05]  /*70f0*/  BSYNC.RECONVERGENT B0 ;  /* 0x0000000000007941 */ /* 0x000fea0003800200 */
.L_x_835:
        /* <DEDUP_REMOVED lines=10> */
.L_x_842:
[----:B------:R-:W0:Y:S02]  /*71a0*/  LDS R2, [R0] ;  /* 0x0000000000027984 */ /* 0x000e240000000800 */
[----:B0-----:R-:W-:-:S05]  /*71b0*/  HADD2 R3, R2, R13 ;  /* 0x0000000d02037230 */ /* 0x001fca0000000000 */
[----:B------:R-:W0:Y:S02]  /*71c0*/  ATOMS.CAST.SPIN P0, [R0], R2, R3 ;  /* 0x000000020000758d */ /* 0x000e240001800003 */
[----:B0-----:R-:W-:Y:S05]  /*71d0*/  @!P0 BRA `(.L_x_842) ;  /* 0xfffffffc00f08947 */ /* 0x001fea000383ffff */
[----:B------:R-:W-:Y:S05]  /*71e0*/  BRA `(.L_x_840) ;  /* 0x00000000000c7947 */ /* 0x000fea0003800000 */
.L_x_841:
[----:B------:R-:W2:Y:S02]  /*71f0*/  LD.E R0, desc[UR10][R4.64] ;  /* 0x0000000a04007980 */ /* 0x000ea4000c101900 */
[----:B--2---:R-:W-:-:S05]  /*7200*/  IADD3 R3, PT, PT, R13, R0, RZ ;  /* 0x000000000d037210 */ /* 0x004fca0007ffe0ff */
[----:B------:R0:W-:Y:S02]  /*7210*/  ST.E desc[UR10][R4.64], R3 ;  /* 0x0000000304007985 */ /* 0x0001e4000c10190a */
.L_x_840:
[----:B------:R-:W-:Y:S05]  /*7220*/  BSYNC.RECONVERGENT B0 ;  /* 0x0000000000007941 */ /* 0x000fea0003800200 */
.L_x_839:
[----:B------:R1:W-:Y:S02]  /*7230*/  ATOM.E.ADD.F16x2.RN.STRONG.GPU P0, RZ, desc[UR10][R4.64+0x4], R12 ;  /* 0x8000040c04ff79a2 */ /* 0x0003e4000c10e10a */
[----:B-1----:R-:W-:Y:S05]  /*7240*/  @P0 EXIT ;  /* 0x000000000000094d */ /* 0x002fea0003800000 */
[----:B------:R-:W1:Y:S02]  /*7250*/  QSPC.E.S P0, RZ, [R4+0x4] ;  /* 0x0000040004ff73aa */ /* 0x000e640000000500 */
[----:B-1----:R-:W-:Y:S05]  /*7260*/  @!P0 BRA `(.L_x_843) ;  /* 0x00000000001c8947 */ /* 0x002fea0003800000 */
[----:B------:R-:W-:-:S04]  /*7270*/  MOV R2, R4 ;  /* 0x0000000400027202 */ /* 0x000fc80000000f00 */
[----:B------:R-:W-:-:S07]  /*7280*/  MOV R0, R2 ;  /* 0x0000000200007202 */ /* 0x000fce0000000f00 */
.L_x_844:
[----:B------:R-:W0:Y:S02]  /*7290*/  LDS R2, [R0+0x4] ;  /* 0x0000040000027984 */ /* 0x000e240000000800 */
[----:B0-----:R-:W-:-:S05]  /*72a0*/  HFMA2 R3, R2, 1, 1, R12 ;  /* 0x3c003c0002037831 */ /* 0x001fca000000000c */
[----:B------:R-:W0:Y:S02]  /*72b0*/  ATOMS.CAST.SPIN P0, [R0+0x4], R2, R3 ;  /* 0x000004020000758d */ /* 0x000e240001800003 */
[----:B0-----:R-:W-:Y:S05]  /*72c0*/  @!P0 BRA `(.L_x_844) ;  /* 0xfffffffc00f08947 */ /* 0x001fea000383ffff */
[----:B------:R-:W-:Y:S05]  /*72d0*/  EXIT ;  /* 0x000000000000794d */ /* 0x000fea0003800000 */
.L_x_843:
[----:B------:R-:W0:Y:S02]  /*72e0*/  LD.E R0, desc[UR10][R4.64+0x4] ;  /* 0x0000040a04007980 */ /* 0x000e24000c101900 */
[----:B0-----:R-:W-:-:S05]  /*72f0*/  IADD3 R3, PT, PT, R12, R0, RZ ;  /* 0x000000000c037210 */ /* 0x001fca0007ffe0ff */
[----:B------:R-:W-:Y:S01]  /*7300*/  ST.E desc[UR10][R4.64+0x4], R3 ;  /* 0x0000040304007985 */ /* 0x000fe2000c10190a */
[----:B------:R-:W-:Y:S05]  /*7310*/  EXIT ;  /* 0x000000000000794d */ /* 0x000fea0003800000 */
.L_x_845:
        /* <DEDUP_REMOVED lines=14> */
.L_x_3924:


//--------------------- .text._Z23gemm_half_q_half_kernelILi4ELi16ELb1ELb0ELi32EEvPK6__halfPKjS4_S2_PS0_iiiiPKtS7_iiiiiibS2_i --------------------------
	.section	.text._Z23gemm_half_q_half_kernelILi4ELi16ELb1ELb0ELi32EEvPK6__halfPKjS4_S2_PS0_iiiiPKtS7_iiiiiibS2_i,"ax",@progbits
	.align	128
        .global         _Z23gemm_half_q_half_kernelILi4ELi16ELb1ELb0ELi32EEvPK6__halfPKjS4_S2_PS0_iiiiPKtS7_iiiiiibS2_i
        .type           _Z23gemm_half_q_half_kernelILi4ELi16ELb1ELb0ELi32EEvPK6__halfPKjS4_S2_PS0_iiiiPKtS7_iiiiiibS2_i,@function
        .size           _Z23gemm_half_q_half_kernelILi4ELi16ELb1ELb0ELi32EEvPK6__halfPKjS4_S2_PS0_iiiiPKtS7_iiiiiibS2_i,(.L_x_3925 - _Z23gemm_half_q_half_kernelILi4ELi16ELb1ELb0ELi32EEvPK6__halfPKjS4_S2_PS0_iiiiPKtS7_iiiiiibS2_i)
        .other          _Z23gemm_half_q_half_kernelILi4ELi16ELb1ELb0ELi32EEvPK6__halfPKjS4_S2_PS0_iiiiPKtS7_iiiiiibS2_i,@"STO_CUDA_ENTRY STV_DEFAULT"
_Z23gemm_half_q_half_kernelILi4ELi16ELb1ELb0ELi32EEvPK6__halfPKjS4_S2_PS0_iiiiPKtS7_iiiiiibS2_i:
.text._Z23gemm_half_q_half_kernelILi4ELi16ELb1ELb0ELi32EEvPK6__halfPKjS4_S2_PS0_iiiiPKtS7_iiiiiibS2_i:
        /* <DEDUP_REMOVED lines=35> */
.L_x_846:
[----:B------:R-:W-:-:S04]  /*0230*/  PRMT R3, R3, 0x9910, RZ ;  /* 0x0000991003037816 */ /* 0x000fc800000000ff */
[----:B------:R-:W-:Y:S01]  /*0240*/  ISETP.NE.AND P1, PT, R3, RZ, PT ;  /* 0x000000ff0300720c */ /* 0x000fe20003f25270 */
[----:B------:R-:W-:-:S05]  /*0250*/  IMAD.SHL.U32 R3, R7, 0x20, RZ ;  /* 0x0000002007037824 */ /* 0x000fca00078e00ff */
[----:B------:R-:W-:-:S07]  /*0260*/  VIADDMNMX R5, R3, 0x20, R2, PT ;  /* 0x0000002003057846 */ /* 0x000fce0003800102 */
[----:B------:R-:W-:Y:S05]  /*0270*/  @!P1 EXIT ;  /* 0x000000000000994d */ /* 0x000fea0003800000 */
[----:B------:R-:W-:Y:S01]  /*0280*/  IMAD.IADD R18, R3, 0x1, R6 ;  /* 0x0000000103127824 */ /* 0x000fe200078e0206 */
[----:B------:R-:W-:Y:S01]  /*0290*/  SHF.L.U32 R9, R94, 0x7, RZ ;  /* 0x000000075e097819 */ /* 0x000fe200000006ff */
[----:B------:R-:W-:Y:S01]  /*02a0*/  BSSY.RECONVERGENT B0, `(.L_x_847) ;  /* 0x00000b6000007945 */ /* 0x000fe20003800200 */
[----:B------:R-:W-:Y:S02]  /*02b0*/  VIMNMX.U32 R8, PT, PT, R92, 0x4, PT ;  /* 0x000000045c087848 */ /* 0x000fe40003fe0000 */
[----:B------:R-:W-:Y:S01]  /*02c0*/  ISETP.GE.AND P1, PT, R18, R5, PT ;  /* 0x000000051200720c */ /* 0x000fe20003f26270 */
[----:B------:R-:W-:-:S12]  /*02d0*/  IMAD R4, R6, 0x4, R9 ;  /* 0x0000000406047824 */ /* 0x000fd800078e0209 */
        /* <DEDUP_REMOVED lines=23> */
[----:B-1----:R-:W-:-:S10]  /*0450*/  IMAD.IADD R19, R13, 0x1, R2 ;  /* 0x000000010d137824 */ /* 0x002fd400078e0202 */
[----:B------:R-:W-:Y:S05]  /*0460*/  @P1 BRA `(.L_x_850) ;  /* 0x0000000000ec1947 */ /* 0x000fea0003800000 */
[----:B------:R-:W-:Y:S01]  /*0470*/  IMAD.MOV R10, RZ, RZ, -R20 ;  /* 0x000000ffff0a7224 */ /* 0x000fe200078e0a14 */
[----:B------:R-:W-:-:S04]  /*0480*/  PLOP3.LUT P1, PT, PT, PT, PT, 0x80, 0x8 ;  /* 0x000000000008781c */ /* 0x000fc80003f2f070 */
[----:B------:R-:W-:-:S13]  /*0490*/  ISETP.GT.AND P3, PT, R10, 0x3, PT ;  /* 0x000000030a00780c */ /* 0x000fda0003f64270 */
[----:B------:R-:W-:Y:S05]  /*04a0*/  @!P3 BRA `(.L_x_851) ;  /* 0x000000000084b947 */ /* 0x000fea0003800000 */
[----:B------:R-:W-:-:S13]  /*04b0*/  PLOP3.LUT P1, PT, PT, PT, PT, 0x8, 0x80 ;  /* 0x000000000080781c */ /* 0x000fda0003f2e170 */
.L_x_852:
[----:B------:R-:W-:Y:S02]  /*04c0*/  IADD3 R13, PT, PT, R19, R2, RZ ;  /* 0x00000002130d7210 */ /* 0x000fe40007ffe0ff */
[C---:B------:R-:W-:Y:S02]  /*04d0*/  IADD3 R11, P3, PT, R18.reuse, R19, RZ ;  /* 0x00000013120b7210 */ /* 0x040fe40007f7e0ff */
[----:B------:R-:W-:Y:S01]  /*04e0*/  IADD3 R16, P4, PT, R18, R13, RZ ;  /* 0x0000000d12107210 */ /* 0x000fe20007f9e0ff */
[--C-:B------:R-:W-:Y:S01]  /*04f0*/  IMAD.IADD R15, R13, 0x1, R2.reuse ;  /* 0x000000010d0f7824 */ /* 0x100fe200078e0202 */
[----:B------:R-:W-:Y:S02]  /*0500*/  LEA.HI.X.SX32 R12, R19, RZ, 0x1, P3 ;  /* 0x000000ff130c7211 */ /* 0x000fe400018f0eff */
[----:B------:R-:W-:Y:S01]  /*0510*/  LEA R10, P3, R11, UR4, 0x1 ;  /* 0x000000040b0a7c11 */ /* 0x000fe2000f8608ff */
[----:B------:R-:W-:Y:S01]  /*0520*/  IMAD.IADD R19, R15, 0x1, R2 ;  /* 0x000000010f137824 */ /* 0x000fe200078e0202 */
[----:B------:R-:W-:-:S02]  /*0530*/  LEA.HI.X.SX32 R13, R13, RZ, 0x1, P4 ;  /* 0x000000ff0d0d7211 */ /* 0x000fc400020f0eff */
[----:B------:R-:W-:Y:S02]  /*0540*/  LEA.HI.X R11, R11, UR5, R12, 0x1, P3 ;  /* 0x000000050b0b7c11 */ /* 0x000fe400098f0c0c */
[----:B------:R-:W-:Y:S02]  /*0550*/  LEA R12, P3, R16, UR4, 0x1 ;  /* 0x00000004100c7c11 */ /* 0x000fe4000f8608ff */
[C---:B------:R-:W-:Y:S01]  /*0560*/  IADD3 R23, P5, PT, R18.reuse, R15, RZ ;  /* 0x0000000f12177210 */ /* 0x040fe20007fbe0ff */
[----:B------:R-:W2:Y:S01]  /*0570*/  LDG.E.U16.CONSTANT R10, desc[UR6][R10.64] ;  /* 0x000000060a0a7981 */ /* 0x000ea2000c1e9500 */
        /* <DEDUP_REMOVED lines=20> */
.L_x_851:
        /* <DEDUP_REMOVED lines=11> */
[----:B------:R-:W-:-:S03]  /*0770*/  LEA.HI.X R13, R13, UR5, R14, 0x1, P3 ;  /* 0x000000050d0d7c11 */ /* 0x000fc600098f0c0e */
        /* <DEDUP_REMOVED lines=8> */
.L_x_853:
[----:B------:R-:W-:-:S13]  /*0800*/  ISETP.EQ.AND P3, PT, R20, RZ, PT ;  /* 0x000000ff1400720c */ /* 0x000fda0003f62270 */
[----:B------:R-:W-:Y:S05]  /*0810*/  @!P1 BRA P3, `(.L_x_848) ;  /* 0x0000000400789947 */ /* 0x000fea0001800000 */
.L_x_850:
[----:B------:R-:W-:-:S04]  /*0820*/  IADD3 R11, P1, PT, R18, R19, RZ ;  /* 0x00000013120b7210 */ /* 0x000fc80007f3e0ff */
[----:B------:R-:W-:Y:S02]  /*0830*/  LEA.HI.X.SX32 R12, R19, RZ, 0x1, P1 ;  /* 0x000000ff130c7211 */ /* 0x000fe400008f0eff */
[----:B------:R-:W-:-:S04]  /*0840*/  LEA R10, P1, R11, UR4, 0x1 ;  /* 0x000000040b0a7c11 */ /* 0x000fc8000f8208ff */
[----:B------:R-:W-:-:S05]  /*0850*/  LEA.HI.X R11, R11, UR5, R12, 0x1, P1 ;  /* 0x000000050b0b7c11 */ /* 0x000fca00088f0c0c */
        /* <DEDUP_REMOVED lines=8> */
.L_x_849:
        /* <DEDUP_REMOVED lines=16> */
.L_x_856:
[----:B------:R-:W-:Y:S01]  /*09e0*/  IMAD.IADD R13, R21, 0x1, R2 ;  /* 0x00000001150d7824 */ /* 0x000fe200078e0202 */
[----:B-----5:R-:W-:-:S04]  /*09f0*/  IADD3 R11, P3, PT, R18, R21, RZ ;  /* 0x00000015120b7210 */ /* 0x020fc80007f7e0ff */
[----:B------:R-:W-:Y:S02]  /*0a00*/  IADD3 R15, PT, PT, R13, R2, RZ ;  /* 0x000000020d0f7210 */ /* 0x000fe40007ffe0ff */
[----:B------:R-:W-:Y:S02]  /*0a10*/  LEA.HI.X.SX32 R12, R21, RZ, 0x1, P3 ;  /* 0x000000ff150c7211 */ /* 0x000fe400018f0eff */
[----:B-1----:R-:W-:Y:S01]  /*0a20*/  LEA R10, P3, R11, UR4, 0x1 ;  /* 0x000000040b0a7c11 */ /* 0x002fe2000f8608ff */
        /* <DEDUP_REMOVED lines=13> */
[----:B------:R-:W-:Y:S02]  /*0b00*/  LEA R16, P3, R17, UR4, 0x1 ;  /* 0x0000000411107c11 */ /* 0x000fe4000f8608ff */
        /* <DEDUP_REMOVED lines=13> */
.L_x_855:
        /* <DEDUP_REMOVED lines=21> */
.L_x_857:
[----:B------:R-:W-:-:S13]  /*0d30*/  ISETP.NE.OR P1, PT, R20, RZ, P1 ;  /* 0x000000ff1400720c */ /* 0x000fda0000f25670 */
[----:B------:R-:W-:Y:S05]  /*0d40*/  @!P1 BRA `(.L_x_848) ;  /* 0x00000000002c9947 */ /* 0x000fea0003800000 */
.L_x_854:
[----:B-----5:R-:W-:-:S04]  /*0d50*/  IADD3 R11, P1, PT, R18, R21, RZ ;  /* 0x00000015120b7210 */ /* 0x020fc80007f3e0ff */
[----:B------:R-:W-:Y:S02]  /*0d60*/  LEA.HI.X.SX32 R12, R21, RZ, 0x1, P1 ;  /* 0x000000ff150c7211 */ /* 0x000fe400008f0eff */
[----:B0-----:R-:W-:-:S04]  /*0d70*/  LEA R10, P1, R11, UR8, 0x1 ;  /* 0x000000080b0a7c11 */ /* 0x001fc8000f8208ff */
        /* <DEDUP_REMOVED lines=8> */
.L_x_848:
[----:B0-----:R-:W-:Y:S05]  /*0e00*/  BSYNC.RECONVERGENT B0 ;  /* 0x0000000000007941 */ /* 0x001fea0003800200 */
.L_x_847:
        /* <DEDUP_REMOVED lines=8> */
[----:B-----5:R-:W-:Y:S02]  /*0e90*/  IMAD.MOV R18, RZ, RZ, -R8 ;  /* 0x000000ffff127224 */ /* 0x020fe400078e0a08 */
[----:B------:R-:W-:-:S03]  /*0ea0*/  IMAD R8, R89, R24, RZ ;  /* 0x0000001859087224 */ /* 0x000fc600078e02ff */
[----:B------:R-:W-:Y:S01]  /*0eb0*/  ISETP.GE.AND P1, PT, R18, RZ, PT ;  /* 0x000000ff1200720c */ /* 0x000fe20003f26270 */
[----:B------:R-:W-:-:S05]  /*0ec0*/  IMAD R9, R8, 0x4, R9 ;  /* 0x0000000408097824 */ /* 0x000fca00078e0209 */
[----:B-1----:R-:W-:-:S07]  /*0ed0*/  LEA R19, R6, R9, 0x2 ;  /* 0x0000000906137211 */ /* 0x002fce00078e10ff */
[----:B------:R-:W-:Y:S05]  /*0ee0*/  @P1 BRA `(.L_x_859) ;  /* 0x00000000008c1947 */ /* 0x000fea0003800000 */
[----:B------:R-:W-:Y:S01]  /*0ef0*/  IMAD.MOV R8, RZ, RZ, -R18 ;  /* 0x000000ffff087224 */ /* 0x000fe200078e0a12 */
[----:B------:R-:W-:-:S04]  /*0f00*/  PLOP3.LUT P1, PT, PT, PT, PT, 0x80, 0x8 ;  /* 0x000000000008781c */ /* 0x000fc80003f2f070 */
[----:B------:R-:W-:-:S13]  /*0f10*/  ISETP.GT.AND P3, PT, R8, 0x3, PT ;  /* 0x000000030800780c */ /* 0x000fda0003f64270 */
[----:B------:R-:W-:Y:S05]  /*0f20*/  @!P3 BRA `(.L_x_860) ;  /* 0x000000000044b947 */ /* 0x000fea0003800000 */
[----:B------:R-:W0:Y:S01]  /*0f30*/  LDC.64 R16, c[0x0][0x3a0] ;  /* 0x0000e800ff107b82 */ /* 0x000e220000000a00 */
[----:B------:R-:W-:-:S13]  /*0f40*/  PLOP3.LUT P1, PT, PT, PT, PT, 0x8, 0x80 ;  /* 0x000000000080781c */ /* 0x000fda0003f2e170 */
.L_x_861:
        /* <DEDUP_REMOVED lines=15> */
.L_x_860:
[----:B------:R-:W-:-:S05]  /*1040*/  IMAD.MOV R8, RZ, RZ, -R18 ;  /* 0x000000ffff087224 */ /* 0x000fca00078e0a12 */
[----:B------:R-:W-:-:S13]  /*1050*/  ISETP.GT.AND P3, PT, R8, 0x1, PT ;  /* 0x000000010800780c */ /* 0x000fda0003f64270 */
[----:B------:R-:W-:Y:S05]  /*1060*/  @!P3 BRA `(.L_x_862) ;  /* 0x000000000024b947 */ /* 0x000fea0003800000 */
[----:B------:R-:W0:Y:S01]  /*1070*/  LDC.64 R10, c[0x0][0x3a0] ;  /* 0x0000e800ff0a7b82 */ /* 0x000e220000000a00 */
[C---:B------:R-:W-:Y:S01]  /*1080*/  IMAD.IADD R13, R19.reuse, 0x1, R24 ;  /* 0x00000001130d7824 */ /* 0x040fe200078e0218 */
[----:B------:R-:W-:Y:S02]  /*1090*/  PLOP3.LUT P1, PT, PT, PT, PT, 0x8, 0x80 ;  /* 0x000000000080781c */ /* 0x000fe40003f2e170 */
[----:B------:R-:W-:Y:S01]  /*10a0*/  IADD3 R18, PT, PT, R18, 0x2, RZ ;  /* 0x0000000212127810 */ /* 0x000fe20007ffe0ff */
[----:B0-----:R-:W-:-:S04]  /*10b0*/  IMAD.WIDE R8, R19, 0x2, R10 ;  /* 0x0000000213087825 */ /* 0x001fc800078e020a */
[C---:B------:R-:W-:Y:S01]  /*10c0*/  IMAD.WIDE R10, R13.reuse, 0x2, R10 ;  /* 0x000000020d0a7825 */ /* 0x040fe200078e020a */
[----:B------:R0:W-:Y:S03]  /*10d0*/  STG.E.64 desc[UR6][R8.64], RZ ;  /* 0x000000ff08007986 */ /* 0x0001e6000c101b06 */
[----:B------:R-:W-:Y:S01]  /*10e0*/  IMAD.IADD R19, R13, 0x1, R24 ;  /* 0x000000010d137824 */ /* 0x000fe200078e0218 */
[----:B------:R0:W-:Y:S06]  /*10f0*/  STG.E.64 desc[UR6][R10.64], RZ ;  /* 0x000000ff0a007986 */ /* 0x0001ec000c101b06 */
.L_x_862:
[----:B------:R-:W-:-:S13]  /*1100*/  ISETP.NE.OR P1, PT, R18, RZ, P1 ;  /* 0x000000ff1200720c */ /* 0x000fda0000f25670 */
[----:B------:R-:W-:Y:S05]  /*1110*/  @!P1 BRA `(.L_x_858) ;  /* 0x00000000001c9947 */ /* 0x000fea0003800000 */
.L_x_859:
[----:B0-----:R-:W0:Y:S02]  /*1120*/  LDC.64 R8, c[0x0][0x3a0] ;  /* 0x0000e800ff087b82 */ /* 0x001e240000000a00 */
.L_x_863:
[C---:B0-----:R-:W-:Y:S01]  /*1130*/  IMAD.WIDE R10, R19.reuse, 0x2, R8 ;  /* 0x00000002130a7825 */ /* 0x041fe200078e0208 */
[----:B------:R-:W-:-:S03]  /*1140*/  IADD3 R19, PT, PT, R19, R24, RZ ;  /* 0x0000001813137210 */ /* 0x000fc60007ffe0ff */
[----:B------:R-:W-:Y:S01]  /*1150*/  VIADD R18, R18, 0x1 ;  /* 0x0000000112127836 */ /* 0x000fe20000000000 */
[----:B------:R2:W-:Y:S04]  /*1160*/  STG.E.64 desc[UR6][R10.64], RZ ;  /* 0x000000ff0a007986 */ /* 0x0005e8000c101b06 */
[----:B------:R-:W-:-:S13]  /*1170*/  ISETP.NE.AND P1, PT, R18, RZ, PT ;  /* 0x000000ff1200720c */ /* 0x000fda0003f25270 */
[----:B--2---:R-:W-:Y:S05]  /*1180*/  @P1 BRA `(.L_x_863) ;  /* 0xfffffffc00e81947 */ /* 0x004fea000383ffff */
.L_x_858:
        /* <DEDUP_REMOVED lines=9> */
[----:B0-----:R-:W1:Y:S01]  /*1220*/  LDC.64 R8, c[0x0][0x3b8] ;  /* 0x0000ee00ff087b82 */ /* 0x001e620000000a00 */
[----:B------:R-:W-:-:S04]  /*1230*/  IMAD.SHL.U32 R11, R7, 0x40, RZ ;  /* 0x00000040070b7824 */ /* 0x000fc800078e00ff */
[----:B-1----:R-:W-:-:S05]  /*1240*/  IMAD.WIDE.U32 R10, R11, 0x2, R8 ;  /* 0x000000020b0a7825 */ /* 0x002fca00078e0008 */
[----:B------:R0:W5:Y:S01]  /*1250*/  LDG.E.U16.CONSTANT R14, desc[UR6][R10.64] ;  /* 0x000000060a0e7981 */ /* 0x000162000c1e9500 */
[----:B------:R-:W-:Y:S01]  /*1260*/  SHF.R.S32.HI R7, RZ, 0x1f, R4 ;  /* 0x0000001fff077819 */ /* 0x000fe20000011404 */
[----:B------:R-:W-:Y:S01]  /*1270*/  IMAD.SHL.U32 R6, R6, 0x10, RZ ;  /* 0x0000001006067824 */ /* 0x000fe200078e00ff */
[----:B-----5:R-:W-:Y:S01]  /*1280*/  MOV R18, R3 ;  /* 0x0000000300127202 */ /* 0x020fe20000000f00 */
[----:B------:R-:W-:Y:S01]  /*1290*/  UMOV UR4, URZ ;  /* 0x000000ff00047c82 */ /* 0x000fe20008000000 */
[----:B------:R-:W-:Y:S02]  /*12a0*/  LEA.HI R7, R7, R4, RZ, 0x3 ;  /* 0x0000000407077211 */ /* 0x000fe400078f18ff */
[----:B------:R-:W-:Y:S02]  /*12b0*/  LOP3.LUT R15, R6, 0x10, RZ, 0xc0, !PT ;  /* 0x00000010060f7812 */ /* 0x000fe400078ec0ff */
[----:B------:R-:W-:-:S07]  /*12c0*/  SHF.R.S32.HI R16, RZ, 0x3, R7 ;  /* 0x00000003ff107819 */ /* 0x000fce0000011407 */
.L_x_865:
[----:B------:R-:W1:Y:S01]  /*12d0*/  LDC.64 R6, c[0x0][0x390] ;  /* 0x0000e400ff067b82 */ /* 0x000e620000000a00 */
[----:B------:R-:W-:-:S04]  /*12e0*/  VIADD R17, R14, UR4 ;  /* 0x000000040e117c36 */ /* 0x000fc80008000000 */
[----:B0-----:R-:W-:-:S05]  /*12f0*/  IMAD R10, R17, R24, RZ ;  /* 0x00000018110a7224 */ /* 0x001fca00078e02ff */
[----:B------:R-:W-:-:S04]  /*1300*/  SHF.R.S32.HI R11, RZ, 0x1f, R10 ;  /* 0x0000001fff0b7819 */ /* 0x000fc8000001140a */
[----:B------:R-:W-:-:S04]  /*1310*/  LEA.HI R11, R11, R10, RZ, 0x3 ;  /* 0x0000000a0b0b7211 */ /* 0x000fc800078f18ff */
[----:B------:R-:W-:-:S05]  /*1320*/  LEA.HI.SX32 R11, R11, R16, 0x1d ;  /* 0x000000100b0b7211 */ /* 0x000fca00078feaff */
[----:B-1----:R-:W-:Y:S02]  /*1330*/  IMAD.WIDE R6, R11, 0x4, R6 ;  /* 0x000000040b067825 */ /* 0x002fe400078e0206 */
        /* <DEDUP_REMOVED lines=15> */
[----:B------:R-:W-:-:S02]  /*1430*/  SHF.R.U32.HI R17, RZ, 0xc, R17 ;  /* 0x0000000cff117819 */ /* 0x000fc40000011611 */
[----:B--2---:R-:W-:Y:S01]  /*1440*/  IADD3 R18, PT, PT, R21, R18, RZ ;  /* 0x0000001215127210 */ /* 0x004fe20007ffe0ff */
[----:B------:R-:W-:Y:S01]  /*1450*/  IMAD R22, R19, R19, R19 ;  /* 0x0000001313167224 */ /* 0x000fe200078e0213 */
[----:B------:R-:W-:Y:S01]  /*1460*/  IADD3 R20, PT, PT, R20, 0x1, R7 ;  /* 0x0000000114147810 */ /* 0x000fe20007ffe007 */
[C---:B------:R-:W-:Y:S01]  /*1470*/  IMAD R7, R6.reuse, R6, R6 ;  /* 0x0000000606077224 */ /* 0x040fe200078e0206 */
        /* <DEDUP_REMOVED lines=15> */
.L_x_864:
[C---:B------:R-:W-:Y:S01]  /*1570*/  ISETP.GT.AND P1, PT, R3.reuse, UR5, PT ;  /* 0x0000000503007c0c */ /* 0x040fe2000bf24270 */
[----:B0-----:R-:W-:Y:S01]  /*1580*/  HFMA2 R8, -RZ, RZ, 0, 0 ;  /* 0x00000000ff087431 */ /* 0x001fe200000001ff */
[----:B------:R-:W-:Y:S01]  /*1590*/  SHF.R.S32.HI R6, RZ, 0x1f, R23 ;  /* 0x0000001fff067819 */ /* 0x000fe20000011417 */
[----:B------:R-:W-:Y:S01]  /*15a0*/  IMAD.MOV.U32 R7, RZ, RZ, RZ ;  /* 0x000000ffff077224 */ /* 0x000fe200078e00ff */
[C---:B---3--:R-:W-:Y:S02]  /*15b0*/  ISETP.GT.AND P3, PT, R3.reuse, UR8, PT ;  /* 0x0000000803007c0c */ /* 0x048fe4000bf64270 */
[----:B-1----:R-:W-:Y:S02]  /*15c0*/  CS2R R10, SRZ ;  /* 0x00000000000a7805 */ /* 0x002fe4000001ff00 */
[----:B------:R-:W-:Y:S01]  /*15d0*/  LEA.HI R6, R6, R23, RZ, 0x5 ;  /* 0x0000001706067211 */ /* 0x000fe200078f28ff */
[----:B------:R-:W-:Y:S01]  /*15e0*/  IMAD.MOV.U32 R5, RZ, RZ, RZ ;  /* 0x000000ffff057224 */ /* 0x000fe200078e00ff */
[----:B----4-:R-:W-:-:S02]  /*15f0*/  ISETP.GT.AND P4, PT, R3, UR9, PT ;  /* 0x0000000903007c0c */ /* 0x010fc4000bf84270 */
[C---:B------:R-:W-:Y:S02]  /*1600*/  ISETP.GT.AND P5, PT, R3.reuse, UR10, PT ;  /* 0x0000000a03007c0c */ /* 0x040fe4000bfa4270 */
[----:B--2---:R-:W-:Y:S02]  /*1610*/  ISETP.GT.AND P6, PT, R3, UR11, PT ;  /* 0x0000000b03007c0c */ /* 0x004fe4000bfc4270 */
[----:B------:R-:W-:Y:S01]  /*1620*/  SHF.R.S32.HI R12, RZ, 0x5, R6 ;  /* 0x00000005ff0c7819 */ /* 0x000fe20000011406 */
        /* <DEDUP_REMOVED lines=8> */
.L_x_866:
        /* <DEDUP_REMOVED lines=8> */
.L_x_867:
        /* <DEDUP_REMOVED lines=8> */
.L_x_868:
        /* <DEDUP_REMOVED lines=8> */
.L_x_869:
        /* <DEDUP_REMOVED lines=8> */
.L_x_870:
[----:B------:R-:W-:Y:S01]  /*18b0*/  IMAD R5, R12, 0x8, R5 ;  /* 0x000000080c057824 */ /* 0x000fe200078e0205 */
[----:B------:R-:W0:Y:S01]  /*18c0*/  LDCU.64 UR4, c[0x0][0x388] ;  /* 0x00007100ff0477ac */ /* 0x000e220008000a00 */
[----:B------:R-:W-:Y:S02]  /*18d0*/  SHF.R.S32.HI R6, RZ, 0x1f, R4 ;  /* 0x0000001fff067819 */ /* 0x000fe40000011404 */
[----:B------:R-:W-:Y:S02]  /*18e0*/  VIMNMX R2, PT, PT, R2, UR9, PT ;  /* 0x0000000902027c48 */ /* 0x000fe4000bfe0100 */
        /* <DEDUP_REMOVED lines=8> */
[----:B------:R-:W-:Y:S02]  /*1970*/  IADD3 R4, P1, PT, R4, R5, RZ ;  /* 0x0000000504047210 */ /* 0x000fe40007f3e0ff */
[----:B------:R-:W-:-:S02]  /*1980*/  PRMT R33, RZ, 0x5410, RZ ;  /* 0x00005410ff217816 */ /* 0x000fc400000000ff */
[----:B------:R-:W-:Y:S02]  /*1990*/  LEA.HI.X.SX32 R5, R5, R6, 0x1, P1 ;  /* 0x0000000605057211 */ /* 0x000fe400008f0eff */
[----:B------:R-:W-:Y:S02]  /*19a0*/  ISETP.GT.AND P1, PT, R2, R3, PT ;  /* 0x000000030200720c */ /* 0x000fe40003f24270 */
[C---:B0-----:R-:W-:Y:S02]  /*19b0*/  LEA R26, P3, R4.reuse, UR4, 0x2 ;  /* 0x00000004041a7c11 */ /* 0x041fe4000f8610ff */
[----:B------:R-:W-:Y:S02]  /*19c0*/  PRMT R91, RZ, 0x5410, RZ ;  /* 0x00005410ff5b7816 */ /* 0x000fe400000000ff */
[----:B------:R-:W-:Y:S02]  /*19d0*/  LEA.HI.X R27, R4, UR5, R5, 0x2, P3 ;  /* 0x00000005041b7c11 */ /* 0x000fe400098f1405 */
[----:B------:R-:W-:-:S05]  /*19e0*/  PRMT R20, RZ, 0x5410, RZ ;  /* 0x00005410ff147816 */ /* 0x000fca00000000ff */
[----:B------:R-:W-:Y:S05]  /*19f0*/  @!P1 BRA `(.L_x_871) ;  /* 0x0000002400889947 */ /* 0x000fea0003800000 */
[C---:B------:R-:W-:Y:S01]  /*1a00*/  IMAD.WIDE R2, R24.reuse, 0x4, R26 ;  /* 0x0000000418027825 */ /* 0x040fe200078e021a */
[----:B------:R-:W2:Y:S04]  /*1a10*/  LDG.E.128.CONSTANT R12, desc[UR6][R26.64] ;  /* 0x000000061a0c7981 */ /* 0x000ea8000c1e9d00 */
[----:B------:R-:W3:Y:S01]  /*1a20*/  LDG.E.128.CONSTANT R20, desc[UR6][R2.64] ;  /* 0x0000000602147981 */ /* 0x000ee2000c1e9d00 */
[----:B------:R-:W-:-:S05]  /*1a30*/  IMAD.WIDE R28, R24, 0x4, R2 ;  /* 0x00000004181c7825 */ /* 0x000fca00078e0202 */
[----:B-----5:R0:W4:Y:S01]  /*1a40*/  LDG.E.128.CONSTANT R16, desc[UR6][R28.64] ;  /* 0x000000061c107981 */ /* 0x020122000c1e9d00 */
[----:B------:R-:W-:-:S05]  /*1a50*/  IMAD.WIDE R30, R24, 0x4, R28 ;  /* 0x00000004181e7825 */ /* 0x000fca00078e021c */
[----:B------:R1:W4:Y:S01]  /*1a60*/  LDG.E.128.CONSTANT R8, desc[UR6][R30.64] ;  /* 0x000000061e087981 */ /* 0x000322000c1e9d00 */
[----:B------:R-:W-:-:S06]  /*1a70*/  IMAD.WIDE R4, R24, 0x4, R30 ;  /* 0x0000000418047825 */ /* 0x000fcc00078e021e */
[----:B------:R-:W4:Y:S01]  /*1a80*/  LDG.E.128.CONSTANT R4, desc[UR6][R4.64] ;  /* 0x0000000604047981 */ /* 0x000f22000c1e9d00 */
[----:B------:R-:W-:Y:S02]  /*1a90*/  ISETP.NE.AND P1, PT, R0, RZ, PT ;  /* 0x000000ff0000720c */ /* 0x000fe40003f25270 */
[----:B------:R-:W-:Y:S02]  /*1aa0*/  MOV R24, 0x2800 ;  /* 0x0000280000187802 */ /* 0x000fe40000000f00 */
[----:B------:R-:W-:Y:S02]  /*1ab0*/  PRMT R86, RZ, 0x7610, R86 ;  /* 0x00007610ff567816 */ /* 0x000fe40000000056 */
[C---:B--2---:R-:W-:Y:S02]  /*1ac0*/  LOP3.LUT R25, R12.reuse, 0x1f001f, RZ, 0xc0, !PT ;  /* 0x001f001f0c197812 */ /* 0x044fe400078ec0ff */
[----:B------:R-:W-:Y:S02]  /*1ad0*/  SHF.R.U32.HI R26, RZ, 0xa, R12 ;  /* 0x0000000aff1a7819 */ /* 0x000fe4000001160c */
[----:B------:R-:W-:-:S02]  /*1ae0*/  LOP3.LUT R0, R12, 0x3e003e0, RZ, 0xc0, !PT ;  /* 0x03e003e00c007812 */ /* 0x000fc400078ec0ff */
[----:B------:R-:W-:Y:S02]  /*1af0*/  SHF.R.U32.HI R12, RZ, 0xf, R12 ;  /* 0x0000000fff0c7819 */ /* 0x000fe4000001160c */
[----:B0-----:R-:W-:Y:S02]  /*1b00*/  SHF.R.U32.HI R29, RZ, 0xf, R13 ;  /* 0x0000000fff1d7819 */ /* 0x001fe4000001160d */
[----:B-1----:R-:W-:Y:S02]  /*1b10*/  SHF.R.U32.HI R30, RZ, 0xf, R14 ;  /* 0x0000000fff1e7819 */ /* 0x002fe4000001160e */
[----:B------:R-:W-:Y:S02]  /*1b20*/  SHF.R.U32.HI R33, RZ, 0xf, R15 ;  /* 0x0000000fff217819 */ /* 0x000fe4000001160f */
[----:B------:R-:W-:Y:S02]  /*1b30*/  LOP3.LUT R28, R13, 0x1f001f, RZ, 0xc0, !PT ;  /* 0x001f001f0d1c7812 */ /* 0x000fe400078ec0ff */
[----:B------:R-:W-:-:S02]  /*1b40*/  SHF.R.U32.HI R27, RZ, 0xa, R13 ;  /* 0x0000000aff1b7819 */ /* 0x000fc4000001160d */
[----:B------:R-:W-:Y:S02]  /*1b50*/  LOP3.LUT R2, R13, 0x3e003e0, RZ, 0xc0, !PT ;  /* 0x03e003e00d027812 */ /* 0x000fe400078ec0ff */
[C---:B------:R-:W-:Y:S02]  /*1b60*/  LOP3.LUT R32, R14.reuse, 0x1f001f, RZ, 0xc0, !PT ;  /* 0x001f001f0e207812 */ /* 0x040fe400078ec0ff */
[----:B------:R-:W-:Y:S02]  /*1b70*/  SHF.R.U32.HI R31, RZ, 0xa, R14 ;  /* 0x0000000aff1f7819 */ /* 0x000fe4000001160e */
[----:B------:R-:W-:Y:S02]  /*1b80*/  LOP3.LUT R3, R14, 0x3e003e0, RZ, 0xc0, !PT ;  /* 0x03e003e00e037812 */ /* 0x000fe400078ec0ff */
[----:B------:R-:W-:Y:S02]  /*1b90*/  LOP3.LUT R35, R15, 0x1f001f, RZ, 0xc0, !PT ;  /* 0x001f001f0f237812 */ /* 0x000fe400078ec0ff */
[----:B------:R-:W-:-:S02]  /*1ba0*/  SHF.R.U32.HI R36, RZ, 0xa, R15 ;  /* 0x0000000aff247819 */ /* 0x000fc4000001160f */
[----:B------:R-:W-:Y:S02]  /*1bb0*/  LOP3.LUT R46, R15, 0x3e003e0, RZ, 0xc0, !PT ;  /* 0x03e003e00f2e7812 */ /* 0x000fe400078ec0ff */
[----:B---3--:R-:W-:Y:S02]  /*1bc0*/  SHF.R.U32.HI R13, RZ, 0xe, R20 ;  /* 0x0000000eff0d7819 */ /* 0x008fe40000011614 */
[----:B------:R-:W-:Y:S02]  /*1bd0*/  SHF.R.U32.HI R14, RZ, 0xe, R21 ;  /* 0x0000000eff0e7819 */ /* 0x000fe40000011615 */
[----:B------:R-:W-:Y:S02]  /*1be0*/  LOP3.LUT R12, R12, 0x10001, RZ, 0xc0, !PT ;  /* 0x000100010c0c7812 */ /* 0x000fe400078ec0ff */
[----:B------:R-:W-:Y:S02]  /*1bf0*/  LOP3.LUT R29, R29, 0x10001, RZ, 0xc0, !PT ;  /* 0x000100011d1d7812 */ /* 0x000fe400078ec0ff */
[----:B------:R-:W-:-:S02]  /*1c00*/  LOP3.LUT R39, R20, 0x1f001f, RZ, 0xc0, !PT ;  /* 0x001f001f14277812 */ /* 0x000fc400078ec0ff */
[----:B------:R-:W-:Y:S02]  /*1c10*/  SHF.R.U32.HI R40, RZ, 0xa, R20 ;  /* 0x0000000aff287819 */ /* 0x000fe40000011614 */
[----:B------:R-:W-:Y:S02]  /*1c20*/  LOP3.LUT R49, R20, 0x3e003e0, RZ, 0xc0, !PT ;  /* 0x03e003e014317812 */ /* 0x000fe400078ec0ff */
[----:B------:R-:W-:Y:S02]  /*1c30*/  SHF.R.U32.HI R15, RZ, 0xe, R22 ;  /* 0x0000000eff0f7819 */ /* 0x000fe40000011616 */
[----:B------:R-:W-:Y:S02]  /*1c40*/  LOP3.LUT R30, R30, 0x10001, RZ, 0xc0, !PT ;  /* 0x000100011e1e7812 */ /* 0x000fe400078ec0ff */
[----:B------:R-:W-:Y:S02]  /*1c50*/  SHF.R.U32.HI R20, RZ, 0xe, R23 ;  /* 0x0000000eff147819 */ /* 0x000fe40000011617 */
[----:B------:R-:W-:-:S02]  /*1c60*/  LOP3.LUT R33, R33, 0x10001, RZ, 0xc0, !PT ;  /* 0x0001000121217812 */ /* 0x000fc400078ec0ff */
[C---:B----4-:R-:W-:Y:S02]  /*1c70*/  LOP3.LUT R41, R16.reuse, 0x1f001f, RZ, 0xc0, !PT ;  /* 0x001f001f10297812 */ /* 0x050fe400078ec0ff */
        /* <DEDUP_REMOVED lines=12> */
[----:B------:R-:W-:Y:S02]  /*1d40*/  LOP3.LUT R15, R30, 0x20002, R15, 0xf8, !PT ;  /* 0x000200021e0f7812 */ /* 0x000fe400078ef80f */
        /* <DEDUP_REMOVED lines=11> */
[----:B------:R-:W-:Y:S02]  /*1e00*/  SHF.R.U32.HI R19, RZ, 0xd, R19 ;  /* 0x0000000dff137819 */ /* 0x000fe40000011613 */
[C---:B------:R-:W-:Y:S02]  /*1e10*/  LOP3.LUT R22, R8.reuse, 0x1f001f, RZ, 0xc0, !PT ;  /* 0x001f001f08167812 */ /* 0x040fe400078ec0ff */
[----:B------:R-:W-:Y:S02]  /*1e20*/  SHF.R.U32.HI R23, RZ, 0xa, R8 ;  /* 0x0000000aff177819 */ /* 0x000fe40000011608 */
[----:B------:R-:W-:Y:S02]  /*1e30*/  LOP3.LUT R64, R8, 0x3e003e0, RZ, 0xc0, !PT ;  /* 0x03e003e008407812 */ /* 0x000fe400078ec0ff */
[----:B------:R-:W-:-:S02]  /*1e40*/  LOP3.LUT R29, R9, 0x1f001f, RZ, 0xc0, !PT ;  /* 0x001f001f091d7812 */ /* 0x000fc400078ec0ff */
[----:B------:R-:W-:Y:S02]  /*1e50*/  SHF.R.U32.HI R30, RZ, 0xa, R9 ;  /* 0x0000000aff1e7819 */ /* 0x000fe40000011609 */
[----:B------:R-:W-:Y:S02]  /*1e60*/  LOP3.LUT R67, R9, 0x3e003e0, RZ, 0xc0, !PT ;  /* 0x03e003e009437812 */ /* 0x000fe400078ec0ff */
[----:B------:R-:W-:Y:S02]  /*1e70*/  LOP3.LUT R13, R13, 0x40004, R16, 0xf8, !PT ;  /* 0x000400040d0d7812 */ /* 0x000fe400078ef810 */
[----:B------:R-:W-:Y:S02]  /*1e80*/  LOP3.LUT R14, R14, 0x40004, R17, 0xf8, !PT ;  /* 0x000400040e0e7812 */ /* 0x000fe400078ef811 */
[----:B------:R-:W-:Y:S02]  /*1e90*/  SHF.R.U32.HI R8, RZ, 0xc, R8 ;  /* 0x0000000cff087819 */ /* 0x000fe40000011608 */
[----:B------:R-:W-:-:S02]  /*1ea0*/  SHF.R.U32.HI R9, RZ, 0xc, R9 ;  /* 0x0000000cff097819 */ /* 0x000fc40000011609 */
[C---:B------:R-:W-:Y:S02]  /*1eb0*/  LOP3.LUT R33, R10.reuse, 0x1f001f, RZ, 0xc0, !PT ;  /* 0x001f001f0a217812 */ /* 0x040fe400078ec0ff */
[----:B------:R-:W-:Y:S02]  /*1ec0*/  SHF.R.U32.HI R34, RZ, 0xa, R10 ;  /* 0x0000000aff227819 */ /* 0x000fe4000001160a */
[----:B------:R-:W-:Y:S02]  /*1ed0*/  LOP3.LUT R69, R10, 0x3e003e0, RZ, 0xc0, !PT ;  /* 0x03e003e00a457812 */ /* 0x000fe400078ec0ff */
[----:B------:R-:W-:Y:S02]  /*1ee0*/  LOP3.LUT R15, R15, 0x40004, R18, 0xf8, !PT ;  /* 0x000400040f0f7812 */ /* 0x000fe400078ef812 */
[----:B------:R-:W-:Y:S02]  /*1ef0*/  SHF.R.U32.HI R10, RZ, 0xc, R10 ;  /* 0x0000000cff0a7819 */ /* 0x000fe4000001160a */
[----:B------:R-:W-:-:S02]  /*1f00*/  LOP3.LUT R37, R11, 0x1f001f, RZ, 0xc0, !PT ;  /* 0x001f001f0b257812 */ /* 0x000fc400078ec0ff */
[----:B------:R-:W-:Y:S02]  /*1f10*/  SHF.R.U32.HI R38, RZ, 0xa, R11 ;  /* 0x0000000aff267819 */ /* 0x000fe4000001160b */
[----:B------:R-:W-:Y:S02]  /*1f20*/  LOP3.LUT R73, R11, 0x3e003e0, RZ, 0xc0, !PT ;  /* 0x03e003e00b497812 */ /* 0x000fe400078ec0ff */
[----:B------:R-:W-:Y:S02]  /*1f30*/  LOP3.LUT R20, R20, 0x40004, R19, 0xf8, !PT ;  /* 0x0004000414147812 */ /* 0x000fe400078ef813 */
[----:B------:R-:W-:Y:S02]  /*1f40*/  SHF.R.U32.HI R11, RZ, 0xc, R11 ;  /* 0x0000000cff0b7819 */ /* 0x000fe4000001160b */
[----:B------:R-:W-:Y:S02]  /*1f50*/  LOP3.LUT R17, R13, 0x80008, R8, 0xf8, !PT ;  /* 0x000800080d117812 */ /* 0x000fe400078ef808 */
[----:B------:R-:W-:-:S02]  /*1f60*/  LOP3.LUT R18, R14, 0x80008, R9, 0xf8, !PT ;  /* 0x000800080e127812 */ /* 0x000fc400078ef809 */
        /* <DEDUP_REMOVED lines=18> */
[----:B------:R-:W-:Y:S02]  /*2090*/  LOP3.LUT R16, R17, 0x100010, R16, 0xf8, !PT ;  /* 0x0010001011107812 */ /* 0x000fe400078ef810 */
[----:B------:R-:W-:Y:S02]  /*20a0*/  LOP3.LUT R17, R18, 0x100010, R5, 0xf8, !PT ;  /* 0x0010001012117812 */ /* 0x000fe400078ef805 */
        /* <DEDUP_REMOVED lines=157> */
[----:B------:R-:W-:Y:S01]  /*2a80*/  PRMT R53, R53, 0x5410, R52 ;  /* 0x0000541035357816 */ /* 0x000fe20000000034 */
[----:B0-----:R-:W-:-:S09]  /*2a90*/  ULEA UR4, UR5, UR4, 0x18 ;  /* 0x0000000405047291 */ /* 0x001fd2000f8ec0ff */
[----:B------:R-:W0:Y:S04]  /*2aa0*/  LDS.128 R20, [UR4] ;  /* 0x00000004ff147984 */ /* 0x000e280008000c00 */
[----:B------:R-:W1:Y:S04]  /*2ab0*/  LDS.128 R24, [UR4+0x10] ;  /* 0x00001004ff187984 */ /* 0x000e680008000c00 */
[----:B------:R-:W2:Y:S01]  /*2ac0*/  LDS.128 R28, [UR4+0x20] ;  /* 0x00002004ff1c7984 */ /* 0x000ea20008000c00 */
[-C--:B0-----:R-:W-:Y:S02]  /*2ad0*/  HFMA2 R32, R84, R20.reuse, RZ ;  /* 0x0000001454207231 */ /* 0x081fe400000000ff */
[----:B------:R-:W-:-:S02]  /*2ae0*/  HFMA2 R87, R80, R20, RZ ;  /* 0x0000001450577231 */ /* 0x000fc400000000ff */
[-C--:B------:R-:W-:Y:S02]  /*2af0*/  HFMA2 R32, R83, R21.reuse, R32 ;  /* 0x0000001553207231 */ /* 0x080fe40000000020 */
[----:B------:R-:W-:Y:S02]  /*2b00*/  HFMA2 R87, R79, R21, R87 ;  /* 0x000000154f577231 */ /* 0x000fe40000000057 */
[-C--:B------:R-:W-:Y:S02]  /*2b10*/  HFMA2 R32, R82, R22.reuse, R32 ;  /* 0x0000001652207231 */ /* 0x080fe40000000020 */
[----:B------:R-:W-:Y:S02]  /*2b20*/  HFMA2 R87, R78, R22, R87 ;  /* 0x000000164e577231 */ /* 0x000fe40000000057 */
[-C--:B------:R-:W-:Y:S02]  /*2b30*/  HFMA2 R32, R81, R23.reuse, R32 ;  /* 0x0000001751207231 */ /* 0x080fe40000000020 */
[----:B------:R-:W-:-:S02]  /*2b40*/  HFMA2 R87, R77, R23, R87 ;  /* 0x000000174d577231 */ /* 0x000fc40000000057 */
[-C--:B-1----:R-:W-:Y:S02]  /*2b50*/  HFMA2 R85, R70, R24.reuse, R32 ;  /* 0x0000001846557231 */ /* 0x082fe40000000020 */
[----:B------:R-:W0:Y:S01]  /*2b60*/  LDS.128 R32, [UR4+0x30] ;  /* 0x00003004ff207984 */ /* 0x000e220008000c00 */
[----:B------:R-:W-:Y:S02]  /*2b70*/  HFMA2 R87, R66, R24, R87 ;  /* 0x0000001842577231 */ /* 0x000fe40000000057 */
[-C--:B------:R-:W-:Y:S02]  /*2b80*/  HFMA2 R85, R69, R25.reuse, R85 ;  /* 0x0000001945557231 */ /* 0x080fe40000000055 */
[----:B------:R-:W-:Y:S02]  /*2b90*/  HFMA2 R87, R65, R25, R87 ;  /* 0x0000001941577231 */ /* 0x000fe40000000057 */
[-C--:B------:R-:W-:Y:S02]  /*2ba0*/  HFMA2 R85, R68, R26.reuse, R85 ;  /* 0x0000001a44557231 */ /* 0x080fe40000000055 */
[----:B------:R-:W-:-:S02]  /*2bb0*/  HFMA2 R87, R64, R26, R87 ;  /* 0x0000001a40577231 */ /* 0x000fc40000000057 */
[-C--:B------:R-:W-:Y:S02]  /*2bc0*/  HFMA2 R85, R67, R27.reuse, R85 ;  /* 0x0000001b43557231 */ /* 0x080fe40000000055 */
[----:B------:R-:W-:Y:S02]  /*2bd0*/  HFMA2 R87, R6, R27, R87 ;  /* 0x0000001b06577231 */ /* 0x000fe40000000057 */
[-C--:B--2---:R-:W-:Y:S02]  /*2be0*/  HFMA2 R85, R51, R28.reuse, R85 ;  /* 0x0000001c33557231 */ /* 0x084fe40000000055 */
[----:B------:R-:W-:Y:S02]  /*2bf0*/  HFMA2 R87, R10, R28, R87 ;  /* 0x0000001c0a577231 */ /* 0x000fe40000000057 */
[-C--:B------:R-:W-:Y:S02]  /*2c00*/  HFMA2 R85, R50, R29.reuse, R85 ;  /* 0x0000001d32557231 */ /* 0x080fe40000000055 */
[----:B------:R-:W-:-:S02]  /*2c10*/  HFMA2 R87, R13, R29, R87 ;  /* 0x0000001d0d577231 */ /* 0x000fc40000000057 */
[-C--:B------:R-:W-:Y:S02]  /*2c20*/  HFMA2 R85, R49, R30.reuse, R85 ;  /* 0x0000001e31557231 */ /* 0x080fe40000000055 */
[----:B------:R-:W-:Y:S02]  /*2c30*/  HFMA2 R87, R3, R30, R87 ;  /* 0x0000001e03577231 */ /* 0x000fe40000000057 */
[-C--:B------:R-:W-:Y:S02]  /*2c40*/  HFMA2 R85, R48, R31.reuse, R85 ;  /* 0x0000001f30557231 */ /* 0x080fe40000000055 */
[----:B------:R-:W-:Y:S02]  /*2c50*/  HFMA2 R87, R16, R31, R87 ;  /* 0x0000001f10577231 */ /* 0x000fe40000000057 */
[-C--:B0-----:R-:W-:Y:S02]  /*2c60*/  HFMA2 R85, R47, R32.reuse, R85 ;  /* 0x000000202f557231 */ /* 0x081fe40000000055 */
[----:B------:R-:W-:-:S02]  /*2c70*/  HFMA2 R87, R19, R32, R87 ;  /* 0x0000002013577231 */ /* 0x000fc40000000057 */
[-C--:B------:R-:W-:Y:S02]  /*2c80*/  HFMA2 R85, R46, R33.reuse, R85 ;  /* 0x000000212e557231 */ /* 0x080fe40000000055 */
[----:B------:R-:W-:Y:S02]  /*2c90*/  HFMA2 R87, R7, R33, R87 ;  /* 0x0000002107577231 */ /* 0x000fe40000000057 */
[-C--:B------:R-:W-:Y:S02]  /*2ca0*/  HFMA2 R85, R38, R34.reuse, R85 ;  /* 0x0000002226557231 */ /* 0x080fe40000000055 */
[----:B------:R-:W-:Y:S02]  /*2cb0*/  HFMA2 R87, R40, R34, R87 ;  /* 0x0000002228577231 */ /* 0x000fe40000000057 */
[----:B------:R-:W-:-:S04]  /*2cc0*/  HFMA2 R85, R39, R35, R85 ;  /* 0x0000002327557231 */ /* 0x000fc80000000055 */
[----:B------:R-:W-:Y:S02]  /*2cd0*/  HADD2 R86, R85.H0_H0, R85.H1_H1 ;  /* 0x3000005555567230 */ /* 0x000fe40000000800 */
[----:B------:R-:W-:Y:S02]  /*2ce0*/  HFMA2 R85, R41, R35, R87 ;  /* 0x0000002329557231 */ /* 0x000fe40000000057 */
[-C--:B------:R-:W-:Y:S02]  /*2cf0*/  HFMA2 R87, R76, R20.reuse, RZ ;  /* 0x000000144c577231 */ /* 0x080fe400000000ff */
[----:B------:R-:W-:Y:S02]  /*2d00*/  HFMA2 R20, R73, R20, RZ.H0_H0 ;  /* 0x0000001449147231 */ /* 0x000fe400000400ff */
[----:B------:R-:W-:Y:S02]  /*2d10*/  HADD2 R85, R85.H0_H0, R85.H1_H1 ;  /* 0x3000005555557230 */ /* 0x000fe40000000800 */
[----:B------:R-:W-:-:S02]  /*2d20*/  HFMA2 R87, R75, R21, R87 ;  /* 0x000000154b577231 */ /* 0x000fc40000000057 */
[----:B------:R-:W-:Y:S02]  /*2d30*/  HFMA2 R20, R72, R21, R20 ;  /* 0x0000001548147231 */ /* 0x000fe40000000014 */
[-C--:B------:R-:W-:Y:S02]  /*2d40*/  HFMA2 R87, R74, R22.reuse, R87 ;  /* 0x000000164a577231 */ /* 0x080fe40000000057 */
[----:B------:R-:W-:Y:S01]  /*2d50*/  HFMA2 R20, R71, R22, R20 ;  /* 0x0000001647147231 */ /* 0x000fe20000000014 */
[----:B------:R-:W-:Y:S01]  /*2d60*/  PRMT R86, R86, 0x5410, R85 ;  /* 0x0000541056567816 */ /* 0x000fe20000000055 */
[-C--:B------:R-:W-:Y:S02]  /*2d70*/  HFMA2 R87, R63, R23.reuse, R87 ;  /* 0x000000173f577231 */ /* 0x080fe40000000057 */
[----:B------:R-:W-:Y:S02]  /*2d80*/  HFMA2 R20, R59, R23, R20 ;  /* 0x000000173b147231 */ /* 0x000fe40000000014 */
[----:B------:R-:W-:-:S02]  /*2d90*/  HFMA2 R86, R86, R55, RZ ;  /* 0x0000003756567231 */ /* 0x000fc400000000ff */
[-C--:B------:R-:W-:Y:S02]  /*2da0*/  HFMA2 R87, R62, R24.reuse, R87 ;  /* 0x000000183e577231 */ /* 0x080fe40000000057 */
[----:B------:R-:W-:Y:S02]  /*2db0*/  HFMA2 R20, R58, R24, R20 ;  /* 0x000000183a147231 */ /* 0x000fe40000000014 */
[-C--:B------:R-:W-:Y:S02]  /*2dc0*/  HFMA2 R87, R61, R25.reuse, R87 ;  /* 0x000000193d577231 */ /* 0x080fe40000000057 */
[----:B------:R-:W-:Y:S02]  /*2dd0*/  HFMA2 R20, R57, R25, R20 ;  /* 0x0000001939147231 */ /* 0x000fe40000000014 */
[-C--:B------:R-:W-:Y:S02]  /*2de0*/  HFMA2 R87, R60, R26.reuse, R87 ;  /* 0x0000001a3c577231 */ /* 0x080fe40000000057 */
[----:B------:R-:W-:-:S02]  /*2df0*/  HFMA2 R20, R56, R26, R20 ;  /* 0x0000001a38147231 */ /* 0x000fc40000000014 */
        /* <DEDUP_REMOVED lines=21> */
[----:B------:R-:W-:-:S07]  /*2f50*/  HFMA2 R85, R87, R53, RZ.H0_H0 ;  /* 0x0000003557557231 */ /* 0x000fce00000400ff */
.L_x_872:
[----:B------:R-:W-:Y:S02]  /*2f60*/  PRMT R88, RZ, 0x5410, RZ ;  /* 0x00005410ff587816 */ /* 0x000fe400000000ff */
        /* <DEDUP_REMOVED lines=9> */
[----:B------:R-:W-:-:S11]  /*3000*/  PRMT R88, RZ, 0x7610, R88 ;  /* 0x00007610ff587816 */ /* 0x000fd60000000058 */
[----:B------:R-:W-:Y:S05]  /*3010*/  @!P1 BRA `(.L_x_873) ;  /* 0x0000000400449947 */ /* 0x000fea0003800000 */
[----:B------:R-:W0:Y:S01]  /*3020*/  S2UR UR5, SR_CgaCtaId ;  /* 0x00000000000579c3 */ /* 0x000e220000008800 */
[----:B------:R-:W-:Y:S01]  /*3030*/  UMOV UR4, 0x400 ;  /* 0x0000040000047882 */ /* 0x000fe20000000000 */
[----:B------:R-:W-:Y:S02]  /*3040*/  PRMT R55, R55, 0x5410, R54 ;  /* 0x0000541037377816 */ /* 0x000fe40000000036 */
[----:B------:R-:W-:Y:S01]  /*3050*/  PRMT R53, R53, 0x5410, R52 ;  /* 0x0000541035357816 */ /* 0x000fe20000000034 */
[----:B0-----:R-:W-:-:S09]  /*3060*/  ULEA UR4, UR5, UR4, 0x18 ;  /* 0x0000000405047291 */ /* 0x001fd2000f8ec0ff */
[----:B------:R-:W0:Y:S04]  /*3070*/  LDS.128 R20, [UR4+0x40] ;  /* 0x00004004ff147984 */ /* 0x000e280008000c00 */
        /* <DEDUP_REMOVED lines=25> */
[----:B------:R-:W0:Y:S01]  /*3210*/  LDS.128 R32, [UR4+0x70] ;  /* 0x00007004ff207984 */ /* 0x000e220008000c00 */
[----:B------:R-:W-:Y:S02]  /*3220*/  HFMA2 R91, R17, R31, R91 ;  /* 0x0000001f115b7231 */ /* 0x000fe4000000005b */
[-C--:B0-----:R-:W-:Y:S02]  /*3230*/  HFMA2 R87, R47, R32.reuse, R87 ;  /* 0x000000202f577231 */ /* 0x081fe40000000057 */
        /* <DEDUP_REMOVED lines=8> */
[-C--:B------:R-:W-:Y:S02]  /*32c0*/  HFMA2 R87, R80, R20.reuse, RZ ;  /* 0x0000001450577231 */ /* 0x080fe400000000ff */
[----:B------:R-:W-:Y:S02]  /*32d0*/  HFMA2 R20, R73, R20, RZ.H0_H0 ;  /* 0x0000001449147231 */ /* 0x000fe400000400ff */
[----:B------:R-:W-:Y:S02]  /*32e0*/  HADD2 R91, R91.H0_H0, R91.H1_H1 ;  /* 0x3000005b5b5b7230 */ /* 0x000fe40000000800 */
        /* <DEDUP_REMOVED lines=30> */
[----:B------:R-:W-:Y:S02]  /*34d0*/  HADD2 R87, R87.H0_H0, R87.H1_H1 ;  /* 0x3000005757577230 */ /* 0x000fe40000000800 */
[----:B------:R-:W-:-:S03]  /*34e0*/  HADD2 R20, R20.H0_H0, R20.H1_H1 ;  /* 0x3000001414147230 */ /* 0x000fc60000000800 */
[----:B------:R-:W-:Y:S02]  /*34f0*/  PRMT R88, R88, 0x5410, R87 ;  /* 0x0000541058587816 */ /* 0x000fe40000000057 */
[----:B------:R-:W-:-:S03]  /*3500*/  PRMT R91, R91, 0x5410, R20 ;  /* 0x000054105b5b7816 */ /* 0x000fc60000000014 */
[----:B------:R-:W-:Y:S02]  /*3510*/  HFMA2 R88, R88, R55, RZ ;  /* 0x0000003758587231 */ /* 0x000fe400000000ff */
[----:B------:R-:W-:-:S07]  /*3520*/  HFMA2 R87, R91, R53, RZ.H0_H0 ;  /* 0x000000355b577231 */ /* 0x000fce00000400ff */
.L_x_873:
        /* <DEDUP_REMOVED lines=92> */
.L_x_874:
[----:B------:R-:W-:Y:S01]  /*3af0*/  PRMT R20, RZ, 0x5410, RZ ;  /* 0x00005410ff147816 */ /* 0x000fe200000000ff */
[----:B------:R-:W-:Y:S06]  /*3b00*/  @P0 BRA `(.L_x_871) ;  /* 0x0000000400440947 */ /* 0x000fec0003800000 */
[----:B------:R-:W0:Y:S01]  /*3b10*/  S2UR UR5, SR_CgaCtaId ;  /* 0x00000000000579c3 */ /* 0x000e220000008800 */
[----:B------:R-:W-:Y:S01]  /*3b20*/  UMOV UR4, 0x400 ;  /* 0x0000040000047882 */ /* 0x000fe20000000000 */
[----:B------:R-:W-:Y:S02]  /*3b30*/  PRMT R55, R55, 0x5410, R54 ;  /* 0x0000541037377816 */ /* 0x000fe40000000036 */
[----:B------:R-:W-:Y:S01]  /*3b40*/  PRMT R53, R53, 0x5410, R52 ;  /* 0x0000541035357816 */ /* 0x000fe20000000034 */
        /* <DEDUP_REMOVED lines=75> */
[----:B------:R-:W-:-:S04]  /*4000*/  HFMA2 R91, R15, R55, RZ ;  /* 0x000000370f5b7231 */ /* 0x000fc800000000ff */
[----:B------:R-:W-:-:S07]  /*4010*/  HFMA2 R20, R34, R53, RZ.H0_H0 ;  /* 0x0000003522147231 */ /* 0x000fce00000400ff */
.L_x_871:
[----:B------:R-:W0:Y:S01]  /*4020*/  S2R R5, SR_TID.X ;  /* 0x0000000000057919 */ /* 0x000e220000002100 */
[----:B------:R-:W1:Y:S01]  /*4030*/  LDC R9, c[0x0][0x3ac] ;  /* 0x0000eb00ff097b82 */ /* 0x000e620000000800 */
[----:B------:R-:W-:Y:S01]  /*4040*/  SHF.L.U32 R89, R89, 0x2, RZ ;  /* 0x0000000259597819 */ /* 0x000fe200000006ff */
[----:B------:R-:W2:Y:S06]  /*4050*/  LDCU UR4, c[0x0][0x3a8] ;  /* 0x00007500ff0477ac */ /* 0x000eac0008000800 */
[----:B------:R-:W3:Y:S01]  /*4060*/  LDC.64 R2, c[0x0][0x3a0] ;  /* 0x0000e800ff027b82 */ /* 0x000ee20000000a00 */
[----:B0-----:R-:W-:-:S04]  /*4070*/  IMAD R0, R94, 0x20, R5 ;  /* 0x000000205e007824 */ /* 0x001fc800078e0205 */
[----:B------:R-:W-:-:S04]  /*4080*/  IMAD.SHL.U32 R0, R0, 0x4, RZ ;  /* 0x0000000400007824 */ /* 0x000fc800078e00ff */
[----:B-1----:R-:W-:-:S04]  /*4090*/  IMAD R5, R89, R9, R0 ;  /* 0x0000000959057224 */ /* 0x002fc800078e0200 */
[----:B---3--:R-:W-:-:S05]  /*40a0*/  IMAD.WIDE R2, R5, 0x2, R2 ;  /* 0x0000000205027825 */ /* 0x008fca00078e0202 */
[----:B------:R0:W-:Y:S01]  /*40b0*/  ATOM.E.ADD.F16x2.RN.STRONG.GPU P1, RZ, desc[UR6][R2.64], R86 ;  /* 0x8000005602ff79a2 */ /* 0x0001e2000c12e106 */
[----:B--2---:R-:W-:Y:S01]  /*40c0*/  IADD3 R89, PT, PT, -R89, UR4, RZ ;  /* 0x0000000459597c10 */ /* 0x004fe2000fffe1ff */
[----:B------:R-:W-:Y:S03]  /*40d0*/  BSSY.RECONVERGENT B0, `(.L_x_875) ;  /* 0x000000f000007945 */ /* 0x000fe60003800200 */
[----:B------:R-:W-:Y:S01]  /*40e0*/  ISETP.NE.AND P0, PT, R89, 0x1, PT ;  /* 0x000000015900780c */ /* 0x000fe20003f05270 */
[----:B0-----:R-:W-:-:S12]  /*40f0*/  @P1 BRA `(.L_x_876) ;  /* 0x0000000000301947 */ /* 0x001fd80003800000 */
[----:B------:R-:W0:Y:S02]  /*4100*/  QSPC.E.S P1, RZ, [R2] ;  /* 0x0000000002ff73aa */ /* 0x000e240000020500 */
[----:B0-----:R-:W-:Y:S05]  /*4110*/  @!P1 BRA `(.L_x_877) ;  /* 0x00000000001c9947 */ /* 0x001fea0003800000 */
[----:B------:R-:W-:-:S04]  /*4120*/  MOV R4, R2 ;  /* 0x0000000200047202 */ /* 0x000fc80000000f00 */
[----:B------:R-:W-:-:S07]  /*4130*/  MOV R4, R4 ;  /* 0x0000000400047202 */ /* 0x000fce0000000f00 */
.L_x_878:
[----:B------:R-:W0:Y:S02]  /*4140*/  LDS R6, [R4] ;  /* 0x0000000004067984 */ /* 0x000e240000000800 */
[----:B0-----:R-:W-:-:S05]  /*4150*/  HADD2 R7, R6, R86 ;  /* 0x0000005606077230 */ /* 0x001fca0000000000 */
[----:B------:R-:W0:Y:S02]  /*4160*/  ATOMS.CAST.SPIN P1, [R4], R6, R7 ;  /* 0x000000060400758d */ /* 0x000e240001820007 */
[----:B0-----:R-:W-:Y:S05]  /*4170*/  @!P1 BRA `(.L_x_878) ;  /* 0xfffffffc00f09947 */ /* 0x001fea000383ffff */
[----:B------:R-:W-:Y:S05]  /*4180*/  BRA `(.L_x_876) ;  /* 0x00000000000c7947 */ /* 0x000fea0003800000 */
.L_x_877:
[----:B------:R-:W2:Y:S02]  /*4190*/  LD.E R0, desc[UR6][R2.64] ;  /* 0x0000000602007980 */ /* 0x000ea4000c101900 */
[----:B--2---:R-:W-:-:S05]  /*41a0*/  IMAD.IADD R5, R86, 0x1, R0 ;  /* 0x0000000156057824 */ /* 0x004fca00078e0200 */
[----:B------:R0:W-:Y:S02]  /*41b0*/  ST.E desc[UR6][R2.64], R5 ;  /* 0x0000000502007985 */ /* 0x0001e4000c101906 */
.L_x_876:
[----:B------:R-:W-:Y:S05]  /*41c0*/  BSYNC.RECONVERGENT B0 ;  /* 0x0000000000007941 */ /* 0x000fea0003800200 */
.L_x_875:
[----:B------:R1:W-:Y:S01]  /*41d0*/  ATOM.E.ADD.F16x2.RN.STRONG.GPU P1, RZ, desc[UR6][R2.64+0x4], R85 ;  /* 0x8000045502ff79a2 */ /* 0x0003e2000c12e106 */
[----:B------:R-:W-:Y:S04]  /*41e0*/  BSSY.RECONVERGENT B0, `(.L_x_879) ;  /* 0x000000e000007945 */ /* 0x000fe80003800200 */
[----:B-1----:R-:W-:Y:S05]  /*41f0*/  @P1 BRA `(.L_x_880) ;  /* 0x0000000000301947 */ /* 0x002fea0003800000 */
[----:B------:R-:W1:Y:S02]  /*4200*/  QSPC.E.S P1, RZ, [R2+0x4] ;  /* 0x0000040002ff73aa */ /* 0x000e640000020500 */
[----:B-1----:R-:W-:Y:S05]  /*4210*/  @!P1 BRA `(.L_x_881) ;  /* 0x00000000001c9947 */ /* 0x002fea0003800000 */
[----:B------:R-:W-:-:S04]  /*4220*/  MOV R4, R2 ;  /* 0x0000000200047202 */ /* 0x000fc80000000f00 */
[----:B------:R-:W-:-:S07]  /*4230*/  MOV R4, R4 ;  /* 0x0000000400047202 */ /* 0x000fce0000000f00 */
.L_x_882:
[----:B------:R-:W1:Y:S02]  /*4240*/  LDS R6, [R4+0x4] ;  /* 0x0000040004067984 */ /* 0x000e640000000800 */
[----:B-1----:R-:W-:-:S05]  /*4250*/  HFMA2 R7, R6, 1, 1, R85 ;  /* 0x3c003c0006077831 */ /* 0x002fca0000000055 */
[----:B------:R-:W1:Y:S02]  /*4260*/  ATOMS.CAST.SPIN P1, [R4+0x4], R6, R7 ;  /* 0x000004060400758d */ /* 0x000e640001820007 */
[----:B-1----:R-:W-:Y:S05]  /*4270*/  @!P1 BRA `(.L_x_882) ;  /* 0xfffffffc00f09947 */ /* 0x002fea000383ffff */
[----:B------:R-:W-:Y:S05]  /*4280*/  BRA `(.L_x_880) ;  /* 0x00000000000c7947 */ /* 0x000fea0003800000 */
.L_x_881:
[----:B------:R-:W0:Y:S02]  /*4290*/  LD.E R0, desc[UR6][R2.64+0x4] ;  /* 0x0000040602007980 */ /* 0x000e24000c101900 */
[----:B0-----:R-:W-:-:S05]  /*42a0*/  IMAD.IADD R5, R85, 0x1, R0 ;  /* 0x0000000155057824 */ /* 0x001fca00078e0200 */
[----:B------:R1:W-:Y:S02]  /*42b0*/  ST.E desc[UR6][R2.64+0x4], R5 ;  /* 0x0000040502007985 */ /* 0x0003e4000c101906 */
.L_x_880:
[----:B------:R-:W-:Y:S05]  /*42c0*/  BSYNC.RECONVERGENT B0 ;  /* 0x0000000000007941 */ /* 0x000fea0003800200 */
.L_x_879:
        /* <DEDUP_REMOVED lines=9> */
.L_x_886:
[----:B------:R-:W0:Y:S02]  /*4360*/  LDS R6, [R4] ;  /* 0x0000000004067984 */ /* 0x000e240000000800 */
[----:B0-----:R-:W-:-:S05]  /*4370*/  HADD2 R7, R6, R88 ;  /* 0x0000005806077230 */ /* 0x001fca0000000000 */
[----:B------:R-:W0:Y:S02]  /*4380*/  ATOMS.CAST.SPIN P0, [R4], R6, R7 ;  /* 0x000000060400758d */ /* 0x000e240001800007 */
[----:B0-----:R-:W-:Y:S05]  /*4390*/  @!P0 BRA `(.L_x_886) ;  /* 0xfffffffc00f08947 */ /* 0x001fea000383ffff */
[----:B------:R-:W-:Y:S05]  /*43a0*/  BRA `(.L_x_884) ;  /* 0x00000000000c7947 */ /* 0x000fea0003800000 */
.L_x_885:
[----:B------:R-:W2:Y:S02]  /*43b0*/  LD.E R0, desc[UR6][R2.64] ;  /* 0x0000000602007980 */ /* 0x000ea4000c101900 */
[----:B--2---:R-:W-:-:S05]  /*43c0*/  IMAD.IADD R5, R88, 0x1, R0 ;  /* 0x0000000158057824 */ /* 0x004fca00078e0200 */
[----:B------:R0:W-:Y:S02]  /*43d0*/  ST.E desc[UR6][R2.64], R5 ;  /* 0x0000000502007985 */ /* 0x0001e4000c101906 */
.L_x_884:
[----:B------:R-:W-:Y:S05]  /*43e0*/  BSYNC.RECONVERGENT B0 ;  /* 0x0000000000007941 */ /* 0x000fea0003800200 */
.L_x_883:
[----:B------:R1:W-:Y:S01]  /*43f0*/  ATOM.E.ADD.F16x2.RN.STRONG.GPU P0, RZ, desc[UR6][R2.64+0x4], R87 ;  /* 0x8000045702ff79a2 */ /* 0x0003e2000c10e106 */
[----:B------:R-:W-:Y:S04]  /*4400*/  BSSY.RECONVERGENT B0, `(.L_x_887) ;  /* 0x000000e000007945 */ /* 0x000fe80003800200 */
[----:B-1----:R-:W-:Y:S05]  /*4410*/  @P0 BRA `(.L_x_888) ;  /* 0x0000000000300947 */ /* 0x002fea0003800000 */
[----:B------:R-:W1:Y:S02]  /*4420*/  QSPC.E.S P0, RZ, [R2+0x4] ;  /* 0x0000040002ff73aa */ /* 0x000e640000000500 */
[----:B-1----:R-:W-:Y:S05]  /*4430*/  @!P0 BRA `(.L_x_889) ;  /* 0x00000000001c8947 */ /* 0x002fea0003800000 */
[----:B------:R-:W-:-:S04]  /*4440*/  MOV R4, R2 ;  /* 0x0000000200047202 */ /* 0x000fc80000000f00 */
[----:B------:R-:W-:-:S07]  /*4450*/  MOV R4, R4 ;  /* 0x0000000400047202 */ /* 0x000fce0000000f00 */
.L_x_890:
[----:B------:R-:W1:Y:S02]  /*4460*/  LDS R6, [R4+0x4] ;  /* 0x0000040004067984 */ /* 0x000e640000000800 */
[----:B-1----:R-:W-:-:S05]  /*4470*/  HFMA2 R7, R6, 1, 1, R87 ;  /* 0x3c003c0006077831 */ /* 0x002fca0000000057 */
[----:B------:R-:W1:Y:S02]  /*4480*/  ATOMS.CAST.SPIN P0, [R4+0x4], R6, R7 ;  /* 0x000004060400758d */ /* 0x000e640001800007 */
[----:B-1----:R-:W-:Y:S05]  /*4490*/  @!P0 BRA `(.L_x_890) ;  /* 0xfffffffc00f08947 */ /* 0x002fea000383ffff */
[----:B------:R-:W-:Y:S05]  /*44a0*/  BRA `(.L_x_888) ;  /* 0x00000000000c7947 */ /* 0x000fea0003800000 */
.L_x_889:
[----:B------:R-:W0:Y:S02]  /*44b0*/  LD.E R0, desc[UR6][R2.64+0x4] ;  /* 0x0000040602007980 */ /* 0x000e24000c101900 */
[----:B0-----:R-:W-:-:S05]  /*44c0*/  IMAD.IADD R5, R87, 0x1, R0 ;  /* 0x0000000157057824 */ /* 0x001fca00078e0200 */
[----:B------:R1:W-:Y:S02]  /*44d0*/  ST.E desc[UR6][R2.64+0x4], R5 ;  /* 0x0000040502007985 */ /* 0x0003e4000c101906 */
.L_x_888:
[----:B------:R-:W-:Y:S05]  /*44e0*/  BSYNC.RECONVERGENT B0 ;  /* 0x0000000000007941 */ /* 0x000fea0003800200 */
.L_x_887:
        /* <DEDUP_REMOVED lines=10> */
.L_x_894:
[----:B------:R-:W0:Y:S02]  /*4590*/  LDS R6, [R4] ;  /* 0x0000000004067984 */ /* 0x000e240000000800 */
[----:B0-----:R-:W-:-:S05]  /*45a0*/  HADD2 R7, R6, R32 ;  /* 0x0000002006077230 */ /* 0x001fca0000000000 */
[----:B------:R-:W0:Y:S02]  /*45b0*/  ATOMS.CAST.SPIN P0, [R4], R6, R7 ;  /* 0x000000060400758d */ /* 0x000e240001800007 */
[----:B0-----:R-:W-:Y:S05]  /*45c0*/  @!P0 BRA `(.L_x_894) ;  /* 0xfffffffc00f08947 */ /* 0x001fea000383ffff */
[----:B------:R-:W-:Y:S05]  /*45d0*/  BRA `(.L_x_892) ;  /* 0x00000000000c7947 */ /* 0x000fea0003800000 */
.L_x_893:
[----:B------:R-:W2:Y:S02]  /*45e0*/  LD.E R0, desc[UR6][R2.64] ;  /* 0x0000000602007980 */ /* 0x000ea4000c101900 */
[----:B--2---:R-:W-:-:S05]  /*45f0*/  IMAD.IADD R5, R32, 0x1, R0 ;  /* 0x0000000120057824 */ /* 0x004fca00078e0200 */
[----:B------:R0:W-:Y:S02]  /*4600*/  ST.E desc[UR6][R2.64], R5 ;  /* 0x0000000502007985 */ /* 0x0001e4000c101906 */
.L_x_892:
[----:B------:R-:W-:Y:S05]  /*4610*/  BSYNC.RECONVERGENT B0 ;  /* 0x0000000000007941 */ /* 0x000fea0003800200 */
.L_x_891:
[----:B------:R1:W-:Y:S01]  /*4620*/  ATOM.E.ADD.F16x2.RN.STRONG.GPU P0, RZ, desc[UR6][R2.64+0x4], R33 ;  /* 0x8000042102ff79a2 */ /* 0x0003e2000c10e106 */
[----:B------:R-:W-:Y:S04]  /*4630*/  BSSY.RECONVERGENT B0, `(.L_x_895) ;  /* 0x000000e000007945 */ /* 0x000fe80003800200 */
[----:B-1----:R-:W-:Y:S05]  /*4640*/  @P0 BRA `(.L_x_896) ;  /* 0x0000000000300947 */ /* 0x002fea0003800000 */
[----:B------:R-:W1:Y:S02]  /*4650*/  QSPC.E.S P0, RZ, [R2+0x4] ;  /* 0x0000040002ff73aa */ /* 0x000e640000000500 */
[----:B-1----:R-:W-:Y:S05]  /*4660*/  @!P0 BRA `(.L_x_897) ;  /* 0x00000000001c8947 */ /* 0x002fea0003800000 */
[----:B------:R-:W-:-:S04]  /*4670*/  MOV R4, R2 ;  /* 0x0000000200047202 */ /* 0x000fc80000000f00 */
[----:B------:R-:W-:-:S07]  /*4680*/  MOV R4, R4 ;  /* 0x0000000400047202 */ /* 0x000fce0000000f00 */
.L_x_898:
[----:B------:R-:W1:Y:S02]  /*4690*/  LDS R6, [R4+0x4] ;  /* 0x0000040004067984 */ /* 0x000e640000000800 */
[----:B-1----:R-:W-:-:S05]  /*46a0*/  HFMA2 R7, R6, 1, 1, R33 ;  /* 0x3c003c0006077831 */ /* 0x002fca0000000021 */
[----:B------:R-:W1:Y:S02]  /*46b0*/  ATOMS.CAST.SPIN P0, [R4+0x4], R6, R7 ;  /* 0x000004060400758d */ /* 0x000e640001800007 */
[----:B-1----:R-:W-:Y:S05]  /*46c0*/  @!P0 BRA `(.L_x_898) ;  /* 0xfffffffc00f08947 */ /* 0x002fea000383ffff */
[----:B------:R-:W-:Y:S05]  /*46d0*/  BRA `(.L_x_896) ;  /* 0x00000000000c7947 */ /* 0x000fea0003800000 */
.L_x_897:
[----:B------:R-:W0:Y:S02]  /*46e0*/  LD.E R0, desc[UR6][R2.64+0x4] ;  /* 0x0000040602007980 */ /* 0x000e24000c101900 */
[----:B0-----:R-:W-:-:S05]  /*46f0*/  IMAD.IADD R5, R33, 0x1, R0 ;  /* 0x0000000121057824 */ /* 0x001fca00078e0200 */
[----:B------:R1:W-:Y:S02]  /*4700*/  ST.E desc[UR6][R2.64+0x4], R5 ;  /* 0x0000040502007985 */ /* 0x0003e4000c101906 */
.L_x_896:
[----:B------:R-:W-:Y:S05]  /*4710*/  BSYNC.RECONVERGENT B0 ;  /* 0x0000000000007941 */ /* 0x000fea0003800200 */
.L_x_895:
        /* <DEDUP_REMOVED lines=10> */
.L_x_902:
[----:B------:R-:W0:Y:S02]  /*47c0*/  LDS R6, [R4] ;  /* 0x0000000004067984 */ /* 0x000e240000000800 */
[----:B0-----:R-:W-:-:S05]  /*47d0*/  HADD2 R7, R6, R91 ;  /* 0x0000005b06077230 */ /* 0x001fca0000000000 */
[----:B------:R-:W0:Y:S02]  /*47e0*/  ATOMS.CAST.SPIN P0, [R4], R6, R7 ;  /* 0x000000060400758d */ /* 0x000e240001800007 */
[----:B0-----:R-:W-:Y:S05]  /*47f0*/  @!P0 BRA `(.L_x_902) ;  /* 0xfffffffc00f08947 */ /* 0x001fea000383ffff */
[----:B------:R-:W-:Y:S05]  /*4800*/  BRA `(.L_x_900) ;  /* 0x00000000000c7947 */ /* 0x000fea0003800000 */
.L_x_901:
[----:B------:R-:W2:Y:S02]  /*4810*/  LD.E R0, desc[UR6][R2.64] ;  /* 0x0000000602007980 */ /* 0x000ea4000c101900 */
[----:B--2---:R-:W-:-:S05]  /*4820*/  IMAD.IADD R5, R91, 0x1, R0 ;  /* 0x000000015b057824 */ /* 0x004fca00078e0200 */
[----:B------:R0:W-:Y:S02]  /*4830*/  ST.E desc[UR6][R2.64], R5 ;  /* 0x0000000502007985 */ /* 0x0001e4000c101906 */
.L_x_900:
[----:B------:R-:W-:Y:S05]  /*4840*/  BSYNC.RECONVERGENT B0 ;  /* 0x0000000000007941 */ /* 0x000fea0003800200 */
.L_x_899:
[----:B------:R1:W-:Y:S02]  /*4850*/  ATOM.E.ADD.F16x2.RN.STRONG.GPU P0, RZ, desc[UR6][R2.64+0x4], R20 ;  /* 0x8000041402ff79a2 */ /* 0x0003e4000c10e106 */
[----:B-1----:R-:W-:Y:S05]  /*4860*/  @P0 EXIT ;  /* 0x000000000000094d */ /* 0x002fea0003800000 */
[----:B------:R-:W1:Y:S02]  /*4870*/  QSPC.E.S P0, RZ, [R2+0x4] ;  /* 0x0000040002ff73aa */ /* 0x000e640000000500 */
[----:B-1----:R-:W-:Y:S05]  /*4880*/  @!P0 BRA `(.L_x_903) ;  /* 0x0000000000188947 */ /* 0x002fea0003800000 */
[----:B0-----:R-:W-:-:S07]  /*4890*/  MOV R2, R2 ;  /* 0x0000000200027202 */ /* 0x001fce0000000f00 */
.L_x_904:
[----:B------:R-:W0:Y:S02]  /*48a0*/  LDS R4, [R2+0x4] ;  /* 0x0000040002047984 */ /* 0x000e240000000800 */
[----:B0-----:R-:W-:-:S05]  /*48b0*/  HFMA2 R5, R4, 1, 1, R20 ;  /* 0x3c003c0004057831 */ /* 0x001fca0000000014 */
[----:B------:R-:W0:Y:S02]  /*48c0*/  ATOMS.CAST.SPIN P0, [R2+0x4], R4, R5 ;  /* 0x000004040200758d */ /* 0x000e240001800005 */
[----:B0-----:R-:W-:Y:S05]  /*48d0*/  @!P0 BRA `(.L_x_904) ;  /* 0xfffffffc00f08947 */ /* 0x001fea000383ffff */
[----:B------:R-:W-:Y:S05]  /*48e0*/  EXIT ;  /* 0x000000000000794d */ /* 0x000fea0003800000 */
.L_x_903:
[----:B------:R-:W0:Y:S02]  /*48f0*/  LD.E R0, desc[UR6][R2.64+0x4] ;  /* 0x0000040602007980 */ /* 0x000e24000c101900 */
[----:B0-----:R-:W-:-:S05]  /*4900*/  IADD3 R5, PT, PT, R20, R0, RZ ;  /* 0x0000000014057210 */ /* 0x001fca0007ffe0ff */
[----:B------:R-:W-:Y:S01]  /*4910*/  ST.E desc[UR6][R2.64+0x4], R5 ;  /* 0x0000040502007985 */ /* 0x000fe2000c101906 */
[----:B------:R-:W-:Y:S05]  /*4920*/  EXIT ;  /* 0x000000000000794d */ /* 0x000fea0003800000 */
.L_x_905:
        /* <DEDUP_REMOVED lines=13> */
.L_x_3925:


//--------------------- .text._Z23gemm_half_q_half_kernelILi4ELi24ELb1ELb0ELi32EEvPK6__halfPKjS4_S2_PS0_iiiiPKtS7_iiiiiibS2_i --------------------------
	.section	.text._Z23gemm_half_q_half_kernelILi4ELi24ELb1ELb0ELi32EEvPK6__halfPKjS4_S2_PS0_iiiiPKtS7_iiiiiibS2_i,"ax",@progbits
	.align	128
        .global         _Z23gemm_half_q_half_kernelILi4ELi24ELb1ELb0ELi32EEvPK6__halfPKjS4_S2_PS0_iiiiPKtS7_iiiiiibS2_i
        .type           _Z23gemm_half_q_half_kernelILi4ELi24ELb1ELb0ELi32EEvPK6__halfPKjS4_S2_PS0_iiiiPKtS7_iiiiiibS2_i,@function
        .size           _Z23gemm_half_q_half_kernelILi4ELi24ELb1ELb0ELi32EEvPK6__halfPKjS4_S2_PS0_iiiiPKtS7_iiiiiibS2_i,(.L_x_3926 - _Z23gemm_half_q_half_kernelILi4ELi24ELb1ELb0ELi32EEvPK6__halfPKjS4_S2_PS0_iiiiPKtS7_iiiiiibS2_i)
        .other          _Z23gemm_half_q_half_kernelILi4ELi24ELb1ELb0ELi32EEvPK6__halfPKjS4_S2_PS0_iiiiPKtS7_iiiiiibS2_i,@"STO_CUDA_ENTRY STV_DEFAULT"
_Z23gemm_half_q_half_kernelILi4ELi24ELb1ELb0ELi32EEvPK6__halfPKjS4_S2_PS0_iiiiPKtS7_iiiiiibS2_i:
.text._Z23gemm_half_q_half_kernelILi4ELi24ELb1ELb0ELi32EEvPK6__halfPKjS4_S2_PS0_iiiiPKtS7_iiiiiibS2_i:
[----:B------:R-:W-:Y:S08]  /*0000*/  LDC R1, c[0x0][0x37c] ;  /* 0x0000df00ff017b82 */ /* 0x000ff00000000800 */
[----:B------:R-:W0:Y:S01]  /*0010*/  S2UR UR18, SR_CTAID.Y ;  /* 0x00000000001279c3 */ /* 0x000e220000002600 */
[----:B------:R-:W0:Y:S02]  /*0020*/  LDCU UR5, c[0x0][0x3a8] ;  /* 0x00007500ff0577ac */ /* 0x000e240008000800 */
[----:B0-----:R-:W-:-:S04]  /*0030*/  UIMAD UR5, UR18, -0x4, UR5 ;  /* 0xfffffffc120578a4 */ /* 0x001fc8000f8e0205 */
[----:B------:R-:W-:-:S06]  /*0040*/  UISETP.GE.AND UP0, UPT, UR5, 0x1, UPT ;  /* 0x000000010500788c */ /* 0x000fcc000bf06270 */
[----:B------:R-:W-:-:S13]  /*0050*/  PLOP3.LUT P0, PT, PT, PT, UP0, 0x80, 0x8 ;  /* 0x000000000008781c */ /* 0x000fda0003f0f008 */
[----:B------:R-:W-:Y:S05]  /*0060*/  @!P0 EXIT ;  /* 0x000000000000894d */ /* 0x000fea0003800000 */
[----:B------:R-:W0:Y:S01]  /*0070*/  LDC.64 R4, c[0x0][0x3e8] ;  /* 0x0000fa00ff047b82 */ /* 0x000e220000000a00 */
[----:B------:R-:W0:Y:S07]  /*0080*/  LDCU.64 UR12, c[0x0][0x358] ;  /* 0x00006b00ff0c77ac */ /* 0x000e2e0008000a00 */
[----:B------:R-:W1:Y:S01]  /*0090*/  S2UR UR14, SR_CTAID.Z ;  /* 0x00000000000e79c3 */ /* 0x000e620000002700 */
[----:B------:R-:W2:Y:S07]  /*00a0*/  S2R R3, SR_TID.X ;  /* 0x0000000000037919 */ /* 0x000eae0000002100 */
[----:B------:R-:W3:Y:S01]  /*00b0*/  LDC R0, c[0x0][0x3b0] ;  /* 0x0000ec00ff007b82 */ /* 0x000ee20000000800 */
[----:B0-----:R-:W4:Y:S01]  /*00c0*/  LDG.E.U16 R91, desc[UR12][R4.64] ;  /* 0x0000000c045b7981 */ /* 0x001f22000c1e1500 */
[----:B------:R-:W-:Y:S01]  /*00d0*/  UISETP.NE.AND UP0, UPT, UR5, 0x1, UPT ;  /* 0x000000010500788c */ /* 0x000fe2000bf05270 */
[----:B------:R-:W-:-:S02]  /*00e0*/  PRMT R89, RZ, 0x7610, R89 ;  /* 0x00007610ff597816 */ /* 0x000fc40000000059 */
[----:B------:R-:W-:-:S03]  /*00f0*/  PRMT R88, RZ, 0x7610, R88 ;  /* 0x00007610ff587816 */ /* 0x000fc60000000058 */
[----:B------:R-:W-:Y:S01]  /*0100*/  PLOP3.LUT P1, PT, PT, PT, UP0, 0x80, 0x8 ;  /* 0x000000000008781c */ /* 0x000fe20003f2f008 */
[----:B-1----:R-:W-:Y:S02]  /*0110*/  USHF.L.U32 UR6, UR14, 0x5, URZ ;  /* 0x000000050e067899 */ /* 0x002fe400080006ff */
[----:B------:R-:W-:Y:S01]  /*0120*/  UPLOP3.LUT UP0, UPT, UPT, UPT, UPT, 0x80, 0x8 ;  /* 0x000000000008789c */ /* 0x000fe20003f0f070 */
[----:B----4-:R-:W-:-:S09]  /*0130*/  PRMT R2, R91, 0x7610, R2 ;  /* 0x000076105b027816 */ /* 0x010fd20000000002 */
[----:B--23--:R-:W-:Y:S05]  /*0140*/  @!P1 BRA `(.L_x_906) ;  /* 0x0000000000489947 */ /* 0x00cfea0003800000 */
        /* <DEDUP_REMOVED lines=18> */
.L_x_906:
        /* <DEDUP_REMOVED lines=31> */
[----:B------:R-:W-:-:S04]  /*0460*/  UIADD3 UR9, UPT, UPT, -UR8, 0x1, URZ ;  /* 0x0000000108097890 */ /* 0x000fc8000fffe1ff */
[----:B------:R-:W-:Y:S01]  /*0470*/  UISETP.NE.AND UP1, UPT, UR9, URZ, UPT ;  /* 0x000000ff0900728c */ /* 0x000fe2000bf25270 */
[----:B--2---:R1:W-:Y:S08]  /*0480*/  STS.U16 [R12], R5 ;  /* 0x000000050c007388 */ /* 0x0043f00000000400 */
[----:B------:R-:W-:Y:S05]  /*0490*/  BRA.U !UP1, `(.L_x_908) ;  /* 0x0000000909707547 */ /* 0x000fea000b800000 */
[----:B------:R-:W-:Y:S01]  /*04a0*/  UISETP.GE.AND UP1, UPT, UR9, URZ, UPT ;  /* 0x000000ff0900728c */ /* 0x000fe2000bf26270 */
[----:B-1----:R-:W-:Y:S02]  /*04b0*/  IADD3 R12, PT, PT, R12, 0x40, RZ ;  /* 0x000000400c0c7810 */ /* 0x002fe40007ffe0ff */
[----:B------:R-:W-:-:S06]  /*04c0*/  IADD3 R13, PT, PT, R7, R0, RZ ;  /* 0x00000000070d7210 */ /* 0x000fcc0007ffe0ff */
[----:B------:R-:W-:Y:S05]  /*04d0*/  BRA.U UP1, `(.L_x_910) ;  /* 0x0000000101ec7547 */ /* 0x000fea000b800000 */
[----:B------:R-:W-:Y:S01]  /*04e0*/  UIADD3 UR15, UPT, UPT, URZ, -UR9, URZ ;  /* 0x80000009ff0f7290 */ /* 0x000fe2000fffe0ff */
[----:B------:R-:W-:-:S03]  /*04f0*/  PLOP3.LUT P0, PT, PT, PT, PT, 0x80, 0x8 ;  /* 0x000000000008781c */ /* 0x000fc60003f0f070 */
[----:B------:R-:W-:-:S09]  /*0500*/  UISETP.GT.AND UP1, UPT, UR15, 0x3, UPT ;  /* 0x000000030f00788c */ /* 0x000fd2000bf24270 */
[----:B------:R-:W-:Y:S05]  /*0510*/  BRA.U !UP1, `(.L_x_911) ;  /* 0x0000000109847547 */ /* 0x000fea000b800000 */
[----:B------:R-:W-:-:S13]  /*0520*/  PLOP3.LUT P0, PT, PT, PT, PT, 0x8, 0x80 ;  /* 0x000000000080781c */ /* 0x000fda0003f0e170 */
.L_x_912:
        /* <DEDUP_REMOVED lines=9> */
[----:B------:R-:W-:Y:S02]  /*05c0*/  IADD3 R15, P4, PT, R18, R9, RZ ;  /* 0x00000009120f7210 */ /* 0x000fe40007f9e0ff */
[----:B------:R-:W-:Y:S01]  /*05d0*/  LEA R6, P3, R10, UR10, 0x1 ;  /* 0x0000000a0a067c11 */ /* 0x000fe2000f8608ff */
[----:B------:R-:W2:Y:S01]  /*05e0*/  LDG.E.U16.CONSTANT R5, desc[UR12][R4.64] ;  /* 0x0000000c04057981 */ /* 0x000ea2000c1e9500 */
[----:B------:R-:W-:-:S02]  /*05f0*/  IADD3 R11, P2, PT, R18, R13, RZ ;  /* 0x0000000d120b7210 */ /* 0x000fc40007f5e0ff */
[----:B------:R-:W-:Y:S02]  /*0600*/  LEA.HI.X.SX32 R16, R9, RZ, 0x1, P4 ;  /* 0x000000ff09107211 */ /* 0x000fe400020f0eff */
[----:B------:R-:W-:Y:S02]  /*0610*/  LEA.HI.X R7, R10, UR11, R7, 0x1, P3 ;  /* 0x0000000b0a077c11 */ /* 0x000fe400098f0c07 */
[----:B------:R-:W-:Y:S02]  /*0620*/  LEA.HI.X.SX32 R14, R13, RZ, 0x1, P2 ;  /* 0x000000ff0d0e7211 */ /* 0x000fe400010f0eff */
[----:B------:R-:W-:Y:S02]  /*0630*/  LEA R8, P4, R15, UR10, 0x1 ;  /* 0x0000000a0f087c11 */ /* 0x000fe4000f8808ff */
[----:B------:R-:W-:Y:S01]  /*0640*/  LEA R10, P2, R11, UR10, 0x1 ;  /* 0x0000000a0b0a7c11 */ /* 0x000fe2000f8408ff */
[----:B------:R-:W3:Y:S01]  /*0650*/  LDG.E.U16.CONSTANT R7, desc[UR12][R6.64] ;  /* 0x0000000c06077981 */ /* 0x000ee2000c1e9500 */
[----:B------:R-:W-:-:S02]  /*0660*/  LEA.HI.X R9, R15, UR11, R16, 0x1, P4 ;  /* 0x0000000b0f097c11 */ /* 0x000fc4000a0f0c10 */
[----:B------:R-:W-:-:S04]  /*0670*/  LEA.HI.X R11, R11, UR11, R14, 0x1, P2 ;  /* 0x0000000b0b0b7c11 */ /* 0x000fc800090f0c0e */
        /* <DEDUP_REMOVED lines=11> */
.L_x_911:
[----:B------:R-:W-:-:S04]  /*0730*/  UIADD3 UR15, UPT, UPT, URZ, -UR9, URZ ;  /* 0x80000009ff0f7290 */ /* 0x000fc8000fffe0ff */
[----:B------:R-:W-:-:S09]  /*0740*/  UISETP.GT.AND UP1, UPT, UR15, 0x1, UPT ;  /* 0x000000010f00788c */ /* 0x000fd2000bf24270 */
[----:B------:R-:W-:Y:S05]  /*0750*/  BRA.U !UP1, `(.L_x_913) ;  /* 0x0000000109447547 */ /* 0x000fea000b800000 */
        /* <DEDUP_REMOVED lines=17> */
.L_x_913:
[----:B------:R-:W-:-:S13]  /*0870*/  ISETP.EQ.AND P2, PT, RZ, UR9, PT ;  /* 0x00000009ff007c0c */ /* 0x000fda000bf42270 */
[----:B------:R-:W-:Y:S05]  /*0880*/  @!P0 BRA P2, `(.L_x_908) ;  /* 0x0000000400748947 */ /* 0x000fea0001000000 */
.L_x_910:
[----:B------:R-:W-:-:S04]  /*0890*/  IADD3 R5, P0, PT, R18, R13, RZ ;  /* 0x0000000d12057210 */ /* 0x000fc80007f1e0ff */
[----:B------:R-:W-:Y:S02]  /*08a0*/  LEA.HI.X.SX32 R6, R13, RZ, 0x1, P0 ;  /* 0x000000ff0d067211 */ /* 0x000fe400000f0eff */
[----:B------:R-:W-:-:S04]  /*08b0*/  LEA R4, P0, R5, UR10, 0x1 ;  /* 0x0000000a05047c11 */ /* 0x000fc8000f8008ff */
[----:B------:R-:W-:-:S06]  /*08c0*/  LEA.HI.X R5, R5, UR11, R6, 0x1, P0 ;  /* 0x0000000b05057c11 */ /* 0x000fcc00080f0c06 */
        /* <DEDUP_REMOVED lines=8> */
.L_x_909:
[----:B------:R-:W-:-:S04]  /*0950*/  LEA R4, P0, R18, UR16, 0x1 ;  /* 0x0000001012047c11 */ /* 0x000fc8000f8008ff */
[----:B------:R-:W-:Y:S01]  /*0960*/  LEA.HI.X R5, R18, UR17, RZ, 0x1, P0 ;  /* 0x0000001112057c11 */ /* 0x000fe200080f0cff */
[----:B------:R-:W-:Y:S01]  /*0970*/  UIADD3 UR9, UPT, UPT, URZ, -UR8, URZ ;  /* 0x80000008ff097290 */ /* 0x000fe2000fffe0ff */
[----:B------:R-:W-:Y:S01]  /*0980*/  IMAD R13, R0, UR18, RZ ;  /* 0x00000012000d7c24 */ /* 0x000fe2000f8e02ff */
[----:B------:R-:W0:Y:S02]  /*0990*/  LDCU.64 UR16, c[0x0][0x380] ;  /* 0x00007000ff1077ac */ /* 0x000e240008000a00 */
[----:B------:R1:W5:Y:S01]  /*09a0*/  LDG.E.U16.CONSTANT R18, desc[UR12][R4.64] ;  /* 0x0000000c04127981 */ /* 0x000362000c1e9500 */
[----:B------:R-:W-:Y:S01]  /*09b0*/  UISETP.GE.AND UP1, UPT, UR9, URZ, UPT ;  /* 0x000000ff0900728c */ /* 0x000fe2000bf26270 */
[----:B------:R-:W-:-:S08]  /*09c0*/  SHF.L.U32 R13, R13, 0x2, RZ ;  /* 0x000000020d0d7819 */ /* 0x000fd000000006ff */
[----:B-1----:R-:W-:Y:S05]  /*09d0*/  BRA.U UP1, `(.L_x_914) ;  /* 0x0000000101f47547 */ /* 0x002fea000b800000 */
[----:B------:R-:W-:Y:S02]  /*09e0*/  UIADD3 UR10, UPT, UPT, URZ, -UR9, URZ ;  /* 0x80000009ff0a7290 */ /* 0x000fe4000fffe0ff */
[----:B------:R-:W-:Y:S02]  /*09f0*/  UPLOP3.LUT UP1, UPT, UPT, UPT, UPT, 0x80, 0x8 ;  /* 0x000000000008789c */ /* 0x000fe40003f2f070 */
[----:B------:R-:W-:-:S09]  /*0a00*/  UISETP.GT.AND UP2, UPT, UR10, 0x3, UPT ;  /* 0x000000030a00788c */ /* 0x000fd2000bf44270 */
[----:B------:R-:W-:Y:S05]  /*0a10*/  BRA.U !UP2, `(.L_x_915) ;  /* 0x000000010a887547 */ /* 0x000fea000b800000 */
[----:B------:R-:W1:Y:S01]  /*0a20*/  LDCU.64 UR10, c[0x0][0x380] ;  /* 0x00007000ff0a77ac */ /* 0x000e620008000a00 */
[----:B------:R-:W-:-:S11]  /*0a30*/  UPLOP3.LUT UP1, UPT, UPT, UPT, UPT, 0x40, 0x4 ;  /* 0x000000000004789c */ /* 0x000fd60003f2e870 */
.L_x_916:
[-C--:B------:R-:W-:Y:S02]  /*0a40*/  IADD3 R7, PT, PT, R13, R0.reuse, RZ ;  /* 0x000000000d077210 */ /* 0x080fe40007ffe0ff */
[C---:B-----5:R-:W-:Y:S02]  /*0a50*/  IADD3 R5, P0, PT, R18.reuse, R13, RZ ;  /* 0x0000000d12057210 */ /* 0x060fe40007f1e0ff */
[----:B------:R-:W-:Y:S02]  /*0a60*/  IADD3 R9, PT, PT, R7, R0, RZ ;  /* 0x0000000007097210 */ /* 0x000fe40007ffe0ff */
[----:B------:R-:W-:Y:S02]  /*0a70*/  LEA.HI.X.SX32 R6, R13, RZ, 0x1, P0 ;  /* 0x000000ff0d067211 */ /* 0x000fe400000f0eff */
[----:B-1----:R-:W-:Y:S02]  /*0a80*/  LEA R4, P0, R5, UR10, 0x1 ;  /* 0x0000000a05047c11 */ /* 0x002fe4000f8008ff */
        /* <DEDUP_REMOVED lines=25> */
[----:B-1----:R-:W-:Y:S01]  /*0c20*/  IADD3 R12, PT, PT, R12, 0x100, RZ ;  /* 0x000001000c0c7810 */ /* 0x002fe20007ffe0ff */
[----:B------:R-:W-:Y:S06]  /*0c30*/  BRA.U !UP2, `(.L_x_916) ;  /* 0xfffffffd0a807547 */ /* 0x000fec000b83ffff */
.L_x_915:
[----:B------:R-:W-:-:S04]  /*0c40*/  UIADD3 UR10, UPT, UPT, URZ, -UR9, URZ ;  /* 0x80000009ff0a7290 */ /* 0x000fc8000fffe0ff */
[----:B------:R-:W-:-:S09]  /*0c50*/  UISETP.GT.AND UP2, UPT, UR10, 0x1, UPT ;  /* 0x000000010a00788c */ /* 0x000fd2000bf44270 */
[----:B------:R-:W-:Y:S05]  /*0c60*/  BRA.U !UP2, `(.L_x_917) ;  /* 0x000000010a487547 */ /* 0x000fea000b800000 */
        /* <DEDUP_REMOVED lines=12> */
[----:B------:R-:W-:Y:S01]  /*0d30*/  IADD3 R13, PT, PT, R9, R0, RZ ;  /* 0x00000000090d7210 */ /* 0x000fe20007ffe0ff */
[----:B------:R-:W-:Y:S02]  /*0d40*/  UIADD3 UR9, UPT, UPT, UR9, 0x2, URZ ;  /* 0x0000000209097890 */ /* 0x000fe4000fffe0ff */
[----:B------:R-:W-:Y:S01]  /*0d50*/  UPLOP3.LUT UP1, UPT, UPT, UPT, UPT, 0x40, 0x4 ;  /* 0x000000000004789c */ /* 0x000fe20003f2e870 */
[----:B--2---:R-:W-:Y:S04]  /*0d60*/  STS.U16 [R12], R5 ;  /* 0x000000050c007388 */ /* 0x004fe80000000400 */
[----:B---3--:R1:W-:Y:S02]  /*0d70*/  STS.U16 [R12+0x40], R7 ;  /* 0x000040070c007388 */ /* 0x0083e40000000400 */
[----:B-1----:R-:W-:-:S07]  /*0d80*/  IADD3 R12, PT, PT, R12, 0x80, RZ ;  /* 0x000000800c0c7810 */ /* 0x002fce0007ffe0ff */
.L_x_917:
[----:B------:R-:W-:-:S09]  /*0d90*/  UISETP.NE.OR UP1, UPT, UR9, URZ, UP1 ;  /* 0x000000ff0900728c */ /* 0x000fd20008f25670 */
[----:B------:R-:W-:Y:S05]  /*0da0*/  BRA.U !UP1, `(.L_x_908) ;  /* 0x00000001092c7547 */ /* 0x000fea000b800000 */
.L_x_914:
[----:B-----5:R-:W-:-:S04]  /*0db0*/  IADD3 R5, P0, PT, R18, R13, RZ ;  /* 0x0000000d12057210 */ /* 0x020fc80007f1e0ff */
[----:B------:R-:W-:Y:S02]  /*0dc0*/  LEA.HI.X.SX32 R6, R13, RZ, 0x1, P0 ;  /* 0x000000ff0d067211 */ /* 0x000fe400000f0eff */
[----:B0-----:R-:W-:-:S04]  /*0dd0*/  LEA R4, P0, R5, UR16, 0x1 ;  /* 0x0000001005047c11 */ /* 0x001fc8000f8008ff */
        /* <DEDUP_REMOVED lines=8> */
.L_x_908:
[----:B0-----:R-:W-:Y:S05]  /*0e60*/  BSYNC.RECONVERGENT B0 ;  /* 0x0000000000007941 */ /* 0x001fea0003800200 */
.L_x_907:
[----:B------:R-:W0:Y:S02]  /*0e70*/  LDCU UR15, c[0x0][0x3ac] ;  /* 0x00007580ff0f77ac */ /* 0x000e240008000800 */
[----:B0-----:R-:W-:-:S13]  /*0e80*/  ISETP.GE.AND P0, PT, R2, UR15, PT ;  /* 0x0000000f02007c0c */ /* 0x001fda000bf06270 */
[----:B------:R-:W-:Y:S05]  /*0e90*/  @P0 EXIT ;  /* 0x000000000000094d */ /* 0x000fea0003800000 */
[----:B------:R-:W0:Y:S02]  /*0ea0*/  LDCU.U8 UR9, c[0x0][0x3e0] ;  /* 0x00007c00ff0977ac */ /* 0x000e240008000000 */
[----:B0-----:R-:W-:-:S04]  /*0eb0*/  UPRMT UR9, UR9, 0x8880, URZ ;  /* 0x0000888009097896 */ /* 0x001fc800080000ff */
        /* <DEDUP_REMOVED lines=13> */
[----:B-1----:R-:W0:Y:S01]  /*0f90*/  LDC.64 R12, c[0x0][0x3a0] ;  /* 0x0000e800ff0c7b82 */ /* 0x002e220000000a00 */
[----:B------:R-:W-:-:S11]  /*0fa0*/  UPLOP3.LUT UP1, UPT, UPT, UPT, UPT, 0x40, 0x4 ;  /* 0x000000000004789c */ /* 0x000fd60003f2e870 */
.L_x_921:
[C---:B--2---:R-:W-:Y:S01]  /*0fb0*/  IADD3 R7, PT, PT, R15.reuse, UR15, RZ ;  /* 0x0000000f0f077c10 */ /* 0x044fe2000fffe0ff */
[--C-:B0-----:R-:W-:Y:S01]  /*0fc0*/  IMAD.WIDE R4, R15, 0x2, R12.reuse ;  /* 0x000000020f047825 */ /* 0x101fe200078e020c */
        /* <DEDUP_REMOVED lines=13> */
.L_x_920:
[----:B------:R-:W-:-:S04]  /*10a0*/  UIADD3 UR4, UPT, UPT, URZ, -UR8, URZ ;  /* 0x80000008ff047290 */ /* 0x000fc8000fffe0ff */
[----:B------:R-:W-:-:S09]  /*10b0*/  UISETP.GT.AND UP2, UPT, UR4, 0x1, UPT ;  /* 0x000000010400788c */ /* 0x000fd2000bf44270 */
[----:B------:R-:W-:Y:S05]  /*10c0*/  BRA.U !UP2, `(.L_x_922) ;  /* 0x000000010a247547 */ /* 0x000fea000b800000 */
[----:B--2---:R-:W1:Y:S01]  /*10d0*/  LDC.64 R6, c[0x0][0x3a0] ;  /* 0x0000e800ff067b82 */ /* 0x004e620000000a00 */
[C---:B------:R-:W-:Y:S01]  /*10e0*/  IADD3 R9, PT, PT, R15.reuse, UR15, RZ ;  /* 0x0000000f0f097c10 */ /* 0x040fe2000fffe0ff */
[----:B------:R-:W-:Y:S02]  /*10f0*/  UIADD3 UR8, UPT, UPT, UR8, 0x2, URZ ;  /* 0x0000000208087890 */ /* 0x000fe4000fffe0ff */
[----:B------:R-:W-:Y:S01]  /*1100*/  UPLOP3.LUT UP1, UPT, UPT, UPT, UPT, 0x40, 0x4 ;  /* 0x000000000004789c */ /* 0x000fe20003f2e870 */
[----:B-1----:R-:W-:Y:S01]  /*1110*/  IMAD.WIDE R4, R15, 0x2, R6 ;  /* 0x000000020f047825 */ /* 0x002fe200078e0206 */
[----:B------:R-:W-:-:S03]  /*1120*/  IADD3 R15, PT, PT, R9, UR15, RZ ;  /* 0x0000000f090f7c10 */ /* 0x000fc6000fffe0ff */
[----:B------:R-:W-:Y:S01]  /*1130*/  IMAD.WIDE R6, R9, 0x2, R6 ;  /* 0x0000000209067825 */ /* 0x000fe200078e0206 */
[----:B------:R0:W-:Y:S04]  /*1140*/  STG.E.64 desc[UR12][R4.64], RZ ;  /* 0x000000ff04007986 */ /* 0x0001e8000c101b0c */
[----:B------:R0:W-:Y:S02]  /*1150*/  STG.E.64 desc[UR12][R6.64], RZ ;  /* 0x000000ff06007986 */ /* 0x0001e4000c101b0c */
.L_x_922:
[----:B------:R-:W-:-:S09]  /*1160*/  UISETP.NE.OR UP1, UPT, UR8, URZ, UP1 ;  /* 0x000000ff0800728c */ /* 0x000fd20008f25670 */
[----:B------:R-:W-:Y:S05]  /*1170*/  BRA.U !UP1, `(.L_x_918) ;  /* 0x00000001091c7547 */ /* 0x000fea000b800000 */
.L_x_919:
[----:B012---:R-:W0:Y:S02]  /*1180*/  LDC.64 R4, c[0x0][0x3a0] ;  /* 0x0000e800ff047b82 */ /* 0x007e240000000a00 */
.L_x_923:
[C---:B0-----:R-:W-:Y:S01]  /*1190*/  IMAD.WIDE R6, R15.reuse, 0x2, R4 ;  /* 0x000000020f067825 */ /* 0x041fe200078e0204 */
[----:B------:R-:W-:Y:S01]  /*11a0*/  UIADD3 UR8, UPT, UPT, UR8, 0x1, URZ ;  /* 0x0000000108087890 */ /* 0x000fe2000fffe0ff */
[----:B------:R-:W-:-:S03]  /*11b0*/  IADD3 R15, PT, PT, R15, UR15, RZ ;  /* 0x0000000f0f0f7c10 */ /* 0x000fc6000fffe0ff */
[----:B------:R3:W-:Y:S01]  /*11c0*/  STG.E.64 desc[UR12][R6.64], RZ ;  /* 0x000000ff06007986 */ /* 0x0007e2000c101b0c */
[----:B------:R-:W-:-:S09]  /*11d0*/  UISETP.NE.AND UP1, UPT, UR8, URZ, UPT ;  /* 0x000000ff0800728c */ /* 0x000fd2000bf25270 */
[----:B---3--:R-:W-:Y:S05]  /*11e0*/  BRA.U UP1, `(.L_x_923) ;  /* 0xfffffffd01e87547 */ /* 0x008fea000b83ffff */
.L_x_918:
[----:B------:R-:W3:Y:S01]  /*11f0*/  LDCU UR16, c[0x0][0x3c8] ;  /* 0x00007900ff1077ac */ /* 0x000ee20008000800 */
[----:B------:R-:W-:Y:S01]  /*1200*/  BAR.SYNC.DEFER_BLOCKING 0x0 ;  /* 0x0000000000007b1d */ /* 0x000fe20000010000 */
[----:B------:R-:W-:-:S05]  /*1210*/  ISETP.LE.AND P0, PT, R0, UR6, PT ;  /* 0x0000000600007c0c */ /* 0x000fca000bf03270 */
[----:B------:R-:W4:Y:S01]  /*1220*/  LDCU UR19, c[0x0][0x3cc] ;  /* 0x00007980ff1377ac */ /* 0x000f220008000800 */
[----:B------:R-:W0:Y:S01]  /*1230*/  LDCU UR22, c[0x0][0x3d0] ;  /* 0x00007a00ff1677ac */ /* 0x000e220008000800 */
[----:B------:R-:W1:Y:S01]  /*1240*/  LDCU UR17, c[0x0][0x3d4] ;  /* 0x00007a80ff1177ac */ /* 0x000e620008000800 */
[----:B------:R-:W2:Y:S01]  /*1250*/  LDCU UR23, c[0x0][0x3d8] ;  /* 0x00007b00ff1777ac */ /* 0x000ea20008000800 */
[----:B---3--:R-:W-:-:S04]  /*1260*/  UISETP.LT.AND UP1, UPT, UR6, UR16, UPT ;  /* 0x000000100600728c */ /* 0x008fc8000bf21270 */
[----:B------:R-:W-:Y:S02]  /*1270*/  USEL UR4, UR6, UR16, UP1 ;  /* 0x0000001006047287 */ /* 0x000fe40008800000 */
[----:B----4-:R-:W-:Y:S02]  /*1280*/  UISETP.GT.AND UP1, UPT, UR6, UR19, UPT ;  /* 0x000000130600728c */ /* 0x010fe4000bf24270 */
[----:B------:R-:W-:Y:S02]  /*1290*/  USHF.R.S32.HI UR8, URZ, 0x1f, UR4 ;  /* 0x0000001fff087899 */ /* 0x000fe40008011404 */
[----:B0-----:R-:W-:Y:S02]  /*12a0*/  UISETP.GT.AND UP2, UPT, UR6, UR22, UPT ;  /* 0x000000160600728c */ /* 0x001fe4000bf44270 */
[----:B-1----:R-:W-:Y:S02]  /*12b0*/  UISETP.GT.AND UP3, UPT, UR6, UR17, UPT ;  /* 0x000000110600728c */ /* 0x002fe4000bf64270 */
[----:B------:R-:W-:-:S02]  /*12c0*/  ULEA.HI UR11, UR8, UR4, URZ, 0x5 ;  /* 0x00000004080b7291 */ /* 0x000fc4000f8f28ff */
[----:B--2---:R-:W-:Y:S01]  /*12d0*/  UISETP.GT.AND UP4, UPT, UR6, UR23, UPT ;  /* 0x000000170600728c */ /* 0x004fe2000bf84270 */
[----:B------:R-:W-:Y:S10]  /*12e0*/  @P0 BRA `(.L_x_924) ;  /* 0x0000000000e80947 */ /* 0x000ff40003800000 */
[----:B------:R-:W0:Y:S01]  /*12f0*/  LDCU.64 UR20, c[0x0][0x3b8] ;  /* 0x00007700ff1477ac */ /* 0x000e220008000a00 */
[----:B------:R-:W1:Y:S01]  /*1300*/  LDC.64 R4, c[0x0][0x390] ;  /* 0x0000e400ff047b82 */ /* 0x000e620000000a00 */
[----:B------:R-:W-:-:S07]  /*1310*/  USHF.L.U32 UR8, UR14, 0x6, URZ ;  /* 0x000000060e087899 */ /* 0x000fce00080006ff */
[----:B------:R-:W2:Y:S01]  /*1320*/  LDC.64 R6, c[0x0][0x398] ;  /* 0x0000e600ff067b82 */ /* 0x000ea20000000a00 */
[----:B0-----:R-:W-:-:S06]  /*1330*/  UIMAD.WIDE.U32 UR8, UR8, 0x2, UR20 ;  /* 0x00000002080878a5 */ /* 0x001fcc000f8e0014 */
[----:B------:R-:W-:Y:S02]  /*1340*/  MOV R8, UR8 ;  /* 0x0000000800087c02 */ /* 0x000fe40008000f00 */
[----:B------:R-:W-:-:S05]  /*1350*/  MOV R9, UR9 ;  /* 0x0000000900097c02 */ /* 0x000fca0008000f00 */
[----:B------:R0:W5:Y:S01]  /*1360*/  LDG.E.U16.CONSTANT R14, desc[UR12][R8.64] ;  /* 0x0000000c080e7981 */ /* 0x000162000c1e9500 */
[----:B------:R-:W-:Y:S01]  /*1370*/  SHF.R.S32.HI R11, RZ, 0x1f, R2 ;  /* 0x0000001fff0b7819 */ /* 0x000fe20000011402 */
[----:B------:R-:W-:Y:S01]  /*1380*/  UMOV UR4, URZ ;  /* 0x000000ff00047c82 */ /* 0x000fe20008000000 */
[----:B------:R-:W-:Y:S01]  /*1390*/  SHF.L.U32 R3, R3, 0x4, RZ ;  /* 0x0000000403037819 */ /* 0x000fe200000006ff */
[----:B------:R-:W-:Y:S01]  /*13a0*/  UMOV UR10, UR6 ;  /* 0x00000006000a7c82 */ /* 0x000fe20008000000 */
[----:B------:R-:W-:Y:S02]  /*13b0*/  LEA.HI R11, R11, R2, RZ, 0x3 ;  /* 0x000000020b0b7211 */ /* 0x000fe400078f18ff */
[----:B------:R-:W-:Y:S02]  /*13c0*/  LOP3.LUT R3, R3, 0x10, RZ, 0xc0, !PT ;  /* 0x0000001003037812 */ /* 0x000fe400078ec0ff */
[----:B------:R-:W-:-:S07]  /*13d0*/  SHF.R.S32.HI R15, RZ, 0x3, R11 ;  /* 0x00000003ff0f7819 */ /* 0x000fce000001140b */
.L_x_925:
[----:B-----5:R-:W-:-:S05]  /*13e0*/  IADD3 R11, PT, PT, R14, UR4, RZ ;  /* 0x000000040e0b7c10 */ /* 0x020fca000fffe0ff */
[----:B0-----:R-:W-:-:S05]  /*13f0*/  IMAD R8, R11, UR15, RZ ;  /* 0x0000000f0b087c24 */ /* 0x001fca000f8e02ff */
[----:B------:R-:W-:-:S04]  /*1400*/  SHF.R.S32.HI R9, RZ, 0x1f, R8 ;  /* 0x0000001fff097819 */ /* 0x000fc80000011408 */
[----:B------:R-:W-:-:S04]  /*1410*/  LEA.HI R8, R9, R8, RZ, 0x3 ;  /* 0x0000000809087211 */ /* 0x000fc800078f18ff */
[----:B------:R-:W-:-:S05]  /*1420*/  LEA.HI.SX32 R9, R8, R15, 0x1d ;  /* 0x0000000f08097211 */ /* 0x000fca00078feaff */
[----:B-1----:R-:W-:-:S06]  /*1430*/  IMAD.WIDE R8, R9, 0x4, R4 ;  /* 0x0000000409087825 */ /* 0x002fcc00078e0204 */
[----:B------:R-:W3:Y:S01]  /*1440*/  LDG.E.CONSTANT R8, desc[UR12][R8.64] ;  /* 0x0000000c08087981 */ /* 0x000ee2000c1e9900 */
[----:B------:R-:W-:-:S04]  /*1450*/  USHF.L.U32 UR8, UR10, 0x1, URZ ;  /* 0x000000010a087899 */ /* 0x000fc800080006ff */
[----:B------:R-:W-:-:S06]  /*1460*/  UIMAD.WIDE.U32 UR8, UR8, 0x2, UR20 ;  /* 0x00000002080878a5 */ /* 0x000fcc000f8e0014 */
[----:B------:R-:W-:Y:S02]  /*1470*/  MOV R12, UR8 ;  /* 0x00000008000c7c02 */ /* 0x000fe40008000f00 */
[----:B------:R-:W-:-:S05]  /*1480*/  MOV R13, UR9 ;  /* 0x00000009000d7c02 */ /* 0x000fca0008000f00 */
[----:B------:R-:W4:Y:S01]  /*1490*/  LDG.E.U16.CONSTANT R12, desc[UR12][R12.64+0x2] ;  /* 0x0000020c0c0c7981 */ /* 0x000f22000c1e9500 */
[----:B--2---:R-:W-:-:S06]  /*14a0*/  IMAD.WIDE.U32 R10, R11, 0x2, R6 ;  /* 0x000000020b0a7825 */ /* 0x004fcc00078e0006 */
[----:B------:R0:W2:Y:S01]  /*14b0*/  LDG.E.U16.CONSTANT R10, desc[UR12][R10.64] ;  /* 0x0000000c0a0a7981 */ /* 0x0000a2000c1e9500 */
[----:B------:R-:W-:Y:S01]  /*14c0*/  UIADD3 UR4, UPT, UPT, UR4, 0x1, URZ ;  /* 0x0000000104047890 */ /* 0x000fe2000fffe0ff */
[----:B---3--:R-:W-:-:S04]  /*14d0*/  SHF.R.U32.HI R16, RZ, R3, R8 ;  /* 0x00000003ff107219 */ /* 0x008fc80000011608 */
        /* <DEDUP_REMOVED lines=11> */
[----:B----4-:R-:W-:Y:S01]  /*1590*/  R2UR UR8, R12 ;  /* 0x000000000c0872ca */ /* 0x010fe200000e0000 */
[----:B0-----:R-:W2:Y:S01]  /*15a0*/  I2F.F16 R11, R18 ;  /* 0x00000012000b7306 */ /* 0x001ea20000200c00 */
[----:B------:R-:W-:Y:S01]  /*15b0*/  IADD3 R8, PT, PT, R8, 0x1, R9 ;  /* 0x0000000108087810 */ /* 0x000fe20007ffe009 */
[----:B------:R-:W-:Y:S01]  /*15c0*/  IMAD R9, R16, R16, R16 ;  /* 0x0000001010097224 */ /* 0x000fe200078e0210 */
[----:B------:R-:W-:-:S04]  /*15d0*/  IADD3 R20, PT, PT, R17, 0x1, R20 ;  /* 0x0000000111147810 */ /* 0x000fc80007ffe014 */
[----:B------:R-:W-:Y:S01]  /*15e0*/  IADD3 R9, PT, PT, R16, 0x1, R9 ;  /* 0x0000000110097810 */ /* 0x000fe20007ffe009 */
[----:B------:R-:W0:Y:S04]  /*15f0*/  I2F.F16 R51, R20 ;  /* 0x0000001400337306 */ /* 0x000e280000200c00 */
[----:B------:R-:W-:Y:S01]  /*1600*/  UIADD3 UR10, UPT, UPT, UR8, UR10, URZ ;  /* 0x0000000a080a7290 */ /* 0x000fe2000fffe0ff */
[----:B--2---:R-:W-:-:S03]  /*1610*/  HMUL2 R50, R11.H0_H0, R10.H0_H0 ;  /* 0x2000000a0b327232 */ /* 0x004fc60000000800 */
[----:B------:R-:W1:Y:S01]  /*1620*/  I2F.F16 R49, R8 ;  /* 0x0000000800317306 */ /* 0x000e620000200c00 */
[----:B------:R-:W-:Y:S01]  /*1630*/  UISETP.GE.AND UP5, UPT, UR10, UR7, UPT ;  /* 0x000000070a00728c */ /* 0x000fe2000bfa6270 */
[----:B0-----:R-:W-:-:S06]  /*1640*/  HMUL2 R51, R51.H0_H0, R10.H0_H0 ;  /* 0x2000000a33337232 */ /* 0x001fcc0000000800 */
[----:B------:R-:W0:Y:S01]  /*1650*/  I2F.F16 R9, R9 ;  /* 0x0000000900097306 */ /* 0x000e220000200c00 */
[-C--:B-1----:R-:W-:Y:S02]  /*1660*/  HMUL2 R49, R49.H0_H0, R10.reuse.H0_H0 ;  /* 0x2000000a31317232 */ /* 0x082fe40000000800 */
[----:B0-----:R-:W-:Y:S01]  /*1670*/  HMUL2 R48, R9.H0_H0, R10.H0_H0 ;  /* 0x2000000a09307232 */ /* 0x001fe20000000800 */
[----:B------:R-:W-:Y:S06]  /*1680*/  BRA.U !UP5, `(.L_x_925) ;  /* 0xfffffffd0d547547 */ /* 0x000fec000b83ffff */
.L_x_924:
[----:B------:R-:W-:Y:S01]  /*1690*/  UISETP.GT.AND UP5, UPT, UR6, UR16, UPT ;  /* 0x000000100600728c */ /* 0x000fe2000bfa4270 */
[----:B------:R-:W-:Y:S01]  /*16a0*/  HFMA2 R3, -RZ, RZ, 0, 0 ;  /* 0x00000000ff037431 */ /* 0x000fe200000001ff */
[----:B------:R-:W-:Y:S02]  /*16b0*/  CS2R R6, SRZ ;  /* 0x0000000000067805 */ /* 0x000fe4000001ff00 */
[----:B------:R-:W-:Y:S01]  /*16c0*/  MOV R8, RZ ;  /* 0x000000ff00087202 */ /* 0x000fe20000000f00 */
[----:B------:R-:W-:Y:S01]  /*16d0*/  USHF.R.S32.HI UR11, URZ, 0x5, UR11 ;  /* 0x00000005ff0b7899 */ /* 0x000fe2000801140b */
[----:B------:R-:W-:-:S03]  /*16e0*/  UMOV UR4, URZ ;  /* 0x000000ff00047c82 */ /* 0x000fc60008000000 */
[----:B------:R-:W-:Y:S08]  /*16f0*/  BRA.U !UP5, `(.L_x_926) ;  /* 0x000000010d207547 */ /* 0x000ff0000b800000 */
        /* <DEDUP_REMOVED lines=8> */
.L_x_926:
[----:B------:R-:W-:Y:S05]  /*1780*/  BRA.U !UP1, `(.L_x_927) ;  /* 0x00000001091c7547 */ /* 0x000fea000b800000 */
[----:B------:R-:W0:Y:S02]  /*1790*/  LDC R3, c[0x0][0x3d0] ;  /* 0x0000f400ff037b82 */ /* 0x000e240000000800 */
[----:B0-----:R-:W-:-:S04]  /*17a0*/  VIMNMX R3, PT, PT, R3, UR6, PT ;  /* 0x0000000603037c48 */ /* 0x001fc8000bfe0100 */
[----:B------:R-:W-:-:S04]  /*17b0*/  IADD3 R3, PT, PT, R3, -UR19, RZ ;  /* 0x8000001303037c10 */ /* 0x000fc8000fffe0ff */
[----:B------:R-:W-:-:S04]  /*17c0*/  SHF.R.S32.HI R4, RZ, 0x1f, R3 ;  /* 0x0000001fff047819 */ /* 0x000fc80000011403 */
[----:B------:R-:W-:-:S04]  /*17d0*/  LEA.HI R4, R4, R3, RZ, 0x5 ;  /* 0x0000000304047211 */ /* 0x000fc800078f28ff */
[----:B------:R-:W-:-:S04]  /*17e0*/  SHF.R.S32.HI R4, RZ, 0x5, R4 ;  /* 0x00000005ff047819 */ /* 0x000fc80000011404 */
[----:B------:R-:W-:-:S07]  /*17f0*/  LEA R3, R4, R4, 0x2 ;  /* 0x0000000404037211 */ /* 0x000fce00078e10ff */
.L_x_927:
[----:B------:R-:W-:Y:S05]  /*1800*/  BRA.U !UP2, `(.L_x_928) ;  /* 0x000000010a1c7547 */ /* 0x000fea000b800000 */
[----:B------:R-:W0:Y:S02]  /*1810*/  LDC R4, c[0x0][0x3d4] ;  /* 0x0000f500ff047b82 */ /* 0x000e240000000800 */
[----:B0-----:R-:W-:-:S04]  /*1820*/  VIMNMX R4, PT, PT, R4, UR6, PT ;  /* 0x0000000604047c48 */ /* 0x001fc8000bfe0100 */
[----:B------:R-:W-:-:S04]  /*1830*/  IADD3 R4, PT, PT, R4, -UR22, RZ ;  /* 0x8000001604047c10 */ /* 0x000fc8000fffe0ff */
[----:B------:R-:W-:-:S04]  /*1840*/  SHF.R.S32.HI R5, RZ, 0x1f, R4 ;  /* 0x0000001fff057819 */ /* 0x000fc80000011404 */
[----:B------:R-:W-:-:S04]  /*1850*/  LEA.HI R5, R5, R4, RZ, 0x5 ;  /* 0x0000000405057211 */ /* 0x000fc800078f28ff */
[----:B------:R-:W-:-:S04]  /*1860*/  SHF.R.S32.HI R5, RZ, 0x5, R5 ;  /* 0x00000005ff057819 */ /* 0x000fc80000011405 */
[----:B------:R-:W-:-:S07]  /*1870*/  SHF.L.U32 R6, R5, 0x2, RZ ;  /* 0x0000000205067819 */ /* 0x000fce00000006ff */
.L_x_928:
        /* <DEDUP_REMOVED lines=8> */
.L_x_929:
        /* <DEDUP_REMOVED lines=8> */
.L_x_930:
[----:B------:R-:W-:Y:S01]  /*1980*/  ULEA UR4, UR11, UR4, 0x3 ;  /* 0x000000040b047291 */ /* 0x000fe2000f8e18ff */
[----:B------:R-:W0:Y:S01]  /*1990*/  S2UR UR8, SR_CgaCtaId ;  /* 0x00000000000879c3 */ /* 0x000e220000008800 */
[----:B------:R-:W1:Y:S01]  /*19a0*/  LDCU.64 UR10, c[0x0][0x388] ;  /* 0x00007100ff0a77ac */ /* 0x000e620008000a00 */
[----:B------:R-:W-:Y:S02]  /*19b0*/  SHF.R.S32.HI R4, RZ, 0x1f, R2 ;  /* 0x0000001fff047819 */ /* 0x000fe40000011402 */
[----:B------:R-:W-:Y:S02]  /*19c0*/  VIMNMX R0, PT, PT, R0, UR22, PT ;  /* 0x0000001600007c48 */ /* 0x000fe4000bfe0100 */
[----:B------:R-:W-:Y:S01]  /*19d0*/  IADD3 R3, PT, PT, R6, UR4, R3 ;  /* 0x0000000406037c10 */ /* 0x000fe2000fffe003 */
[----:B------:R-:W-:Y:S01]  /*19e0*/  UMOV UR4, 0x400 ;  /* 0x0000040000047882 */ /* 0x000fe20000000000 */
[----:B------:R-:W-:Y:S02]  /*19f0*/  PRMT R87, RZ, 0x5410, RZ ;  /* 0x00005410ff577816 */ /* 0x000fe400000000ff */
[----:B------:R-:W-:-:S02]  /*1a00*/  IADD3 R3, PT, PT, R8, R3, R7 ;  /* 0x0000000308037210 */ /* 0x000fc40007ffe007 */
[----:B------:R-:W-:Y:S02]  /*1a10*/  PRMT R86, RZ, 0x5410, RZ ;  /* 0x00005410ff567816 */ /* 0x000fe400000000ff */
[----:B------:R-:W-:Y:S01]  /*1a20*/  PRMT R85, RZ, 0x5410, RZ ;  /* 0x00005410ff557816 */ /* 0x000fe200000000ff */
[----:B------:R-:W-:Y:S01]  /*1a30*/  IMAD R3, R3, UR15, RZ ;  /* 0x0000000f03037c24 */ /* 0x000fe2000f8e02ff */
[----:B------:R-:W-:Y:S02]  /*1a40*/  PRMT R84, RZ, 0x5410, RZ ;  /* 0x00005410ff547816 */ /* 0x000fe400000000ff */
[----:B------:R-:W-:Y:S02]  /*1a50*/  PRMT R83, RZ, 0x5410, RZ ;  /* 0x00005410ff537816 */ /* 0x000fe400000000ff */
[----:B------:R-:W-:Y:S02]  /*1a60*/  IADD3 R2, P0, PT, R2, R3, RZ ;  /* 0x0000000302027210 */ /* 0x000fe40007f1e0ff */
[----:B------:R-:W-:-:S02]  /*1a70*/  PRMT R82, RZ, 0x5410, RZ ;  /* 0x00005410ff527816 */ /* 0x000fc400000000ff */
[----:B------:R-:W-:Y:S01]  /*1a80*/  LEA.HI.X.SX32 R3, R3, R4, 0x1, P0 ;  /* 0x0000000403037211 */ /* 0x000fe200000f0eff */
[----:B0-----:R-:W-:Y:S01]  /*1a90*/  ULEA UR8, UR8, UR4, 0x18 ;  /* 0x0000000408087291 */ /* 0x001fe2000f8ec0ff */
[----:B------:R-:W-:Y:S02]  /*1aa0*/  ISETP.GT.AND P0, PT, R0, UR6, PT ;  /* 0x0000000600007c0c */ /* 0x000fe4000bf04270 */
[C---:B-1----:R-:W-:Y:S02]  /*1ab0*/  LEA R92, P2, R2.reuse, UR10, 0x2 ;  /* 0x0000000a025c7c11 */ /* 0x042fe4000f8410ff */
[----:B------:R-:W-:Y:S02]  /*1ac0*/  PRMT R81, RZ, 0x5410, RZ ;  /* 0x00005410ff517816 */ /* 0x000fe400000000ff */
[----:B------:R-:W-:Y:S01]  /*1ad0*/  LEA.HI.X R93, R2, UR11, R3, 0x2, P2 ;  /* 0x0000000b025d7c11 */ /* 0x000fe200090f1403 */
[----:B------:R-:W-:Y:S01]  /*1ae0*/  UMOV UR4, UR8 ;  /* 0x0000000800047c82 */ /* 0x000fe20008000000 */
[----:B------:R-:W-:-:S05]  /*1af0*/  PRMT R20, RZ, 0x5410, RZ ;  /* 0x00005410ff147816 */ /* 0x000fca00000000ff */
[----:B------:R-:W-:Y:S05]  /*1b00*/  @!P0 BRA `(.L_x_931) ;  /* 0x00000024007c8947 */ /* 0x000fea0003800000 */
[----:B------:R-:W-:Y:S01]  /*1b10*/  MOV R3, UR15 ;  /* 0x0000000f00037c02 */ /* 0x000fe20008000f00 */
[----:B------:R0:W2:Y:S01]  /*1b20*/  LDG.E.128.CONSTANT R20, desc[UR12][R92.64] ;  /* 0x0000000c5c147981 */ /* 0x0000a2000c1e9d00 */
[----:B------:R-:W-:-:S03]  /*1b30*/  MOV R25, UR15 ;  /* 0x0000000f00197c02 */ /* 0x000fc60008000f00 */
[----:B------:R-:W-:Y:S01]  /*1b40*/  IMAD.WIDE R2, R3, 0x4, R92 ;  /* 0x0000000403027825 */ /* 0x000fe200078e025c */
[----:B------:R-:W-:-:S04]  /*1b50*/  MOV R27, UR15 ;  /* 0x0000000f001b7c02 */ /* 0x000fc80008000f00 */
[----:B-----5:R-:W3:Y:S01]  /*1b60*/  LDG.E.128.CONSTANT R16, desc[UR12][R2.64] ;  /* 0x0000000c02107981 */ /* 0x020ee2000c1e9d00 */
[----:B------:R-:W-:Y:S01]  /*1b70*/  IMAD.WIDE R24, R25, 0x4, R2 ;  /* 0x0000000419187825 */ /* 0x000fe200078e0202 */
[----:B------:R-:W-:-:S04]  /*1b80*/  MOV R5, UR15 ;  /* 0x0000000f00057c02 */ /* 0x000fc80008000f00 */
[----:B------:R-:W4:Y:S01]  /*1b90*/  LDG.E.128.CONSTANT R12, desc[UR12][R24.64] ;  /* 0x0000000c180c7981 */ /* 0x000f22000c1e9d00 */
[----:B------:R-:W-:-:S05]  /*1ba0*/  IMAD.WIDE R26, R27, 0x4, R24 ;  /* 0x000000041b1a7825 */ /* 0x000fca00078e0218 */
[----:B------:R-:W4:Y:S01]  /*1bb0*/  LDG.E.128.CONSTANT R8, desc[UR12][R26.64] ;  /* 0x0000000c1a087981 */ /* 0x000f22000c1e9d00 */
[----:B0-----:R-:W-:-:S05]  /*1bc0*/  IMAD.WIDE R92, R5, 0x4, R26 ;  /* 0x00000004055c7825 */ /* 0x001fca00078e021a */
[----:B------:R0:W4:Y:S01]  /*1bd0*/  LDG.E.128.CONSTANT R4, desc[UR12][R92.64] ;  /* 0x0000000c5c047981 */ /* 0x000122000c1e9d00 */
[----:B------:R-:W-:Y:S01]  /*1be0*/  HFMA2 R0, -RZ, RZ, 0, 0.03125 ;  /* 0x00002800ff007431 */ /* 0x000fe200000001ff */
[----:B------:R-:W-:Y:S01]  /*1bf0*/  MOV R29, UR15 ;  /* 0x0000000f001d7c02 */ /* 0x000fe20008000f00 */
[----:B------:R-:W-:Y:S01]  /*1c00*/  ULEA UR6, UR14, 0x20, 0x5 ;  /* 0x000000200e067891 */ /* 0x000fe2000f8e28ff */
[----:B------:R-:W-:Y:S01]  /*1c10*/  ISETP.NE.AND P0, PT, R91, RZ, PT ;  /* 0x000000ff5b00720c */ /* 0x000fe20003f05270 */
[----:B------:R-:W-:Y:S01]  /*1c20*/  UIADD3 UR4, UPT, UPT, UR8, 0x40, URZ ;  /* 0x0000004008047890 */ /* 0x000fe2000fffe0ff */
[----:B------:R-:W-:Y:S02]  /*1c30*/  PRMT R48, R48, 0x5410, R0 ;  /* 0x0000541030307816 */ /* 0x000fe40000000000 */
[----:B------:R-:W-:Y:S01]  /*1c40*/  PRMT R87, RZ, 0x7610, R87 ;  /* 0x00007610ff577816 */ /* 0x000fe20000000057 */
[----:B0-----:R-:W-:Y:S01]  /*1c50*/  IMAD.WIDE R92, R29, 0x4, R92 ;  /* 0x000000041d5c7825 */ /* 0x001fe200078e025c */
[----:B------:R-:W-:-:S02]  /*1c60*/  PRMT R85, RZ, 0x5410, RZ ;  /* 0x00005410ff557816 */ /* 0x000fc400000000ff */
[----:B------:R-:W-:Y:S02]  /*1c70*/  PRMT R84, RZ, 0x5410, RZ ;  /* 0x00005410ff547816 */ /* 0x000fe400000000ff */
[----:B------:R-:W-:Y:S02]  /*1c80*/  PRMT R83, RZ, 0x5410, RZ ;  /* 0x00005410ff537816 */ /* 0x000fe400000000ff */
[----:B------:R-:W-:Y:S02]  /*1c90*/  PRMT R82, RZ, 0x5410, RZ ;  /* 0x00005410ff527816 */ /* 0x000fe400000000ff */
[C---:B--2---:R-:W-:Y:S02]  /*1ca0*/  LOP3.LUT R60, R20.reuse, 0x1f001f, RZ, 0xc0, !PT ;  /* 0x001f001f143c7812 */ /* 0x044fe400078ec0ff */
[----:B------:R-:W-:Y:S02]  /*1cb0*/  SHF.R.U32.HI R59, RZ, 0xa, R20 ;  /* 0x0000000aff3b7819 */ /* 0x000fe40000011614 */
[----:B------:R-:W-:-:S02]  /*1cc0*/  LOP3.LUT R3, R20, 0x3e003e0, RZ, 0xc0, !PT ;  /* 0x03e003e014037812 */ /* 0x000fc400078ec0ff */
[----:B------:R-:W-:Y:S02]  /*1cd0*/  SHF.R.U32.HI R20, RZ, 0xf, R20 ;  /* 0x0000000fff147819 */ /* 0x000fe40000011614 */
[----:B------:R-:W-:Y:S02]  /*1ce0*/  SHF.R.U32.HI R24, RZ, 0xf, R21 ;  /* 0x0000000fff187819 */ /* 0x000fe40000011615 */
[C---:B------:R-:W-:Y:S02]  /*1cf0*/  LOP3.LUT R55, R22.reuse, 0x1f001f, RZ, 0xc0, !PT ;  /* 0x001f001f16377812 */ /* 0x040fe400078ec0ff */
[--C-:B------:R-:W-:Y:S02]  /*1d00*/  SHF.R.U32.HI R56, RZ, 0xa, R22.reuse ;  /* 0x0000000aff387819 */ /* 0x100fe40000011616 */
[----:B------:R-:W-:Y:S02]  /*1d10*/  LOP3.LUT R54, R22, 0x3e003e0, RZ, 0xc0, !PT ;  /* 0x03e003e016367812 */ /* 0x000fe400078ec0ff */
[----:B------:R-:W-:-:S02]  /*1d20*/  SHF.R.U32.HI R22, RZ, 0xf, R22 ;  /* 0x0000000fff167819 */ /* 0x000fc40000011616 */
[C---:B------:R-:W-:Y:S02]  /*1d30*/  LOP3.LUT R52, R21.reuse, 0x1f001f, RZ, 0xc0, !PT ;  /* 0x001f001f15347812 */ /* 0x040fe400078ec0ff */
[----:B------:R-:W-:Y:S02]  /*1d40*/  SHF.R.U32.HI R53, RZ, 0xa, R21 ;  /* 0x0000000aff357819 */ /* 0x000fe40000011615 */
[----:B------:R-:W-:Y:S02]  /*1d50*/  LOP3.LUT R42, R21, 0x3e003e0, RZ, 0xc0, !PT ;  /* 0x03e003e0152a7812 */ /* 0x000fe400078ec0ff */
[----:B------:R-:W-:Y:S02]  /*1d60*/  SHF.R.U32.HI R25, RZ, 0xf, R23 ;  /* 0x0000000fff197819 */ /* 0x000fe40000011617 */
[----:B---3--:R-:W-:Y:S02]  /*1d70*/  SHF.R.U32.HI R21, RZ, 0xe, R16 ;  /* 0x0000000eff157819 */ /* 0x008fe40000011610 */
[----:B------:R-:W-:-:S02]  /*1d80*/  LOP3.LUT R40, R17, 0x1f001f, RZ, 0xc0, !PT ;  /* 0x001f001f11287812 */ /* 0x000fc400078ec0ff */
[----:B------:R-:W-:Y:S02]  /*1d90*/  SHF.R.U32.HI R41, RZ, 0xa, R17 ;  /* 0x0000000aff297819 */ /* 0x000fe40000011611 */
[----:B------:R-:W-:Y:S02]  /*1da0*/  LOP3.LUT R2, R17, 0x3e003e0, RZ, 0xc0, !PT ;  /* 0x03e003e011027812 */ /* 0x000fe400078ec0ff */
[----:B------:R-:W-:Y:S02]  /*1db0*/  LOP3.LUT R20, R20, 0x10001, RZ, 0xc0, !PT ;  /* 0x0001000114147812 */ /* 0x000fe400078ec0ff */
[C---:B------:R-:W-:Y:S02]  /*1dc0*/  LOP3.LUT R61, R23.reuse, 0x1f001f, RZ, 0xc0, !PT ;  /* 0x001f001f173d7812 */ /* 0x040fe400078ec0ff */
[----:B------:R-:W-:Y:S02]  /*1dd0*/  SHF.R.U32.HI R57, RZ, 0xa, R23 ;  /* 0x0000000aff397819 */ /* 0x000fe40000011617 */
[----:B------:R-:W-:-:S02]  /*1de0*/  LOP3.LUT R58, R23, 0x3e003e0, RZ, 0xc0, !PT ;  /* 0x03e003e0173a7812 */ /* 0x000fc400078ec0ff */
[----:B------:R-:W-:Y:S02]  /*1df0*/  SHF.R.U32.HI R17, RZ, 0xe, R17 ;  /* 0x0000000eff117819 */ /* 0x000fe40000011611 */
[----:B------:R-:W-:Y:S02]  /*1e00*/  LOP3.LUT R24, R24, 0x10001, RZ, 0xc0, !PT ;  /* 0x0001000118187812 */ /* 0x000fe400078ec0ff */
[C---:B------:R-:W-:Y:S02]  /*1e10*/  LOP3.LUT R38, R16.reuse, 0x1f001f, RZ, 0xc0, !PT ;  /* 0x001f001f10267812 */ /* 0x040fe400078ec0ff */
[----:B------:R-:W-:Y:S02]  /*1e20*/  SHF.R.U32.HI R39, RZ, 0xa, R16 ;  /* 0x0000000aff277819 */ /* 0x000fe40000011610 */
[----:B------:R-:W-:Y:S02]  /*1e30*/  LOP3.LUT R0, R16, 0x3e003e0, RZ, 0xc0, !PT ;  /* 0x03e003e010007812 */ /* 0x000fe400078ec0ff */
[----:B------:R-:W-:-:S02]  /*1e40*/  SHF.R.U32.HI R23, RZ, 0xe, R18 ;  /* 0x0000000eff177819 */ /* 0x000fc40000011612 */
[----:B------:R-:W-:Y:S02]  /*1e50*/  LOP3.LUT R22, R22, 0x10001, RZ, 0xc0, !PT ;  /* 0x0001000116167812 */ /* 0x000fe400078ec0ff */
[----:B------:R-:W-:Y:S02]  /*1e60*/  SHF.R.U32.HI R16, RZ, 0xe, R19 ;  /* 0x0000000eff107819 */ /* 0x000fe40000011613 */
[----:B------:R-:W-:Y:S02]  /*1e70*/  LOP3.LUT R25, R25, 0x10001, RZ, 0xc0, !PT ;  /* 0x0001000119197812 */ /* 0x000fe400078ec0ff */
[C---:B----4-:R-:W-:Y:S02]  /*1e80*/  LOP3.LUT R30, R12.reuse, 0x1f001f, RZ, 0xc0, !PT ;  /* 0x001f001f0c1e7812 */ /* 0x050fe400078ec0ff */
[----:B------:R-:W-:Y:S02]  /*1e90*/  SHF.R.U32.HI R31, RZ, 0xa, R12 ;  /* 0x0000000aff1f7819 */ /* 0x000fe4000001160c */
[----:B------:R-:W-:-:S02]  /*1ea0*/  LOP3.LUT R63, R12, 0x3e003e0, RZ, 0xc0, !PT ;  /* 0x03e003e00c3f7812 */ /* 0x000fc400078ec0ff */
[----:B------:R-:W-:Y:S02]  /*1eb0*/  LOP3.LUT R21, R20, 0x20002, R21, 0xf8, !PT ;  /* 0x0002000214157812 */ /* 0x000fe400078ef815 */
[----:B------:R-:W-:Y:S02]  /*1ec0*/  SHF.R.U32.HI R12, RZ, 0xd, R12 ;  /* 0x0000000dff0c7819 */ /* 0x000fe4000001160c */
[C---:B------:R-:W-:Y:S02]  /*1ed0*/  LOP3.LUT R32, R13.reuse, 0x1f001f, RZ, 0xc0, !PT ;  /* 0x001f001f0d207812 */ /* 0x040fe400078ec0ff */
[----:B------:R-:W-:Y:S02]  /*1ee0*/  SHF.R.U32.HI R33, RZ, 0xa, R13 ;  /* 0x0000000aff217819 */ /* 0x000fe4000001160d */
[----:B------:R-:W-:Y:S02]  /*1ef0*/  LOP3.LUT R66, R13, 0x3e003e0, RZ, 0xc0, !PT ;  /* 0x03e003e00d427812 */ /* 0x000fe400078ec0ff */
[----:B------:R-:W-:-:S02]  /*1f00*/  LOP3.LUT R24, R24, 0x20002, R17, 0xf8, !PT ;  /* 0x0002000218187812 */ /* 0x000fc400078ef811 */
[----:B------:R-:W-:Y:S02]  /*1f10*/  SHF.R.U32.HI R13, RZ, 0xd, R13 ;  /* 0x0000000dff0d7819 */ /* 0x000fe4000001160d */
[C---:B------:R-:W-:Y:S02]  /*1f20*/  LOP3.LUT R34, R14.reuse, 0x1f001f, RZ, 0xc0, !PT ;  /* 0x001f001f0e227812 */ /* 0x040fe400078ec0ff */
[--C-:B------:R-:W-:Y:S02]  /*1f30*/  SHF.R.U32.HI R35, RZ, 0xa, R14.reuse ;  /* 0x0000000aff237819 */ /* 0x100fe4000001160e */
[----:B------:R-:W-:Y:S02]  /*1f40*/  LOP3.LUT R67, R14, 0x3e003e0, RZ, 0xc0, !PT ;  /* 0x03e003e00e437812 */ /* 0x000fe400078ec0ff */
[----:B------:R-:W-:Y:S02]  /*1f50*/  LOP3.LUT R23, R22, 0x20002, R23, 0xf8, !PT ;  /* 0x0002000216177812 */ /* 0x000fe400078ef817 */
[----:B------:R-:W-:-:S02]  /*1f60*/  SHF.R.U32.HI R14, RZ, 0xd, R14 ;  /* 0x0000000dff0e7819 */ /* 0x000fc4000001160e */
[C---:B------:R-:W-:Y:S02]  /*1f70*/  LOP3.LUT R36, R15.reuse, 0x1f001f, RZ, 0xc0, !PT ;  /* 0x001f001f0f247812 */ /* 0x040fe400078ec0ff */
[--C-:B------:R-:W-:Y:S02]  /*1f80*/  SHF.R.U32.HI R37, RZ, 0xa, R15.reuse ;  /* 0x0000000aff257819 */ /* 0x100fe4000001160f */
[----:B------:R-:W-:Y:S02]  /*1f90*/  LOP3.LUT R72, R15, 0x3e003e0, RZ, 0xc0, !PT ;  /* 0x03e003e00f487812 */ /* 0x000fe400078ec0ff */
[----:B------:R-:W-:Y:S02]  /*1fa0*/  LOP3.LUT R16, R25, 0x20002, R16, 0xf8, !PT ;  /* 0x0002000219107812 */ /* 0x000fe400078ef810 */
[----:B------:R-:W-:Y:S02]  /*1fb0*/  SHF.R.U32.HI R15, RZ, 0xd, R15 ;  /* 0x0000000dff0f7819 */ /* 0x000fe4000001160f */
[----:B------:R-:W-:-:S02]  /*1fc0*/  LOP3.LUT R21, R21, 0x40004, R12, 0xf8, !PT ;  /* 0x0004000415157812 */ /* 0x000fc400078ef80c */
[----:B------:R-:W-:Y:S02]  /*1fd0*/  LOP3.LUT R12, R24, 0x40004, R13, 0xf8, !PT ;  /* 0x00040004180c7812 */ /* 0x000fe400078ef80d */
[----:B------:R-:W-:Y:S02]  /*1fe0*/  LOP3.LUT R13, R23, 0x40004, R14, 0xf8, !PT ;  /* 0x00040004170d7812 */ /* 0x000fe400078ef80e */
[C---:B------:R-:W-:Y:S02]  /*1ff0*/  LOP3.LUT R24, R9.reuse, 0x1f001f, RZ, 0xc0, !PT ;  /* 0x001f001f09187812 */ /* 0x040fe400078ec0ff */
[----:B------:R-:W-:Y:S02]  /*2000*/  SHF.R.U32.HI R25, RZ, 0xa, R9 ;  /* 0x0000000aff197819 */ /* 0x000fe40000011609 */
[----:B------:R-:W-:Y:S02]  /*2010*/  LOP3.LUT R65, R9, 0x3e003e0, RZ, 0xc0, !PT ;  /* 0x03e003e009417812 */ /* 0x000fe400078ec0ff */
[----:B------:R-:W-:-:S02]  /*2020*/  LOP3.LUT R26, R10, 0x1f001f, RZ, 0xc0, !PT ;  /* 0x001f001f0a1a7812 */ /* 0x000fc400078ec0ff */
[----:B------:R-:W-:Y:S02]  /*2030*/  SHF.R.U32.HI R27, RZ, 0xa, R10 ;  /* 0x0000000aff1b7819 */ /* 0x000fe4000001160a */
[----:B------:R-:W-:Y:S02]  /*2040*/  LOP3.LUT R69, R10, 0x3e003e0, RZ, 0xc0, !PT ;  /* 0x03e003e00a457812 */ /* 0x000fe400078ec0ff */
[C---:B------:R-:W-:Y:S02]  /*2050*/  LOP3.LUT R28, R11.reuse, 0x1f001f, RZ, 0xc0, !PT ;  /* 0x001f001f0b1c7812 */ /* 0x040fe400078ec0ff */
[----:B------:R-:W-:Y:S02]  /*2060*/  SHF.R.U32.HI R29, RZ, 0xa, R11 ;  /* 0x0000000aff1d7819 */ /* 0x000fe4000001160b */
[----:B------:R-:W-:Y:S02]  /*2070*/  LOP3.LUT R73, R11, 0x3e003e0, RZ, 0xc0, !PT ;  /* 0x03e003e00b497812 */ /* 0x000fe400078ec0ff */
[----:B------:R-:W-:-:S02]  /*2080*/  LOP3.LUT R16, R16, 0x40004, R15, 0xf8, !PT ;  /* 0x0004000410107812 */ /* 0x000fc400078ef80f */
[C---:B------:R-:W-:Y:S02]  /*2090*/  LOP3.LUT R22, R8.reuse, 0x1f001f, RZ, 0xc0, !PT ;  /* 0x001f001f08167812 */ /* 0x040fe400078ec0ff */
[----:B------:R-:W-:Y:S02]  /*20a0*/  SHF.R.U32.HI R23, RZ, 0xa, R8 ;  /* 0x0000000aff177819 */ /* 0x000fe40000011608 */
[----:B------:R-:W-:Y:S02]  /*20b0*/  LOP3.LUT R64, R8, 0x3e003e0, RZ, 0xc0, !PT ;  /* 0x03e003e008407812 */ /* 0x000fe400078ec0ff */
[----:B------:R-:W-:Y:S02]  /*20c0*/  SHF.R.U32.HI R9, RZ, 0xc, R9 ;  /* 0x0000000cff097819 */ /* 0x000fe40000011609 */
[----:B------:R-:W-:Y:S02]  /*20d0*/  SHF.R.U32.HI R10, RZ, 0xc, R10 ;  /* 0x0000000cff0a7819 */ /* 0x000fe4000001160a */
        /* <DEDUP_REMOVED lines=9> */
[----:B------:R-:W-:Y:S02]  /*2170*/  LOP3.LUT R19, R13, 0x80008, R10, 0xf8, !PT ;  /* 0x000800080d137812 */ /* 0x000fe400078ef80a */
[----:B------:R-:W-:Y:S02]  /*2180*/  LOP3.LUT R68, R16, 0x80008, R11, 0xf8, !PT ;  /* 0x0008000810447812 */ /* 0x000fe400078ef80b */
[----:B------:R-:W-:Y:S02]  /*2190*/  LOP3.LUT R17, R21, 0x80008, R8, 0xf8, !PT ;  /* 0x0008000815117812 */ /* 0x000fe400078ef808 */
        /* <DEDUP_REMOVED lines=8> */
[----:B------:R-:W-:Y:S02]  /*2220*/  LOP3.LUT R16, R17, 0x100010, R16, 0xf8, !PT ;  /* 0x0010001011107812 */ /* 0x000fe400078ef810 */
[----:B------:R-:W-:Y:S02]  /*2230*/  SHF.R.U32.HI R6, RZ, 0xb, R6 ;  /* 0x0000000bff067819 */ /* 0x000fe40000011606 */
[C---:B------:R-:W-:Y:S02]  /*2240*/  LOP3.LUT R74, R7.reuse, 0x3e003e0, RZ, 0xc0, !PT ;  /* 0x03e003e0074a7812 */ /* 0x040fe400078ec0ff */
[----:B------:R-:W-:Y:S02]  /*2250*/  LOP3.LUT R20, R7, 0x1f001f, RZ, 0xc0, !PT ;  /* 0x001f001f07147812 */ /* 0x000fe400078ec0ff */
[----:B------:R-:W-:-:S02]  /*2260*/  SHF.R.U32.HI R21, RZ, 0xa, R7 ;  /* 0x0000000aff157819 */ /* 0x000fc40000011607 */
[----:B------:R-:W-:Y:S02]  /*2270*/  LOP3.LUT R17, R18, 0x100010, R5, 0xf8, !PT ;  /* 0x0010001012117812 */ /* 0x000fe400078ef805 */
[----:B------:R-:W-:Y:S02]  /*2280*/  SHF.R.U32.HI R7, RZ, 0xb, R7 ;  /* 0x0000000bff077819 */ /* 0x000fe40000011607 */
[----:B------:R-:W-:Y:S02]  /*2290*/  LOP3.LUT R5, R58, 0x64006400, RZ, 0xfc, !PT ;  /* 0x640064003a057812 */ /* 0x000fe400078efcff */
[----:B------:R-:W-:Y:S02]  /*22a0*/  LOP3.LUT R3, R3, 0x64006400, RZ, 0xfc, !PT ;  /* 0x6400640003037812 */ /* 0x000fe400078efcff */
[----:B------:R-:W-:Y:S02]  /*22b0*/  LOP3.LUT R18, R19, 0x100010, R6, 0xf8, !PT ;  /* 0x0010001013127812 */ /* 0x000fe400078ef806 */
[----:B------:R-:W-:Y:S01]  /*22c0*/  LOP3.LUT R19, R68, 0x100010, R7, 0xf8, !PT ;  /* 0x0010001044137812 */ /* 0x000fe200078ef807 */
[-C--:B------:R-:W-:Y:S01]  /*22d0*/  HFMA2 R68, R5, R48.reuse.H1_H1, -48, -48 ;  /* 0xd200d20005447431 */ /* 0x080fe20000060030 */
[----:B------:R-:W-:Y:S01]  /*22e0*/  LOP3.LUT R5, R2, 0x64006400, RZ, 0xfc, !PT ;  /* 0x6400640002057812 */ /* 0x000fe200078efcff */
[----:B------:R-:W-:Y:S01]  /*22f0*/  HFMA2 R79, R3, R48.H1_H1, -48, -48 ;  /* 0xd200d200034f7431 */ /* 0x000fe20000060030 */
[----:B------:R-:W-:-:S02]  /*2300*/  LOP3.LUT R3, R0, 0x64006400, RZ, 0xfc, !PT ;  /* 0x6400640000037812 */ /* 0x000fc400078efcff */
[----:B------:R-:W-:Y:S02]  /*2310*/  LOP3.LUT R7, R66, 0x64006400, RZ, 0xfc, !PT ;  /* 0x6400640042077812 */ /* 0x000fe400078efcff */
[----:B------:R-:W-:Y:S01]  /*2320*/  LOP3.LUT R67, R67, 0x64006400, RZ, 0xfc, !PT ;  /* 0x6400640043437812 */ /* 0x000fe200078efcff */
[-C--:B------:R-:W-:Y:S01]  /*2330*/  HFMA2 R66, R3, R48.reuse.H1_H1, -48, -48 ;  /* 0xd200d20003427431 */ /* 0x080fe20000060030 */
        /* <DEDUP_REMOVED lines=8> */
[----:B------:R-:W-:Y:S02]  /*23c0*/  LOP3.LUT R45, R45, 0x64006400, RZ, 0xfc, !PT ;  /* 0x640064002d2d7812 */ /* 0x000fe400078efcff */
[----:B------:R-:W-:Y:S02]  /*23d0*/  LOP3.LUT R55, R55, 0x64006400, RZ, 0xfc, !PT ;  /* 0x6400640037377812 */ /* 0x000fe400078efcff */
[----:B------:R-:W-:Y:S01]  /*23e0*/  LOP3.LUT R31, R31, 0x1f001f, RZ, 0xc0, !PT ;  /* 0x001f001f1f1f7812 */ /* 0x000fe200078ec0ff */
[----:B------:R-:W-:Y:S01]  /*23f0*/  HFMA2 R58, R45, R48.H1_H1, -48, -48 ;  /* 0xd200d2002d3a7431 */ /* 0x000fe20000060030 */
[----:B------:R-:W-:Y:S02]  /*2400*/  LOP3.LUT R3, R65, 0x64006400, RZ, 0xfc, !PT ;  /* 0x6400640041037812 */ /* 0x000fe400078efcff */
[----:B------:R-:W-:-:S02]  /*2410*/  LOP3.LUT R7, R8, 0x64006400, RZ, 0xfc, !PT ;  /* 0x6400640008077812 */ /* 0x000fc400078efcff */
[----:B------:R-:W-:Y:S01]  /*2420*/  LOP3.LUT R67, R74, 0x64006400, RZ, 0xfc, !PT ;  /* 0x640064004a437812 */ /* 0x000fe200078efcff */
[----:B------:R-:W-:Y:S01]  /*2430*/  HFMA2 R3, R3, R48.H1_H1, -48, -48 ;  /* 0xd200d20003037431 */ /* 0x000fe20000060030 */
[----:B------:R-:W-:Y:S02]  /*2440*/  LOP3.LUT R46, R46, 0x64006400, RZ, 0xfc, !PT ;  /* 0x640064002e2e7812 */ /* 0x000fe400078efcff */
[----:B------:R-:W-:Y:S02]  /*2450*/  LOP3.LUT R33, R33, 0x1f001f, RZ, 0xc0, !PT ;  /* 0x001f001f21217812 */ /* 0x000fe400078ec0ff */
[----:B------:R-:W-:Y:S02]  /*2460*/  LOP3.LUT R35, R35, 0x1f001f, RZ, 0xc0, !PT ;  /* 0x001f001f23237812 */ /* 0x000fe400078ec0ff */
[----:B------:R-:W-:Y:S02]  /*2470*/  LOP3.LUT R9, R9, 0x64006400, RZ, 0xfc, !PT ;  /* 0x6400640009097812 */ /* 0x000fe400078efcff */
[----:B------:R-:W-:-:S02]  /*2480*/  LOP3.LUT R65, R70, 0x64006400, RZ, 0xfc, !PT ;  /* 0x6400640046417812 */ /* 0x000fc400078efcff */
[----:B------:R-:W-:Y:S02]  /*2490*/  LOP3.LUT R74, R53, 0x64006400, RZ, 0xfc, !PT ;  /* 0x64006400354a7812 */ /* 0x000fe400078efcff */
[----:B------:R-:W-:Y:S01]  /*24a0*/  LOP3.LUT R38, R38, 0x64006400, RZ, 0xfc, !PT ;  /* 0x6400640026267812 */ /* 0x000fe200078efcff */
[-C--:B------:R-:W-:Y:S01]  /*24b0*/  HFMA2 R8, R65, R48.reuse.H1_H1, -48, -48 ;  /* 0xd200d20041087431 */ /* 0x080fe20000060030 */
[----:B------:R-:W-:Y:S01]  /*24c0*/  LOP3.LUT R60, R60, 0x64006400, RZ, 0xfc, !PT ;  /* 0x640064003c3c7812 */ /* 0x000fe200078efcff */
[----:B------:R-:W-:Y:S01]  /*24d0*/  HADD2 R74, R74, -1040, -1040 ;  /* 0xe410e4104a4a7430 */ /* 0x000fe20000000000 */
[----:B------:R-:W-:Y:S02]  /*24e0*/  LOP3.LUT R70, R56, 0x64006400, RZ, 0xfc, !PT ;  /* 0x6400640038467812 */ /* 0x000fe400078efcff */
[----:B------:R-:W-:Y:S01]  /*24f0*/  LOP3.LUT R53, R47, 0x64006400, RZ, 0xfc, !PT ;  /* 0x640064002f357812 */ /* 0x000fe200078efcff */
[----:B------:R-:W-:Y:S01]  /*2500*/  HADD2 R80, R60, -1040, -1040 ;  /* 0xe410e4103c507430 */ /* 0x000fe20000000000 */
[----:B------:R-:W-:Y:S01]  /*2510*/  SHF.R.U32.HI R11, RZ, 0xa, R4 ;  /* 0x0000000aff0b7819 */ /* 0x000fe20000011604 */
        /* <DEDUP_REMOVED lines=8> */
[----:B------:R-:W-:Y:S01]  /*25a0*/  HFMA2 R2, R69, R48.H1_H1, -48, -48 ;  /* 0xd200d20045027431 */ /* 0x000fe20000060030 */
[----:B------:R-:W-:-:S02]  /*25b0*/  LOP3.LUT R32, R32, 0x64006400, RZ, 0xfc, !PT ;  /* 0x6400640020207812 */ /* 0x000fc400078efcff */
[----:B------:R-:W-:Y:S02]  /*25c0*/  LOP3.LUT R56, R34, 0x64006400, RZ, 0xfc, !PT ;  /* 0x6400640022387812 */ /* 0x000fe400078efcff */
[----:B------:R-:W-:Y:S01]  /*25d0*/  LOP3.LUT R47, R31, 0x64006400, RZ, 0xfc, !PT ;  /* 0x640064001f2f7812 */ /* 0x000fe200078efcff */
[----:B------:R-:W-:Y:S01]  /*25e0*/  HADD2 R60, R32, -1040, -1040 ;  /* 0xe410e410203c7430 */ /* 0x000fe20000000000 */
[----:B------:R-:W-:Y:S01]  /*25f0*/  LOP3.LUT R75, R42, 0x64006400, RZ, 0xfc, !PT ;  /* 0x640064002a4b7812 */ /* 0x000fe200078efcff */
[-C--:B------:R-:W-:Y:S01]  /*2600*/  HFMA2 R42, R7, R48.reuse.H1_H1, -48, -48 ;  /* 0xd200d200072a7431 */ /* 0x080fe20000060030 */
[----:B------:R-:W-:Y:S01]  /*2610*/  LOP3.LUT R71, R54, 0x64006400, RZ, 0xfc, !PT ;  /* 0x6400640036477812 */ /* 0x000fe200078efcff */
[-C--:B------:R-:W-:Y:S01]  /*2620*/  HFMA2 R54, R77, R48.reuse.H1_H1, -48, -48 ;  /* 0xd200d2004d367431 */ /* 0x080fe20000060030 */
[----:B------:R-:W-:Y:S01]  /*2630*/  LOP3.LUT R73, R73, 0x64006400, RZ, 0xfc, !PT ;  /* 0x6400640049497812 */ /* 0x000fe200078efcff */
[-C--:B------:R-:W-:Y:S01]  /*2640*/  HFMA2 R7, R9, R48.reuse.H1_H1, -48, -48 ;  /* 0xd200d20009077431 */ /* 0x080fe20000060030 */
[----:B------:R-:W-:Y:S01]  /*2650*/  LOP3.LUT R61, R61, 0x64006400, RZ, 0xfc, !PT ;  /* 0x640064003d3d7812 */ /* 0x000fe200078efcff */
[----:B------:R-:W-:Y:S01]  /*2660*/  HADD2 R77, R38, -1040, -1040 ;  /* 0xe410e410264d7430 */ /* 0x000fe20000000000 */
        /* <DEDUP_REMOVED lines=31> */
[----:B------:R-:W-:Y:S01]  /*2860*/  LOP3.LUT R29, R29, 0x1f001f, RZ, 0xc0, !PT ;  /* 0x001f001f1d1d7812 */ /* 0x000fe200078ec0ff */
[----:B------:R-:W-:Y:S01]  /*2870*/  HADD2 R78, R78, -1040, -1040 ;  /* 0xe410e4104e4e7430 */ /* 0x000fe20000000000 */
        /* <DEDUP_REMOVED lines=52> */
[----:B------:R-:W-:Y:S01]  /*2bc0*/  PRMT R81, RZ, 0x5410, RZ ;  /* 0x00005410ff517816 */ /* 0x000fe200000000ff */
[----:B------:R-:W-:-:S02]  /*2bd0*/  HADD2 R36, R22, -1040, -1040 ;  /* 0xe410e41016247430 */ /* 0x000fc40000000000 */
[----:B------:R-:W-:Y:S02]  /*2be0*/  HADD2 R37, R37, -1040, -1040 ;  /* 0xe410e41025257430 */ /* 0x000fe40000000000 */
[----:B------:R-:W-:Y:S02]  /*2bf0*/  HADD2 R38, R38, -1040, -1040 ;  /* 0xe410e41026267430 */ /* 0x000fe40000000000 */
[----:B------:R-:W-:Y:S02]  /*2c00*/  HADD2 R39, R39, -1040, -1040 ;  /* 0xe410e41027277430 */ /* 0x000fe40000000000 */
[----:B------:R-:W-:Y:S02]  /*2c10*/  HADD2 R40, R40, -1040, -1040 ;  /* 0xe410e41028287430 */ /* 0x000fe40000000000 */
[----:B------:R-:W-:Y:S01]  /*2c20*/  HADD2 R41, R41, -1040, -1040 ;  /* 0xe410e41029297430 */ /* 0x000fe20000000000 */
[----:B------:R-:W-:Y:S06]  /*2c30*/  @!P0 BRA `(.L_x_932) ;  /* 0x0000000400388947 */ /* 0x000fec0003800000 */
[----:B------:R-:W0:Y:S01]  /*2c40*/  LDS.128 R28, [UR8] ;  /* 0x00000008ff1c7984 */ /* 0x000e220008000c00 */
[----:B------:R-:W-:Y:S02]  /*2c50*/  PRMT R51, R51, 0x5410, R50 ;  /* 0x0000541033337816 */ /* 0x000fe40000000032 */
[----:B------:R-:W-:Y:S01]  /*2c60*/  PRMT R49, R49, 0x5410, R48 ;  /* 0x0000541031317816 */ /* 0x000fe20000000030 */
        /* <DEDUP_REMOVED lines=29> */
[----:B------:R-:W-:Y:S01]  /*2e40*/  HFMA2 R87, R52, R22, R87 ;  /* 0x0000001634577231 */ /* 0x000fe20000000057 */
[----:B------:R-:W1:Y:S01]  /*2e50*/  LDS.128 R28, [UR8+0x30] ;  /* 0x00003008ff1c7984 */ /* 0x000e620008000c00 */
[----:B------:R-:W-:-:S02]  /*2e60*/  HFMA2 R20, R63, R23, R20 ;  /* 0x000000173f147231 */ /* 0x000fc40000000014 */
[-C--:B------:R-:W-:Y:S02]  /*2e70*/  HFMA2 R22, R6, R23.reuse, R21 ;  /* 0x0000001706167231 */ /* 0x080fe40000000015 */
[-C--:B------:R-:W-:Y:S02]  /*2e80*/  HFMA2 R21, R5, R23.reuse, R86 ;  /* 0x0000001705157231 */ /* 0x080fe40000000056 */
[----:B------:R-:W-:Y:S02]  /*2e90*/  HFMA2 R87, R4, R23, R87 ;  /* 0x0000001704577231 */ /* 0x000fe40000000057 */
[-C--:B0-----:R-:W-:Y:S02]  /*2ea0*/  HFMA2 R20, R47, R24.reuse, R20 ;  /* 0x000000182f147231 */ /* 0x081fe40000000014 */
[-C--:B------:R-:W-:Y:S02]  /*2eb0*/  HFMA2 R22, R10, R24.reuse, R22 ;  /* 0x000000180a167231 */ /* 0x080fe40000000016 */
[----:B------:R-:W-:-:S02]  /*2ec0*/  HFMA2 R21, R11, R24, R21 ;  /* 0x000000180b157231 */ /* 0x000fc40000000015 */
[----:B------:R-:W-:Y:S02]  /*2ed0*/  HFMA2 R87, R12, R24, R87 ;  /* 0x000000180c577231 */ /* 0x000fe40000000057 */
[-C--:B------:R-:W-:Y:S02]  /*2ee0*/  HFMA2 R20, R46, R25.reuse, R20 ;  /* 0x000000192e147231 */ /* 0x080fe40000000014 */
[-C--:B------:R-:W-:Y:S02]  /*2ef0*/  HFMA2 R22, R13, R25.reuse, R22 ;  /* 0x000000190d167231 */ /* 0x080fe40000000016 */
[-C--:B------:R-:W-:Y:S02]  /*2f00*/  HFMA2 R21, R14, R25.reuse, R21 ;  /* 0x000000190e157231 */ /* 0x080fe40000000015 */
[----:B------:R-:W-:Y:S02]  /*2f10*/  HFMA2 R87, R15, R25, R87 ;  /* 0x000000190f577231 */ /* 0x000fe40000000057 */
[----:B------:R-:W-:-:S02]  /*2f20*/  HFMA2 R20, R45, R26, R20 ;  /* 0x0000001a2d147231 */ /* 0x000fc40000000014 */
[-C--:B------:R-:W-:Y:S02]  /*2f30*/  HFMA2 R22, R3, R26.reuse, R22 ;  /* 0x0000001a03167231 */ /* 0x080fe40000000016 */
[-C--:B------:R-:W-:Y:S02]  /*2f40*/  HFMA2 R21, R2, R26.reuse, R21 ;  /* 0x0000001a02157231 */ /* 0x080fe40000000015 */
[----:B------:R-:W-:Y:S02]  /*2f50*/  HFMA2 R87, R0, R26, R87 ;  /* 0x0000001a00577231 */ /* 0x000fe40000000057 */
[-C--:B------:R-:W-:Y:S02]  /*2f60*/  HFMA2 R20, R44, R27.reuse, R20 ;  /* 0x0000001b2c147231 */ /* 0x080fe40000000014 */
[-C--:B------:R-:W-:Y:S02]  /*2f70*/  HFMA2 R22, R16, R27.reuse, R22 ;  /* 0x0000001b10167231 */ /* 0x080fe40000000016 */
[----:B------:R-:W-:-:S02]  /*2f80*/  HFMA2 R21, R17, R27, R21 ;  /* 0x0000001b11157231 */ /* 0x000fc40000000015 */
[----:B------:R-:W-:Y:S02]  /*2f90*/  HFMA2 R87, R18, R27, R87 ;  /* 0x0000001b12577231 */ /* 0x000fe40000000057 */
[-C--:B-1----:R-:W-:Y:S02]  /*2fa0*/  HFMA2 R20, R43, R28.reuse, R20 ;  /* 0x0000001c2b147231 */ /* 0x082fe40000000014 */
        /* <DEDUP_REMOVED lines=11> */
[-C--:B------:R-:W-:Y:S02]  /*3060*/  HFMA2 R20, R35, R31.reuse, R20 ;  /* 0x0000001f23147231 */ /* 0x080fe40000000014 */
[-C--:B------:R-:W-:Y:S02]  /*3070*/  HFMA2 R22, R37, R31.reuse, R22 ;  /* 0x0000001f25167231 */ /* 0x080fe40000000016 */
[-C--:B------:R-:W-:Y:S02]  /*3080*/  HFMA2 R21, R39, R31.reuse, R21 ;  /* 0x0000001f27157231 */ /* 0x080fe40000000015 */
[----:B------:R-:W-:Y:S02]  /*3090*/  HFMA2 R87, R41, R31, R87 ;  /* 0x0000001f29577231 */ /* 0x000fe40000000057 */
[----:B------:R-:W-:-:S02]  /*30a0*/  HADD2 R20, R20.H0_H0, R20.H1_H1 ;  /* 0x3000001414147230 */ /* 0x000fc40000000800 */
[----:B------:R-:W-:Y:S02]  /*30b0*/  HADD2 R22, R22.H0_H0, R22.H1_H1 ;  /* 0x3000001616167230 */ /* 0x000fe40000000800 */
[----:B------:R-:W-:Y:S02]  /*30c0*/  HADD2 R21, R21.H0_H0, R21.H1_H1 ;  /* 0x3000001515157230 */ /* 0x000fe40000000800 */
[----:B------:R-:W-:Y:S01]  /*30d0*/  HADD2 R87, R87.H0_H0, R87.H1_H1 ;  /* 0x3000005757577230 */ /* 0x000fe20000000800 */
[----:B------:R-:W-:-:S04]  /*30e0*/  PRMT R20, R20, 0x5410, R22 ;  /* 0x0000541014147816 */ /* 0x000fc80000000016 */
[----:B------:R-:W-:Y:S01]  /*30f0*/  PRMT R21, R21, 0x5410, R87 ;  /* 0x0000541015157816 */ /* 0x000fe20000000057 */
[----:B------:R-:W-:-:S04]  /*3100*/  HFMA2 R87, R20, R51, RZ ;  /* 0x0000003314577231 */ /* 0x000fc800000000ff */
[----:B------:R-:W-:-:S07]  /*3110*/  HFMA2 R86, R21, R49, RZ.H0_H0 ;  /* 0x0000003115567231 */ /* 0x000fce00000400ff */
.L_x_932:
[----:B------:R-:W-:Y:S01]  /*3120*/  PRMT R20, RZ, 0x5410, RZ ;  /* 0x00005410ff147816 */ /* 0x000fe200000000ff */
[----:B------:R-:W-:Y:S06]  /*3130*/  @!P1 BRA `(.L_x_931) ;  /* 0x0000000c00f09947 */ /* 0x000fec0003800000 */
[----:B------:R-:W-:Y:S01]  /*3140*/  PRMT R20, R88, 0x9910, RZ ;  /* 0x0000991058147816 */ /* 0x000fe200000000ff */
[----:B------:R-:W-:Y:S01]  /*3150*/  UISETP.NE.AND UP1, UPT, UR5, 0x2, UPT ;  /* 0x000000020500788c */ /* 0x000fe2000bf25270 */
[----:B------:R-:W-:Y:S02]  /*3160*/  PRMT R83, RZ, 0x5410, RZ ;  /* 0x00005410ff537816 */ /* 0x000fe400000000ff */
[----:B------:R-:W-:Y:S02]  /*3170*/  ISETP.NE.AND P0, PT, R20, RZ, PT ;  /* 0x000000ff1400720c */ /* 0x000fe40003f05270 */
[----:B------:R-:W-:Y:S02]  /*3180*/  PRMT R82, RZ, 0x5410, RZ ;  /* 0x00005410ff527816 */ /* 0x000fe400000000ff */
[----:B------:R-:W-:Y:S02]  /*3190*/  PRMT R81, RZ, 0x5410, RZ ;  /* 0x00005410ff517816 */ /* 0x000fe400000000ff */
[----:B------:R-:W-:-:S07]  /*31a0*/  PRMT R85, RZ, 0x7610, R85 ;  /* 0x00007610ff557816 */ /* 0x000fce0000000055 */
[----:B------:R-:W-:Y:S05]  /*31b0*/  @!P0 BRA `(.L_x_933) ;  /* 0x0000000400388947 */ /* 0x000fea0003800000 */
[----:B------:R-:W0:Y:S01]  /*31c0*/  LDS.128 R28, [UR8+0x40] ;  /* 0x00004008ff1c7984 */ /* 0x000e220008000c00 */
        /* <DEDUP_REMOVED lines=77> */
.L_x_933:
[----:B------:R-:W-:Y:S01]  /*36a0*/  PRMT R20, RZ, 0x5410, RZ ;  /* 0x00005410ff147816 */ /* 0x000fe200000000ff */
[----:B------:R-:W-:Y:S06]  /*36b0*/  BRA.U !UP1, `(.L_x_931) ;  /* 0x0000000909907547 */ /* 0x000fec000b800000 */
[----:B------:R-:W-:Y:S01]  /*36c0*/  PRMT R20, R89, 0x9910, RZ ;  /* 0x0000991059147816 */ /* 0x000fe200000000ff */
[----:B------:R-:W-:Y:S01]  /*36d0*/  UISETP.EQ.OR UP1, UPT, UR5, 0x3, UP0 ;  /* 0x000000030500788c */ /* 0x000fe20008722670 */
[----:B------:R-:W-:Y:S02]  /*36e0*/  PRMT R81, RZ, 0x5410, RZ ;  /* 0x00005410ff517816 */ /* 0x000fe400000000ff */
[----:B------:R-:W-:Y:S02]  /*36f0*/  ISETP.NE.AND P0, PT, R20, RZ, PT ;  /* 0x000000ff1400720c */ /* 0x000fe40003f05270 */
[----:B------:R-:W-:-:S11]  /*3700*/  PRMT R83, RZ, 0x7610, R83 ;  /* 0x00007610ff537816 */ /* 0x000fd60000000053 */
        /* <DEDUP_REMOVED lines=79> */
.L_x_934:
[----:B------:R-:W-:Y:S01]  /*3c00*/  PRMT R20, RZ, 0x5410, RZ ;  /* 0x00005410ff147816 */ /* 0x000fe200000000ff */
[----:B------:R-:W-:Y:S06]  /*3c10*/  BRA.U UP1, `(.L_x_931) ;  /* 0x0000000501387547 */ /* 0x000fec000b800000 */
        /* <DEDUP_REMOVED lines=78> */
.L_x_931:
[----:B------:R-:W-:-:S04]  /*4100*/  UISETP.LT.AND UP1, UPT, UR7, UR17, UPT ;  /* 0x000000110700728c */ /* 0x000fc8000bf21270 */
[----:B------:R-:W-:-:S04]  /*4110*/  USEL UR8, UR7, UR17, UP1 ;  /* 0x0000001107087287 */ /* 0x000fc80008800000 */
[----:B------:R-:W-:-:S09]  /*4120*/  UISETP.GT.AND UP1, UPT, UR8, UR6, UPT ;  /* 0x000000060800728c */ /* 0x000fd2000bf24270 */
[----:B------:R-:W-:Y:S05]  /*4130*/  BRA.U !UP1, `(.L_x_935) ;  /* 0x0000006909d47547 */ /* 0x000fea000b800000 */
[----:B------:R-:W-:Y:S01]  /*4140*/  UISETP.LT.U32.AND UP1, UPT, UR7, UR17, UPT ;  /* 0x000000110700728c */ /* 0x000fe2000bf21070 */
[----:B------:R-:W0:Y:S01]  /*4150*/  LDCU UR15, c[0x0][0x3ac] ;  /* 0x00007580ff0f77ac */ /* 0x000e220008000800 */
[----:B------:R-:W-:Y:S02]  /*4160*/  UIADD3 UR4, UPT, UPT, UR4, 0x80, URZ ;  /* 0x0000008004047890 */ /* 0x000fe4000fffe0ff */
[----:B------:R-:W-:Y:S02]  /*4170*/  USEL UR7, UR7, UR17, UP1 ;  /* 0x0000001107077287 */ /* 0x000fe40008800000 */
[----:B------:R-:W-:-:S11]  /*4180*/  UISETP.EQ.OR UP0, UPT, UR5, 0x3, UP0 ;  /* 0x000000030500788c */ /* 0x000fd60008702670 */
.L_x_952:
[----:B------:R-:W2:Y:S01]  /*4190*/  LDG.E.128.CONSTANT R8, desc[UR12][R92.64] ;  /* 0x0000000c5c087981 */ /* 0x000ea2000c1e9d00 */
[----:B------:R-:W-:Y:S01]  /*41a0*/  ISETP.NE.AND P0, PT, R91, RZ, PT ;  /* 0x000000ff5b00720c */ /* 0x000fe20003f05270 */
[----:B------:R-:W-:Y:S01]  /*41b0*/  UISETP.NE.AND UP1, UPT, UR5, 0x1, UPT ;  /* 0x000000010500788c */ /* 0x000fe2000bf25270 */
[----:B------:R-:W-:-:S05]  /*41c0*/  MOV R5, 0x2c00 ;  /* 0x00002c0000057802 */ /* 0x000fca0000000f00 */
[----:B------:R-:W-:Y:S02]  /*41d0*/  PLOP3.LUT P1, PT, PT, PT, UP1, 0x80, 0x8 ;  /* 0x000000000008781c */ /* 0x000fe40003f2f018 */
[----:B--2---:R-:W-:Y:S02]  /*41e0*/  SHF.R.U32.HI R7, RZ, 0x8, R9 ;  /* 0x00000008ff077819 */ /* 0x004fe40000011609 */
[C---:B------:R-:W-:Y:S02]  /*41f0*/  LOP3.LUT R0, R8.reuse, 0xf000f, RZ, 0xc0, !PT ;  /* 0x000f000f08007812 */ /* 0x040fe400078ec0ff */
[----:B------:R-:W-:Y:S02]  /*4200*/  LOP3.LUT R2, R8, 0xf000f0, RZ, 0xc0, !PT ;  /* 0x00f000f008027812 */ /* 0x000fe400078ec0ff */
[----:B------:R-:W-:Y:S02]  /*4210*/  SHF.R.U32.HI R15, RZ, 0x8, R10 ;  /* 0x00000008ff0f7819 */ /* 0x000fe4000001160a */
[----:B------:R-:W-:-:S02]  /*4220*/  SHF.R.U32.HI R8, RZ, 0x8, R8 ;  /* 0x00000008ff087819 */ /* 0x000fc40000011608 */
[C---:B------:R-:W-:Y:S02]  /*4230*/  LOP3.LUT R13, R10.reuse, 0xf000f0, RZ, 0xc0, !PT ;  /* 0x00f000f00a0d7812 */ /* 0x040fe400078ec0ff */
[C---:B------:R-:W-:Y:S02]  /*4240*/  LOP3.LUT R17, R11.reuse, 0xf000f0, RZ, 0xc0, !PT ;  /* 0x00f000f00b117812 */ /* 0x040fe400078ec0ff */
[----:B------:R-:W-:Y:S02]  /*4250*/  LOP3.LUT R12, R10, 0xf000f, RZ, 0xc0, !PT ;  /* 0x000f000f0a0c7812 */ /* 0x000fe400078ec0ff */
[----:B-----5:R-:W-:Y:S02]  /*4260*/  SHF.R.U32.HI R18, RZ, 0x8, R11 ;  /* 0x00000008ff127819 */ /* 0x020fe4000001160b */
        /* <DEDUP_REMOVED lines=11> */
[C---:B------:R-:W-:Y:S02]  /*4320*/  LOP3.LUT R13, R18.reuse, 0xf000f, RZ, 0xc0, !PT ;  /* 0x000f000f120d7812 */ /* 0x040fe400078ec0ff */
        /* <DEDUP_REMOVED lines=22> */
[----:B------:R-:W-:Y:S01]  /*4490*/  LOP3.LUT R28, R17, 0x64006400, RZ, 0xfc, !PT ;  /* 0x64006400111c7812 */ /* 0x000fe200078efcff */
[----:B------:R-:W-:-:S02]  /*44a0*/  HADD2 R14, R16, -1032, -1032 ;  /* 0xe408e408100e7430 */ /* 0x000fc40000000000 */
[----:B------:R-:W-:Y:S02]  /*44b0*/  HADD2 R12, R12, -1032, -1032 ;  /* 0xe408e4080c0c7430 */ /* 0x000fe40000000000 */
[----:B------:R-:W-:Y:S02]  /*44c0*/  HADD2 R16, R3, -1032, -1032 ;  /* 0xe408e40803107430 */ /* 0x000fe40000000000 */
[----:B------:R-:W-:Y:S02]  /*44d0*/  HFMA2 R17, R4, R5.H0_H0, -72, -72 ;  /* 0xd480d48004117431 */ /* 0x000fe40000040005 */
[----:B------:R-:W-:Y:S02]  /*44e0*/  HADD2 R18, R18, -1032, -1032 ;  /* 0xe408e40812127430 */ /* 0x000fe40000000000 */
[----:B------:R-:W-:Y:S02]  /*44f0*/  HADD2 R21, R21, -1032, -1032 ;  /* 0xe408e40815157430 */ /* 0x000fe40000000000 */
[----:B------:R-:W-:-:S02]  /*4500*/  HADD2 R23, R23, -1032, -1032 ;  /* 0xe408e40817177430 */ /* 0x000fc40000000000 */
[----:B------:R-:W-:Y:S01]  /*4510*/  HFMA2 R24, R28, R5.H0_H0, -72, -72 ;  /* 0xd480d4801c187431 */ /* 0x000fe20000040005 */
[----:B------:R-:W-:Y:S06]  /*4520*/  @!P0 BRA `(.L_x_936) ;  /* 0x0000000400688947 */ /* 0x000fec0003800000 */
[----:B------:R-:W1:Y:S01]  /*4530*/  LDS.64 R26, [UR4+-0x80] ;  /* 0xffff8004ff1a7984 */ /* 0x000e620008000a00 */
[--C-:B------:R-:W-:Y:S02]  /*4540*/  HADD2.F32 R30, -RZ, R9.reuse.H0_H0 ;  /* 0x20000009ff1e7230 */ /* 0x100fe40000004100 */
[--C-:B------:R-:W-:Y:S01]  /*4550*/  HADD2.F32 R0, -RZ, R10.reuse.H0_H0 ;  /* 0x2000000aff007230 */ /* 0x100fe20000004100 */
[----:B------:R-:W2:Y:S01]  /*4560*/  LDS.64 R6, [UR4+-0x78] ;  /* 0xffff8804ff067984 */ /* 0x000ea20008000a00 */
[----:B------:R-:W-:Y:S02]  /*4570*/  HADD2.F32 R29, -RZ, R9.H1_H1 ;  /* 0x30000009ff1d7230 */ /* 0x000fe40000004100 */
[----:B------:R-:W-:Y:S02]  /*4580*/  HADD2.F32 R25, -RZ, R10.H1_H1 ;  /* 0x3000000aff197230 */ /* 0x000fe40000004100 */
[----:B------:R-:W-:Y:S02]  /*4590*/  HADD2.F32 R2, -RZ, R12.H0_H0 ;  /* 0x2000000cff027230 */ /* 0x000fe40000004100 */
[----:B------:R-:W-:-:S02]  /*45a0*/  HADD2.F32 R4, -RZ, R14.H0_H0 ;  /* 0x2000000eff047230 */ /* 0x000fc40000004100 */
[--C-:B-1----:R-:W-:Y:S02]  /*45b0*/  HADD2.F32 R3, -RZ, R26.reuse.H0_H0 ;  /* 0x2000001aff037230 */ /* 0x102fe40000004100 */
[----:B------:R-:W-:Y:S02]  /*45c0*/  HADD2.F32 R26, -RZ, R26.H1_H1 ;  /* 0x3000001aff1a7230 */ /* 0x000fe40000004100 */
[----:B------:R-:W-:Y:S02]  /*45d0*/  HADD2.F32 R28, -RZ, R27.H0_H0 ;  /* 0x2000001bff1c7230 */ /* 0x000fe40000004100 */
[C---:B------:R-:W-:Y:S01]  /*45e0*/  FFMA.FTZ R31, R3.reuse, R30, RZ ;  /* 0x0000001e031f7223 */ /* 0x040fe200000100ff */
[----:B------:R-:W-:Y:S01]  /*45f0*/  FFMA.FTZ R0, R0, R3, RZ ;  /* 0x0000000300007223 */ /* 0x000fe200000100ff */
[C---:B------:R-:W-:Y:S01]  /*4600*/  FFMA.FTZ R33, R3.reuse, R2, RZ ;  /* 0x0000000203217223 */ /* 0x040fe200000100ff */
[----:B------:R-:W-:Y:S01]  /*4610*/  FFMA.FTZ R4, R3, R4, RZ ;  /* 0x0000000403047223 */ /* 0x000fe200000100ff */
[----:B------:R-:W-:Y:S01]  /*4620*/  FFMA.FTZ R29, R26, R29, R31 ;  /* 0x0000001d1a1d7223 */ /* 0x000fe2000001001f */
[----:B------:R-:W-:Y:S01]  /*4630*/  FFMA.FTZ R0, R25, R26, R0 ;  /* 0x0000001a19007223 */ /* 0x000fe20000010000 */
[----:B------:R-:W-:-:S02]  /*4640*/  HADD2.F32 R31, -RZ, R14.H1_H1 ;  /* 0x3000000eff1f7230 */ /* 0x000fc40000004100 */
[----:B------:R-:W-:Y:S02]  /*4650*/  HADD2.F32 R25, -RZ, R12.H1_H1 ;  /* 0x3000000cff197230 */ /* 0x000fe40000004100 */
[----:B------:R-:W-:Y:S02]  /*4660*/  HADD2.F32 R2, -RZ, R11.H0_H0 ;  /* 0x2000000bff027230 */ /* 0x000fe40000004100 */
[C---:B------:R-:W-:Y:S01]  /*4670*/  FFMA.FTZ R31, R26.reuse, R31, R4 ;  /* 0x0000001f1a1f7223 */ /* 0x040fe20000010004 */
[----:B------:R-:W-:Y:S02]  /*4680*/  HADD2.F32 R3, -RZ, R8.H0_H0 ;  /* 0x20000008ff037230 */ /* 0x000fe40000004100 */
[----:B------:R-:W-:Y:S01]  /*4690*/  FFMA.FTZ R25, R26, R25, R33 ;  /* 0x000000191a197223 */ /* 0x000fe20000010021 */
[----:B------:R-:W-:Y:S02]  /*46a0*/  HADD2.F32 R30, -RZ, R13.H0_H0 ;  /* 0x2000000dff1e7230 */ /* 0x000fe40000004100 */
[----:B------:R-:W-:Y:S01]  /*46b0*/  FFMA.FTZ R4, R28, R2, R29 ;  /* 0x000000021c047223 */ /* 0x000fe2000001001d */
[----:B------:R-:W-:-:S02]  /*46c0*/  HADD2.F32 R29, -RZ, R15.H0_H0 ;  /* 0x2000000fff1d7230 */ /* 0x000fc40000004100 */
[----:B------:R-:W-:Y:S01]  /*46d0*/  FFMA.FTZ R3, R3, R28, R0 ;  /* 0x0000001c03037223 */ /* 0x000fe20000010000 */
[----:B------:R-:W-:Y:S02]  /*46e0*/  HADD2.F32 R27, -RZ, R27.H1_H1 ;  /* 0x3000001bff1b7230 */ /* 0x000fe40000004100 */
[C---:B------:R-:W-:Y:S01]  /*46f0*/  FFMA.FTZ R25, R28.reuse, R30, R25 ;  /* 0x0000001e1c197223 */ /* 0x040fe20000010019 */
[----:B------:R-:W-:Y:S02]  /*4700*/  HADD2.F32 R0, -RZ, R8.H1_H1 ;  /* 0x30000008ff007230 */ /* 0x000fe40000004100 */
[----:B------:R-:W-:Y:S01]  /*4710*/  FFMA.FTZ R33, R28, R29, R31 ;  /* 0x0000001d1c217223 */ /* 0x000fe2000001001f */
[----:B------:R-:W-:Y:S02]  /*4720*/  HADD2.F32 R2, -RZ, R11.H1_H1 ;  /* 0x3000000bff027230 */ /* 0x000fe40000004100 */
[----:B------:R-:W-:Y:S02]  /*4730*/  HADD2.F32 R30, -RZ, R15.H1_H1 ;  /* 0x3000000fff1e7230 */ /* 0x000fe40000004100 */
[----:B------:R-:W-:Y:S01]  /*4740*/  FFMA.FTZ R0, R0, R27, R3 ;  /* 0x0000001b00007223 */ /* 0x000fe20000010003 */
[----:B------:R-:W-:-:S02]  /*4750*/  HADD2.F32 R26, -RZ, R13.H1_H1 ;  /* 0x3000000dff1a7230 */ /* 0x000fc40000004100 */
[C---:B------:R-:W-:Y:S01]  /*4760*/  FFMA.FTZ R29, R27.reuse, R2, R4 ;  /* 0x000000021b1d7223 */ /* 0x040fe20000010004 */
[----:B--2---:R-:W-:Y:S02]  /*4770*/  HADD2.F32 R4, -RZ, R6.H0_H0 ;  /* 0x20000006ff047230 */ /* 0x004fe40000004100 */
[C---:B------:R-:W-:Y:S01]  /*4780*/  FFMA.FTZ R33, R27.reuse, R30, R33 ;  /* 0x0000001e1b217223 */ /* 0x040fe20000010021 */
[----:B------:R-:W-:Y:S02]  /*4790*/  HADD2.F32 R3, -RZ, R16.H0_H0 ;  /* 0x20000010ff037230 */ /* 0x000fe40000004100 */
[----:B------:R-:W-:Y:S01]  /*47a0*/  FFMA.FTZ R31, R27, R26, R25 ;  /* 0x0000001a1b1f7223 */ /* 0x000fe20000010019 */
[----:B------:R-:W-:Y:S02]  /*47b0*/  HADD2.F32 R28, -RZ, R21.H0_H0 ;  /* 0x20000015ff1c7230 */ /* 0x000fe40000004100 */
[----:B------:R-:W-:Y:S02]  /*47c0*/  HADD2.F32 R30, -RZ, R23.H0_H0 ;  /* 0x20000017ff1e7230 */ /* 0x000fe40000004100 */
[----:B------:R-:W-:Y:S01]  /*47d0*/  FFMA.FTZ R3, R3, R4, R0 ;  /* 0x0000000403037223 */ /* 0x000fe20000010000 */
[----:B------:R-:W-:-:S02]  /*47e0*/  HADD2.F32 R25, -RZ, R6.H1_H1 ;  /* 0x30000006ff197230 */ /* 0x000fc40000004100 */
[C---:B------:R-:W-:Y:S01]  /*47f0*/  FFMA.FTZ R31, R4.reuse, R28, R31 ;  /* 0x0000001c041f7223 */ /* 0x040fe2000001001f */
[----:B------:R-:W-:Y:S02]  /*4800*/  HADD2.F32 R26, -RZ, R18.H0_H0 ;  /* 0x20000012ff1a7230 */ /* 0x000fe40000004100 */
[C---:B------:R-:W-:Y:S01]  /*4810*/  FFMA.FTZ R33, R4.reuse, R30, R33 ;  /* 0x0000001e04217223 */ /* 0x040fe20000010021 */
[----:B------:R-:W-:Y:S02]  /*4820*/  HADD2.F32 R2, -RZ, R16.H1_H1 ;  /* 0x30000010ff027230 */ /* 0x000fe40000004100 */
[----:B------:R-:W-:Y:S02]  /*4830*/  HADD2.F32 R0, -RZ, R18.H1_H1 ;  /* 0x30000012ff007230 */ /* 0x000fe40000004100 */
[----:B------:R-:W-:Y:S01]  /*4840*/  FFMA.FTZ R26, R4, R26, R29 ;  /* 0x0000001a041a7223 */ /* 0x000fe2000001001d */
[----:B------:R-:W-:Y:S02]  /*4850*/  HADD2.F32 R28, -RZ, R21.H1_H1 ;  /* 0x30000015ff1c7230 */ /* 0x000fe40000004100 */
[----:B------:R-:W-:Y:S01]  /*4860*/  FFMA.FTZ R2, R2, R25, R3 ;  /* 0x0000001902027223 */ /* 0x000fe20000010003 */
[----:B------:R-:W-:-:S02]  /*4870*/  HADD2.F32 R30, -RZ, R23.H1_H1 ;  /* 0x30000017ff1e7230 */ /* 0x000fc40000004100 */
[C---:B------:R-:W-:Y:S01]  /*4880*/  FFMA.FTZ R27, R25.reuse, R0, R26 ;  /* 0x00000000191b7223 */ /* 0x040fe2000001001a */
[----:B------:R-:W-:Y:S02]  /*4890*/  HADD2.F32 R6, -RZ, R7.H0_H0 ;  /* 0x20000007ff067230 */ /* 0x000fe40000004100 */
        /* <DEDUP_REMOVED lines=8> */
[----:B------:R-:W-:Y:S02]  /*4920*/  HADD2.F32 R2, -RZ, R19.H1_H1 ;  /* 0x30000013ff027230 */ /* 0x000fe40000004100 */
[C---:B------:R-:W-:Y:S01]  /*4930*/  FFMA.FTZ R25, R6.reuse, R25, R31 ;  /* 0x0000001906197223 */ /* 0x040fe2000001001f */
[----:B------:R-:W-:Y:S02]  /*4940*/  HADD2.F32 R28, -RZ, R24.H0_H0 ;  /* 0x20000018ff1c7230 */ /* 0x000fe40000004100 */
[----:B------:R-:W-:Y:S02]  /*4950*/  HADD2.F32 R0, -RZ, R17.H1_H1 ;  /* 0x30000011ff007230 */ /* 0x000fe40000004100 */
[----:B------:R-:W-:Y:S01]  /*4960*/  FFMA.FTZ R2, R7, R2, R4 ;  /* 0x0000000207027223 */ /* 0x000fe20000010004 */
[----:B------:R-:W-:Y:S02]  /*4970*/  HADD2.F32 R26, -RZ, R22.H1_H1 ;  /* 0x30000016ff1a7230 */ /* 0x000fe40000004100 */
[----:B------:R-:W-:Y:S01]  /*4980*/  FFMA.FTZ R28, R6, R28, R33 ;  /* 0x0000001c061c7223 */ /* 0x000fe20000010021 */
[----:B------:R-:W-:-:S02]  /*4990*/  HADD2.F32 R4, -RZ, R24.H1_H1 ;  /* 0x30000018ff047230 */ /* 0x000fc40000004100 */
[----:B------:R-:W-:Y:S01]  /*49a0*/  FFMA.FTZ R0, R0, R7, R3 ;  /* 0x0000000700007223 */ /* 0x000fe20000010003 */
[----:B------:R-:W-:Y:S02]  /*49b0*/  HADD2.F32 R3, -RZ, R51.H0_H0 ;  /* 0x20000033ff037230 */ /* 0x000fe40000004100 */
[C---:B------:R-:W-:Y:S01]  /*49c0*/  FFMA.FTZ R26, R7.reuse, R26, R25 ;  /* 0x0000001a071a7223 */ /* 0x040fe20000010019 */
[----:B------:R-:W-:Y:S02]  /*49d0*/  HADD2.F32 R25, -RZ, R50.H0_H0 ;  /* 0x20000032ff197230 */ /* 0x000fe40000004100 */
[----:B------:R-:W-:Y:S01]  /*49e0*/  FFMA.FTZ R4, R7, R4, R28 ;  /* 0x0000000407047223 */ /* 0x000fe2000001001c */
[----:B------:R-:W-:Y:S02]  /*49f0*/  HADD2.F32 R27, -RZ, R49.H0_H0 ;  /* 0x20000031ff1b7230 */ /* 0x000fe40000004100 */
[----:B------:R-:W-:Y:S01]  /*4a00*/  FMUL.FTZ R0, R0, R3 ;  /* 0x0000000300007220 */ /* 0x000fe20000410000 */
[----:B------:R-:W-:-:S02]  /*4a10*/  HADD2.F32 R29, -RZ, R48.H0_H0 ;  /* 0x20000030ff1d7230 */ /* 0x000fc40000004100 */
        /* <DEDUP_REMOVED lines=11> */
.L_x_936:
[----:B------:R-:W-:Y:S05]  /*4ad0*/  @!P1 BRA `(.L_x_937) ;  /* 0x00000010005c9947 */ /* 0x000fea0003800000 */
[----:B------:R-:W-:Y:S01]  /*4ae0*/  PRMT R0, R88, 0x9910, RZ ;  /* 0x0000991058007816 */ /* 0x000fe200000000ff */
[----:B------:R-:W-:-:S03]  /*4af0*/  UISETP.NE.AND UP1, UPT, UR5, 0x2, UPT ;  /* 0x000000020500788c */ /* 0x000fc6000bf25270 */
[----:B------:R-:W-:-:S13]  /*4b00*/  ISETP.NE.AND P2, PT, R0, RZ, PT ;  /* 0x000000ff0000720c */ /* 0x000fda0003f45270 */
[----:B------:R-:W-:Y:S05]  /*4b10*/  @!P2 BRA `(.L_x_938) ;  /* 0x000000040068a947 */ /* 0x000fea0003800000 */
[----:B------:R-:W1:Y:S01]  /*4b20*/  LDS.64 R2, [UR4+-0x40] ;  /* 0xffffc004ff027984 */ /* 0x000e620008000a00 */
[----:B------:R-:W-:Y:S02]  /*4b30*/  HADD2.F32 R0, -RZ, R10.H0_H0 ;  /* 0x2000000aff007230 */ /* 0x000fe40000004100 */
[----:B------:R-:W-:Y:S01]  /*4b40*/  HADD2.F32 R4, -RZ, R14.H0_H0 ;  /* 0x2000000eff047230 */ /* 0x000fe20000004100 */
[----:B------:R-:W2:Y:S01]  /*4b50*/  LDS.64 R6, [UR4+-0x38] ;  /* 0xffffc804ff067984 */ /* 0x000ea20008000a00 */
[----:B------:R-:W-:Y:S02]  /*4b60*/  HADD2.F32 R30, -RZ, R10.H1_H1 ;  /* 0x3000000aff1e7230 */ /* 0x000fe40000004100 */
[----:B------:R-:W-:Y:S02]  /*4b70*/  HADD2.F32 R32, -RZ, R9.H1_H1 ;  /* 0x30000009ff207230 */ /* 0x000fe40000004100 */
[----:B------:R-:W-:Y:S02]  /*4b80*/  HADD2.F32 R33, -RZ, R15.H1_H1 ;  /* 0x3000000fff217230 */ /* 0x000fe40000004100 */
[----:B-1----:R-:W-:-:S02]  /*4b90*/  HADD2.F32 R25, -RZ, R2.H0_H0 ;  /* 0x20000002ff197230 */ /* 0x002fc40000004100 */
[----:B------:R-:W-:Y:S02]  /*4ba0*/  HADD2.F32 R26, -RZ, R2.H1_H1 ;  /* 0x30000002ff1a7230 */ /* 0x000fe40000004100 */
[--C-:B------:R-:W-:Y:S02]  /*4bb0*/  HADD2.F32 R28, -RZ, R3.reuse.H0_H0 ;  /* 0x20000003ff1c7230 */ /* 0x100fe40000004100 */
[----:B------:R-:W-:Y:S01]  /*4bc0*/  FFMA.FTZ R27, R0, R25, RZ ;  /* 0x00000019001b7223 */ /* 0x000fe200000100ff */
[----:B------:R-:W-:Y:S02]  /*4bd0*/  HADD2.F32 R29, -RZ, R3.H1_H1 ;  /* 0x30000003ff1d7230 */ /* 0x000fe40000004100 */
[----:B------:R-:W-:Y:S02]  /*4be0*/  HADD2.F32 R2, -RZ, R9.H0_H0 ;  /* 0x20000009ff027230 */ /* 0x000fe40000004100 */
[----:B------:R-:W-:Y:S01]  /*4bf0*/  FFMA.FTZ R27, R30, R26, R27 ;  /* 0x0000001a1e1b7223 */ /* 0x000fe2000001001b */
[----:B------:R-:W-:-:S02]  /*4c00*/  HADD2.F32 R3, -RZ, R12.H0_H0 ;  /* 0x2000000cff037230 */ /* 0x000fc40000004100 */
[----:B------:R-:W-:Y:S02]  /*4c10*/  HADD2.F32 R30, -RZ, R13.H0_H0 ;  /* 0x2000000dff1e7230 */ /* 0x000fe40000004100 */
[-C--:B------:R-:W-:Y:S01]  /*4c20*/  FFMA.FTZ R31, R2, R25.reuse, RZ ;  /* 0x00000019021f7223 */ /* 0x080fe200000100ff */
[----:B------:R-:W-:Y:S02]  /*4c30*/  HADD2.F32 R0, -RZ, R8.H0_H0 ;  /* 0x20000008ff007230 */ /* 0x000fe40000004100 */
[-C--:B------:R-:W-:Y:S01]  /*4c40*/  FFMA.FTZ R3, R3, R25.reuse, RZ ;  /* 0x0000001903037223 */ /* 0x080fe200000100ff */
[----:B------:R-:W-:Y:S01]  /*4c50*/  FFMA.FTZ R25, R4, R25, RZ ;  /* 0x0000001904197223 */ /* 0x000fe200000100ff */
[----:B------:R-:W-:Y:S02]  /*4c60*/  HADD2.F32 R4, -RZ, R12.H1_H1 ;  /* 0x3000000cff047230 */ /* 0x000fe40000004100 */
[----:B------:R-:W-:Y:S01]  /*4c70*/  FFMA.FTZ R31, R32, R26, R31 ;  /* 0x0000001a201f7223 */ /* 0x000fe2000001001f */
[----:B------:R-:W-:-:S02]  /*4c80*/  HADD2.F32 R2, -RZ, R11.H0_H0 ;  /* 0x2000000bff027230 */ /* 0x000fc40000004100 */
[----:B------:R-:W-:Y:S01]  /*4c90*/  FFMA.FTZ R0, R0, R28, R27 ;  /* 0x0000001c00007223 */ /* 0x000fe2000001001b */
[----:B------:R-:W-:Y:S02]  /*4ca0*/  HADD2.F32 R32, -RZ, R14.H1_H1 ;  /* 0x3000000eff207230 */ /* 0x000fe40000004100 */
[----:B------:R-:W-:Y:S01]  /*4cb0*/  FFMA.FTZ R3, R4, R26, R3 ;  /* 0x0000001a04037223 */ /* 0x000fe20000010003 */
[----:B------:R-:W-:Y:S02]  /*4cc0*/  HADD2.F32 R27, -RZ, R11.H1_H1 ;  /* 0x3000000bff1b7230 */ /* 0x000fe40000004100 */
[-C--:B------:R-:W-:Y:S01]  /*4cd0*/  FFMA.FTZ R2, R2, R28.reuse, R31 ;  /* 0x0000001c02027223 */ /* 0x080fe2000001001f */
[----:B------:R-:W-:Y:S02]  /*4ce0*/  HADD2.F32 R31, -RZ, R13.H1_H1 ;  /* 0x3000000dff1f7230 */ /* 0x000fe40000004100 */
[----:B------:R-:W-:Y:S01]  /*4cf0*/  FFMA.FTZ R4, R30, R28, R3 ;  /* 0x0000001c1e047223 */ /* 0x000fe20000010003 */
[----:B------:R-:W-:-:S02]  /*4d00*/  HADD2.F32 R30, -RZ, R15.H0_H0 ;  /* 0x2000000fff1e7230 */ /* 0x000fc40000004100 */
[----:B------:R-:W-:Y:S01]  /*4d10*/  FFMA.FTZ R25, R32, R26, R25 ;  /* 0x0000001a20197223 */ /* 0x000fe20000010019 */
[----:B------:R-:W-:Y:S02]  /*4d20*/  HADD2.F32 R3, -RZ, R8.H1_H1 ;  /* 0x30000008ff037230 */ /* 0x000fe40000004100 */
[-C--:B------:R-:W-:Y:S01]  /*4d30*/  FFMA.FTZ R26, R27, R29.reuse, R2 ;  /* 0x0000001d1b1a7223 */ /* 0x080fe20000010002 */
[--C-:B--2---:R-:W-:Y:S02]  /*4d40*/  HADD2.F32 R2, -RZ, R7.reuse.H0_H0 ;  /* 0x20000007ff027230 */ /* 0x104fe40000004100 */
[----:B------:R-:W-:Y:S01]  /*4d50*/  FFMA.FTZ R30, R30, R28, R25 ;  /* 0x0000001c1e1e7223 */ /* 0x000fe20000010019 */
[-C--:B------:R-:W-:Y:S01]  /*4d60*/  FFMA.FTZ R28, R31, R29.reuse, R4 ;  /* 0x0000001d1f1c7223 */ /* 0x080fe20000010004 */
[-C--:B------:R-:W-:Y:S01]  /*4d70*/  FFMA.FTZ R0, R3, R29.reuse, R0 ;  /* 0x0000001d03007223 */ /* 0x080fe20000010000 */
[----:B------:R-:W-:Y:S02]  /*4d80*/  HADD2.F32 R4, -RZ, R7.H1_H1 ;  /* 0x30000007ff047230 */ /* 0x000fe40000004100 */
[----:B------:R-:W-:Y:S01]  /*4d90*/  FFMA.FTZ R30, R33, R29, R30 ;  /* 0x0000001d211e7223 */ /* 0x000fe2000001001e */
[----:B------:R-:W-:-:S02]  /*4da0*/  HADD2.F32 R3, -RZ, R6.H0_H0 ;  /* 0x20000006ff037230 */ /* 0x000fc40000004100 */
[----:B------:R-:W-:Y:S02]  /*4db0*/  HADD2.F32 R7, -RZ, R16.H0_H0 ;  /* 0x20000010ff077230 */ /* 0x000fe40000004100 */
[----:B------:R-:W-:Y:S02]  /*4dc0*/  HADD2.F32 R25, -RZ, R18.H0_H0 ;  /* 0x20000012ff197230 */ /* 0x000fe40000004100 */
[----:B------:R-:W-:Y:S02]  /*4dd0*/  HADD2.F32 R27, -RZ, R21.H0_H0 ;  /* 0x20000015ff1b7230 */ /* 0x000fe40000004100 */
[-C--:B------:R-:W-:Y:S01]  /*4de0*/  FFMA.FTZ R7, R7, R3.reuse, R0 ;  /* 0x0000000307077223 */ /* 0x080fe20000010000 */
[----:B------:R-:W-:Y:S02]  /*4df0*/  HADD2.F32 R29, -RZ, R23.H0_H0 ;  /* 0x20000017ff1d7230 */ /* 0x000fe40000004100 */
[----:B------:R-:W-:Y:S01]  /*4e00*/  FFMA.FTZ R25, R25, R3, R26 ;  /* 0x0000000319197223 */ /* 0x000fe2000001001a */
[----:B------:R-:W-:-:S02]  /*4e10*/  HADD2.F32 R6, -RZ, R6.H1_H1 ;  /* 0x30000006ff067230 */ /* 0x000fc40000004100 */
[-C--:B------:R-:W-:Y:S01]  /*4e20*/  FFMA.FTZ R27, R27, R3.reuse, R28 ;  /* 0x000000031b1b7223 */ /* 0x080fe2000001001c */
[----:B------:R-:W-:Y:S02]  /*4e30*/  HADD2.F32 R32, -RZ, R16.H1_H1 ;  /* 0x30000010ff207230 */ /* 0x000fe40000004100 */
[----:B------:R-:W-:Y:S01]  /*4e40*/  FFMA.FTZ R3, R29, R3, R30 ;  /* 0x000000031d037223 */ /* 0x000fe2000001001e */
[----:B------:R-:W-:Y:S02]  /*4e50*/  HADD2.F32 R26, -RZ, R18.H1_H1 ;  /* 0x30000012ff1a7230 */ /* 0x000fe40000004100 */
[----:B------:R-:W-:Y:S02]  /*4e60*/  HADD2.F32 R30, -RZ, R21.H1_H1 ;  /* 0x30000015ff1e7230 */ /* 0x000fe40000004100 */
[-C--:B------:R-:W-:Y:S01]  /*4e70*/  FFMA.FTZ R7, R32, R6.reuse, R7 ;  /* 0x0000000620077223 */ /* 0x080fe20000010007 */
[----:B------:R-:W-:Y:S02]  /*4e80*/  HADD2.F32 R0, -RZ, R17.H0_H0 ;  /* 0x20000011ff007230 */ /* 0x000fe40000004100 */
[----:B------:R-:W-:Y:S01]  /*4e90*/  FFMA.FTZ R25, R26, R6, R25 ;  /* 0x000000061a197223 */ /* 0x000fe20000010019 */
[----:B------:R-:W-:-:S02]  /*4ea0*/  HADD2.F32 R32, -RZ, R23.H1_H1 ;  /* 0x30000017ff207230 */ /* 0x000fc40000004100 */
[----:B------:R-:W-:Y:S01]  /*4eb0*/  FFMA.FTZ R27, R30, R6, R27 ;  /* 0x000000061e1b7223 */ /* 0x000fe2000001001b */
[----:B------:R-:W-:Y:S02]  /*4ec0*/  HADD2.F32 R28, -RZ, R19.H0_H0 ;  /* 0x20000013ff1c7230 */ /* 0x000fe40000004100 */
[----:B------:R-:W-:Y:S01]  /*4ed0*/  FFMA.FTZ R7, R0, R2, R7 ;  /* 0x0000000200077223 */ /* 0x000fe20000010007 */
        /* <DEDUP_REMOVED lines=17> */
[----:B------:R-:W-:Y:S01]  /*4ff0*/  FMUL.FTZ R7, R0, R7 ;  /* 0x0000000700077220 */ /* 0x000fe20000410000 */
[----:B------:R-:W-:Y:S02]  /*5000*/  HADD2.F32 R28, -RZ, R48.H0_H0 ;  /* 0x20000030ff1c7230 */ /* 0x000fe40000004100 */
        /* <DEDUP_REMOVED lines=11> */
.L_x_938:
[----:B------:R-:W-:Y:S05]  /*50c0*/  BRA.U !UP1, `(.L_x_937) ;  /* 0x0000000909e07547 */ /* 0x000fea000b800000 */
[----:B------:R-:W-:-:S04]  /*50d0*/  PRMT R0, R89, 0x9910, RZ ;  /* 0x0000991059007816 */ /* 0x000fc800000000ff */
[----:B------:R-:W-:-:S13]  /*50e0*/  ISETP.NE.AND P2, PT, R0, RZ, PT ;  /* 0x000000ff0000720c */ /* 0x000fda0003f45270 */
[----:B------:R-:W-:Y:S05]  /*50f0*/  @!P2 BRA `(.L_x_939) ;  /* 0x000000040068a947 */ /* 0x000fea0003800000 */
[----:B------:R-:W1:Y:S01]  /*5100*/  LDS.64 R2, [UR4] ;  /* 0x00000004ff027984 */ /* 0x000e620008000a00 */
[----:B------:R-:W-:Y:S02]  /*5110*/  HADD2.F32 R0, -RZ, R10.H0_H0 ;  /* 0x2000000aff007230 */ /* 0x000fe40000004100 */
[----:B------:R-:W-:Y:S01]  /*5120*/  HADD2.F32 R4, -RZ, R14.H0_H0 ;  /* 0x2000000eff047230 */ /* 0x000fe20000004100 */
[----:B------:R-:W2:Y:S01]  /*5130*/  LDS.64 R6, [UR4+0x8] ;  /* 0x00000804ff067984 */ /* 0x000ea20008000a00 */
        /* <DEDUP_REMOVED lines=86> */
.L_x_939:
[----:B------:R-:W-:Y:S05]  /*56a0*/  BRA.U UP0, `(.L_x_937) ;  /* 0x0000000500687547 */ /* 0x000fea000b800000 */
[----:B------:R-:W1:Y:S01]  /*56b0*/  LDS.64 R2, [UR4+0x40] ;  /* 0x00004004ff027984 */ /* 0x000e620008000a00 */
        /* <DEDUP_REMOVED lines=9> */
[----:B------:R-:W-:Y:S02]  /*5750*/  HADD2.F32 R26, -RZ, R2.H1_H1 ;  /* 0x30000002ff1a7230 */ /* 0x000fe40000004100 */
[--C-:B------:R-:W-:Y:S02]  /*5760*/  HADD2.F32 R3, -RZ, R12.reuse.H0_H0 ;  /* 0x2000000cff037230 */ /* 0x100fe40000004100 */
[----:B------:R-:W-:Y:S02]  /*5770*/  HADD2.F32 R2, -RZ, R9.H0_H0 ;  /* 0x20000009ff027230 */ /* 0x000fe40000004100 */
[----:B------:R-:W-:Y:S01]  /*5780*/  FFMA.FTZ R9, R0, R25, RZ ;  /* 0x0000001900097223 */ /* 0x000fe200000100ff */
[----:B------:R-:W-:-:S02]  /*5790*/  HADD2.F32 R12, -RZ, R12.H1_H1 ;  /* 0x3000000cff0c7230 */ /* 0x000fc40000004100 */
[-C--:B------:R-:W-:Y:S01]  /*57a0*/  FFMA.FTZ R3, R3, R25.reuse, RZ ;  /* 0x0000001903037223 */ /* 0x080fe200000100ff */
[----:B------:R-:W-:Y:S02]  /*57b0*/  HADD2.F32 R0, -RZ, R8.H0_H0 ;  /* 0x20000008ff007230 */ /* 0x000fe40000004100 */
[-C--:B------:R-:W-:Y:S01]  /*57c0*/  FFMA.FTZ R29, R2, R25.reuse, RZ ;  /* 0x00000019021d7223 */ /* 0x080fe200000100ff */
[----:B------:R-:W-:Y:S01]  /*57d0*/  FFMA.FTZ R25, R4, R25, RZ ;  /* 0x0000001904197223 */ /* 0x000fe200000100ff */
[----:B------:R-:W-:Y:S02]  /*57e0*/  HADD2.F32 R4, -RZ, R13.H0_H0 ;  /* 0x2000000dff047230 */ /* 0x000fe40000004100 */
[-C--:B------:R-:W-:Y:S01]  /*57f0*/  FFMA.FTZ R3, R12, R26.reuse, R3 ;  /* 0x0000001a0c037223 */ /* 0x080fe20000010003 */
[----:B------:R-:W-:Y:S02]  /*5800*/  HADD2.F32 R2, -RZ, R11.H0_H0 ;  /* 0x2000000bff027230 */ /* 0x000fe40000004100 */
[-C--:B------:R-:W-:Y:S01]  /*5810*/  FFMA.FTZ R29, R30, R26.reuse, R29 ;  /* 0x0000001a1e1d7223 */ /* 0x080fe2000001001d */
[----:B------:R-:W-:Y:S01]  /*5820*/  FFMA.FTZ R9, R10, R26, R9 ;  /* 0x0000001a0a097223 */ /* 0x000fe20000010009 */
[----:B------:R-:W-:-:S02]  /*5830*/  HADD2.F32 R10, -RZ, R15.H0_H0 ;  /* 0x2000000fff0a7230 */ /* 0x000fc40000004100 */
[----:B------:R-:W-:Y:S01]  /*5840*/  FFMA.FTZ R25, R14, R26, R25 ;  /* 0x0000001a0e197223 */ /* 0x000fe20000010019 */
[-C--:B------:R-:W-:Y:S01]  /*5850*/  FFMA.FTZ R4, R4, R28.reuse, R3 ;  /* 0x0000001c04047223 */ /* 0x080fe20000010003 */
[----:B------:R-:W-:Y:S02]  /*5860*/  HADD2.F32 R11, -RZ, R11.H1_H1 ;  /* 0x3000000bff0b7230 */ /* 0x000fe40000004100 */
[-C--:B------:R-:W-:Y:S01]  /*5870*/  FFMA.FTZ R2, R2, R28.reuse, R29 ;  /* 0x0000001c02027223 */ /* 0x080fe2000001001d */
[----:B------:R-:W-:Y:S02]  /*5880*/  HADD2.F32 R13, -RZ, R13.H1_H1 ;  /* 0x3000000dff0d7230 */ /* 0x000fe40000004100 */
[-C--:B------:R-:W-:Y:S01]  /*5890*/  FFMA.FTZ R0, R0, R28.reuse, R9 ;  /* 0x0000001c00007223 */ /* 0x080fe20000010009 */
[----:B------:R-:W-:Y:S02]  /*58a0*/  HADD2.F32 R3, -RZ, R8.H1_H1 ;  /* 0x30000008ff037230 */ /* 0x000fe40000004100 */
[----:B------:R-:W-:Y:S01]  /*58b0*/  FFMA.FTZ R28, R10, R28, R25 ;  /* 0x0000001c0a1c7223 */ /* 0x000fe20000010019 */
[-C--:B------:R-:W-:Y:S01]  /*58c0*/  FFMA.FTZ R8, R11, R27.reuse, R2 ;  /* 0x0000001b0b087223 */ /* 0x080fe20000010002 */
[----:B------:R-:W-:Y:S01]  /*58d0*/  FFMA.FTZ R10, R13, R27, R4 ;  /* 0x0000001b0d0a7223 */ /* 0x000fe20000010004 */
[----:B--2---:R-:W-:-:S02]  /*58e0*/  HADD2.F32 R2, -RZ, R7.H0_H0 ;  /* 0x20000007ff027230 */ /* 0x004fc40000004100 */
[----:B------:R-:W-:Y:S01]  /*58f0*/  FFMA.FTZ R0, R3, R27, R0 ;  /* 0x0000001b03007223 */ /* 0x000fe20000010000 */
[----:B------:R-:W-:Y:S02]  /*5900*/  HADD2.F32 R4, -RZ, R7.H1_H1 ;  /* 0x30000007ff047230 */ /* 0x000fe40000004100 */
[----:B------:R-:W-:Y:S02]  /*5910*/  HADD2.F32 R3, -RZ, R6.H0_H0 ;  /* 0x20000006ff037230 */ /* 0x000fe40000004100 */
[----:B------:R-:W-:Y:S02]  /*5920*/  HADD2.F32 R7, -RZ, R16.H0_H0 ;  /* 0x20000010ff077230 */ /* 0x000fe40000004100 */
[----:B------:R-:W-:Y:S02]  /*5930*/  HADD2.F32 R9, -RZ, R18.H0_H0 ;  /* 0x20000012ff097230 */ /* 0x000fe40000004100 */
        /* <DEDUP_REMOVED lines=9> */
[----:B------:R-:W-:Y:S02]  /*59d0*/  HADD2.F32 R13, -RZ, R23.H0_H0 ;  /* 0x20000017ff0d7230 */ /* 0x000fe40000004100 */
[----:B------:R-:W-:Y:S01]  /*59e0*/  FFMA.FTZ R7, R16, R6, R7 ;  /* 0x0000000610077223 */ /* 0x000fe20000010007 */
[----:B------:R-:W-:-:S02]  /*59f0*/  HADD2.F32 R10, -RZ, R21.H1_H1 ;  /* 0x30000015ff0a7230 */ /* 0x000fc40000004100 */
[-C--:B------:R-:W-:Y:S01]  /*5a00*/  FFMA.FTZ R9, R18, R6.reuse, R9 ;  /* 0x0000000612097223 */ /* 0x080fe20000010009 */
        /* <DEDUP_REMOVED lines=8> */
[--C-:B------:R-:W-:Y:S02]  /*5a90*/  HADD2.F32 R8, -RZ, R22.reuse.H0_H0 ;  /* 0x20000016ff087230 */ /* 0x100fe40000004100 */
[----:B------:R-:W-:Y:S01]  /*5aa0*/  FFMA.FTZ R3, R12, R6, R3 ;  /* 0x000000060c037223 */ /* 0x000fe20000010003 */
[----:B------:R-:W-:Y:S02]  /*5ab0*/  HADD2.F32 R0, -RZ, R17.H1_H1 ;  /* 0x30000011ff007230 */ /* 0x000fe40000004100 */
[----:B------:R-:W-:Y:S02]  /*5ac0*/  HADD2.F32 R6, -RZ, R19.H1_H1 ;  /* 0x30000013ff067230 */ /* 0x000fe40000004100 */
[-C--:B------:R-:W-:Y:S01]  /*5ad0*/  FFMA.FTZ R11, R8, R2.reuse, R11 ;  /* 0x00000002080b7223 */ /* 0x080fe2000001000b */
[----:B------:R-:W-:Y:S02]  /*5ae0*/  HADD2.F32 R22, -RZ, R22.H1_H1 ;  /* 0x30000016ff167230 */ /* 0x000fe40000004100 */
[----:B------:R-:W-:Y:S01]  /*5af0*/  FFMA.FTZ R3, R10, R2, R3 ;  /* 0x000000020a037223 */ /* 0x000fe20000010003 */
[----:B------:R-:W-:-:S02]  /*5b00*/  HADD2.F32 R24, -RZ, R24.H1_H1 ;  /* 0x30000018ff187230 */ /* 0x000fc40000004100 */
[-C--:B------:R-:W-:Y:S01]  /*5b10*/  FFMA.FTZ R7, R0, R4.reuse, R7 ;  /* 0x0000000400077223 */ /* 0x080fe20000010007 */
[----:B------:R-:W-:Y:S02]  /*5b20*/  HADD2.F32 R0, -RZ, R51.H0_H0 ;  /* 0x20000033ff007230 */ /* 0x000fe40000004100 */
[-C--:B------:R-:W-:Y:S01]  /*5b30*/  FFMA.FTZ R9, R6, R4.reuse, R9 ;  /* 0x0000000406097223 */ /* 0x080fe20000010009 */
[----:B------:R-:W-:Y:S02]  /*5b40*/  HADD2.F32 R2, -RZ, R50.H0_H0 ;  /* 0x20000032ff027230 */ /* 0x000fe40000004100 */
[-C--:B------:R-:W-:Y:S01]  /*5b50*/  FFMA.FTZ R11, R22, R4.reuse, R11 ;  /* 0x00000004160b7223 */ /* 0x080fe2000001000b */
[----:B------:R-:W-:Y:S02]  /*5b60*/  HADD2.F32 R6, -RZ, R49.H0_H0 ;  /* 0x20000031ff067230 */ /* 0x000fe40000004100 */
[----:B------:R-:W-:Y:S01]  /*5b70*/  FFMA.FTZ R3, R24, R4, R3 ;  /* 0x0000000418037223 */ /* 0x000fe20000010003 */
[----:B------:R-:W-:-:S02]  /*5b80*/  HADD2.F32 R8, -RZ, R48.H0_H0 ;  /* 0x20000030ff087230 */ /* 0x000fc40000004100 */
[----:B------:R-:W-:Y:S01]  /*5b90*/  FMUL.FTZ R7, R0, R7 ;  /* 0x0000000700077220 */ /* 0x000fe20000410000 */
[----:B------:R-:W-:Y:S01]  /*5ba0*/  FMUL.FTZ R9, R2, R9 ;  /* 0x0000000902097220 */ /* 0x000fe20000410000 */
[----:B------:R-:W-:Y:S01]  /*5bb0*/  FMUL.FTZ R11, R6, R11 ;  /* 0x0000000b060b7220 */ /* 0x000fe20000410000 */
[----:B------:R-:W-:Y:S02]  /*5bc0*/  FMUL.FTZ R3, R8, R3 ;  /* 0x0000000308037220 */ /* 0x000fe40000410000 */
[----:B------:R-:W-:Y:S02]  /*5bd0*/  F2FP.F16.F32.PACK_AB R7, RZ, R7 ;  /* 0x00000007ff07723e */ /* 0x000fe400000000ff */
[----:B------:R-:W-:Y:S02]  /*5be0*/  F2FP.F16.F32.PACK_AB R9, RZ, R9 ;  /* 0x00000009ff09723e */ /* 0x000fe400000000ff */
[----:B------:R-:W-:Y:S02]  /*5bf0*/  F2FP.F16.F32.PACK_AB R11, RZ, R11 ;  /* 0x0000000bff0b723e */ /* 0x000fe400000000ff */
[----:B------:R-:W-:-:S02]  /*5c00*/  F2FP.F16.F32.PACK_AB R3, RZ, R3 ;  /* 0x00000003ff03723e */ /* 0x000fc400000000ff */
[----:B------:R-:W-:Y:S02]  /*5c10*/  PRMT R7, R7, 0x5410, R9 ;  /* 0x0000541007077816 */ /* 0x000fe40000000009 */
[----:B------:R-:W-:-:S03]  /*5c20*/  PRMT R11, R11, 0x5410, R3 ;  /* 0x000054100b0b7816 */ /* 0x000fc60000000003 */
[----:B------:R-:W-:Y:S02]  /*5c30*/  HFMA2 R81, R7, 1, 1, R81 ;  /* 0x3c003c0007517831 */ /* 0x000fe40000000051 */
[----:B------:R-:W-:-:S07]  /*5c40*/  HADD2 R20, R11, R20 ;  /* 0x000000140b147230 */ /* 0x000fce0000000000 */
.L_x_937:
[----:B0-----:R-:W-:-:S05]  /*5c50*/  MOV R3, UR15 ;  /* 0x0000000f00037c02 */ /* 0x001fca0008000f00 */
[----:B------:R-:W-:-:S05]  /*5c60*/  IMAD.WIDE R92, R3, 0x4, R92 ;  /* 0x00000004035c7825 */ /* 0x000fca00078e025c */
[----:B------:R-:W2:Y:S02]  /*5c70*/  LDG.E.128.CONSTANT R8, desc[UR12][R92.64] ;  /* 0x0000000c5c087981 */ /* 0x000ea4000c1e9d00 */
        /* <DEDUP_REMOVED lines=8> */
[----:B------:R-:W-:Y:S02]  /*5d00*/  SHF.R.U32.HI R18, RZ, 0x8, R11 ;  /* 0x00000008ff127819 */ /* 0x000fe4000001160b */
        /* <DEDUP_REMOVED lines=44> */
[----:B------:R-:W0:Y:S01]  /*5fd0*/  LDS.64 R26, [UR4+-0x70] ;  /* 0xffff9004ff1a7984 */ /* 0x000e220008000a00 */
[--C-:B------:R-:W-:Y:S02]  /*5fe0*/  HADD2.F32 R30, -RZ, R9.reuse.H0_H0 ;  /* 0x20000009ff1e7230 */ /* 0x100fe40000004100 */
[----:B------:R-:W-:Y:S01]  /*5ff0*/  HADD2.F32 R0, -RZ, R10.H0_H0 ;  /* 0x2000000aff007230 */ /* 0x000fe20000004100 */
[----:B------:R-:W1:Y:S01]  /*6000*/  LDS.64 R6, [UR4+-0x68] ;  /* 0xffff9804ff067984 */ /* 0x000e620008000a00 */
[----:B------:R-:W-:Y:S02]  /*6010*/  HADD2.F32 R29, -RZ, R9.H1_H1 ;  /* 0x30000009ff1d7230 */ /* 0x000fe40000004100 */
[----:B------:R-:W-:Y:S02]  /*6020*/  HADD2.F32 R2, -RZ, R12.H0_H0 ;  /* 0x2000000cff027230 */ /* 0x000fe40000004100 */
[----:B------:R-:W-:Y:S02]  /*6030*/  HADD2.F32 R4, -RZ, R14.H0_H0 ;  /* 0x2000000eff047230 */ /* 0x000fe40000004100 */
[----:B------:R-:W-:-:S02]  /*6040*/  HADD2.F32 R25, -RZ, R10.H1_H1 ;  /* 0x3000000aff197230 */ /* 0x000fc40000004100 */
[--C-:B0-----:R-:W-:Y:S02]  /*6050*/  HADD2.F32 R3, -RZ, R26.reuse.H0_H0 ;  /* 0x2000001aff037230 */ /* 0x101fe40000004100 */
[----:B------:R-:W-:Y:S02]  /*6060*/  HADD2.F32 R26, -RZ, R26.H1_H1 ;  /* 0x3000001aff1a7230 */ /* 0x000fe40000004100 */
[----:B------:R-:W-:Y:S02]  /*6070*/  HADD2.F32 R28, -RZ, R27.H0_H0 ;  /* 0x2000001bff1c7230 */ /* 0x000fe40000004100 */
[C---:B------:R-:W-:Y:S01]  /*6080*/  FFMA.FTZ R31, R3.reuse, R30, RZ ;  /* 0x0000001e031f7223 */ /* 0x040fe200000100ff */
[----:B------:R-:W-:Y:S01]  /*6090*/  FFMA.FTZ R0, R0, R3, RZ ;  /* 0x0000000300007223 */ /* 0x000fe200000100ff */
[C---:B------:R-:W-:Y:S01]  /*60a0*/  FFMA.FTZ R33, R3.reuse, R2, RZ ;  /* 0x0000000203217223 */ /* 0x040fe200000100ff */
[----:B------:R-:W-:Y:S01]  /*60b0*/  FFMA.FTZ R4, R3, R4, RZ ;  /* 0x0000000403047223 */ /* 0x000fe200000100ff */
[----:B------:R-:W-:Y:S01]  /*60c0*/  FFMA.FTZ R29, R26, R29, R31 ;  /* 0x0000001d1a1d7223 */ /* 0x000fe2000001001f */
[----:B------:R-:W-:-:S02]  /*60d0*/  HADD2.F32 R31, -RZ, R14.H1_H1 ;  /* 0x3000000eff1f7230 */ /* 0x000fc40000004100 */
[----:B------:R-:W-:Y:S01]  /*60e0*/  FFMA.FTZ R0, R25, R26, R0 ;  /* 0x0000001a19007223 */ /* 0x000fe20000010000 */
[----:B------:R-:W-:Y:S02]  /*60f0*/  HADD2.F32 R2, -RZ, R11.H0_H0 ;  /* 0x2000000bff027230 */ /* 0x000fe40000004100 */
[----:B------:R-:W-:Y:S02]  /*6100*/  HADD2.F32 R3, -RZ, R8.H0_H0 ;  /* 0x20000008ff037230 */ /* 0x000fe40000004100 */
[----:B------:R-:W-:Y:S01]  /*6110*/  FFMA.FTZ R31, R26, R31, R4 ;  /* 0x0000001f1a1f7223 */ /* 0x000fe20000010004 */
[----:B------:R-:W-:Y:S02]  /*6120*/  HADD2.F32 R25, -RZ, R12.H1_H1 ;  /* 0x3000000cff197230 */ /* 0x000fe40000004100 */
[----:B------:R-:W-:Y:S01]  /*6130*/  FFMA.FTZ R4, R28, R2, R29 ;  /* 0x000000021c047223 */ /* 0x000fe2000001001d */
[----:B------:R-:W-:Y:S02]  /*6140*/  HADD2.F32 R29, -RZ, R15.H0_H0 ;  /* 0x2000000fff1d7230 */ /* 0x000fe40000004100 */
[----:B------:R-:W-:Y:S01]  /*6150*/  FFMA.FTZ R3, R3, R28, R0 ;  /* 0x0000001c03037223 */ /* 0x000fe20000010000 */
[----:B------:R-:W-:-:S02]  /*6160*/  HADD2.F32 R27, -RZ, R27.H1_H1 ;  /* 0x3000001bff1b7230 */ /* 0x000fc40000004100 */
[----:B------:R-:W-:Y:S01]  /*6170*/  FFMA.FTZ R25, R26, R25, R33 ;  /* 0x000000191a197223 */ /* 0x000fe20000010021 */
        /* <DEDUP_REMOVED lines=9> */
[----:B-1----:R-:W-:Y:S02]  /*6210*/  HADD2.F32 R4, -RZ, R6.H0_H0 ;  /* 0x20000006ff047230 */ /* 0x002fe40000004100 */
[C---:B------:R-:W-:Y:S01]  /*6220*/  FFMA.FTZ R31, R27.reuse, R26, R25 ;  /* 0x0000001a1b1f7223 */ /* 0x040fe20000010019 */
[----:B------:R-:W-:Y:S02]  /*6230*/  HADD2.F32 R3, -RZ, R16.H0_H0 ;  /* 0x20000010ff037230 */ /* 0x000fe40000004100 */
[----:B------:R-:W-:Y:S01]  /*6240*/  FFMA.FTZ R33, R27, R30, R33 ;  /* 0x0000001e1b217223 */ /* 0x000fe20000010021 */
[----:B------:R-:W-:Y:S02]  /*6250*/  HADD2.F32 R25, -RZ, R6.H1_H1 ;  /* 0x30000006ff197230 */ /* 0x000fe40000004100 */
[----:B------:R-:W-:Y:S02]  /*6260*/  HADD2.F32 R26, -RZ, R18.H0_H0 ;  /* 0x20000012ff1a7230 */ /* 0x000fe40000004100 */
[----:B------:R-:W-:Y:S01]  /*6270*/  FFMA.FTZ R3, R3, R4, R0 ;  /* 0x0000000403037223 */ /* 0x000fe20000010000 */
[----:B------:R-:W-:-:S02]  /*6280*/  HADD2.F32 R2, -RZ, R16.H1_H1 ;  /* 0x30000010ff027230 */ /* 0x000fc40000004100 */
[----:B------:R-:W-:Y:S02]  /*6290*/  HADD2.F32 R28, -RZ, R21.H0_H0 ;  /* 0x20000015ff1c7230 */ /* 0x000fe40000004100 */
[----:B------:R-:W-:Y:S01]  /*62a0*/  FFMA.FTZ R26, R4, R26, R29 ;  /* 0x0000001a041a7223 */ /* 0x000fe2000001001d */
[----:B------:R-:W-:Y:S02]  /*62b0*/  HADD2.F32 R30, -RZ, R23.H0_H0 ;  /* 0x20000017ff1e7230 */ /* 0x000fe40000004100 */
[----:B------:R-:W-:Y:S01]  /*62c0*/  FFMA.FTZ R2, R2, R25, R3 ;  /* 0x0000001902027223 */ /* 0x000fe20000010003 */
[----:B------:R-:W-:Y:S02]  /*62d0*/  HADD2.F32 R0, -RZ, R18.H1_H1 ;  /* 0x30000012ff007230 */ /* 0x000fe40000004100 */
[C---:B------:R-:W-:Y:S01]  /*62e0*/  FFMA.FTZ R31, R4.reuse, R28, R31 ;  /* 0x0000001c041f7223 */ /* 0x040fe2000001001f */
[----:B------:R-:W-:Y:S02]  /*62f0*/  HADD2.F32 R6, -RZ, R7.H0_H0 ;  /* 0x20000007ff067230 */ /* 0x000fe40000004100 */
[----:B------:R-:W-:Y:S01]  /*6300*/  FFMA.FTZ R33, R4, R30, R33 ;  /* 0x0000001e04217223 */ /* 0x000fe20000010021 */
[----:B------:R-:W-:-:S02]  /*6310*/  HADD2.F32 R3, -RZ, R17.H0_H0 ;  /* 0x20000011ff037230 */ /* 0x000fc40000004100 */
[----:B------:R-:W-:Y:S01]  /*6320*/  FFMA.FTZ R27, R25, R0, R26 ;  /* 0x00000000191b7223 */ /* 0x000fe2000001001a */
[----:B------:R-:W-:Y:S02]  /*6330*/  HADD2.F32 R28, -RZ, R21.H1_H1 ;  /* 0x30000015ff1c7230 */ /* 0x000fe40000004100 */
[----:B------:R-:W-:Y:S02]  /*6340*/  HADD2.F32 R30, -RZ, R23.H1_H1 ;  /* 0x30000017ff1e7230 */ /* 0x000fe40000004100 */
[----:B------:R-:W-:Y:S01]  /*6350*/  FFMA.FTZ R3, R3, R6, R2 ;  /* 0x0000000603037223 */ /* 0x000fe20000010002 */
[----:B------:R-:W-:Y:S02]  /*6360*/  HADD2.F32 R4, -RZ, R19.H0_H0 ;  /* 0x20000013ff047230 */ /* 0x000fe40000004100 */
[C---:B------:R-:W-:Y:S01]  /*6370*/  FFMA.FTZ R31, R25.reuse, R28, R31 ;  /* 0x0000001c191f7223 */ /* 0x040fe2000001001f */
[----:B------:R-:W-:Y:S02]  /*6380*/  HADD2.F32 R7, -RZ, R7.H1_H1 ;  /* 0x30000007ff077230 */ /* 0x000fe40000004100 */
[----:B------:R-:W-:Y:S01]  /*6390*/  FFMA.FTZ R33, R25, R30, R33 ;  /* 0x0000001e19217223 */ /* 0x000fe20000010021 */
[----:B------:R-:W-:-:S02]  /*63a0*/  HADD2.F32 R2, -RZ, R19.H1_H1 ;  /* 0x30000013ff027230 */ /* 0x000fc40000004100 */
[C---:B------:R-:W-:Y:S01]  /*63b0*/  FFMA.FTZ R4, R6.reuse, R4, R27 ;  /* 0x0000000406047223 */ /* 0x040fe2000001001b */
[----:B------:R-:W-:Y:S02]  /*63c0*/  HADD2.F32 R25, -RZ, R22.H0_H0 ;  /* 0x20000016ff197230 */ /* 0x000fe40000004100 */
[----:B------:R-:W-:Y:S02]  /*63d0*/  HADD2.F32 R28, -RZ, R24.H0_H0 ;  /* 0x20000018ff1c7230 */ /* 0x000fe40000004100 */
[----:B------:R-:W-:Y:S01]  /*63e0*/  FFMA.FTZ R2, R7, R2, R4 ;  /* 0x0000000207027223 */ /* 0x000fe20000010004 */
[----:B------:R-:W-:Y:S02]  /*63f0*/  HADD2.F32 R0, -RZ, R17.H1_H1 ;  /* 0x30000011ff007230 */ /* 0x000fe40000004100 */
[C---:B------:R-:W-:Y:S01]  /*6400*/  FFMA.FTZ R25, R6.reuse, R25, R31 ;  /* 0x0000001906197223 */ /* 0x040fe2000001001f */
        /* <DEDUP_REMOVED lines=22> */
.L_x_940:
[----:B------:R-:W-:Y:S05]  /*6570*/  @!P1 BRA `(.L_x_941) ;  /* 0x00000010005c9947 */ /* 0x000fea0003800000 */
[----:B------:R-:W-:Y:S01]  /*6580*/  PRMT R0, R88, 0x9910, RZ ;  /* 0x0000991058007816 */ /* 0x000fe200000000ff */
[----:B------:R-:W-:-:S03]  /*6590*/  UISETP.NE.AND UP1, UPT, UR5, 0x2, UPT ;  /* 0x000000020500788c */ /* 0x000fc6000bf25270 */
        /* <DEDUP_REMOVED lines=9> */
[----:B0-----:R-:W-:-:S02]  /*6630*/  HADD2.F32 R25, -RZ, R2.H0_H0 ;  /* 0x20000002ff197230 */ /* 0x001fc40000004100 */
        /* <DEDUP_REMOVED lines=26> */
[--C-:B-1----:R-:W-:Y:S02]  /*67e0*/  HADD2.F32 R2, -RZ, R7.reuse.H0_H0 ;  /* 0x20000007ff027230 */ /* 0x102fe40000004100 */
        /* <DEDUP_REMOVED lines=55> */
.L_x_942:
[----:B------:R-:W-:Y:S05]  /*6b60*/  BRA.U !UP1, `(.L_x_941) ;  /* 0x0000000909e07547 */ /* 0x000fea000b800000 */
        /* <DEDUP_REMOVED lines=93> */
.L_x_943:
[----:B------:R-:W-:Y:S05]  /*7140*/  BRA.U UP0, `(.L_x_941) ;  /* 0x0000000500687547 */ /* 0x000fea000b800000 */
        /* <DEDUP_REMOVED lines=35> */
[----:B-1----:R-:W-:-:S02]  /*7380*/  HADD2.F32 R2, -RZ, R7.H0_H0 ;  /* 0x20000007ff027230 */ /* 0x002fc40000004100 */
        /* <DEDUP_REMOVED lines=54> */
.L_x_941:
[----:B------:R-:W-:-:S05]  /*76f0*/  MOV R3, UR15 ;  /* 0x0000000f00037c02 */ /* 0x000fca0008000f00 */
        /* <DEDUP_REMOVED lines=145> */
.L_x_944:
        /* <DEDUP_REMOVED lines=95> */
.L_x_946:
        /* <DEDUP_REMOVED lines=94> */
.L_x_947:
        /* <DEDUP_REMOVED lines=91> */
.L_x_945:
[----:B------:R-:W-:-:S05]  /*9190*/  MOV R3, UR15 ;  /* 0x0000000f00037c02 */ /* 0x000fca0008000f00 */
[----:B------:R-:W-:-:S05]  /*91a0*/  IMAD.WIDE R92, R3, 0x4, R92 ;  /* 0x00000004035c7825 */ /* 0x000fca00078e025c */
[----:B------:R-:W2:Y:S02]  /*91b0*/  LDG.E.128.CONSTANT R8, desc[UR12][R92.64] ;  /* 0x0000000c5c087981 */ /* 0x000ea4000c1e9d00 */
[C---:B--2---:R-:W-:Y:S02]  /*91c0*/  LOP3.LUT R4, R9.reuse, 0xf000f, RZ, 0xc0, !PT ;  /* 0x000f000f09047812 */ /* 0x044fe400078ec0ff */
[----:B------:R-:W-:Y:S02]  /*91d0*/  LOP3.LUT R3, R9, 0xf000f0, RZ, 0xc0, !PT ;  /* 0x00f000f009037812 */ /* 0x000fe400078ec0ff */
[----:B------:R-:W-:Y:S02]  /*91e0*/  LOP3.LUT R6, R10, 0xf000f0, RZ, 0xc0, !PT ;  /* 0x00f000f00a067812 */ /* 0x000fe400078ec0ff */
[----:B------:R-:W-:Y:S02]  /*91f0*/  SHF.R.U32.HI R9, RZ, 0x8, R9 ;  /* 0x00000008ff097819 */ /* 0x000fe40000011609 */
[----:B------:R-:W-:-:S02]  /*9200*/  LOP3.LUT R7, R11, 0xf000f0, RZ, 0xc0, !PT ;  /* 0x00f000f00b077812 */ /* 0x000fc400078ec0ff */
[----:B------:R-:W-:Y:S02]  /*9210*/  SHF.R.U32.HI R17, RZ, 0x8, R10 ;  /* 0x00000008ff117819 */ /* 0x000fe4000001160a */
[----:B------:R-:W-:Y:S02]  /*9220*/  LOP3.LUT R16, R6, 0x64006400, RZ, 0xfc, !PT ;  /* 0x6400640006107812 */ /* 0x000fe400078efcff */
[----:B------:R-:W-:Y:S02]  /*9230*/  LOP3.LUT R22, R7, 0x64006400, RZ, 0xfc, !PT ;  /* 0x6400640007167812 */ /* 0x000fe400078efcff */
[----:B------:R-:W-:Y:S02]  /*9240*/  LOP3.LUT R6, R9, 0xf000f0, RZ, 0xc0, !PT ;  /* 0x00f000f009067812 */ /* 0x000fe400078ec0ff */
[C---:B------:R-:W-:Y:S02]  /*9250*/  LOP3.LUT R0, R8.reuse, 0xf000f, RZ, 0xc0, !PT ;  /* 0x000f000f08007812 */ /* 0x040fe400078ec0ff */
[----:B------:R-:W-:-:S02]  /*9260*/  LOP3.LUT R2, R8, 0xf000f0, RZ, 0xc0, !PT ;  /* 0x00f000f008027812 */ /* 0x000fc400078ec0ff */
[----:B------:R-:W-:Y:S02]  /*9270*/  SHF.R.U32.HI R21, RZ, 0x8, R11 ;  /* 0x00000008ff157819 */ /* 0x000fe4000001160b */
[----:B------:R-:W-:Y:S02]  /*9280*/  LOP3.LUT R7, R17, 0xf000f0, RZ, 0xc0, !PT ;  /* 0x00f000f011077812 */ /* 0x000fe400078ec0ff */
[----:B------:R-:W-:Y:S02]  /*9290*/  SHF.R.U32.HI R8, RZ, 0x8, R8 ;  /* 0x00000008ff087819 */ /* 0x000fe40000011608 */
[----:B------:R-:W-:Y:S02]  /*92a0*/  LOP3.LUT R15, R10, 0xf000f, RZ, 0xc0, !PT ;  /* 0x000f000f0a0f7812 */ /* 0x000fe400078ec0ff */
[----:B------:R-:W-:Y:S02]  /*92b0*/  LOP3.LUT R19, R11, 0xf000f, RZ, 0xc0, !PT ;  /* 0x000f000f0b137812 */ /* 0x000fe400078ec0ff */
[----:B------:R-:W-:-:S02]  /*92c0*/  LOP3.LUT R10, R3, 0x64006400, RZ, 0xfc, !PT ;  /* 0x64006400030a7812 */ /* 0x000fc400078efcff */
[----:B------:R-:W-:Y:S02]  /*92d0*/  LOP3.LUT R14, R6, 0x64006400, RZ, 0xfc, !PT ;  /* 0x64006400060e7812 */ /* 0x000fe400078efcff */
[----:B------:R-:W-:Y:S02]  /*92e0*/  LOP3.LUT R11, R21, 0xf000f0, RZ, 0xc0, !PT ;  /* 0x00f000f0150b7812 */ /* 0x000fe400078ec0ff */
[----:B------:R-:W-:Y:S01]  /*92f0*/  LOP3.LUT R18, R7, 0x64006400, RZ, 0xfc, !PT ;  /* 0x6400640007127812 */ /* 0x000fe200078efcff */
        /* <DEDUP_REMOVED lines=35> */
[--C-:B------:R-:W-:Y:S01]  /*9530*/  HADD2.F32 R28, -RZ, R15.reuse.H0_H0 ;  /* 0x2000000fff1c7230 */ /* 0x100fe20000004100 */
[----:B------:R-:W1:Y:S01]  /*9540*/  LDS.64 R8, [UR4+-0x48] ;  /* 0xffffb804ff087984 */ /* 0x000e620008000a00 */
[----:B------:R-:W-:Y:S02]  /*9550*/  HADD2.F32 R4, -RZ, R18.H0_H0 ;  /* 0x20000012ff047230 */ /* 0x000fe40000004100 */
[----:B------:R-:W-:Y:S02]  /*9560*/  HADD2.F32 R2, -RZ, R16.H0_H0 ;  /* 0x20000010ff027230 */ /* 0x000fe40000004100 */
[----:B------:R-:W-:Y:S02]  /*9570*/  HADD2.F32 R30, -RZ, R15.H1_H1 ;  /* 0x3000000fff1e7230 */ /* 0x000fe40000004100 */
[----:B0-----:R-:W-:-:S02]  /*9580*/  HADD2.F32 R3, -RZ, R24.H0_H0 ;  /* 0x20000018ff037230 */ /* 0x001fc40000004100 */
[----:B------:R-:W-:Y:S02]  /*9590*/  HADD2.F32 R27, -RZ, R24.H1_H1 ;  /* 0x30000018ff1b7230 */ /* 0x000fe40000004100 */
[--C-:B------:R-:W-:Y:S02]  /*95a0*/  HADD2.F32 R26, -RZ, R25.reuse.H0_H0 ;  /* 0x20000019ff1a7230 */ /* 0x100fe40000004100 */
[C---:B------:R-:W-:Y:S01]  /*95b0*/  FFMA.FTZ R28, R3.reuse, R28, RZ ;  /* 0x0000001c031c7223 */ /* 0x040fe200000100ff */
[----:B------:R-:W-:Y:S02]  /*95c0*/  HADD2.F32 R29, -RZ, R25.H1_H1 ;  /* 0x30000019ff1d7230 */ /* 0x000fe40000004100 */
[----:B------:R-:W-:Y:S01]  /*95d0*/  FFMA.FTZ R25, R0, R3, RZ ;  /* 0x0000000300197223 */ /* 0x000fe200000100ff */
[----:B------:R-:W-:Y:S02]  /*95e0*/  HADD2.F32 R24, -RZ, R17.H1_H1 ;  /* 0x30000011ff187230 */ /* 0x000fe40000004100 */
[C---:B------:R-:W-:Y:S01]  /*95f0*/  FFMA.FTZ R33, R3.reuse, R4, RZ ;  /* 0x0000000403217223 */ /* 0x040fe200000100ff */
[----:B------:R-:W-:Y:S01]  /*9600*/  FFMA.FTZ R32, R3, R2, RZ ;  /* 0x0000000203207223 */ /* 0x000fe200000100ff */
[----:B------:R-:W-:-:S02]  /*9610*/  HADD2.F32 R4, -RZ, R18.H1_H1 ;  /* 0x30000012ff047230 */ /* 0x000fc40000004100 */
[----:B------:R-:W-:Y:S01]  /*9620*/  FFMA.FTZ R24, R24, R27, R25 ;  /* 0x0000001b18187223 */ /* 0x000fe20000010019 */
[----:B------:R-:W-:Y:S02]  /*9630*/  HADD2.F32 R2, -RZ, R16.H1_H1 ;  /* 0x30000010ff027230 */ /* 0x000fe40000004100 */
[C---:B------:R-:W-:Y:S01]  /*9640*/  FFMA.FTZ R25, R27.reuse, R30, R28 ;  /* 0x0000001e1b197223 */ /* 0x040fe2000001001c */
[----:B------:R-:W-:Y:S02]  /*9650*/  HADD2.F32 R0, -RZ, R7.H0_H0 ;  /* 0x20000007ff007230 */ /* 0x000fe40000004100 */
[C---:B------:R-:W-:Y:S01]  /*9660*/  FFMA.FTZ R33, R27.reuse, R4, R33 ;  /* 0x000000041b217223 */ /* 0x040fe20000010021 */
[----:B------:R-:W-:Y:S02]  /*9670*/  HADD2.F32 R3, -RZ, R6.H0_H0 ;  /* 0x20000006ff037230 */ /* 0x000fe40000004100 */
[----:B------:R-:W-:Y:S01]  /*9680*/  FFMA.FTZ R31, R27, R2, R32 ;  /* 0x000000021b1f7223 */ /* 0x000fe20000010020 */
[----:B------:R-:W-:-:S02]  /*9690*/  HADD2.F32 R28, -RZ, R10.H0_H0 ;  /* 0x2000000aff1c7230 */ /* 0x000fc40000004100 */
[C---:B------:R-:W-:Y:S01]  /*96a0*/  FFMA.FTZ R4, R26.reuse, R0, R25 ;  /* 0x000000001a047223 */ /* 0x040fe20000010019 */
        /* <DEDUP_REMOVED lines=8> */
[----:B------:R-:W-:Y:S02]  /*9730*/  HADD2.F32 R28, -RZ, R11.H1_H1 ;  /* 0x3000000bff1c7230 */ /* 0x000fe40000004100 */
[C---:B------:R-:W-:Y:S01]  /*9740*/  FFMA.FTZ R27, R29.reuse, R2, R4 ;  /* 0x000000021d1b7223 */ /* 0x040fe20000010004 */
[--C-:B-1----:R-:W-:Y:S02]  /*9750*/  HADD2.F32 R4, -RZ, R8.reuse.H0_H0 ;  /* 0x20000008ff047230 */ /* 0x102fe40000004100 */
[C---:B------:R-:W-:Y:S01]  /*9760*/  FFMA.FTZ R31, R29.reuse, R24, R31 ;  /* 0x000000181d1f7223 */ /* 0x040fe2000001001f */
[----:B------:R-:W-:Y:S02]  /*9770*/  HADD2.F32 R3, -RZ, R19.H0_H0 ;  /* 0x20000013ff037230 */ /* 0x000fe40000004100 */
[----:B------:R-:W-:Y:S01]  /*9780*/  FFMA.FTZ R29, R29, R28, R25 ;  /* 0x0000001c1d1d7223 */ /* 0x000fe20000010019 */
[----:B------:R-:W-:-:S02]  /*9790*/  HADD2.F32 R25, -RZ, R8.H1_H1 ;  /* 0x30000008ff197230 */ /* 0x000fc40000004100 */
[----:B------:R-:W-:Y:S02]  /*97a0*/  HADD2.F32 R24, -RZ, R21.H0_H0 ;  /* 0x20000015ff187230 */ /* 0x000fe40000004100 */
[----:B------:R-:W-:Y:S01]  /*97b0*/  FFMA.FTZ R3, R3, R4, R0 ;  /* 0x0000000403037223 */ /* 0x000fe20000010000 */
[----:B------:R-:W-:Y:S02]  /*97c0*/  HADD2.F32 R2, -RZ, R19.H1_H1 ;  /* 0x30000013ff027230 */ /* 0x000fe40000004100 */
[----:B------:R-:W-:Y:S02]  /*97d0*/  HADD2.F32 R26, -RZ, R22.H0_H0 ;  /* 0x20000016ff1a7230 */ /* 0x000fe40000004100 */
        /* <DEDUP_REMOVED lines=9> */
[----:B------:R-:W-:Y:S02]  /*9870*/  HADD2.F32 R28, -RZ, R23.H1_H1 ;  /* 0x30000017ff1c7230 */ /* 0x000fe40000004100 */
        /* <DEDUP_REMOVED lines=8> */
[----:B------:R-:W-:Y:S02]  /*9900*/  HADD2.F32 R24, -RZ, R14.H0_H0 ;  /* 0x2000000eff187230 */ /* 0x000fe40000004100 */
        /* <DEDUP_REMOVED lines=9> */
[----:B------:R-:W-:Y:S01]  /*99a0*/  FFMA.FTZ R26, R9, R26, R31 ;  /* 0x0000001a091a7223 */ /* 0x000fe2000001001f */
[----:B------:R-:W-:-:S02]  /*99b0*/  HADD2.F32 R25, -RZ, R50.H0_H0 ;  /* 0x20000032ff197230 */ /* 0x000fc40000004100 */
[----:B------:R-:W-:Y:S01]  /*99c0*/  FFMA.FTZ R4, R9, R4, R28 ;  /* 0x0000000409047223 */ /* 0x000fe2000001001c */
[----:B------:R-:W-:Y:S02]  /*99d0*/  HADD2.F32 R27, -RZ, R49.H0_H0 ;  /* 0x20000031ff1b7230 */ /* 0x000fe40000004100 */
[----:B------:R-:W-:Y:S01]  /*99e0*/  FMUL.FTZ R0, R3, R0 ;  /* 0x0000000003007220 */ /* 0x000fe20000410000 */
[----:B------:R-:W-:Y:S02]  /*99f0*/  HADD2.F32 R29, -RZ, R48.H0_H0 ;  /* 0x20000030ff1d7230 */ /* 0x000fe40000004100 */
        /* <DEDUP_REMOVED lines=11> */
.L_x_948:
        /* <DEDUP_REMOVED lines=27> */
[----:B------:R-:W-:-:S02]  /*9c60*/  HADD2.F32 R32, -RZ, R18.H1_H1 ;  /* 0x30000012ff207230 */ /* 0x000fc40000004100 */
[----:B------:R-:W-:Y:S01]  /*9c70*/  FFMA.FTZ R27, R0, R26, R27 ;  /* 0x0000001a001b7223 */ /* 0x000fe2000001001b */
[----:B------:R-:W-:Y:S02]  /*9c80*/  HADD2.F32 R2, -RZ, R7.H0_H0 ;  /* 0x20000007ff027230 */ /* 0x000fe40000004100 */
[-C--:B------:R-:W-:Y:S01]  /*9c90*/  FFMA.FTZ R3, R4, R24.reuse, R3 ;  /* 0x0000001804037223 */ /* 0x080fe20000010003 */
[----:B------:R-:W-:Y:S02]  /*9ca0*/  HADD2.F32 R0, -RZ, R6.H1_H1 ;  /* 0x30000006ff007230 */ /* 0x000fe40000004100 */
        /* <DEDUP_REMOVED lines=9> */
[-C--:B------:R-:W-:Y:S01]  /*9d40*/  FFMA.FTZ R3, R4, R28.reuse, R3 ;  /* 0x0000001c04037223 */ /* 0x080fe20000010003 */
[----:B-1----:R-:W-:Y:S02]  /*9d50*/  HADD2.F32 R0, -RZ, R8.H0_H0 ;  /* 0x20000008ff007230 */ /* 0x002fe40000004100 */
        /* <DEDUP_REMOVED lines=8> */
[----:B------:R-:W-:Y:S02]  /*9de0*/  HADD2.F32 R24, -RZ, R19.H1_H1 ;  /* 0x30000013ff187230 */ /* 0x000fe40000004100 */
[----:B------:R-:W-:-:S02]  /*9df0*/  HADD2.F32 R30, -RZ, R23.H0_H0 ;  /* 0x20000017ff1e7230 */ /* 0x000fc40000004100 */
[----:B------:R-:W-:Y:S01]  /*9e00*/  FFMA.FTZ R3, R28, R0, R3 ;  /* 0x000000001c037223 */ /* 0x000fe20000010003 */
[----:B------:R-:W-:Y:S02]  /*9e10*/  HADD2.F32 R4, -RZ, R21.H1_H1 ;  /* 0x30000015ff047230 */ /* 0x000fe40000004100 */
[----:B------:R-:W-:Y:S01]  /*9e20*/  FFMA.FTZ R27, R24, R8, R27 ;  /* 0x00000008181b7223 */ /* 0x000fe2000001001b */
[----:B------:R-:W-:Y:S02]  /*9e30*/  HADD2.F32 R2, -RZ, R9.H0_H0 ;  /* 0x20000009ff027230 */ /* 0x000fe40000004100 */
[----:B------:R-:W-:Y:S01]  /*9e40*/  FFMA.FTZ R25, R30, R0, R25 ;  /* 0x000000001e197223 */ /* 0x000fe20000010019 */
[----:B------:R-:W-:Y:S02]  /*9e50*/  HADD2.F32 R26, -RZ, R22.H1_H1 ;  /* 0x30000016ff1a7230 */ /* 0x000fe40000004100 */
[----:B------:R-:W-:Y:S01]  /*9e60*/  FFMA.FTZ R29, R4, R8, R29 ;  /* 0x00000008041d7223 */ /* 0x000fe2000001001d */
[----:B------:R-:W-:-:S02]  /*9e70*/  HADD2.F32 R28, -RZ, R23.H1_H1 ;  /* 0x30000017ff1c7230 */ /* 0x000fc40000004100 */
[----:B------:R-:W-:Y:S02]  /*9e80*/  HADD2.F32 R24, -RZ, R13.H0_H0 ;  /* 0x2000000dff187230 */ /* 0x000fe40000004100 */
[-C--:B------:R-:W-:Y:S01]  /*9e90*/  FFMA.FTZ R3, R26, R8.reuse, R3 ;  /* 0x000000081a037223 */ /* 0x080fe20000010003 */
[----:B------:R-:W-:Y:S02]  /*9ea0*/  HADD2.F32 R0, -RZ, R12.H0_H0 ;  /* 0x2000000cff007230 */ /* 0x000fe40000004100 */
[----:B------:R-:W-:Y:S01]  /*9eb0*/  FFMA.FTZ R25, R28, R8, R25 ;  /* 0x000000081c197223 */ /* 0x000fe20000010019 */
[----:B------:R-:W-:Y:S02]  /*9ec0*/  HADD2.F32 R9, -RZ, R9.H1_H1 ;  /* 0x30000009ff097230 */ /* 0x000fe40000004100 */
[-C--:B------:R-:W-:Y:S01]  /*9ed0*/  FFMA.FTZ R4, R24, R2.reuse, R29 ;  /* 0x0000000218047223 */ /* 0x080fe2000001001d */
[----:B------:R-:W-:Y:S02]  /*9ee0*/  HADD2.F32 R8, -RZ, R14.H0_H0 ;  /* 0x2000000eff087230 */ /* 0x000fe40000004100 */
[----:B------:R-:W-:Y:S01]  /*9ef0*/  FFMA.FTZ R0, R0, R2, R27 ;  /* 0x0000000200007223 */ /* 0x000fe2000001001b */
[----:B------:R-:W-:-:S02]  /*9f00*/  HADD2.F32 R29, -RZ, R13.H1_H1 ;  /* 0x3000000dff1d7230 */ /* 0x000fc40000004100 */
[--C-:B------:R-:W-:Y:S02]  /*9f10*/  HADD2.F32 R24, -RZ, R5.reuse.H0_H0 ;  /* 0x20000005ff187230 */ /* 0x100fe40000004100 */
[-C--:B------:R-:W-:Y:S01]  /*9f20*/  FFMA.FTZ R8, R8, R2.reuse, R3 ;  /* 0x0000000208087223 */ /* 0x080fe20000010003 */
[----:B------:R-:W-:Y:S02]  /*9f30*/  HADD2.F32 R27, -RZ, R12.H1_H1 ;  /* 0x3000000cff1b7230 */ /* 0x000fe40000004100 */
[-C--:B------:R-:W-:Y:S01]  /*9f40*/  FFMA.FTZ R4, R29, R9.reuse, R4 ;  /* 0x000000091d047223 */ /* 0x080fe20000010004 */
[----:B------:R-:W-:Y:S02]  /*9f50*/  HADD2.F32 R29, -RZ, R5.H1_H1 ;  /* 0x30000005ff1d7230 */ /* 0x000fe40000004100 */
[----:B------:R-:W-:Y:S01]  /*9f60*/  FFMA.FTZ R2, R24, R2, R25 ;  /* 0x0000000218027223 */ /* 0x000fe20000010019 */
[----:B------:R-:W-:Y:S02]  /*9f70*/  HADD2.F32 R3, -RZ, R51.H0_H0 ;  /* 0x20000033ff037230 */ /* 0x000fe40000004100 */
[----:B------:R-:W-:Y:S01]  /*9f80*/  FFMA.FTZ R0, R27, R9, R0 ;  /* 0x000000091b007223 */ /* 0x000fe20000010000 */
[----:B------:R-:W-:-:S02]  /*9f90*/  HADD2.F32 R25, -RZ, R50.H0_H0 ;  /* 0x20000032ff197230 */ /* 0x000fc40000004100 */
[-C--:B------:R-:W-:Y:S01]  /*9fa0*/  FFMA.FTZ R8, R31, R9.reuse, R8 ;  /* 0x000000091f087223 */ /* 0x080fe20000010008 */
[----:B------:R-:W-:Y:S02]  /*9fb0*/  HADD2.F32 R27, -RZ, R49.H0_H0 ;  /* 0x20000031ff1b7230 */ /* 0x000fe40000004100 */
[----:B------:R-:W-:Y:S01]  /*9fc0*/  FFMA.FTZ R2, R29, R9, R2 ;  /* 0x000000091d027223 */ /* 0x000fe20000010002 */
[----:B------:R-:W-:Y:S02]  /*9fd0*/  HADD2.F32 R31, -RZ, R48.H0_H0 ;  /* 0x20000030ff1f7230 */ /* 0x000fe40000004100 */
[----:B------:R-:W-:Y:S01]  /*9fe0*/  FMUL.FTZ R0, R3, R0 ;  /* 0x0000000003007220 */ /* 0x000fe20000410000 */
[----:B------:R-:W-:Y:S01]  /*9ff0*/  FMUL.FTZ R4, R25, R4 ;  /* 0x0000000419047220 */ /* 0x000fe20000410000 */
[----:B------:R-:W-:Y:S01]  /*a000*/  FMUL.FTZ R8, R27, R8 ;  /* 0x000000081b087220 */ /* 0x000fe20000410000 */
[----:B------:R-:W-:Y:S02]  /*a010*/  FMUL.FTZ R2, R31, R2 ;  /* 0x000000021f027220 */ /* 0x000fe40000410000 */
[----:B------:R-:W-:-:S02]  /*a020*/  F2FP.F16.F32.PACK_AB R0, RZ, R0 ;  /* 0x00000000ff00723e */ /* 0x000fc400000000ff */
[----:B------:R-:W-:Y:S02]  /*a030*/  F2FP.F16.F32.PACK_AB R4, RZ, R4 ;  /* 0x00000004ff04723e */ /* 0x000fe400000000ff */
[----:B------:R-:W-:Y:S02]  /*a040*/  F2FP.F16.F32.PACK_AB R8, RZ, R8 ;  /* 0x00000008ff08723e */ /* 0x000fe400000000ff */
[----:B------:R-:W-:Y:S02]  /*a050*/  F2FP.F16.F32.PACK_AB R2, RZ, R2 ;  /* 0x00000002ff02723e */ /* 0x000fe400000000ff */
[----:B------:R-:W-:Y:S02]  /*a060*/  PRMT R0, R0, 0x5410, R4 ;  /* 0x0000541000007816 */ /* 0x000fe40000000004 */
[----:B------:R-:W-:-:S03]  /*a070*/  PRMT R8, R8, 0x5410, R2 ;  /* 0x0000541008087816 */ /* 0x000fc60000000002 */
[----:B------:R-:W-:Y:S02]  /*a080*/  HFMA2 R85, R0, 1, 1, R85 ;  /* 0x3c003c0000557831 */ /* 0x000fe40000000055 */
[----:B------:R-:W-:-:S07]  /*a090*/  HADD2 R84, R8, R84 ;  /* 0x0000005408547230 */ /* 0x000fce0000000000 */
.L_x_950:
        /* <DEDUP_REMOVED lines=94> */
.L_x_951:
[----:B------:R-:W-:Y:S05]  /*a680*/  BRA.U UP0, `(.L_x_949) ;  /* 0x0000000500687547 */ /* 0x000fea000b800000 */
[----:B------:R-:W0:Y:S01]  /*a690*/  LDS.64 R2, [UR4+0x70] ;  /* 0x00007004ff027984 */ /* 0x000e220008000a00 */
[--C-:B------:R-:W-:Y:S02]  /*a6a0*/  HADD2.F32 R0, -RZ, R17.reuse.H0_H0 ;  /* 0x20000011ff007230 */ /* 0x100fe40000004100 */
[--C-:B------:R-:W-:Y:S01]  /*a6b0*/  HADD2.F32 R4, -RZ, R18.reuse.H0_H0 ;  /* 0x20000012ff047230 */ /* 0x100fe20000004100 */
        /* <DEDUP_REMOVED lines=21> */
[----:B------:R-:W-:Y:S01]  /*a810*/  FFMA.FTZ R16, R4, R26, R3 ;  /* 0x0000001a04107223 */ /* 0x000fe20000010003 */
[----:B------:R-:W-:-:S02]  /*a820*/  HADD2.F32 R4, -RZ, R11.H0_H0 ;  /* 0x2000000bff047230 */ /* 0x000fc40000004100 */
[----:B------:R-:W-:Y:S01]  /*a830*/  FFMA.FTZ R25, R18, R24, R25 ;  /* 0x0000001812197223 */ /* 0x000fe20000010019 */
[-C--:B------:R-:W-:Y:S01]  /*a840*/  FFMA.FTZ R0, R0, R26.reuse, R15 ;  /* 0x0000001a00007223 */ /* 0x080fe2000001000f */
[-C--:B------:R-:W-:Y:S01]  /*a850*/  FFMA.FTZ R2, R2, R26.reuse, R17 ;  /* 0x0000001a02027223 */ /* 0x080fe20000010011 */
[----:B------:R-:W-:Y:S02]  /*a860*/  HADD2.F32 R3, -RZ, R6.H1_H1 ;  /* 0x30000006ff037230 */ /* 0x000fe40000004100 */
[----:B------:R-:W-:Y:S01]  /*a870*/  FFMA.FTZ R26, R4, R26, R25 ;  /* 0x0000001a041a7223 */ /* 0x000fe20000010019 */
[----:B------:R-:W-:Y:S02]  /*a880*/  HADD2.F32 R7, -RZ, R7.H1_H1 ;  /* 0x30000007ff077230 */ /* 0x000fe40000004100 */
[----:B------:R-:W-:Y:S02]  /*a890*/  HADD2.F32 R11, -RZ, R11.H1_H1 ;  /* 0x3000000bff0b7230 */ /* 0x000fe40000004100 */
[----:B------:R-:W-:Y:S01]  /*a8a0*/  FFMA.FTZ R0, R3, R27, R0 ;  /* 0x0000001b03007223 */ /* 0x000fe20000010000 */
[----:B-1----:R-:W-:-:S02]  /*a8b0*/  HADD2.F32 R3, -RZ, R8.H0_H0 ;  /* 0x20000008ff037230 */ /* 0x002fc40000004100 */
[-C--:B------:R-:W-:Y:S01]  /*a8c0*/  FFMA.FTZ R4, R7, R27.reuse, R2 ;  /* 0x0000001b07047223 */ /* 0x080fe20000010002 */
[----:B------:R-:W-:Y:S02]  /*a8d0*/  HADD2.F32 R7, -RZ, R19.H0_H0 ;  /* 0x20000013ff077230 */ /* 0x000fe40000004100 */
[----:B------:R-:W-:Y:S01]  /*a8e0*/  FFMA.FTZ R26, R11, R27, R26 ;  /* 0x0000001b0b1a7223 */ /* 0x000fe2000001001a */
[----:B------:R-:W-:Y:S02]  /*a8f0*/  HADD2.F32 R11, -RZ, R21.H0_H0 ;  /* 0x20000015ff0b7230 */ /* 0x000fe40000004100 */
[----:B------:R-:W-:Y:S02]  /*a900*/  HADD2.F32 R15, -RZ, R10.H1_H1 ;  /* 0x3000000aff0f7230 */ /* 0x000fe40000004100 */
        /* <DEDUP_REMOVED lines=8> */
[----:B------:R-:W-:Y:S02]  /*a990*/  HADD2.F32 R2, -RZ, R9.H0_H0 ;  /* 0x20000009ff027230 */ /* 0x000fe40000004100 */
[----:B------:R-:W-:Y:S01]  /*a9a0*/  FFMA.FTZ R11, R4, R8, R11 ;  /* 0x00000008040b7223 */ /* 0x000fe2000001000b */
[----:B------:R-:W-:Y:S02]  /*a9b0*/  HADD2.F32 R6, -RZ, R13.H0_H0 ;  /* 0x2000000dff067230 */ /* 0x000fe40000004100 */
[----:B------:R-:W-:Y:S01]  /*a9c0*/  FFMA.FTZ R15, R15, R3, R16 ;  /* 0x000000030f0f7223 */ /* 0x000fe20000010010 */
[----:B------:R-:W-:-:S02]  /*a9d0*/  HADD2.F32 R17, -RZ, R23.H0_H0 ;  /* 0x20000017ff117230 */ /* 0x000fc40000004100 */
[----:B------:R-:W-:Y:S02]  /*a9e0*/  HADD2.F32 R22, -RZ, R22.H1_H1 ;  /* 0x30000016ff167230 */ /* 0x000fe40000004100 */
[----:B------:R-:W-:Y:S01]  /*a9f0*/  FFMA.FTZ R4, R6, R2, R11 ;  /* 0x0000000206047223 */ /* 0x000fe2000001000b */
[----:B------:R-:W-:Y:S02]  /*aa00*/  HADD2.F32 R10, -RZ, R23.H1_H1 ;  /* 0x30000017ff0a7230 */ /* 0x000fe40000004100 */
[----:B------:R-:W-:Y:S01]  /*aa10*/  FFMA.FTZ R3, R17, R3, R26 ;  /* 0x0000000311037223 */ /* 0x000fe2000001001a */
[----:B------:R-:W-:Y:S02]  /*aa20*/  HADD2.F32 R6, -RZ, R14.H0_H0 ;  /* 0x2000000eff067230 */ /* 0x000fe40000004100 */
[-C--:B------:R-:W-:Y:S01]  /*aa30*/  FFMA.FTZ R15, R22, R8.reuse, R15 ;  /* 0x00000008160f7223 */ /* 0x080fe2000001000f */
[----:B------:R-:W-:Y:S02]  /*aa40*/  HADD2.F32 R0, -RZ, R12.H0_H0 ;  /* 0x2000000cff007230 */ /* 0x000fe40000004100 */
[----:B------:R-:W-:Y:S01]  /*aa50*/  FFMA.FTZ R3, R10, R8, R3 ;  /* 0x000000080a037223 */ /* 0x000fe20000010003 */
[----:B------:R-:W-:-:S02]  /*aa60*/  HADD2.F32 R9, -RZ, R9.H1_H1 ;  /* 0x30000009ff097230 */ /* 0x000fc40000004100 */
[-C--:B------:R-:W-:Y:S01]  /*aa70*/  FFMA.FTZ R6, R6, R2.reuse, R15 ;  /* 0x0000000206067223 */ /* 0x080fe2000001000f */
[----:B------:R-:W-:Y:S02]  /*aa80*/  HADD2.F32 R11, -RZ, R14.H1_H1 ;  /* 0x3000000eff0b7230 */ /* 0x000fe40000004100 */
[-C--:B------:R-:W-:Y:S01]  /*aa90*/  FFMA.FTZ R0, R0, R2.reuse, R7 ;  /* 0x0000000200007223 */ /* 0x080fe20000010007 */
[----:B------:R-:W-:Y:S02]  /*aaa0*/  HADD2.F32 R8, -RZ, R5.H0_H0 ;  /* 0x20000005ff087230 */ /* 0x000fe40000004100 */
[----:B------:R-:W-:Y:S02]  /*aab0*/  HADD2.F32 R7, -RZ, R12.H1_H1 ;  /* 0x3000000cff077230 */ /* 0x000fe40000004100 */
[----:B------:R-:W-:Y:S01]  /*aac0*/  FFMA.FTZ R6, R11, R9, R6 ;  /* 0x000000090b067223 */ /* 0x000fe20000010006 */
        /* <DEDUP_REMOVED lines=22> */
.L_x_949:
[----:B------:R-:W-:Y:S01]  /*ac30*/  UIADD3 UR6, UPT, UPT, UR6, 0x20, URZ ;  /* 0x0000002006067890 */ /* 0x000fe2000fffe0ff */
[----:B------:R-:W-:Y:S01]  /*ac40*/  MOV R3, UR15 ;  /* 0x0000000f00037c02 */ /* 0x000fe20008000f00 */
[----:B------:R-:W-:Y:S02]  /*ac50*/  UIADD3 UR4, UPT, UPT, UR4, 0x40, URZ ;  /* 0x0000004004047890 */ /* 0x000fe4000fffe0ff */
[----:B------:R-:W-:Y:S02]  /*ac60*/  UISETP.GE.AND UP1, UPT, UR6, UR7, UPT ;  /* 0x000000070600728c */ /* 0x000fe4000bf26270 */
[----:B------:R-:W-:-:S07]  /*ac70*/  IMAD.WIDE R92, R3, 0x4, R92 ;  /* 0x00000004035c7825 */ /* 0x000fce00078e025c */
[----:B------:R-:W-:Y:S05]  /*ac80*/  BRA.U !UP1, `(.L_x_952) ;  /* 0xffffff9509407547 */ /* 0x000fea000b83ffff */
.L_x_935:
[----:B------:R-:W0:Y:S01]  /*ac90*/  S2R R0, SR_CTAID.X ;  /* 0x0000000000007919 */ /* 0x000e220000002500 */
[----:B------:R-:W1:Y:S01]  /*aca0*/  LDC.64 R4, c[0x0][0x3a0] ;  /* 0x0000e800ff047b82 */ /* 0x000e620000000a00 */
[----:B------:R-:W-:Y:S01]  /*acb0*/  MOV R7, UR18 ;  /* 0x0000001200077c02 */ /* 0x000fe20008000f00 */
[----:B------:R-:W0:Y:S02]  /*acc0*/  S2R R3, SR_TID.X ;  /* 0x0000000000037919 */ /* 0x000e240000002100 */
[----:B0-----:R-:W-:-:S05]  /*acd0*/  LEA R0, R0, R3, 0x5 ;  /* 0x0000000300007211 */ /* 0x001fca00078e28ff */
[----:B------:R-:W-:-:S05]  /*ace0*/  IMAD R0, R7, UR15, R0 ;  /* 0x0000000f07007c24 */ /* 0x000fca000f8e0200 */
[----:B------:R-:W-:-:S05]  /*acf0*/  SHF.L.U32 R3, R0, 0x2, RZ ;  /* 0x0000000200037819 */ /* 0x000fca00000006ff */
[----:B-1----:R-:W-:-:S05]  /*ad00*/  IMAD.WIDE R4, R3, 0x2, R4 ;  /* 0x0000000203047825 */ /* 0x002fca00078e0204 */
[----:B------:R0:W-:Y:S01]  /*ad10*/  ATOM.E.ADD.F16x2.RN.STRONG.GPU P0, RZ, desc[UR12][R4.64], R87 ;  /* 0x8000005704ff79a2 */ /* 0x0001e2000c10e10c */
[----:B------:R-:W-:Y:S04]  /*ad20*/  BSSY.RECONVERGENT B0, `(.L_x_953) ;  /* 0x000000e000007945 */ /* 0x000fe80003800200 */
[----:B0-----:R-:W-:Y:S05]  /*ad30*/  @P0 BRA `(.L_x_954) ;  /* 0x0000000000300947 */ /* 0x001fea0003800000 */
[----:B------:R-:W0:Y:S02]  /*ad40*/  QSPC.E.S P0, RZ, [R4] ;  /* 0x0000000004ff73aa */ /* 0x000e240000000500 */
[----:B0-----:R-:W-:Y:S05]  /*ad50*/  @!P0 BRA `(.L_x_955) ;  /* 0x00000000001c8947 */ /* 0x001fea0003800000 */
[----:B------:R-:W-:-:S04]  /*ad60*/  MOV R2, R4 ;  /* 0x0000000400027202 */ /* 0x000fc80000000f00 */
[----:B------:R-:W-:-:S07]  /*ad70*/  MOV R0, R2 ;  /* 0x0000000200007202 */ /* 0x000fce0000000f00 */
.L_x_956:
[----:B------:R-:W0:Y:S02]  /*ad80*/  LDS R2, [R0] ;  /* 0x0000000000027984 */ /* 0x000e240000000800 */
[----:B0-----:R-:W-:-:S05]  /*ad90*/  HFMA2 R3, R2, 1, 1, R87 ;  /* 0x3c003c0002037831 */ /* 0x001fca0000000057 */
[----:B------:R-:W0:Y:S02]  /*ada0*/  ATOMS.CAST.SPIN P0, [R0], R2, R3 ;  /* 0x000000020000758d */ /* 0x000e240001800003 */
[----:B0-----:R-:W-:Y:S05]  /*adb0*/  @!P0 BRA `(.L_x_956) ;  /* 0xfffffffc00f08947 */ /* 0x001fea000383ffff */
[----:B------:R-:W-:Y:S05]  /*adc0*/  BRA `(.L_x_954) ;  /* 0x00000000000c7947 */ /* 0x000fea0003800000 */
.L_x_955:
[----:B------:R-:W2:Y:S02]  /*add0*/  LD.E R0, desc[UR12][R4.64] ;  /* 0x0000000c04007980 */ /* 0x000ea4000c101900 */
[----:B--2---:R-:W-:-:S05]  /*ade0*/  IADD3 R3, PT, PT, R87, R0, RZ ;  /* 0x0000000057037210 */ /* 0x004fca0007ffe0ff */
[----:B------:R0:W-:Y:S02]  /*adf0*/  ST.E desc[UR12][R4.64], R3 ;  /* 0x0000000304007985 */ /* 0x0001e4000c10190c */
.L_x_954:
[----:B------:R-:W-:Y:S05]  /*ae00*/  BSYNC.RECONVERGENT B0 ;  /* 0x0000000000007941 */ /* 0x000fea0003800200 */
.L_x_953:
[----:B------:R1:W-:Y:S01]  /*ae10*/  ATOM.E.ADD.F16x2.RN.STRONG.GPU P0, RZ, desc[UR12][R4.64+0x4], R86 ;  /* 0x8000045604ff79a2 */ /* 0x0003e2000c10e10c */
[----:B------:R-:W-:Y:S04]  /*ae20*/  BSSY.RECONVERGENT B0, `(.L_x_957) ;  /* 0x000000e000007945 */ /* 0x000fe80003800200 */
[----:B-1----:R-:W-:Y:S05]  /*ae30*/  @P0 BRA `(.L_x_958) ;  /* 0x0000000000300947 */ /* 0x002fea0003800000 */
[----:B------:R-:W1:Y:S02]  /*ae40*/  QSPC.E.S P0, RZ, [R4+0x4] ;  /* 0x0000040004ff73aa */ /* 0x000e640000000500 */
[----:B-1----:R-:W-:Y:S05]  /*ae50*/  @!P0 BRA `(.L_x_959) ;  /* 0x00000000001c8947 */ /* 0x002fea0003800000 */
[----:B------:R-:W-:-:S04]  /*ae60*/  MOV R2, R4 ;  /* 0x0000000400027202 */ /* 0x000fc80000000f00 */
[----:B------:R-:W-:-:S07]  /*ae70*/  MOV R0, R2 ;  /* 0x0000000200007202 */ /* 0x000fce0000000f00 */
.L_x_960:
[----:B------:R-:W0:Y:S02]  /*ae80*/  LDS R2, [R0+0x4] ;  /* 0x0000040000027984 */ /* 0x000e240000000800 */
[----:B0-----:R-:W-:-:S05]  /*ae90*/  HADD2 R3, R2, R86 ;  /* 0x0000005602037230 */ /* 0x001fca0000000000 */
[----:B------:R-:W0:Y:S02]  /*aea0*/  ATOMS.CAST.SPIN P0, [R0+0x4], R2, R3 ;  /* 0x000004020000758d */ /* 0x000e240001800003 */
[----:B0-----:R-:W-:Y:S05]  /*aeb0*/  @!P0 BRA `(.L_x_960) ;  /* 0xfffffffc00f08947 */ /* 0x001fea000383ffff */
[----:B------:R-:W-:Y:S05]  /*aec0*/  BRA `(.L_x_958) ;  /* 0x00000000000c7947 */ /* 0x000fea0003800000 */
.L_x_959:
[----:B------:R-:W0:Y:S02]  /*aed0*/  LD.E R0, desc[UR12][R4.64+0x4] ;  /* 0x0000040c04007980 */ /* 0x000e24000c101900 */
[----:B0-----:R-:W-:-:S05]  /*aee0*/  IADD3 R3, PT, PT, R86, R0, RZ ;  /* 0x0000000056037210 */ /* 0x001fca0007ffe0ff */
[----:B------:R1:W-:Y:S02]  /*aef0*/  ST.E desc[UR12][R4.64+0x4], R3 ;  /* 0x0000040304007985 */ /* 0x0003e4000c10190c */
.L_x_958:
[----:B------:R-:W-:Y:S05]  /*af00*/  BSYNC.RECONVERGENT B0 ;  /* 0x0000000000007941 */ /* 0x000fea0003800200 */
.L_x_957:
        /* <DEDUP_REMOVED lines=10> */
.L_x_964:
[----:B------:R-:W0:Y:S02]  /*afb0*/  LDS R2, [R0] ;  /* 0x0000000000027984 */ /* 0x000e240000000800 */
[----:B0-----:R-:W-:-:S05]  /*afc0*/  HFMA2 R3, R2, 1, 1, R85 ;  /* 0x3c003c0002037831 */ /* 0x001fca0000000055 */
[----:B------:R-:W0:Y:S02]  /*afd0*/  ATOMS.CAST.SPIN P0, [R0], R2, R3 ;  /* 0x000000020000758d */ /* 0x000e240001800003 */
[----:B0-----:R-:W-:Y:S05]  /*afe0*/  @!P0 BRA `(.L_x_964) ;  /* 0xfffffffc00f08947 */ /* 0x001fea000383ffff */
[----:B------:R-:W-:Y:S05]  /*aff0*/  BRA `(.L_x_962) ;  /* 0x00000000000c7947 */ /* 0x000fea0003800000 */
.L_x_963:
[----:B------:R-:W2:Y:S02]  /*b000*/  LD.E R0, desc[UR12][R4.64] ;  /* 0x0000000c04007980 */ /* 0x000ea4000c101900 */
[----:B--2---:R-:W-:-:S05]  /*b010*/  IADD3 R3, PT, PT, R85, R0, RZ ;  /* 0x0000000055037210 */ /* 0x004fca0007ffe0ff */
[----:B------:R0:W-:Y:S02]  /*b020*/  ST.E desc[UR12][R4.64], R3 ;  /* 0x0000000304007985 */ /* 0x0001e4000c10190c */
.L_x_962:
[----:B------:R-:W-:Y:S05]  /*b030*/  BSYNC.RECONVERGENT B0 ;  /* 0x0000000000007941 */ /* 0x000fea0003800200 */
.L_x_961:
[----:B------:R1:W-:Y:S01]  /*b040*/  ATOM.E.ADD.F16x2.RN.STRONG.GPU P0, RZ, desc[UR12][R4.64+0x4], R84 ;  /* 0x8000045404ff79a2 */ /* 0x0003e2000c10e10c */
[----:B------:R-:W-:Y:S04]  /*b050*/  BSSY.RECONVERGENT B0, `(.L_x_965) ;  /* 0x000000e000007945 */ /* 0x000fe80003800200 */
[----:B-1----:R-:W-:Y:S05]  /*b060*/  @P0 BRA `(.L_x_966) ;  /* 0x0000000000300947 */ /* 0x002fea0003800000 */
[----:B------:R-:W1:Y:S02]  /*b070*/  QSPC.E.S P0, RZ, [R4+0x4] ;  /* 0x0000040004ff73aa */ /* 0x000e640000000500 */
[----:B-1----:R-:W-:Y:S05]  /*b080*/  @!P0 BRA `(.L_x_967) ;  /* 0x00000000001c8947 */ /* 0x002fea0003800000 */
[----:B------:R-:W-:-:S04]  /*b090*/  MOV R2, R4 ;  /* 0x0000000400027202 */ /* 0x000fc80000000f00 */
[----:B------:R-:W-:-:S07]  /*b0a0*/  MOV R0, R2 ;  /* 0x0000000200007202 */ /* 0x000fce0000000f00 */
.L_x_968:
[----:B------:R-:W0:Y:S02]  /*b0b0*/  LDS R2, [R0+0x4] ;  /* 0x0000040000027984 */ /* 0x000e240000000800 */
[----:B0-----:R-:W-:-:S05]  /*b0c0*/  HADD2 R3, R2, R84 ;  /* 0x0000005402037230 */ /* 0x001fca0000000000 */
[----:B------:R-:W0:Y:S02]  /*b0d0*/  ATOMS.CAST.SPIN P0, [R0+0x4], R2, R3 ;  /* 0x000004020000758d */ /* 0x000e240001800003 */
[----:B0-----:R-:W-:Y:S05]  /*b0e0*/  @!P0 BRA `(.L_x_968) ;  /* 0xfffffffc00f08947 */ /* 0x001fea000383ffff */
[----:B------:R-:W-:Y:S05]  /*b0f0*/  BRA `(.L_x_966) ;  /* 0x00000000000c7947 */ /* 0x000fea0003800000 */
.L_x_967:
[----:B------:R-:W0:Y:S02]  /*b100*/  LD.E R0, desc[UR12][R4.64+0x4] ;  /* 0x0000040c04007980 */ /* 0x000e24000c101900 */
[----:B0-----:R-:W-:-:S05]  /*b110*/  IADD3 R3, PT, PT, R84, R0, RZ ;  /* 0x0000000054037210 */ /* 0x001fca0007ffe0ff */
[----:B------:R1:W-:Y:S02]  /*b120*/  ST.E desc[UR12][R4.64+0x4], R3 ;  /* 0x0000040304007985 */ /* 0x0003e4000c10190c */
.L_x_966:
[----:B------:R-:W-:Y:S05]  /*b130*/  BSYNC.RECONVERGENT B0 ;  /* 0x0000000000007941 */ /* 0x000fea0003800200 */
.L_x_965:
        /* <DEDUP_REMOVED lines=12> */
.L_x_972:
[----:B------:R-:W0:Y:S02]  /*b200*/  LDS R2, [R0] ;  /* 0x0000000000027984 */ /* 0x000e240000000800 */
[----:B0-----:R-:W-:-:S05]  /*b210*/  HFMA2 R3, R2, 1, 1, R83 ;  /* 0x3c003c0002037831 */ /* 0x001fca0000000053 */
[----:B------:R-:W0:Y:S02]  /*b220*/  ATOMS.CAST.SPIN P0, [R0], R2, R3 ;  /* 0x000000020000758d */ /* 0x000e240001800003 */
[----:B0-----:R-:W-:Y:S05]  /*b230*/  @!P0 BRA `(.L_x_972) ;  /* 0xfffffffc00f08947 */ /* 0x001fea000383ffff */
[----:B------:R-:W-:Y:S05]  /*b240*/  BRA `(.L_x_970) ;  /* 0x00000000000c7947 */ /* 0x000fea0003800000 */
.L_x_971:
[----:B------:R-:W2:Y:S02]  /*b250*/  LD.E R0, desc[UR12][R4.64] ;  /* 0x0000000c04007980 */ /* 0x000ea4000c101900 */
[----:B--2---:R-:W-:-:S05]  /*b260*/  IADD3 R3, PT, PT, R83, R0, RZ ;  /* 0x0000000053037210 */ /* 0x004fca0007ffe0ff */
[----:B------:R0:W-:Y:S02]  /*b270*/  ST.E desc[UR12][R4.64], R3 ;  /* 0x0000000304007985 */ /* 0x0001e4000c10190c */
.L_x_970:
[----:B------:R-:W-:Y:S05]  /*b280*/  BSYNC.RECONVERGENT B0 ;  /* 0x0000000000007941 */ /* 0x000fea0003800200 */
.L_x_969:
[----:B------:R1:W-:Y:S01]  /*b290*/  ATOM.E.ADD.F16x2.RN.STRONG.GPU P0, RZ, desc[UR12][R4.64+0x4], R82 ;  /* 0x8000045204ff79a2 */ /* 0x0003e2000c10e10c */
[----:B------:R-:W-:Y:S04]  /*b2a0*/  BSSY.RECONVERGENT B0, `(.L_x_973) ;  /* 0x000000e000007945 */ /* 0x000fe80003800200 */
[----:B-1----:R-:W-:Y:S05]  /*b2b0*/  @P0 BRA `(.L_x_974) ;  /* 0x0000000000300947 */ /* 0x002fea0003800000 */
[----:B------:R-:W1:Y:S02]  /*b2c0*/  QSPC.E.S P0, RZ, [R4+0x4] ;  /* 0x0000040004ff73aa */ /* 0x000e640000000500 */
[----:B-1----:R-:W-:Y:S05]  /*b2d0*/  @!P0 BRA `(.L_x_975) ;  /* 0x00000000001c8947 */ /* 0x002fea0003800000 */
[----:B------:R-:W-:-:S04]  /*b2e0*/  MOV R2, R4 ;  /* 0x0000000400027202 */ /* 0x000fc80000000f00 */
[----:B------:R-:W-:-:S07]  /*b2f0*/  MOV R0, R2 ;  /* 0x0000000200007202 */ /* 0x000fce0000000f00 */
.L_x_976:
[----:B------:R-:W0:Y:S02]  /*b300*/  LDS R2, [R0+0x4] ;  /* 0x0000040000027984 */ /* 0x000e240000000800 */
[----:B0-----:R-:W-:-:S05]  /*b310*/  HADD2 R3, R2, R82 ;  /* 0x0000005202037230 */ /* 0x001fca0000000000 */
[----:B------:R-:W0:Y:S02]  /*b320*/  ATOMS.CAST.SPIN P0, [R0+0x4], R2, R3 ;  /* 0x000004020000758d */ /* 0x000e240001800003 */
[----:B0-----:R-:W-:Y:S05]  /*b330*/  @!P0 BRA `(.L_x_976) ;  /* 0xfffffffc00f08947 */ /* 0x001fea000383ffff */
[----:B------:R-:W-:Y:S05]  /*b340*/  BRA `(.L_x_974) ;  /* 0x00000000000c7947 */ /* 0x000fea0003800000 */
.L_x_975:
[----:B------:R-:W0:Y:S02]  /*b350*/  LD.E R0, desc[UR12][R4.64+0x4] ;  /* 0x0000040c04007980 */ /* 0x000e24000c101900 */
[----:B0-----:R-:W-:-:S05]  /*b360*/  IADD3 R3, PT, PT, R82, R0, RZ ;  /* 0x0000000052037210 */ /* 0x001fca0007ffe0ff */
[----:B------:R1:W-:Y:S02]  /*b370*/  ST.E desc[UR12][R4.64+0x4], R3 ;  /* 0x0000040304007985 */ /* 0x0003e4000c10190c */
.L_x_974:
[----:B------:R-:W-:Y:S05]  /*b380*/  BSYNC.RECONVERGENT B0 ;  /* 0x0000000000007941 */ /* 0x000fea0003800200 */
.L_x_973:
        /* <DEDUP_REMOVED lines=12> */
.L_x_980:
[----:B------:R-:W0:Y:S02]  /*b450*/  LDS R2, [R0] ;  /* 0x0000000000027984 */ /* 0x000e240000000800 */
[----:B0-----:R-:W-:-:S05]  /*b460*/  HFMA2 R3, R2, 1, 1, R81 ;  /* 0x3c003c0002037831 */ /* 0x001fca0000000051 */
[----:B------:R-:W0:Y:S02]  /*b470*/  ATOMS.CAST.SPIN P0, [R0], R2, R3 ;  /* 0x000000020000758d */ /* 0x000e240001800003 */
[----:B0-----:R-:W-:Y:S05]  /*b480*/  @!P0 BRA `(.L_x_980) ;  /* 0xfffffffc00f08947 */ /* 0x001fea000383ffff */
[----:B------:R-:W-:Y:S05]  /*b490*/  BRA `(.L_x_978) ;  /* 0x00000000000c7947 */ /* 0x000fea0003800000 */
.L_x_979:
[----:B------:R-:W2:Y:S02]  /*b4a0*/  LD.E R0, desc[UR12][R4.64] ;  /* 0x0000000c04007980 */ /* 0x000ea4000c101900 */
[----:B--2---:R-:W-:-:S05]  /*b4b0*/  IADD3 R3, PT, PT, R81, R0, RZ ;  /* 0x0000000051037210 */ /* 0x004fca0007ffe0ff */
[----:B------:R0:W-:Y:S02]  /*b4c0*/  ST.E desc[UR12][R4.64], R3 ;  /* 0x0000000304007985 */ /* 0x0001e4000c10190c */
.L_x_978:
[----:B------:R-:W-:Y:S05]  /*b4d0*/  BSYNC.RECONVERGENT B0 ;  /* 0x0000000000007941 */ /* 0x000fea0003800200 */
.L_x_977:
[----:B------:R1:W-:Y:S02]  /*b4e0*/  ATOM.E.ADD.F16x2.RN.STRONG.GPU P0, RZ, desc[UR12][R4.64+0x4], R20 ;  /* 0x8000041404ff79a2 */ /* 0x0003e4000c10e10c */
[----:B-1----:R-:W-:Y:S05]  /*b4f0*/  @P0 EXIT ;  /* 0x000000000000094d */ /* 0x002fea0003800000 */
[----:B------:R-:W1:Y:S02]  /*b500*/  QSPC.E.S P0, RZ, [R4+0x4] ;  /* 0x0000040004ff73aa */ /* 0x000e640000000500 */
[----:B-1----:R-:W-:Y:S05]  /*b510*/  @!P0 BRA `(.L_x_981) ;  /* 0x00000000001c8947 */ /* 0x002fea0003800000 */
[----:B------:R-:W-:-:S04]  /*b520*/  MOV R2, R4 ;  /* 0x0000000400027202 */ /* 0x000fc80000000f00 */
[----:B------:R-:W-:-:S07]  /*b530*/  MOV R0, R2 ;  /* 0x0000000200007202 */ /* 0x000fce0000000f00 */
.L_x_982:
[----:B------:R-:W0:Y:S02]  /*b540*/  LDS R2, [R0+0x4] ;  /* 0x0000040000027984 */ /* 0x000e240000000800 */
[----:B0-----:R-:W-:-:S05]  /*b550*/  HADD2 R3, R2, R20 ;  /* 0x0000001402037230 */ /* 0x001fca0000000000 */
[----:B------:R-:W0:Y:S02]  /*b560*/  ATOMS.CAST.SPIN P0, [R0+0x4], R2, R3 ;  /* 0x000004020000758d */ /* 0x000e240001800003 */
[----:B0-----:R-:W-:Y:S05]  /*b570*/  @!P0 BRA `(.L_x_982) ;  /* 0xfffffffc00f08947 */ /* 0x001fea000383ffff */
[----:B------:R-:W-:Y:S05]  /*b580*/  EXIT ;  /* 0x000000000000794d */ /* 0x000fea0003800000 */
.L_x_981:
[----:B------:R-:W0:Y:S02]  /*b590*/  LD.E R0, desc[UR12][R4.64+0x4] ;  /* 0x0000040c04007980 */ /* 0x000e24000c101900 */
[----:B0-----:R-:W-:-:S05]  /*b5a0*/  IADD3 R3, PT, PT, R20, R0, RZ ;  /* 0x0000000014037210 */ /* 0x001fca0007ffe0ff */
[----:B------:R-:W-:Y:S01]  /*b5b0*/  ST.E desc[UR12][R4.64+0x4], R3 ;  /* 0x0000040304007985 */ /* 0x000fe2000c10190c */
[----:B------:R-:W-:Y:S05]  /*b5c0*/  EXIT ;  /* 0x000000000000794d */ /* 0x000fea0003800000 */
.L_x_983:
        /* <DEDUP_REMOVED lines=11> */
.L_x_3926:


//--------------------- .text._Z23gemm_half_q_half_kernelILi4ELi8ELb1ELb0ELi32EEvPK6__halfPKjS4_S2_PS0_iiiiPKtS7_iiiiiibS2_i --------------------------
	.section	.text._Z23gemm_half_q_half_kernelILi4ELi8ELb1ELb0ELi32EEvPK6__halfPKjS4_S2_PS0_iiiiPKtS7_iiiiiibS2_i,"ax",@progbits
	.align	128
        .global         _Z23gemm_half_q_half_kernelILi4ELi8ELb1ELb0ELi32EEvPK6__halfPKjS4_S2_PS0_iiiiPKtS7_iiiiiibS2_i
        .type           _Z23gemm_half_q_half_kernelILi4ELi8ELb1ELb0ELi32EEvPK6__halfPKjS4_S2_PS0_iiiiPKtS7_iiiiiibS2_i,@function
        .size           _Z23gemm_half_q_half_kernelILi4ELi8ELb1ELb0ELi32EEvPK6__halfPKjS4_S2_PS0_iiiiPKtS7_iiiiiibS2_i,(.L_x_3927 - _Z23gemm_half_q_half_kernelILi4ELi8ELb1ELb0ELi32EEvPK6__halfPKjS4_S2_PS0_iiiiPKtS7_iiiiiibS2_i)
        .other          _Z23gemm_half_q_half_kernelILi4ELi8ELb1ELb0ELi32EEvPK6__halfPKjS4_S2_PS0_iiiiPKtS7_iiiiiibS2_i,@"STO_CUDA_ENTRY STV_DEFAULT"
_Z23gemm_half_q_half_kernelILi4ELi8ELb1ELb0ELi32EEvPK6__halfPKjS4_S2_PS0_iiiiPKtS7_iiiiiibS2_i:
.text._Z23gemm_half_q_half_kernelILi4ELi8ELb1ELb0ELi32EEvPK6__halfPKjS4_S2_PS0_iiiiPKtS7_iiiiiibS2_i:
        /* <DEDUP_REMOVED lines=8> */
[----:B------:R-:W0:Y:S01]  /*0080*/  LDCU.64 UR10, c[0x0][0x358] ;  /* 0x00006b00ff0a77ac */ /* 0x000e220008000a00 */
[----:B------:R-:W1:Y:S06]  /*0090*/  S2R R2, SR_TID.X ;  /* 0x0000000000027919 */ /* 0x000e6c0000002100 */
[----:B------:R-:W2:Y:S01]  /*00a0*/  LDC R6, c[0x0][0x3b0] ;  /* 0x0000ec00ff067b82 */ /* 0x000ea20000000800 */
[----:B0-----:R-:W3:Y:S07]  /*00b0*/  LDG.E.U16 R13, desc[UR10][R4.64] ;  /* 0x0000000a040d7981 */ /* 0x001eee000c1e1500 */
[----:B------:R-:W0:Y:S01]  /*00c0*/  S2UR UR12, SR_CTAID.X ;  /* 0x00000000000c79c3 */ /* 0x000e220000002500 */
[----:B------:R-:W-:Y:S01]  /*00d0*/  UISETP.NE.AND UP2, UPT, UR13, 0x1, UPT ;  /* 0x000000010d00788c */ /* 0x000fe2000bf45270 */
[----:B------:R-:W-:Y:S01]  /*00e0*/  PRMT R0, RZ, 0x7610, R0 ;  /* 0x00007610ff007816 */ /* 0x000fe20000000000 */
[----:B------:R-:W4:Y:S01]  /*00f0*/  S2R R3, SR_CTAID.Z ;  /* 0x0000000000037919 */ /* 0x000f220000002700 */
[----:B------:R-:W-:Y:S01]  /*0100*/  PRMT R34, RZ, 0x7610, R34 ;  /* 0x00007610ff227816 */ /* 0x000fe20000000022 */
[----:B------:R-:W-:Y:S01]  /*0110*/  UPLOP3.LUT UP0, UPT, UPT, UPT, UPT, 0x80, 0x8 ;  /* 0x000000000008789c */ /* 0x000fe20003f0f070 */
[----:B---3--:R-:W-:-:S04]  /*0120*/  PRMT R7, R13, 0x7610, R7 ;  /* 0x000076100d077816 */ /* 0x008fc80000000007 */
[----:B012-4-:R-:W-:Y:S06]  /*0130*/  BRA.U !UP2, `(.L_x_984) ;  /* 0x000000010a487547 */ /* 0x017fec000b800000 */
        /* <DEDUP_REMOVED lines=18> */
.L_x_984:
[----:B------:R-:W-:Y:S01]  /*0260*/  PRMT R4, R7, 0x9910, RZ ;  /* 0x0000991007047816 */ /* 0x000fe200000000ff */
[----:B------:R-:W-:Y:S01]  /*0270*/  UISETP.LT.U32.AND UP1, UPT, UR13, 0x4, UPT ;  /* 0x000000040d00788c */ /* 0x000fe2000bf21070 */
[----:B------:R-:W-:Y:S02]  /*0280*/  SHF.L.U32 R7, R3, 0x5, RZ ;  /* 0x0000000503077819 */ /* 0x000fe400000006ff */
[----:B------:R-:W-:Y:S02]  /*0290*/  ISETP.NE.AND P0, PT, R4, RZ, PT ;  /* 0x000000ff0400720c */ /* 0x000fe40003f05270 */
[----:B------:R-:W-:-:S11]  /*02a0*/  VIADDMNMX R8, R7, 0x20, R6, PT ;  /* 0x0000002007087846 */ /* 0x000fd60003800106 */
[----:B------:R-:W-:Y:S05]  /*02b0*/  @!P0 EXIT ;  /* 0x000000000000894d */ /* 0x000fea0003800000 */
[----:B------:R-:W-:Y:S01]  /*02c0*/  IADD3 R5, PT, PT, R7, R2, RZ ;  /* 0x0000000207057210 */ /* 0x000fe20007ffe0ff */
[----:B------:R-:W-:Y:S01]  /*02d0*/  USHF.L.U32 UR4, UR12, 0x7, URZ ;  /* 0x000000070c047899 */ /* 0x000fe200080006ff */
[----:B------:R-:W-:Y:S01]  /*02e0*/  BSSY.RECONVERGENT B0, `(.L_x_985) ;  /* 0x00000b5000007945 */ /* 0x000fe20003800200 */
[----:B------:R-:W-:Y:S01]  /*02f0*/  USEL UR7, UR13, 0x4, UP1 ;  /* 0x000000040d077887 */ /* 0x000fe20008800000 */
[----:B------:R-:W-:-:S03]  /*0300*/  ISETP.GE.AND P0, PT, R5, R8, PT ;  /* 0x000000080500720c */ /* 0x000fc60003f06270 */
        /* <DEDUP_REMOVED lines=31> */
.L_x_990:
        /* <DEDUP_REMOVED lines=8> */
[----:B------:R-:W-:Y:S02]  /*0580*/  IADD3 R19, P3, PT, R5, R11, RZ ;  /* 0x0000000b05137210 */ /* 0x000fe40007f7e0ff */
[----:B------:R-:W-:Y:S01]  /*0590*/  LEA.HI.X.SX32 R10, R10, RZ, 0x1, P2 ;  /* 0x000000ff0a0a7211 */ /* 0x000fe200010f0eff */
[----:B------:R-:W2:Y:S01]  /*05a0*/  LDG.E.U16.CONSTANT R15, desc[UR10][R14.64] ;  /* 0x0000000a0e0f7981 */ /* 0x000ea2000c1e9500 */
[----:B------:R-:W-:Y:S02]  /*05b0*/  LEA R16, P1, R17, UR14, 0x1 ;  /* 0x0000000e11107c11 */ /* 0x000fe4000f8208ff */
[----:B------:R-:W-:-:S02]  /*05c0*/  IADD3 R20, P4, PT, R5, R12, RZ ;  /* 0x0000000c05147210 */ /* 0x000fc40007f9e0ff */
[----:B------:R-:W-:Y:S02]  /*05d0*/  LEA.HI.X.SX32 R22, R11, RZ, 0x1, P3 ;  /* 0x000000ff0b167211 */ /* 0x000fe400018f0eff */
[----:B------:R-:W-:Y:S02]  /*05e0*/  LEA.HI.X R17, R17, UR15, R10, 0x1, P1 ;  /* 0x0000000f11117c11 */ /* 0x000fe400088f0c0a */
[C---:B------:R-:W-:Y:S02]  /*05f0*/  LEA R18, P2, R19.reuse, UR14, 0x1 ;  /* 0x0000000e13127c11 */ /* 0x040fe4000f8408ff */
[----:B------:R-:W-:Y:S02]  /*0600*/  LEA.HI.X.SX32 R11, R12, RZ, 0x1, P4 ;  /* 0x000000ff0c0b7211 */ /* 0x000fe400020f0eff */
        /* <DEDUP_REMOVED lines=15> */
.L_x_989:
        /* <DEDUP_REMOVED lines=20> */
.L_x_991:
[----:B------:R-:W-:-:S13]  /*0840*/  ISETP.EQ.AND P1, PT, RZ, UR8, PT ;  /* 0x00000008ff007c0c */ /* 0x000fda000bf22270 */
[----:B------:R-:W-:Y:S05]  /*0850*/  @!P0 BRA P1, `(.L_x_986) ;  /* 0x0000000400748947 */ /* 0x000fea0000800000 */
.L_x_988:
        /* <DEDUP_REMOVED lines=12> */
.L_x_987:
        /* <DEDUP_REMOVED lines=15> */
.L_x_994:
        /* <DEDUP_REMOVED lines=32> */
.L_x_993:
[----:B------:R-:W-:-:S04]  /*0c10*/  UIADD3 UR9, UPT, UPT, URZ, -UR8, URZ ;  /* 0x80000008ff097290 */ /* 0x000fc8000fffe0ff */
[----:B------:R-:W-:-:S09]  /*0c20*/  UISETP.GT.AND UP3, UPT, UR9, 0x1, UPT ;  /* 0x000000010900788c */ /* 0x000fd2000bf64270 */
[----:B------:R-:W-:Y:S05]  /*0c30*/  BRA.U !UP3, `(.L_x_995) ;  /* 0x000000010b487547 */ /* 0x000fea000b800000 */
        /* <DEDUP_REMOVED lines=18> */
.L_x_995:
[----:B------:R-:W-:-:S09]  /*0d60*/  UISETP.NE.OR UP1, UPT, UR8, URZ, UP1 ;  /* 0x000000ff0800728c */ /* 0x000fd20008f25670 */
[----:B------:R-:W-:Y:S05]  /*0d70*/  BRA.U !UP1, `(.L_x_986) ;  /* 0x00000001092c7547 */ /* 0x000fea000b800000 */
.L_x_992:
[----:B-----5:R-:W-:-:S04]  /*0d80*/  IADD3 R11, P0, PT, R5, R12, RZ ;  /* 0x0000000c050b7210 */ /* 0x020fc80007f1e0ff */
        /* <DEDUP_REMOVED lines=10> */
.L_x_986:
[----:B------:R-:W-:Y:S05]  /*0e30*/  BSYNC.RECONVERGENT B0 ;  /* 0x0000000000007941 */ /* 0x000fea0003800200 */
.L_x_985:
[----:B------:R-:W1:Y:S02]  /*0e40*/  LDCU UR9, c[0x0][0x3ac] ;  /* 0x00007580ff0977ac */ /* 0x000e640008000800 */
[----:B-1----:R-:W-:-:S13]  /*0e50*/  ISETP.GE.AND P0, PT, R9, UR9, PT ;  /* 0x0000000909007c0c */ /* 0x002fda000bf06270 */
[----:B------:R-:W-:Y:S05]  /*0e60*/  @P0 EXIT ;  /* 0x000000000000094d */ /* 0x000fea0003800000 */
[----:B------:R-:W1:Y:S02]  /*0e70*/  LDCU.U8 UR8, c[0x0][0x3e0] ;  /* 0x00007c00ff0877ac */ /* 0x000e640008000000 */
[----:B-1----:R-:W-:-:S06]  /*0e80*/  UPRMT UR8, UR8, 0x8880, URZ ;  /* 0x0000888008087896 */ /* 0x002fcc00080000ff */
[----:B------:R-:W-:-:S04]  /*0e90*/  ISETP.NE.AND P0, PT, RZ, UR8, PT ;  /* 0x00000008ff007c0c */ /* 0x000fc8000bf05270 */
[----:B------:R-:W-:-:S13]  /*0ea0*/  ISETP.NE.OR P0, PT, R3, RZ, !P0 ;  /* 0x000000ff0300720c */ /* 0x000fda0004705670 */
[----:B------:R-:W-:Y:S05]  /*0eb0*/  @P0 BRA `(.L_x_996) ;  /* 0x0000000000c00947 */ /* 0x000fea0003800000 */
        /* <DEDUP_REMOVED lines=12> */
.L_x_999:
[C---:B0-2---:R-:W-:Y:S01]  /*0f80*/  IADD3 R11, PT, PT, R21.reuse, UR9, RZ ;  /* 0x00000009150b7c10 */ /* 0x045fe2000fffe0ff */
[--C-:B-1---5:R-:W-:Y:S01]  /*0f90*/  IMAD.WIDE R4, R21, 0x2, R18.reuse ;  /* 0x0000000215047825 */ /* 0x122fe200078e0212 */
        /* <DEDUP_REMOVED lines=13> */
.L_x_998:
        /* <DEDUP_REMOVED lines=12> */
.L_x_1000:
[----:B------:R-:W-:-:S09]  /*1130*/  UISETP.NE.OR UP1, UPT, UR7, URZ, UP1 ;  /* 0x000000ff0700728c */ /* 0x000fd20008f25670 */
[----:B------:R-:W-:Y:S05]  /*1140*/  BRA.U !UP1, `(.L_x_996) ;  /* 0x00000001091c7547 */ /* 0x000fea000b800000 */
.L_x_997:
[----:B012--5:R-:W0:Y:S02]  /*1150*/  LDC.64 R4, c[0x0][0x3a0] ;  /* 0x0000e800ff047b82 */ /* 0x027e240000000a00 */
.L_x_1001:
[C---:B0-----:R-:W-:Y:S01]  /*1160*/  IMAD.WIDE R10, R21.reuse, 0x2, R4 ;  /* 0x00000002150a7825 */ /* 0x041fe200078e0204 */
[----:B------:R-:W-:Y:S01]  /*1170*/  UIADD3 UR7, UPT, UPT, UR7, 0x1, URZ ;  /* 0x0000000107077890 */ /* 0x000fe2000fffe0ff */
[----:B------:R-:W-:-:S03]  /*1180*/  IADD3 R21, PT, PT, R21, UR9, RZ ;  /* 0x0000000915157c10 */ /* 0x000fc6000fffe0ff */
[----:B------:R3:W-:Y:S01]  /*1190*/  STG.E.64 desc[UR10][R10.64], RZ ;  /* 0x000000ff0a007986 */ /* 0x0007e2000c101b0a */
[----:B------:R-:W-:-:S09]  /*11a0*/  UISETP.NE.AND UP1, UPT, UR7, URZ, UPT ;  /* 0x000000ff0700728c */ /* 0x000fd2000bf25270 */
[----:B---3--:R-:W-:Y:S05]  /*11b0*/  BRA.U UP1, `(.L_x_1001) ;  /* 0xfffffffd01e87547 */ /* 0x008fea000b83ffff */
.L_x_996:
[----:B------:R-:W3:Y:S01]  /*11c0*/  LDCU UR7, c[0x0][0x3c8] ;  /* 0x00007900ff0777ac */ /* 0x000ee20008000800 */
[----:B------:R-:W-:Y:S01]  /*11d0*/  BAR.SYNC.DEFER_BLOCKING 0x0 ;  /* 0x0000000000007b1d */ /* 0x000fe20000010000 */
[----:B------:R-:W-:-:S05]  /*11e0*/  ISETP.GE.AND P0, PT, R7, R6, PT ;  /* 0x000000060700720c */ /* 0x000fca0003f06270 */
[----:B------:R-:W4:Y:S01]  /*11f0*/  LDCU UR8, c[0x0][0x3cc] ;  /* 0x00007980ff0877ac */ /* 0x000f220008000800 */
[----:B------:R-:W0:Y:S01]  /*1200*/  LDCU UR14, c[0x0][0x3d0] ;  /* 0x00007a00ff0e77ac */ /* 0x000e220008000800 */
[----:B------:R-:W0:Y:S01]  /*1210*/  LDCU UR16, c[0x0][0x3d4] ;  /* 0x00007a80ff1077ac */ /* 0x000e220008000800 */
[----:B---3--:R-:W-:Y:S01]  /*1220*/  VIMNMX R12, PT, PT, R7, UR7, PT ;  /* 0x00000007070c7c48 */ /* 0x008fe2000bfe0100 */
[----:B------:R-:W3:Y:S04]  /*1230*/  LDCU UR15, c[0x0][0x3d8] ;  /* 0x00007b00ff0f77ac */ /* 0x000ee80008000800 */
[----:B------:R-:W-:Y:S05]  /*1240*/  @P0 BRA `(.L_x_1002) ;  /* 0x0000000000d40947 */ /* 0x000fea0003800000 */
[----:B012---:R-:W0:Y:S01]  /*1250*/  LDC.64 R10, c[0x0][0x3b8] ;  /* 0x0000ee00ff0a7b82 */ /* 0x007e220000000a00 */
[----:B-----5:R-:W-:-:S05]  /*1260*/  SHF.L.U32 R5, R3, 0x6, RZ ;  /* 0x0000000603057819 */ /* 0x020fca00000006ff */
[----:B0-----:R-:W-:-:S05]  /*1270*/  IMAD.WIDE.U32 R4, R5, 0x2, R10 ;  /* 0x0000000205047825 */ /* 0x001fca00078e000a */
        /* <DEDUP_REMOVED lines=8> */
.L_x_1003:
[----:B------:R-:W0:Y:S01]  /*1300*/  LDC.64 R2, c[0x0][0x390] ;  /* 0x0000e400ff027b82 */ /* 0x000e220000000a00 */
[----:B-----5:R-:W-:-:S05]  /*1310*/  IADD3 R21, PT, PT, R14, UR4, RZ ;  /* 0x000000040e157c10 */ /* 0x020fca000fffe0ff */
[----:B------:R-:W-:-:S05]  /*1320*/  IMAD R4, R21, UR9, RZ ;  /* 0x0000000915047c24 */ /* 0x000fca000f8e02ff */
[----:B------:R-:W-:-:S04]  /*1330*/  SHF.R.S32.HI R5, RZ, 0x1f, R4 ;  /* 0x0000001fff057819 */ /* 0x000fc80000011404 */
[----:B------:R-:W-:-:S04]  /*1340*/  LEA.HI R4, R5, R4, RZ, 0x3 ;  /* 0x0000000405047211 */ /* 0x000fc800078f18ff */
[----:B------:R-:W-:-:S05]  /*1350*/  LEA.HI.SX32 R5, R4, R17, 0x1d ;  /* 0x0000001104057211 */ /* 0x000fca00078feaff */
[----:B0-----:R-:W-:Y:S02]  /*1360*/  IMAD.WIDE R2, R5, 0x4, R2 ;  /* 0x0000000405027825 */ /* 0x001fe400078e0202 */
[----:B------:R-:W0:Y:S04]  /*1370*/  LDC.64 R4, c[0x0][0x398] ;  /* 0x0000e600ff047b82 */ /* 0x000e280000000a00 */
[----:B------:R-:W2:Y:S01]  /*1380*/  LDG.E.CONSTANT R3, desc[UR10][R2.64] ;  /* 0x0000000a02037981 */ /* 0x000ea2000c1e9900 */
[----:B------:R-:W-:-:S05]  /*1390*/  SHF.L.U32 R19, R15, 0x1, RZ ;  /* 0x000000010f137819 */ /* 0x000fca00000006ff */
[----:B------:R-:W-:-:S05]  /*13a0*/  IMAD.WIDE.U32 R18, R19, 0x2, R10 ;  /* 0x0000000213127825 */ /* 0x000fca00078e000a */
[----:B------:R-:W3:Y:S01]  /*13b0*/  LDG.E.U16.CONSTANT R26, desc[UR10][R18.64+0x2] ;  /* 0x0000020a121a7981 */ /* 0x000ee2000c1e9500 */
[----:B0-----:R-:W-:-:S06]  /*13c0*/  IMAD.WIDE.U32 R4, R21, 0x2, R4 ;  /* 0x0000000215047825 */ /* 0x001fcc00078e0004 */
[----:B------:R-:W4:Y:S01]  /*13d0*/  LDG.E.U16.CONSTANT R5, desc[UR10][R4.64] ;  /* 0x0000000a04057981 */ /* 0x000f22000c1e9500 */
[----:B------:R-:W-:Y:S01]  /*13e0*/  UIADD3 UR4, UPT, UPT, UR4, 0x1, URZ ;  /* 0x0000000104047890 */ /* 0x000fe2000fffe0ff */
[----:B--2---:R-:W-:-:S04]  /*13f0*/  SHF.R.U32.HI R20, RZ, R16, R3 ;  /* 0x00000010ff147219 */ /* 0x004fc80000011603 */
[--C-:B------:R-:W-:Y:S02]  /*1400*/  SHF.R.U32.HI R22, RZ, 0x4, R20.reuse ;  /* 0x00000004ff167819 */ /* 0x100fe40000011614 */
[----:B------:R-:W-:Y:S02]  /*1410*/  SHF.R.U32.HI R2, RZ, 0x8, R20 ;  /* 0x00000008ff027819 */ /* 0x000fe40000011614 */
[----:B------:R-:W-:Y:S02]  /*1420*/  LOP3.LUT R22, R22, 0xf, RZ, 0xc0, !PT ;  /* 0x0000000f16167812 */ /* 0x000fe400078ec0ff */
[----:B------:R-:W-:Y:S02]  /*1430*/  LOP3.LUT R2, R2, 0xf, RZ, 0xc0, !PT ;  /* 0x0000000f02027812 */ /* 0x000fe400078ec0ff */
[----:B------:R-:W-:Y:S01]  /*1440*/  LOP3.LUT R21, R20, 0xf, RZ, 0xc0, !PT ;  /* 0x0000000f14157812 */ /* 0x000fe200078ec0ff */
[----:B------:R-:W-:Y:S01]  /*1450*/  IMAD R3, R22, R22, R22 ;  /* 0x0000001616037224 */ /* 0x000fe200078e0216 */
[----:B------:R-:W-:-:S02]  /*1460*/  SHF.R.U32.HI R20, RZ, 0xc, R20 ;  /* 0x0000000cff147819 */ /* 0x000fc40000011614 */
[----:B---3--:R-:W-:Y:S01]  /*1470*/  IADD3 R15, PT, PT, R26, R15, RZ ;  /* 0x0000000f1a0f7210 */ /* 0x008fe20007ffe0ff */
[C---:B------:R-:W-:Y:S01]  /*1480*/  IMAD R24, R21.reuse, R21, R21 ;  /* 0x0000001515187224 */ /* 0x040fe200078e0215 */
[----:B------:R-:W-:Y:S01]  /*1490*/  IADD3 R22, PT, PT, R22, 0x1, R3 ;  /* 0x0000000116167810 */ /* 0x000fe20007ffe003 */
[----:B------:R-:W-:Y:S01]  /*14a0*/  IMAD R3, R2, R2, R2 ;  /* 0x0000000202037224 */ /* 0x000fe200078e0202 */
[----:B------:R-:W-:Y:S02]  /*14b0*/  LOP3.LUT R20, R20, 0xf, RZ, 0xc0, !PT ;  /* 0x0000000f14147812 */ /* 0x000fe400078ec0ff */
[----:B------:R-:W-:Y:S02]  /*14c0*/  IADD3 R24, PT, PT, R21, 0x1, R24 ;  /* 0x0000000115187810 */ /* 0x000fe40007ffe018 */
[----:B------:R-:W-:Y:S01]  /*14d0*/  IADD3 R18, PT, PT, R2, 0x1, R3 ;  /* 0x0000000102127810 */ /* 0x000fe20007ffe003 */
[----:B------:R-:W-:Y:S01]  /*14e0*/  IMAD R3, R20, R20, R20 ;  /* 0x0000001414037224 */ /* 0x000fe200078e0214 */
[----:B------:R-:W4:Y:S01]  /*14f0*/  I2F.F16 R22, R22 ;  /* 0x0000001600167306 */ /* 0x000f220000200c00 */
[----:B------:R-:W-:-:S03]  /*1500*/  ISETP.GE.AND P0, PT, R15, R8, PT ;  /* 0x000000080f00720c */ /* 0x000fc60003f06270 */
[----:B------:R-:W-:-:S04]  /*1510*/  IADD3 R20, PT, PT, R20, 0x1, R3 ;  /* 0x0000000114147810 */ /* 0x000fc80007ffe003 */
[----:B------:R-:W0:Y:S01]  /*1520*/  I2F.F16 R24, R24 ;  /* 0x0000001800187306 */ /* 0x000e220000200c00 */
[----:B----4-:R-:W-:-:S07]  /*1530*/  HMUL2 R3, R22.H0_H0, R5.H0_H0 ;  /* 0x2000000516037232 */ /* 0x010fce0000000800 */
[----:B------:R-:W1:Y:S01]  /*1540*/  I2F.F16 R4, R18 ;  /* 0x0000001200047306 */ /* 0x000e620000200c00 */
[----:B0-----:R-:W-:-:S07]  /*1550*/  HMUL2 R2, R24.H0_H0, R5.H0_H0 ;  /* 0x2000000518027232 */ /* 0x001fce0000000800 */
[----:B------:R-:W0:Y:S01]  /*1560*/  I2F.F16 R20, R20 ;  /* 0x0000001400147306 */ /* 0x000e220000200c00 */
[-C--:B-1----:R-:W-:Y:S02]  /*1570*/  HMUL2 R4, R4.H0_H0, R5.reuse.H0_H0 ;  /* 0x2000000504047232 */ /* 0x082fe40000000800 */
[----:B0-----:R-:W-:Y:S01]  /*1580*/  HMUL2 R5, R20.H0_H0, R5.H0_H0 ;  /* 0x2000000514057232 */ /* 0x001fe20000000800 */
[----:B------:R-:W-:Y:S06]  /*1590*/  @!P0 BRA `(.L_x_1003) ;  /* 0xfffffffc00588947 */ /* 0x000fec000383ffff */
.L_x_1002:
[C---:B------:R-:W-:Y:S01]  /*15a0*/  ISETP.GT.AND P0, PT, R7.reuse, UR7, PT ;  /* 0x0000000707007c0c */ /* 0x040fe2000bf04270 */
[----:B--2---:R-:W-:Y:S01]  /*15b0*/  HFMA2 R14, -RZ, RZ, 0, 0 ;  /* 0x00000000ff0e7431 */ /* 0x004fe200000001ff */
[----:B01----:R-:W-:Y:S02]  /*15c0*/  SHF.R.S32.HI R11, RZ, 0x1f, R12 ;  /* 0x0000001fff0b7819 */ /* 0x003fe4000001140c */
[----:B----4-:R-:W-:Y:S02]  /*15d0*/  ISETP.GT.AND P1, PT, R7, UR8, PT ;  /* 0x0000000807007c0c */ /* 0x010fe4000bf24270 */
[----:B------:R-:W-:Y:S01]  /*15e0*/  LEA.HI R8, R11, R12, RZ, 0x5 ;  /* 0x0000000c0b087211 */ /* 0x000fe200078f28ff */
[----:B------:R-:W-:Y:S01]  /*15f0*/  HFMA2 R12, -RZ, RZ, 0, 0 ;  /* 0x00000000ff0c7431 */ /* 0x000fe200000001ff */
[C---:B------:R-:W-:Y:S01]  /*1600*/  ISETP.GT.AND P2, PT, R7.reuse, UR14, PT ;  /* 0x0000000e07007c0c */ /* 0x040fe2000bf44270 */
[----:B------:R-:W-:Y:S01]  /*1610*/  HFMA2 R11, -RZ, RZ, 0, 0 ;  /* 0x00000000ff0b7431 */ /* 0x000fe200000001ff */
[----:B------:R-:W-:-:S02]  /*1620*/  ISETP.GT.AND P3, PT, R7, UR16, PT ;  /* 0x0000001007007c0c */ /* 0x000fc4000bf64270 */
[----:B---3--:R-:W-:Y:S02]  /*1630*/  ISETP.GT.AND P4, PT, R7, UR15, PT ;  /* 0x0000000f07007c0c */ /* 0x008fe4000bf84270 */
[----:B------:R-:W-:Y:S02]  /*1640*/  MOV R17, RZ ;  /* 0x000000ff00117202 */ /* 0x000fe40000000f00 */
[----:B------:R-:W-:Y:S02]  /*1650*/  MOV R19, RZ ;  /* 0x000000ff00137202 */ /* 0x000fe40000000f00 */
[----:B------:R-:W-:Y:S01]  /*1660*/  SHF.R.S32.HI R8, RZ, 0x5, R8 ;  /* 0x00000005ff087819 */ /* 0x000fe20000011408 */
[----:B------:R-:W-:Y:S06]  /*1670*/  @!P0 BRA `(.L_x_1004) ;  /* 0x00000000001c8947 */ /* 0x000fec0003800000 */
[----:B------:R-:W0:Y:S02]  /*1680*/  LDC R10, c[0x0][0x3cc] ;  /* 0x0000f300ff0a7b82 */ /* 0x000e240000000800 */
[----:B0-----:R-:W-:-:S04]  /*1690*/  VIMNMX R10, PT, PT, R7, R10, PT ;  /* 0x0000000a070a7248 */ /* 0x001fc80003fe0100 */
[----:B------:R-:W-:-:S04]  /*16a0*/  IADD3 R10, PT, PT, R10, -UR7, RZ ;  /* 0x800000070a0a7c10 */ /* 0x000fc8000fffe0ff */
[----:B------:R-:W-:-:S04]  /*16b0*/  SHF.R.S32.HI R11, RZ, 0x1f, R10 ;  /* 0x0000001fff0b7819 */ /* 0x000fc8000001140a */
[----:B------:R-:W-:-:S04]  /*16c0*/  LEA.HI R11, R11, R10, RZ, 0x5 ;  /* 0x0000000a0b0b7211 */ /* 0x000fc800078f28ff */
[----:B------:R-:W-:-:S05]  /*16d0*/  SHF.R.S32.HI R11, RZ, 0x5, R11 ;  /* 0x00000005ff0b7819 */ /* 0x000fca000001140b */
[----:B------:R-:W-:-:S07]  /*16e0*/  IMAD R11, R11, 0x6, RZ ;  /* 0x000000060b0b7824 */ /* 0x000fce00078e02ff */
.L_x_1004:
        /* <DEDUP_REMOVED lines=8> */
.L_x_1005:
        /* <DEDUP_REMOVED lines=8> */
.L_x_1006:
        /* <DEDUP_REMOVED lines=8> */
.L_x_1007:
        /* <DEDUP_REMOVED lines=8> */
.L_x_1008:
[----:B------:R-:W-:Y:S01]  /*18f0*/  LEA R8, R8, R11, 0x3 ;  /* 0x0000000b08087211 */ /* 0x000fe200078e18ff */
[----:B------:R-:W0:Y:S01]  /*1900*/  LDCU.64 UR14, c[0x0][0x388] ;  /* 0x00007100ff0e77ac */ /* 0x000e220008000a00 */
[----:B------:R-:W-:Y:S02]  /*1910*/  SHF.R.S32.HI R11, RZ, 0x1f, R9 ;  /* 0x0000001fff0b7819 */ /* 0x000fe40000011409 */
[----:B------:R-:W-:Y:S02]  /*1920*/  IADD3 R8, PT, PT, R17, R8, R12 ;  /* 0x0000000811087210 */ /* 0x000fe40007ffe00c */
[----:B------:R-:W-:Y:S02]  /*1930*/  VIMNMX R6, PT, PT, R6, UR16, PT ;  /* 0x0000001006067c48 */ /* 0x000fe4000bfe0100 */
[----:B------:R-:W-:Y:S02]  /*1940*/  IADD3 R8, PT, PT, R19, R8, R14 ;  /* 0x0000000813087210 */ /* 0x000fe40007ffe00e */
[----:B------:R-:W-:-:S02]  /*1950*/  PRMT R17, RZ, 0x5410, RZ ;  /* 0x00005410ff117816 */ /* 0x000fc400000000ff */
[----:B------:R-:W-:Y:S01]  /*1960*/  PRMT R16, RZ, 0x5410, RZ ;  /* 0x00005410ff107816 */ /* 0x000fe200000000ff */
[----:B------:R-:W-:Y:S01]  /*1970*/  IMAD R8, R8, UR9, RZ ;  /* 0x0000000908087c24 */ /* 0x000fe2000f8e02ff */
[----:B------:R-:W-:-:S04]  /*1980*/  PRMT R10, RZ, 0x5410, RZ ;  /* 0x00005410ff0a7816 */ /* 0x000fc800000000ff */
        /* <DEDUP_REMOVED lines=11> */
[----:B------:R-:W2:Y:S01]  /*1a40*/  LDG.E.128.CONSTANT R8, desc[UR10][R36.64] ;  /* 0x0000000a24087981 */ /* 0x000ea2000c1e9d00 */
[----:B------:R-:W-:Y:S02]  /*1a50*/  ISETP.NE.AND P0, PT, R13, RZ, PT ;  /* 0x000000ff0d00720c */ /* 0x000fe40003f05270 */
[----:B------:R-:W-:Y:S02]  /*1a60*/  MOV R6, 0x2c00 ;  /* 0x00002c0000067802 */ /* 0x000fe40000000f00 */
[----:B------:R-:W-:Y:S02]  /*1a70*/  PRMT R7, RZ, 0x5410, RZ ;  /* 0x00005410ff077816 */ /* 0x000fe400000000ff */
[----:B------:R-:W-:Y:S02]  /*1a80*/  PRMT R2, R2, 0x5410, R6 ;  /* 0x0000541002027816 */ /* 0x000fe40000000006 */
[----:B------:R-:W-:Y:S02]  /*1a90*/  PRMT R6, RZ, 0x5410, RZ ;  /* 0x00005410ff067816 */ /* 0x000fe400000000ff */
[----:B------:R-:W-:-:S02]  /*1aa0*/  PRMT R17, RZ, 0x5410, RZ ;  /* 0x00005410ff117816 */ /* 0x000fc400000000ff */
[----:B------:R-:W-:Y:S02]  /*1ab0*/  PRMT R16, RZ, 0x5410, RZ ;  /* 0x00005410ff107816 */ /* 0x000fe400000000ff */
[C---:B--2---:R-:W-:Y:S02]  /*1ac0*/  LOP3.LUT R12, R8.reuse, 0xf000f, RZ, 0xc0, !PT ;  /* 0x000f000f080c7812 */ /* 0x044fe400078ec0ff */
[----:B------:R-:W-:Y:S02]  /*1ad0*/  LOP3.LUT R13, R8, 0xf000f0, RZ, 0xc0, !PT ;  /* 0x00f000f0080d7812 */ /* 0x000fe400078ec0ff */
[C---:B------:R-:W-:Y:S02]  /*1ae0*/  LOP3.LUT R14, R9.reuse, 0xf000f, RZ, 0xc0, !PT ;  /* 0x000f000f090e7812 */ /* 0x040fe400078ec0ff */
[----:B------:R-:W-:Y:S02]  /*1af0*/  LOP3.LUT R15, R9, 0xf000f0, RZ, 0xc0, !PT ;  /* 0x00f000f0090f7812 */ /* 0x000fe400078ec0ff */
[----:B------:R-:W-:-:S02]  /*1b00*/  SHF.R.U32.HI R8, RZ, 0x8, R8 ;  /* 0x00000008ff087819 */ /* 0x000fc40000011608 */
[----:B------:R-:W-:Y:S02]  /*1b10*/  SHF.R.U32.HI R9, RZ, 0x8, R9 ;  /* 0x00000008ff097819 */ /* 0x000fe40000011609 */
[----:B------:R-:W-:Y:S02]  /*1b20*/  SHF.R.U32.HI R20, RZ, 0x8, R10 ;  /* 0x00000008ff147819 */ /* 0x000fe4000001160a */
[----:B------:R-:W-:Y:S02]  /*1b30*/  SHF.R.U32.HI R23, RZ, 0x8, R11 ;  /* 0x00000008ff177819 */ /* 0x000fe4000001160b */
[----:B------:R-:W-:Y:S02]  /*1b40*/  LOP3.LUT R21, R11, 0xf000f, RZ, 0xc0, !PT ;  /* 0x000f000f0b157812 */ /* 0x000fe400078ec0ff */
[C---:B------:R-:W-:Y:S02]  /*1b50*/  LOP3.LUT R18, R10.reuse, 0xf000f, RZ, 0xc0, !PT ;  /* 0x000f000f0a127812 */ /* 0x040fe400078ec0ff */
[----:B------:R-:W-:-:S02]  /*1b60*/  LOP3.LUT R19, R10, 0xf000f0, RZ, 0xc0, !PT ;  /* 0x00f000f00a137812 */ /* 0x000fc400078ec0ff */
[----:B------:R-:W-:Y:S02]  /*1b70*/  LOP3.LUT R22, R11, 0xf000f0, RZ, 0xc0, !PT ;  /* 0x00f000f00b167812 */ /* 0x000fe400078ec0ff */
[C---:B------:R-:W-:Y:S02]  /*1b80*/  LOP3.LUT R24, R8.reuse, 0xf000f, RZ, 0xc0, !PT ;  /* 0x000f000f08187812 */ /* 0x040fe400078ec0ff */
[----:B------:R-:W-:Y:S02]  /*1b90*/  LOP3.LUT R25, R8, 0xf000f0, RZ, 0xc0, !PT ;  /* 0x00f000f008197812 */ /* 0x000fe400078ec0ff */
[C---:B------:R-:W-:Y:S02]  /*1ba0*/  LOP3.LUT R26, R9.reuse, 0xf000f, RZ, 0xc0, !PT ;  /* 0x000f000f091a7812 */ /* 0x040fe400078ec0ff */
[----:B------:R-:W-:Y:S02]  /*1bb0*/  LOP3.LUT R27, R9, 0xf000f0, RZ, 0xc0, !PT ;  /* 0x00f000f0091b7812 */ /* 0x000fe400078ec0ff */
[----:B------:R-:W-:-:S02]  /*1bc0*/  LOP3.LUT R28, R20, 0xf000f, RZ, 0xc0, !PT ;  /* 0x000f000f141c7812 */ /* 0x000fc400078ec0ff */
[----:B------:R-:W-:Y:S02]  /*1bd0*/  LOP3.LUT R29, R20, 0xf000f0, RZ, 0xc0, !PT ;  /* 0x00f000f0141d7812 */ /* 0x000fe400078ec0ff */
[C---:B------:R-:W-:Y:S02]  /*1be0*/  LOP3.LUT R30, R23.reuse, 0xf000f, RZ, 0xc0, !PT ;  /* 0x000f000f171e7812 */ /* 0x040fe400078ec0ff */
        /* <DEDUP_REMOVED lines=8> */
[-C--:B------:R-:W-:Y:S01]  /*1c70*/  HFMA2 R13, R13, R2.reuse.H1_H1, -72, -72 ;  /* 0xd480d4800d0d7431 */ /* 0x080fe20000060002 */
        /* <DEDUP_REMOVED lines=22> */
[----:B------:R-:W-:Y:S01]  /*1de0*/  PRMT R11, RZ, 0x5410, RZ ;  /* 0x00005410ff0b7816 */ /* 0x000fe200000000ff */
[----:B------:R-:W-:Y:S01]  /*1df0*/  HADD2 R30, R30, -1032, -1032 ;  /* 0xe408e4081e1e7430 */ /* 0x000fe20000000000 */
[----:B------:R-:W-:Y:S01]  /*1e00*/  PRMT R10, RZ, 0x5410, RZ ;  /* 0x00005410ff0a7816 */ /* 0x000fe200000000ff */
[----:B------:R-:W-:Y:S01]  /*1e10*/  HFMA2 R31, R31, R2.H1_H1, -72, -72 ;  /* 0xd480d4801f1f7431 */ /* 0x000fe20000060002 */
[----:B------:R-:W-:Y:S06]  /*1e20*/  @!P0 BRA `(.L_x_1010) ;  /* 0x0000000400748947 */ /* 0x000fec0003800000 */
[----:B------:R-:W0:Y:S01]  /*1e30*/  S2UR UR7, SR_CgaCtaId ;  /* 0x00000000000779c3 */ /* 0x000e220000008800 */
[----:B------:R-:W-:Y:S01]  /*1e40*/  UMOV UR4, 0x400 ;  /* 0x0000040000047882 */ /* 0x000fe20000000000 */
[----:B------:R-:W-:Y:S02]  /*1e50*/  HADD2.F32 R32, -RZ, R12.H0_H0 ;  /* 0x2000000cff207230 */ /* 0x000fe40000004100 */
[----:B------:R-:W-:Y:S02]  /*1e60*/  HADD2.F32 R40, -RZ, R14.H0_H0 ;  /* 0x2000000eff287230 */ /* 0x000fe40000004100 */
[----:B------:R-:W-:Y:S02]  /*1e70*/  HADD2.F32 R38, -RZ, R18.H0_H0 ;  /* 0x20000012ff267230 */ /* 0x000fe40000004100 */
[----:B------:R-:W-:Y:S02]  /*1e80*/  HADD2.F32 R22, -RZ, R20.H0_H0 ;  /* 0x20000014ff167230 */ /* 0x000fe40000004100 */
[----:B------:R-:W-:-:S02]  /*1e90*/  HADD2.F32 R39, -RZ, R12.H1_H1 ;  /* 0x3000000cff277230 */ /* 0x000fc40000004100 */
[----:B------:R-:W-:Y:S02]  /*1ea0*/  HADD2.F32 R35, -RZ, R14.H1_H1 ;  /* 0x3000000eff237230 */ /* 0x000fe40000004100 */
[----:B------:R-:W-:Y:S02]  /*1eb0*/  HADD2.F32 R33, -RZ, R18.H1_H1 ;  /* 0x30000012ff217230 */ /* 0x000fe40000004100 */
[----:B------:R-:W-:Y:S01]  /*1ec0*/  HADD2.F32 R41, -RZ, R20.H1_H1 ;  /* 0x30000014ff297230 */ /* 0x000fe20000004100 */
[----:B0-----:R-:W-:-:S09]  /*1ed0*/  ULEA UR4, UR7, UR4, 0x18 ;  /* 0x0000000407047291 */ /* 0x001fd2000f8ec0ff */
[----:B------:R-:W0:Y:S04]  /*1ee0*/  LDS.64 R6, [UR4] ;  /* 0x00000004ff067984 */ /* 0x000e280008000a00 */
[----:B------:R-:W1:Y:S01]  /*1ef0*/  LDS.64 R8, [UR4+0x8] ;  /* 0x00000804ff087984 */ /* 0x000e620008000a00 */
[--C-:B0-----:R-:W-:Y:S02]  /*1f00*/  HADD2.F32 R23, -RZ, R6.reuse.H0_H0 ;  /* 0x20000006ff177230 */ /* 0x101fe40000004100 */
[----:B------:R-:W-:-:S03]  /*1f10*/  HADD2.F32 R6, -RZ, R6.H1_H1 ;  /* 0x30000006ff067230 */ /* 0x000fc60000004100 */
[----:B------:R-:W-:Y:S01]  /*1f20*/  FFMA.FTZ R32, R32, R23, RZ ;  /* 0x0000001720207223 */ /* 0x000fe200000100ff */
[C---:B------:R-:W-:Y:S01]  /*1f30*/  FFMA.FTZ R43, R23.reuse, R40, RZ ;  /* 0x00000028172b7223 */ /* 0x040fe200000100ff */
[C---:B------:R-:W-:Y:S01]  /*1f40*/  FFMA.FTZ R38, R23.reuse, R38, RZ ;  /* 0x0000002617267223 */ /* 0x040fe200000100ff */
[----:B------:R-:W-:Y:S01]  /*1f50*/  FFMA.FTZ R22, R23, R22, RZ ;  /* 0x0000001617167223 */ /* 0x000fe200000100ff */
[----:B------:R-:W-:Y:S01]  /*1f60*/  FFMA.FTZ R39, R39, R6, R32 ;  /* 0x0000000627277223 */ /* 0x000fe20000010020 */
[C---:B------:R-:W-:Y:S01]  /*1f70*/  FFMA.FTZ R35, R6.reuse, R35, R43 ;  /* 0x0000002306237223 */ /* 0x040fe2000001002b */
[C---:B------:R-:W-:Y:S01]  /*1f80*/  FFMA.FTZ R33, R6.reuse, R33, R38 ;  /* 0x0000002106217223 */ /* 0x040fe20000010026 */
[----:B------:R-:W-:Y:S01]  /*1f90*/  FFMA.FTZ R41, R6, R41, R22 ;  /* 0x0000002906297223 */ /* 0x000fe20000010016 */
[----:B------:R-:W-:Y:S02]  /*1fa0*/  HADD2.F32 R6, -RZ, R7.H0_H0 ;  /* 0x20000007ff067230 */ /* 0x000fe40000004100 */
[----:B------:R-:W-:-:S02]  /*1fb0*/  HADD2.F32 R38, -RZ, R19.H0_H0 ;  /* 0x20000013ff267230 */ /* 0x000fc40000004100 */
[----:B------:R-:W-:Y:S02]  /*1fc0*/  HADD2.F32 R22, -RZ, R13.H0_H0 ;  /* 0x2000000dff167230 */ /* 0x000fe40000004100 */
[----:B------:R-:W-:Y:S02]  /*1fd0*/  HADD2.F32 R32, -RZ, R15.H0_H0 ;  /* 0x2000000fff207230 */ /* 0x000fe40000004100 */
        /* <DEDUP_REMOVED lines=8> */
[----:B------:R-:W-:Y:S02]  /*2060*/  HADD2.F32 R35, -RZ, R19.H1_H1 ;  /* 0x30000013ff237230 */ /* 0x000fe40000004100 */
[----:B------:R-:W-:Y:S01]  /*2070*/  FFMA.FTZ R22, R23, R7, R22 ;  /* 0x0000000717167223 */ /* 0x000fe20000010016 */
[----:B------:R-:W-:Y:S02]  /*2080*/  HADD2.F32 R40, -RZ, R21.H1_H1 ;  /* 0x30000015ff287230 */ /* 0x000fe40000004100 */
[C---:B------:R-:W-:Y:S01]  /*2090*/  FFMA.FTZ R23, R7.reuse, R33, R32 ;  /* 0x0000002107177223 */ /* 0x040fe20000010020 */
[----:B------:R-:W-:Y:S02]  /*20a0*/  HADD2.F32 R39, -RZ, R24.H0_H0 ;  /* 0x20000018ff277230 */ /* 0x000fe40000004100 */
[----:B------:R-:W-:Y:S01]  /*20b0*/  FFMA.FTZ R35, R7, R35, R38 ;  /* 0x0000002307237223 */ /* 0x000fe20000010026 */
[----:B-1----:R-:W-:-:S02]  /*20c0*/  HADD2.F32 R6, -RZ, R8.H0_H0 ;  /* 0x20000008ff067230 */ /* 0x002fc40000004100 */
[----:B------:R-:W-:Y:S01]  /*20d0*/  FFMA.FTZ R33, R7, R40, R41 ;  /* 0x0000002807217223 */ /* 0x000fe20000010029 */
[----:B------:R-:W-:Y:S02]  /*20e0*/  HADD2.F32 R32, -RZ, R26.H0_H0 ;  /* 0x2000001aff207230 */ /* 0x000fe40000004100 */
[----:B------:R-:W-:Y:S02]  /*20f0*/  HADD2.F32 R38, -RZ, R28.H0_H0 ;  /* 0x2000001cff267230 */ /* 0x000fe40000004100 */
[----:B------:R-:W-:Y:S01]  /*2100*/  FFMA.FTZ R22, R39, R6, R22 ;  /* 0x0000000627167223 */ /* 0x000fe20000010016 */
[----:B------:R-:W-:Y:S02]  /*2110*/  HADD2.F32 R40, -RZ, R30.H0_H0 ;  /* 0x2000001eff287230 */ /* 0x000fe40000004100 */
[C---:B------:R-:W-:Y:S01]  /*2120*/  FFMA.FTZ R23, R6.reuse, R32, R23 ;  /* 0x0000002006177223 */ /* 0x040fe20000010017 */
[----:B------:R-:W-:Y:S02]  /*2130*/  HADD2.F32 R39, -RZ, R24.H1_H1 ;  /* 0x30000018ff277230 */ /* 0x000fe40000004100 */
[----:B------:R-:W-:Y:S01]  /*2140*/  FFMA.FTZ R35, R6, R38, R35 ;  /* 0x0000002606237223 */ /* 0x000fe20000010023 */
[----:B------:R-:W-:-:S02]  /*2150*/  HADD2.F32 R8, -RZ, R8.H1_H1 ;  /* 0x30000008ff087230 */ /* 0x000fc40000004100 */
[----:B------:R-:W-:Y:S01]  /*2160*/  FFMA.FTZ R42, R6, R40, R33 ;  /* 0x00000028062a7223 */ /* 0x000fe20000010021 */
[----:B------:R-:W-:Y:S02]  /*2170*/  HADD2.F32 R6, -RZ, R26.H1_H1 ;  /* 0x3000001aff067230 */ /* 0x000fe40000004100 */
[----:B------:R-:W-:Y:S02]  /*2180*/  HADD2.F32 R40, -RZ, R28.H1_H1 ;  /* 0x3000001cff287230 */ /* 0x000fe40000004100 */
[----:B------:R-:W-:Y:S01]  /*2190*/  FFMA.FTZ R22, R39, R8, R22 ;  /* 0x0000000827167223 */ /* 0x000fe20000010016 */
[----:B------:R-:W-:Y:S02]  /*21a0*/  HADD2.F32 R7, -RZ, R9.H0_H0 ;  /* 0x20000009ff077230 */ /* 0x000fe40000004100 */
[C---:B------:R-:W-:Y:S01]  /*21b0*/  FFMA.FTZ R32, R8.reuse, R6, R23 ;  /* 0x0000000608207223 */ /* 0x040fe20000010017 */
        /* <DEDUP_REMOVED lines=8> */
[----:B------:R-:W-:Y:S01]  /*2240*/  FFMA.FTZ R33, R33, R7, R22 ;  /* 0x0000000721217223 */ /* 0x000fe20000010016 */
[----:B------:R-:W-:Y:S02]  /*2250*/  HADD2.F32 R35, -RZ, R31.H0_H0 ;  /* 0x2000001fff237230 */ /* 0x000fe40000004100 */
[----:B------:R-:W-:Y:S01]  /*2260*/  FFMA.FTZ R23, R7, R23, R6 ;  /* 0x0000001707177223 */ /* 0x000fe20000010006 */
[----:B------:R-:W-:-:S02]  /*2270*/  HADD2.F32 R38, -RZ, R29.H1_H1 ;  /* 0x3000001dff267230 */ /* 0x000fc40000004100 */
[----:B------:R-:W-:Y:S02]  /*2280*/  HADD2.F32 R8, -RZ, R25.H1_H1 ;  /* 0x30000019ff087230 */ /* 0x000fe40000004100 */
[----:B------:R-:W-:Y:S01]  /*2290*/  FFMA.FTZ R42, R7, R35, R42 ;  /* 0x00000023072a7223 */ /* 0x000fe2000001002a */
[----:B------:R-:W-:Y:S02]  /*22a0*/  HADD2.F32 R22, -RZ, R27.H1_H1 ;  /* 0x3000001bff167230 */ /* 0x000fe40000004100 */
[C---:B------:R-:W-:Y:S01]  /*22b0*/  FFMA.FTZ R38, R9.reuse, R38, R23 ;  /* 0x0000002609267223 */ /* 0x040fe20000010017 */
        /* <DEDUP_REMOVED lines=8> */
[----:B-----5:R-:W-:Y:S02]  /*2340*/  HADD2.F32 R35, -RZ, R5.H0_H0 ;  /* 0x20000005ff237230 */ /* 0x020fe40000004100 */
        /* <DEDUP_REMOVED lines=9> */
[----:B------:R-:W-:Y:S02]  /*23e0*/  HFMA2 R7, R7, 1, 1, RZ ;  /* 0x3c003c0007077831 */ /* 0x000fe400000000ff */
[----:B------:R-:W-:-:S07]  /*23f0*/  HADD2 R6, R33, RZ.H0_H0 ;  /* 0x200000ff21067230 */ /* 0x000fce0000000000 */
.L_x_1010:
[----:B------:R-:W-:Y:S02]  /*2400*/  PRMT R9, RZ, 0x5410, RZ ;  /* 0x00005410ff097816 */ /* 0x000fe400000000ff */
[----:B------:R-:W-:Y:S01]  /*2410*/  PRMT R8, RZ, 0x5410, RZ ;  /* 0x00005410ff087816 */ /* 0x000fe200000000ff */
[----:B------:R-:W-:Y:S06]  /*2420*/  BRA.U !UP2, `(.L_x_1011) ;  /* 0x000000110aac7547 */ /* 0x000fec000b800000 */
[----:B------:R-:W-:Y:S01]  /*2430*/  PRMT R8, R34, 0x9910, RZ ;  /* 0x0000991022087816 */ /* 0x000fe200000000ff */
[----:B------:R-:W-:Y:S01]  /*2440*/  UISETP.NE.AND UP1, UPT, UR13, 0x2, UPT ;  /* 0x000000020d00788c */ /* 0x000fe2000bf25270 */
[----:B------:R-:W-:Y:S02]  /*2450*/  PRMT R9, RZ, 0x5410, RZ ;  /* 0x00005410ff097816 */ /* 0x000fe400000000ff */
[----:B------:R-:W-:Y:S02]  /*2460*/  ISETP.NE.AND P1, PT, R8, RZ, PT ;  /* 0x000000ff0800720c */ /* 0x000fe40003f25270 */
[----:B------:R-:W-:Y:S02]  /*2470*/  PRMT R8, RZ, 0x5410, RZ ;  /* 0x00005410ff087816 */ /* 0x000fe400000000ff */
[----:B------:R-:W-:Y:S02]  /*2480*/  PRMT R17, RZ, 0x5410, RZ ;  /* 0x00005410ff117816 */ /* 0x000fe400000000ff */
[----:B------:R-:W-:-:S07]  /*2490*/  PRMT R16, RZ, 0x5410, RZ ;  /* 0x00005410ff107816 */ /* 0x000fce00000000ff */
[----:B------:R-:W-:Y:S05]  /*24a0*/  @!P1 BRA `(.L_x_1012) ;  /* 0x0000000400749947 */ /* 0x000fea0003800000 */
        /* <DEDUP_REMOVED lines=8> */
[----:B------:R-:W-:Y:S01]  /*2530*/  HADD2.F32 R35, -RZ, R18.H1_H1 ;  /* 0x30000012ff237230 */ /* 0x000fe20000004100 */
[----:B0-----:R-:W-:-:S09]  /*2540*/  ULEA UR4, UR7, UR4, 0x18 ;  /* 0x0000000407047291 */ /* 0x001fd2000f8ec0ff */
[----:B------:R-:W0:Y:S04]  /*2550*/  LDS.64 R8, [UR4+0x40] ;  /* 0x00004004ff087984 */ /* 0x000e280008000a00 */
[----:B------:R-:W1:Y:S01]  /*2560*/  LDS.64 R10, [UR4+0x48] ;  /* 0x00004804ff0a7984 */ /* 0x000e620008000a00 */
[--C-:B0-----:R-:W-:Y:S02]  /*2570*/  HADD2.F32 R38, -RZ, R8.reuse.H0_H0 ;  /* 0x20000008ff267230 */ /* 0x101fe40000004100 */
[----:B------:R-:W-:-:S03]  /*2580*/  HADD2.F32 R8, -RZ, R8.H1_H1 ;  /* 0x30000008ff087230 */ /* 0x000fc60000004100 */
[-C--:B------:R-:W-:Y:S01]  /*2590*/  FFMA.FTZ R40, R23, R38.reuse, RZ ;  /* 0x0000002617287223 */ /* 0x080fe200000100ff */
[----:B------:R-:W-:Y:S02]  /*25a0*/  HADD2.F32 R23, -RZ, R20.H1_H1 ;  /* 0x30000014ff177230 */ /* 0x000fe40000004100 */
[-C--:B------:R-:W-:Y:S01]  /*25b0*/  FFMA.FTZ R32, R32, R38.reuse, RZ ;  /* 0x0000002620207223 */ /* 0x080fe200000100ff */
[-C--:B------:R-:W-:Y:S01]  /*25c0*/  FFMA.FTZ R42, R33, R38.reuse, RZ ;  /* 0x00000026212a7223 */ /* 0x080fe200000100ff */
[----:B------:R-:W-:Y:S01]  /*25d0*/  FFMA.FTZ R22, R22, R38, RZ ;  /* 0x0000002616167223 */ /* 0x000fe200000100ff */
[-C--:B------:R-:W-:Y:S01]  /*25e0*/  FFMA.FTZ R41, R41, R8.reuse, R40 ;  /* 0x0000000829297223 */ /* 0x080fe20000010028 */
[-C--:B------:R-:W-:Y:S01]  /*25f0*/  FFMA.FTZ R39, R39, R8.reuse, R32 ;  /* 0x0000000827277223 */ /* 0x080fe20000010020 */
[-C--:B------:R-:W-:Y:S01]  /*2600*/  FFMA.FTZ R35, R35, R8.reuse, R42 ;  /* 0x0000000823237223 */ /* 0x080fe2000001002a */
        /* <DEDUP_REMOVED lines=15> */
[----:B------:R-:W-:Y:S02]  /*2700*/  HADD2.F32 R41, -RZ, R21.H1_H1 ;  /* 0x30000015ff297230 */ /* 0x000fe40000004100 */
[----:B------:R-:W-:Y:S01]  /*2710*/  FFMA.FTZ R23, R33, R9, R32 ;  /* 0x0000000921177223 */ /* 0x000fe20000010020 */
[----:B------:R-:W-:-:S02]  /*2720*/  HADD2.F32 R39, -RZ, R24.H0_H0 ;  /* 0x20000018ff277230 */ /* 0x000fc40000004100 */
[-C--:B------:R-:W-:Y:S01]  /*2730*/  FFMA.FTZ R33, R35, R9.reuse, R38 ;  /* 0x0000000923217223 */ /* 0x080fe20000010026 */
[----:B-1----:R-:W-:Y:S02]  /*2740*/  HADD2.F32 R8, -RZ, R10.H0_H0 ;  /* 0x2000000aff087230 */ /* 0x002fe40000004100 */
[----:B------:R-:W-:Y:S01]  /*2750*/  FFMA.FTZ R35, R41, R9, R40 ;  /* 0x0000000929237223 */ /* 0x000fe20000010028 */
        /* <DEDUP_REMOVED lines=23> */
[----:B------:R-:W-:-:S02]  /*28d0*/  HADD2.F32 R41, -RZ, R31.H0_H0 ;  /* 0x2000001fff297230 */ /* 0x000fc40000004100 */
[-C--:B------:R-:W-:Y:S01]  /*28e0*/  FFMA.FTZ R8, R35, R9.reuse, R8 ;  /* 0x0000000923087223 */ /* 0x080fe20000010008 */
[----:B------:R-:W-:Y:S02]  /*28f0*/  HADD2.F32 R23, -RZ, R25.H1_H1 ;  /* 0x30000019ff177230 */ /* 0x000fe40000004100 */
        /* <DEDUP_REMOVED lines=12> */
[----:B-----5:R-:W-:Y:S02]  /*29c0*/  HADD2.F32 R39, -RZ, R5.H0_H0 ;  /* 0x20000005ff277230 */ /* 0x020fe40000004100 */
        /* <DEDUP_REMOVED lines=9> */
[----:B------:R-:W-:Y:S02]  /*2a60*/  HFMA2 R8, R22, 1, 1, RZ ;  /* 0x3c003c0016087831 */ /* 0x000fe400000000ff */
[----:B------:R-:W-:-:S07]  /*2a70*/  HADD2 R9, R9, RZ.H0_H0 ;  /* 0x200000ff09097230 */ /* 0x000fce0000000000 */
.L_x_1012:
[----:B------:R-:W-:Y:S02]  /*2a80*/  PRMT R11, RZ, 0x5410, RZ ;  /* 0x00005410ff0b7816 */ /* 0x000fe400000000ff */
[----:B------:R-:W-:Y:S01]  /*2a90*/  PRMT R10, RZ, 0x5410, RZ ;  /* 0x00005410ff0a7816 */ /* 0x000fe200000000ff */
[----:B------:R-:W-:Y:S06]  /*2aa0*/  BRA.U !UP1, `(.L_x_1011) ;  /* 0x0000000d090c7547 */ /* 0x000fec000b800000 */
[----:B------:R-:W-:Y:S01]  /*2ab0*/  PRMT R10, R0, 0x9910, RZ ;  /* 0x00009910000a7816 */ /* 0x000fe200000000ff */
[----:B------:R-:W-:Y:S01]  /*2ac0*/  UISETP.EQ.OR UP1, UPT, UR13, 0x3, UP0 ;  /* 0x000000030d00788c */ /* 0x000fe20008722670 */
[----:B------:R-:W-:Y:S02]  /*2ad0*/  PRMT R11, RZ, 0x5410, RZ ;  /* 0x00005410ff0b7816 */ /* 0x000fe400000000ff */
[----:B------:R-:W-:Y:S02]  /*2ae0*/  ISETP.NE.AND P1, PT, R10, RZ, PT ;  /* 0x000000ff0a00720c */ /* 0x000fe40003f25270 */
[----:B------:R-:W-:-:S11]  /*2af0*/  PRMT R10, RZ, 0x5410, RZ ;  /* 0x00005410ff0a7816 */ /* 0x000fd600000000ff */
        /* <DEDUP_REMOVED lines=94> */
.L_x_1013:
[----:B------:R-:W-:Y:S02]  /*30e0*/  PRMT R17, RZ, 0x5410, RZ ;  /* 0x00005410ff117816 */ /* 0x000fe400000000ff */
[----:B------:R-:W-:Y:S01]  /*30f0*/  PRMT R16, RZ, 0x5410, RZ ;  /* 0x00005410ff107816 */ /* 0x000fe200000000ff */
[----:B------:R-:W-:Y:S06]  /*3100*/  BRA.U UP1, `(.L_x_1011) ;  /* 0x0000000501747547 */ /* 0x000fec000b800000 */
[----:B------:R-:W0:Y:S01]  /*3110*/  S2UR UR7, SR_CgaCtaId ;  /* 0x00000000000779c3 */ /* 0x000e220000008800 */
[----:B------:R-:W-:Y:S01]  /*3120*/  UMOV UR4, 0x400 ;  /* 0x0000040000047882 */ /* 0x000fe20000000000 */
[----:B------:R-:W-:Y:S02]  /*3130*/  HADD2.F32 R43, -RZ, R12.H1_H1 ;  /* 0x3000000cff2b7230 */ /* 0x000fe40000004100 */
[----:B------:R-:W-:Y:S02]  /*3140*/  HADD2.F32 R41, -RZ, R14.H1_H1 ;  /* 0x3000000eff297230 */ /* 0x000fe40000004100 */
[--C-:B------:R-:W-:Y:S02]  /*3150*/  HADD2.F32 R32, -RZ, R20.reuse.H0_H0 ;  /* 0x20000014ff207230 */ /* 0x100fe40000004100 */
[----:B------:R-:W-:Y:S02]  /*3160*/  HADD2.F32 R20, -RZ, R20.H1_H1 ;  /* 0x30000014ff147230 */ /* 0x000fe40000004100 */
[----:B------:R-:W-:Y:S01]  /*3170*/  HADD2.F32 R45, -RZ, R19.H0_H0 ;  /* 0x20000013ff2d7230 */ /* 0x000fe20000004100 */
[----:B0-----:R-:W-:-:S09]  /*3180*/  ULEA UR4, UR7, UR4, 0x18 ;  /* 0x0000000407047291 */ /* 0x001fd2000f8ec0ff */
[----:B------:R-:W0:Y:S04]  /*3190*/  LDS.64 R16, [UR4+0xc0] ;  /* 0x0000c004ff107984 */ /* 0x000e280008000a00 */
[----:B------:R-:W1:Y:S01]  /*31a0*/  LDS.64 R22, [UR4+0xc8] ;  /* 0x0000c804ff167984 */ /* 0x000e620008000a00 */
[--C-:B0-----:R-:W-:Y:S02]  /*31b0*/  HADD2.F32 R33, -RZ, R16.reuse.H0_H0 ;  /* 0x20000010ff217230 */ /* 0x101fe40000004100 */
[----:B------:R-:W-:Y:S02]  /*31c0*/  HADD2.F32 R38, -RZ, R16.H1_H1 ;  /* 0x30000010ff267230 */ /* 0x000fe40000004100 */
[----:B------:R-:W-:Y:S02]  /*31d0*/  HADD2.F32 R16, -RZ, R12.H0_H0 ;  /* 0x2000000cff107230 */ /* 0x000fe40000004100 */
[----:B------:R-:W-:-:S02]  /*31e0*/  HADD2.F32 R12, -RZ, R14.H0_H0 ;  /* 0x2000000eff0c7230 */ /* 0x000fc40000004100 */
[--C-:B------:R-:W-:Y:S02]  /*31f0*/  HADD2.F32 R35, -RZ, R17.reuse.H0_H0 ;  /* 0x20000011ff237230 */ /* 0x100fe40000004100 */
[-C--:B------:R-:W-:Y:S01]  /*3200*/  FFMA.FTZ R16, R16, R33.reuse, RZ ;  /* 0x0000002110107223 */ /* 0x080fe200000100ff */
[----:B------:R-:W-:Y:S02]  /*3210*/  HADD2.F32 R39, -RZ, R17.H1_H1 ;  /* 0x30000011ff277230 */ /* 0x000fe40000004100 */
[----:B------:R-:W-:Y:S01]  /*3220*/  FFMA.FTZ R14, R12, R33, RZ ;  /* 0x000000210c0e7223 */ /* 0x000fe200000100ff */
[--C-:B------:R-:W-:Y:S02]  /*3230*/  HADD2.F32 R17, -RZ, R18.reuse.H0_H0 ;  /* 0x20000012ff117230 */ /* 0x100fe40000004100 */
[-C--:B------:R-:W-:Y:S01]  /*3240*/  FFMA.FTZ R12, R43, R38.reuse, R16 ;  /* 0x000000262b0c7223 */ /* 0x080fe20000010010 */
[----:B------:R-:W-:Y:S02]  /*3250*/  HADD2.F32 R16, -RZ, R18.H1_H1 ;  /* 0x30000012ff107230 */ /* 0x000fe40000004100 */
[----:B------:R-:W-:Y:S01]  /*3260*/  FFMA.FTZ R14, R41, R38, R14 ;  /* 0x00000026290e7223 */ /* 0x000fe2000001000e */
[----:B------:R-:W-:-:S02]  /*3270*/  HADD2.F32 R43, -RZ, R15.H0_H0 ;  /* 0x2000000fff2b7230 */ /* 0x000fc40000004100 */
[-C--:B------:R-:W-:Y:S01]  /*3280*/  FFMA.FTZ R17, R17, R33.reuse, RZ ;  /* 0x0000002111117223 */ /* 0x080fe200000100ff */
[----:B------:R-:W-:Y:S01]  /*3290*/  FFMA.FTZ R33, R32, R33, RZ ;  /* 0x0000002120217223 */ /* 0x000fe200000100ff */
[----:B------:R-:W-:Y:S02]  /*32a0*/  HADD2.F32 R41, -RZ, R13.H0_H0 ;  /* 0x2000000dff297230 */ /* 0x000fe40000004100 */
[-C--:B------:R-:W-:Y:S01]  /*32b0*/  FFMA.FTZ R16, R16, R38.reuse, R17 ;  /* 0x0000002610107223 */ /* 0x080fe20000010011 */
        /* <DEDUP_REMOVED lines=30> */
[----:B------:R-:W-:Y:S02]  /*34a0*/  HADD2.F32 R12, -RZ, R23.H0_H0 ;  /* 0x20000017ff0c7230 */ /* 0x000fe40000004100 */
        /* <DEDUP_REMOVED lines=35> */
.L_x_1011:
[----:B------:R-:W-:-:S05]  /*36e0*/  MOV R13, UR9 ;  /* 0x00000009000d7c02 */ /* 0x000fca0008000f00 */
[----:B------:R-:W-:-:S05]  /*36f0*/  IMAD.WIDE R36, R13, 0x4, R36 ;  /* 0x000000040d247825 */ /* 0x000fca00078e0224 */
[----:B------:R-:W2:Y:S02]  /*3700*/  LDG.E.128.CONSTANT R12, desc[UR10][R36.64] ;  /* 0x0000000a240c7981 */ /* 0x000ea4000c1e9d00 */
[C---:B--2---:R-:W-:Y:S02]  /*3710*/  LOP3.LUT R18, R12.reuse, 0xf000f0, RZ, 0xc0, !PT ;  /* 0x00f000f00c127812 */ /* 0x044fe400078ec0ff */
[----:B------:R-:W-:Y:S02]  /*3720*/  SHF.R.U32.HI R23, RZ, 0x8, R14 ;  /* 0x00000008ff177819 */ /* 0x000fe4000001160e */
[----:B------:R-:W-:Y:S02]  /*3730*/  LOP3.LUT R28, R12, 0xf000f, RZ, 0xc0, !PT ;  /* 0x000f000f0c1c7812 */ /* 0x000fe400078ec0ff */
[----:B------:R-:W-:Y:S02]  /*3740*/  SHF.R.U32.HI R29, RZ, 0x8, R12 ;  /* 0x00000008ff1d7819 */ /* 0x000fe4000001160c */
[----:B------:R-:W-:-:S02]  /*3750*/  LOP3.LUT R20, R14, 0xf000f, RZ, 0xc0, !PT ;  /* 0x000f000f0e147812 */ /* 0x000fc400078ec0ff */
[----:B------:R-:W-:Y:S02]  /*3760*/  LOP3.LUT R19, R14, 0xf000f0, RZ, 0xc0, !PT ;  /* 0x00f000f00e137812 */ /* 0x000fe400078ec0ff */
[C---:B------:R-:W-:Y:S02]  /*3770*/  LOP3.LUT R22, R13.reuse, 0xf000f, RZ, 0xc0, !PT ;  /* 0x000f000f0d167812 */ /* 0x040fe400078ec0ff */
[----:B------:R-:W-:Y:S02]  /*3780*/  LOP3.LUT R12, R13, 0xf000f0, RZ, 0xc0, !PT ;  /* 0x00f000f00d0c7812 */ /* 0x000fe400078ec0ff */
[----:B------:R-:W-:Y:S02]  /*3790*/  SHF.R.U32.HI R21, RZ, 0x8, R13 ;  /* 0x00000008ff157819 */ /* 0x000fe4000001160d */
[----:B------:R-:W-:Y:S02]  /*37a0*/  LOP3.LUT R14, R15, 0xf000f0, RZ, 0xc0, !PT ;  /* 0x00f000f00f0e7812 */ /* 0x000fe400078ec0ff */
        /* <DEDUP_REMOVED lines=30> */
[----:B------:R-:W-:Y:S01]  /*3990*/  HADD2 R29, R31, -1032, -1032 ;  /* 0xe408e4081f1d7430 */ /* 0x000fe20000000000 */
[----:B------:R-:W-:Y:S01]  /*39a0*/  LOP3.LUT R21, R21, 0x64006400, RZ, 0xfc, !PT ;  /* 0x6400640015157812 */ /* 0x000fe200078efcff */
[-C--:B------:R-:W-:Y:S01]  /*39b0*/  HFMA2 R15, R35, R2.reuse.H1_H1, -72, -72 ;  /* 0xd480d480230f7431 */ /* 0x080fe20000060002 */
[----:B------:R-:W-:Y:S01]  /*39c0*/  LOP3.LUT R23, R23, 0x64006400, RZ, 0xfc, !PT ;  /* 0x6400640017177812 */ /* 0x000fe200078efcff */
[----:B------:R-:W-:Y:S01]  /*39d0*/  HFMA2 R25, R39, R2.H1_H1, -72, -72 ;  /* 0xd480d48027197431 */ /* 0x000fe20000060002 */
[----:B------:R-:W-:Y:S01]  /*39e0*/  LOP3.LUT R33, R27, 0x64006400, RZ, 0xfc, !PT ;  /* 0x640064001b217812 */ /* 0x000fe200078efcff */
        /* <DEDUP_REMOVED lines=9> */
[--C-:B------:R-:W-:Y:S02]  /*3a80*/  HADD2.F32 R38, -RZ, R26.reuse.H0_H0 ;  /* 0x2000001aff267230 */ /* 0x100fe40000004100 */
[--C-:B------:R-:W-:Y:S02]  /*3a90*/  HADD2.F32 R42, -RZ, R27.reuse.H0_H0 ;  /* 0x2000001bff2a7230 */ /* 0x100fe40000004100 */
[----:B------:R-:W-:Y:S02]  /*3aa0*/  HADD2.F32 R40, -RZ, R26.H1_H1 ;  /* 0x3000001aff287230 */ /* 0x000fe40000004100 */
[----:B------:R-:W-:Y:S01]  /*3ab0*/  HADD2.F32 R44, -RZ, R27.H1_H1 ;  /* 0x3000001bff2c7230 */ /* 0x000fe20000004100 */
[----:B0-----:R-:W-:-:S09]  /*3ac0*/  ULEA UR4, UR7, UR4, 0x18 ;  /* 0x0000000407047291 */ /* 0x001fd2000f8ec0ff */
[----:B------:R-:W0:Y:S04]  /*3ad0*/  LDS.64 R20, [UR4+0x10] ;  /* 0x00001004ff147984 */ /* 0x000e280008000a00 */
[----:B------:R-:W1:Y:S01]  /*3ae0*/  LDS.64 R22, [UR4+0x18] ;  /* 0x00001804ff167984 */ /* 0x000e620008000a00 */
[--C-:B0-----:R-:W-:Y:S02]  /*3af0*/  HADD2.F32 R35, -RZ, R20.reuse.H0_H0 ;  /* 0x20000014ff237230 */ /* 0x101fe40000004100 */
[----:B------:R-:W-:Y:S02]  /*3b00*/  HADD2.F32 R39, -RZ, R20.H1_H1 ;  /* 0x30000014ff277230 */ /* 0x000fe40000004100 */
[----:B------:R-:W-:Y:S02]  /*3b10*/  HADD2.F32 R20, -RZ, R12.H0_H0 ;  /* 0x2000000cff147230 */ /* 0x000fe40000004100 */
[----:B------:R-:W-:Y:S01]  /*3b20*/  FFMA.FTZ R41, R38, R35, RZ ;  /* 0x0000002326297223 */ /* 0x000fe200000100ff */
[----:B------:R-:W-:Y:S01]  /*3b30*/  FFMA.FTZ R42, R35, R42, RZ ;  /* 0x0000002a232a7223 */ /* 0x000fe200000100ff */
[----:B------:R-:W-:-:S02]  /*3b40*/  HADD2.F32 R38, -RZ, R21.H0_H0 ;  /* 0x20000015ff267230 */ /* 0x000fc40000004100 */
[----:B------:R-:W-:Y:S01]  /*3b50*/  FFMA.FTZ R41, R40, R39, R41 ;  /* 0x0000002728297223 */ /* 0x000fe20000010029 */
[----:B------:R-:W-:Y:S01]  /*3b60*/  FFMA.FTZ R43, R39, R44, R42 ;  /* 0x0000002c272b7223 */ /* 0x000fe2000001002a */
[----:B------:R-:W-:Y:S02]  /*3b70*/  HADD2.F32 R42, -RZ, R13.H0_H0 ;  /* 0x2000000dff2a7230 */ /* 0x000fe40000004100 */
[----:B------:R-:W-:Y:S01]  /*3b80*/  FFMA.FTZ R20, R20, R38, R41 ;  /* 0x0000002614147223 */ /* 0x000fe20000010029 */
[----:B------:R-:W-:Y:S02]  /*3b90*/  HADD2.F32 R40, -RZ, R21.H1_H1 ;  /* 0x30000015ff287230 */ /* 0x000fe40000004100 */
[----:B------:R-:W-:Y:S02]  /*3ba0*/  HADD2.F32 R21, -RZ, R12.H1_H1 ;  /* 0x3000000cff157230 */ /* 0x000fe40000004100 */
[----:B------:R-:W-:Y:S01]  /*3bb0*/  FFMA.FTZ R43, R38, R42, R43 ;  /* 0x0000002a262b7223 */ /* 0x000fe2000001002b */
[----:B------:R-:W-:-:S02]  /*3bc0*/  HADD2.F32 R41, -RZ, R13.H1_H1 ;  /* 0x3000000dff297230 */ /* 0x000fc40000004100 */
[----:B------:R-:W-:Y:S02]  /*3bd0*/  HADD2.F32 R44, -RZ, R19.H0_H0 ;  /* 0x20000013ff2c7230 */ /* 0x000fe40000004100 */
[----:B------:R-:W-:Y:S01]  /*3be0*/  FFMA.FTZ R20, R21, R40, R20 ;  /* 0x0000002815147223 */ /* 0x000fe20000010014 */
[----:B-1----:R-:W-:Y:S02]  /*3bf0*/  HADD2.F32 R21, -RZ, R22.H0_H0 ;  /* 0x20000016ff157230 */ /* 0x002fe40000004100 */
[----:B------:R-:W-:Y:S01]  /*3c00*/  FFMA.FTZ R42, R40, R41, R43 ;  /* 0x00000029282a7223 */ /* 0x000fe2000001002b */
[----:B------:R-:W-:Y:S02]  /*3c10*/  HADD2.F32 R41, -RZ, R30.H0_H0 ;  /* 0x2000001eff297230 */ /* 0x000fe40000004100 */
[----:B------:R-:W-:Y:S02]  /*3c20*/  HADD2.F32 R43, -RZ, R31.H0_H0 ;  /* 0x2000001fff2b7230 */ /* 0x000fe40000004100 */
[----:B------:R-:W-:-:S02]  /*3c30*/  HADD2.F32 R22, -RZ, R22.H1_H1 ;  /* 0x30000016ff167230 */ /* 0x000fc40000004100 */
[----:B------:R-:W-:Y:S01]  /*3c40*/  FFMA.FTZ R41, R41, R21, R20 ;  /* 0x0000001529297223 */ /* 0x000fe20000010014 */
[----:B------:R-:W-:Y:S02]  /*3c50*/  HADD2.F32 R20, -RZ, R30.H1_H1 ;  /* 0x3000001eff147230 */ /* 0x000fe40000004100 */
[----:B------:R-:W-:Y:S01]  /*3c60*/  FFMA.FTZ R45, R21, R43, R42 ;  /* 0x0000002b152d7223 */ /* 0x000fe2000001002a */
[----:B------:R-:W-:Y:S02]  /*3c70*/  HADD2.F32 R43, -RZ, R31.H1_H1 ;  /* 0x3000001fff2b7230 */ /* 0x000fe40000004100 */
        /* <DEDUP_REMOVED lines=8> */
[----:B------:R-:W-:Y:S02]  /*3d00*/  HADD2.F32 R43, -RZ, R18.H1_H1 ;  /* 0x30000012ff2b7230 */ /* 0x000fe40000004100 */
[----:B------:R-:W-:Y:S02]  /*3d10*/  HADD2.F32 R45, -RZ, R3.H0_H0 ;  /* 0x20000003ff2d7230 */ /* 0x000fe40000004100 */
[----:B------:R-:W-:Y:S01]  /*3d20*/  FFMA.FTZ R42, R23, R44, R42 ;  /* 0x0000002c172a7223 */ /* 0x000fe2000001002a */
[----:B------:R-:W-:-:S02]  /*3d30*/  HADD2.F32 R44, -RZ, R28.H0_H0 ;  /* 0x2000001cff2c7230 */ /* 0x000fc40000004100 */
[----:B------:R-:W-:Y:S01]  /*3d40*/  FFMA.FTZ R20, R43, R23, R20 ;  /* 0x000000172b147223 */ /* 0x000fe20000010014 */
[----:B------:R-:W-:Y:S02]  /*3d50*/  HADD2.F32 R43, -RZ, R2.H0_H0 ;  /* 0x20000002ff2b7230 */ /* 0x000fe40000004100 */
[----:B------:R-:W-:Y:S01]  /*3d60*/  FMUL.FTZ R42, R45, R42 ;  /* 0x0000002a2d2a7220 */ /* 0x000fe20000410000 */
[--C-:B------:R-:W-:Y:S02]  /*3d70*/  HADD2.F32 R45, -RZ, R29.reuse.H1_H1 ;  /* 0x3000001dff2d7230 */ /* 0x100fe40000004100 */
[----:B------:R-:W-:Y:S01]  /*3d80*/  FFMA.FTZ R44, R35, R44, RZ ;  /* 0x0000002c232c7223 */ /* 0x000fe200000100ff */
[----:B------:R-:W-:Y:S01]  /*3d90*/  FMUL.FTZ R43, R43, R20 ;  /* 0x000000142b2b7220 */ /* 0x000fe20000410000 */
[----:B------:R-:W-:Y:S01]  /*3da0*/  HADD2.F32 R20, -RZ, R29.H0_H0 ;  /* 0x2000001dff147230 */ /* 0x000fe20000004100 */
[----:B------:R-:W-:-:S03]  /*3db0*/  F2FP.F16.F32.PACK_AB R42, RZ, R42 ;  /* 0x0000002aff2a723e */ /* 0x000fc600000000ff */
[----:B------:R-:W-:Y:S01]  /*3dc0*/  F2FP.F16.F32.PACK_AB R43, RZ, R43 ;  /* 0x0000002bff2b723e */ /* 0x000fe200000000ff */
[----:B------:R-:W-:Y:S01]  /*3dd0*/  FFMA.FTZ R20, R35, R20, RZ ;  /* 0x0000001423147223 */ /* 0x000fe200000100ff */
[----:B------:R-:W-:Y:S02]  /*3de0*/  HADD2.F32 R35, -RZ, R28.H1_H1 ;  /* 0x3000001cff237230 */ /* 0x000fe40000004100 */
[----:B------:R-:W-:Y:S01]  /*3df0*/  PRMT R43, R43, 0x5410, R42 ;  /* 0x000054102b2b7816 */ /* 0x000fe2000000002a */
[C---:B------:R-:W-:Y:S01]  /*3e00*/  FFMA.FTZ R45, R39.reuse, R45, R20 ;  /* 0x0000002d272d7223 */ /* 0x040fe20000010014 */
[----:B------:R-:W-:Y:S02]  /*3e10*/  HADD2.F32 R20, -RZ, R14.H0_H0 ;  /* 0x2000000eff147230 */ /* 0x000fe40000004100 */
[----:B------:R-:W-:Y:S01]  /*3e20*/  FFMA.FTZ R35, R39, R35, R44 ;  /* 0x0000002327237223 */ /* 0x000fe2000001002c */
[----:B------:R-:W-:Y:S02]  /*3e30*/  HADD2.F32 R44, -RZ, R15.H0_H0 ;  /* 0x2000000fff2c7230 */ /* 0x000fe40000004100 */
[----:B------:R-:W-:-:S02]  /*3e40*/  HFMA2 R7, R43, 1, 1, R7 ;  /* 0x3c003c002b077831 */ /* 0x000fc40000000007 */
[----:B------:R-:W-:Y:S02]  /*3e50*/  HADD2.F32 R39, -RZ, R15.H1_H1 ;  /* 0x3000000fff277230 */ /* 0x000fe40000004100 */
[C---:B------:R-:W-:Y:S01]  /*3e60*/  FFMA.FTZ R35, R38.reuse, R20, R35 ;  /* 0x0000001426237223 */ /* 0x040fe20000010023 */
[----:B------:R-:W-:Y:S02]  /*3e70*/  HADD2.F32 R20, -RZ, R14.H1_H1 ;  /* 0x3000000eff147230 */ /* 0x000fe40000004100 */
[----:B------:R-:W-:-:S03]  /*3e80*/  FFMA.FTZ R44, R38, R44, R45 ;  /* 0x0000002c262c7223 */ /* 0x000fc6000001002d */
[C---:B------:R-:W-:Y:S01]  /*3e90*/  FFMA.FTZ R20, R40.reuse, R20, R35 ;  /* 0x0000001428147223 */ /* 0x040fe20000010023 */
[----:B------:R-:W-:Y:S01]  /*3ea0*/  FFMA.FTZ R44, R40, R39, R44 ;  /* 0x00000027282c7223 */ /* 0x000fe2000001002c */
[----:B------:R-:W-:Y:S02]  /*3eb0*/  HADD2.F32 R35, -RZ, R32.H0_H0 ;  /* 0x20000020ff237230 */ /* 0x000fe40000004100 */
[----:B------:R-:W-:-:S03]  /*3ec0*/  HADD2.F32 R39, -RZ, R33.H0_H0 ;  /* 0x20000021ff277230 */ /* 0x000fc60000004100 */
[C---:B------:R-:W-:Y:S01]  /*3ed0*/  FFMA.FTZ R35, R21.reuse, R35, R20 ;  /* 0x0000002315237223 */ /* 0x040fe20000010014 */
[----:B------:R-:W-:Y:S02]  /*3ee0*/  HADD2.F32 R20, -RZ, R24.H0_H0 ;  /* 0x20000018ff147230 */ /* 0x000fe40000004100 */
[----:B------:R-:W-:Y:S01]  /*3ef0*/  FFMA.FTZ R44, R21, R39, R44 ;  /* 0x00000027152c7223 */ /* 0x000fe2000001002c */
[----:B------:R-:W-:Y:S02]  /*3f00*/  HADD2.F32 R21, -RZ, R32.H1_H1 ;  /* 0x30000020ff157230 */ /* 0x000fe40000004100 */
[----:B------:R-:W-:-:S03]  /*3f10*/  HADD2.F32 R39, -RZ, R33.H1_H1 ;  /* 0x30000021ff277230 */ /* 0x000fc60000004100 */
[C---:B------:R-:W-:Y:S01]  /*3f20*/  FFMA.FTZ R38, R22.reuse, R21, R35 ;  /* 0x0000001516267223 */ /* 0x040fe20000010023 */
[--C-:B------:R-:W-:Y:S02]  /*3f30*/  HADD2.F32 R21, -RZ, R25.reuse.H0_H0 ;  /* 0x20000019ff157230 */ /* 0x100fe40000004100 */
[----:B------:R-:W-:Y:S01]  /*3f40*/  FFMA.FTZ R44, R22, R39, R44 ;  /* 0x00000027162c7223 */ /* 0x000fe2000001002c */
[----:B------:R-:W-:Y:S02]  /*3f50*/  HADD2.F32 R22, -RZ, R24.H1_H1 ;  /* 0x30000018ff167230 */ /* 0x000fe40000004100 */
[C---:B------:R-:W-:Y:S01]  /*3f60*/  FFMA.FTZ R20, R41.reuse, R20, R38 ;  /* 0x0000001429147223 */ /* 0x040fe20000010026 */
[----:B------:R-:W-:Y:S02]  /*3f70*/  HADD2.F32 R38, -RZ, R25.H1_H1 ;  /* 0x30000019ff267230 */ /* 0x000fe40000004100 */
[----:B------:R-:W-:Y:S01]  /*3f80*/  FFMA.FTZ R21, R41, R21, R44 ;  /* 0x0000001529157223 */ /* 0x000fe2000001002c */
[----:B------:R-:W-:-:S02]  /*3f90*/  HADD2.F32 R35, -RZ, R4.H0_H0 ;  /* 0x20000004ff237230 */ /* 0x000fc40000004100 */
[C---:B------:R-:W-:Y:S01]  /*3fa0*/  FFMA.FTZ R20, R23.reuse, R22, R20 ;  /* 0x0000001617147223 */ /* 0x040fe20000010014 */
[----:B-----5:R-:W-:Y:S02]  /*3fb0*/  HADD2.F32 R22, -RZ, R5.H0_H0 ;  /* 0x20000005ff167230 */ /* 0x020fe40000004100 */
[----:B------:R-:W-:Y:S01]  /*3fc0*/  FFMA.FTZ R21, R23, R38, R21 ;  /* 0x0000002617157223 */ /* 0x000fe20000010015 */
[----:B------:R-:W-:-:S03]  /*3fd0*/  FMUL.FTZ R20, R35, R20 ;  /* 0x0000001423147220 */ /* 0x000fc60000410000 */
[----:B------:R-:W-:Y:S02]  /*3fe0*/  FMUL.FTZ R21, R22, R21 ;  /* 0x0000001516157220 */ /* 0x000fe40000410000 */
[----:B------:R-:W-:-:S03]  /*3ff0*/  F2FP.F16.F32.PACK_AB R20, RZ, R20 ;  /* 0x00000014ff14723e */ /* 0x000fc600000000ff */
[----:B------:R-:W-:-:S04]  /*4000*/  F2FP.F16.F32.PACK_AB R21, RZ, R21 ;  /* 0x00000015ff15723e */ /* 0x000fc800000000ff */
[----:B------:R-:W-:-:S05]  /*4010*/  PRMT R20, R20, 0x5410, R21 ;  /* 0x0000541014147816 */ /* 0x000fca0000000015 */
[----:B------:R-:W-:-:S07]  /*4020*/  HADD2 R6, R20, R6 ;  /* 0x0000000614067230 */ /* 0x000fce0000000000 */
.L_x_1014:
[----:B------:R-:W-:Y:S05]  /*4030*/  BRA.U !UP2, `(.L_x_1015) ;  /* 0x000000110a8c7547 */ /* 0x000fea000b800000 */
[----:B------:R-:W-:Y:S01]  /*4040*/  PRMT R20, R34, 0x9910, RZ ;  /* 0x0000991022147816 */ /* 0x000fe200000000ff */
[----:B------:R-:W-:-:S03]  /*4050*/  UIMAD UR4, UR6, -0x4, UR5 ;  /* 0xfffffffc060478a4 */ /* 0x000fc6000f8e0205 */
[----:B------:R-:W-:Y:S01]  /*4060*/  ISETP.NE.AND P1, PT, R20, RZ, PT ;  /* 0x000000ff1400720c */ /* 0x000fe20003f25270 */
[----:B------:R-:W-:-:S12]  /*4070*/  UISETP.NE.AND UP1, UPT, UR4, 0x2, UPT ;  /* 0x000000020400788c */ /* 0x000fd8000bf25270 */
[----:B------:R-:W-:Y:S05]  /*4080*/  @!P1 BRA `(.L_x_1016) ;  /* 0x0000000400749947 */ /* 0x000fea0003800000 */
[----:B------:R-:W0:Y:S01]  /*4090*/  S2UR UR7, SR_CgaCtaId ;  /* 0x00000000000779c3 */ /* 0x000e220000008800 */
[----:B------:R-:W-:Y:S01]  /*40a0*/  UMOV UR4, 0x400 ;  /* 0x0000040000047882 */ /* 0x000fe20000000000 */
[--C-:B------:R-:W-:Y:S02]  /*40b0*/  HADD2.F32 R35, -RZ, R26.reuse.H0_H0 ;  /* 0x2000001aff237230 */ /* 0x100fe40000004100 */
[----:B------:R-:W-:Y:S02]  /*40c0*/  HADD2.F32 R42, -RZ, R26.H1_H1 ;  /* 0x3000001aff2a7230 */ /* 0x000fe40000004100 */
[--C-:B------:R-:W-:Y:S02]  /*40d0*/  HADD2.F32 R38, -RZ, R27.reuse.H0_H0 ;  /* 0x2000001bff267230 */ /* 0x100fe40000004100 */
[----:B------:R-:W-:Y:S02]  /*40e0*/  HADD2.F32 R44, -RZ, R27.H1_H1 ;  /* 0x3000001bff2c7230 */ /* 0x000fe40000004100 */
[----:B------:R-:W-:-:S02]  /*40f0*/  HADD2.F32 R43, -RZ, R12.H0_H0 ;  /* 0x2000000cff2b7230 */ /* 0x000fc40000004100 */
[----:B------:R-:W-:Y:S01]  /*4100*/  HADD2.F32 R45, -RZ, R13.H0_H0 ;  /* 0x2000000dff2d7230 */ /* 0x000fe20000004100 */
[----:B0-----:R-:W-:-:S09]  /*4110*/  ULEA UR4, UR7, UR4, 0x18 ;  /* 0x0000000407047291 */ /* 0x001fd2000f8ec0ff */
[----:B------:R-:W0:Y:S04]  /*4120*/  LDS.64 R20, [UR4+0x50] ;  /* 0x00005004ff147984 */ /* 0x000e280008000a00 */
[----:B------:R-:W1:Y:S01]  /*4130*/  LDS.64 R22, [UR4+0x58] ;  /* 0x00005804ff167984 */ /* 0x000e620008000a00 */
[--C-:B0-----:R-:W-:Y:S02]  /*4140*/  HADD2.F32 R39, -RZ, R20.reuse.H0_H0 ;  /* 0x20000014ff277230 */ /* 0x101fe40000004100 */
[----:B------:R-:W-:-:S03]  /*4150*/  HADD2.F32 R40, -RZ, R20.H1_H1 ;  /* 0x30000014ff287230 */ /* 0x000fc60000004100 */
[-C--:B------:R-:W-:Y:S01]  /*4160*/  FFMA.FTZ R35, R35, R39.reuse, RZ ;  /* 0x0000002723237223 */ /* 0x080fe200000100ff */
[----:B------:R-:W-:-:S03]  /*4170*/  FFMA.FTZ R41, R38, R39, RZ ;  /* 0x0000002726297223 */ /* 0x000fc600000100ff */
[-C--:B------:R-:W-:Y:S01]  /*4180*/  FFMA.FTZ R20, R42, R40.reuse, R35 ;  /* 0x000000282a147223 */ /* 0x080fe20000010023 */
[--C-:B------:R-:W-:Y:S02]  /*4190*/  HADD2.F32 R35, -RZ, R21.reuse.H0_H0 ;  /* 0x20000015ff237230 */ /* 0x100fe40000004100 */
        /* <DEDUP_REMOVED lines=10> */
[--C-:B-1----:R-:W-:Y:S02]  /*4240*/  HADD2.F32 R38, -RZ, R22.reuse.H0_H0 ;  /* 0x20000016ff267230 */ /* 0x102fe40000004100 */
[----:B------:R-:W-:Y:S02]  /*4250*/  HADD2.F32 R22, -RZ, R22.H1_H1 ;  /* 0x30000016ff167230 */ /* 0x000fe40000004100 */
[----:B------:R-:W-:Y:S02]  /*4260*/  HADD2.F32 R44, -RZ, R19.H0_H0 ;  /* 0x20000013ff2c7230 */ /* 0x000fe40000004100 */
[-C--:B------:R-:W-:Y:S01]  /*4270*/  FFMA.FTZ R21, R20, R38.reuse, R21 ;  /* 0x0000002614157223 */ /* 0x080fe20000010015 */
[----:B------:R-:W-:Y:S01]  /*4280*/  FFMA.FTZ R43, R42, R38, R43 ;  /* 0x000000262a2b7223 */ /* 0x000fe2000001002b */
[----:B------:R-:W-:-:S02]  /*4290*/  HADD2.F32 R20, -RZ, R30.H1_H1 ;  /* 0x3000001eff147230 */ /* 0x000fc40000004100 */
[----:B------:R-:W-:Y:S02]  /*42a0*/  HADD2.F32 R42, -RZ, R31.H1_H1 ;  /* 0x3000001fff2a7230 */ /* 0x000fe40000004100 */
[----:B------:R-:W-:Y:S02]  /*42b0*/  HADD2.F32 R45, -RZ, R3.H0_H0 ;  /* 0x20000003ff2d7230 */ /* 0x000fe40000004100 */
[-C--:B------:R-:W-:Y:S01]  /*42c0*/  FFMA.FTZ R21, R20, R22.reuse, R21 ;  /* 0x0000001614157223 */ /* 0x080fe20000010015 */
[----:B------:R-:W-:Y:S02]  /*42d0*/  HADD2.F32 R20, -RZ, R18.H0_H0 ;  /* 0x20000012ff147230 */ /* 0x000fe40000004100 */
[----:B------:R-:W-:Y:S01]  /*42e0*/  FFMA.FTZ R43, R42, R22, R43 ;  /* 0x000000162a2b7223 */ /* 0x000fe2000001002b */
[--C-:B------:R-:W-:Y:S02]  /*42f0*/  HADD2.F32 R42, -RZ, R23.reuse.H0_H0 ;  /* 0x20000017ff2a7230 */ /* 0x100fe40000004100 */
[----:B------:R-:W-:-:S03]  /*4300*/  HADD2.F32 R23, -RZ, R23.H1_H1 ;  /* 0x30000017ff177230 */ /* 0x000fc60000004100 */
[-C--:B------:R-:W-:Y:S01]  /*4310*/  FFMA.FTZ R20, R20, R42.reuse, R21 ;  /* 0x0000002a14147223 */ /* 0x080fe20000010015 */
[----:B------:R-:W-:Y:S02]  /*4320*/  HADD2.F32 R21, -RZ, R18.H1_H1 ;  /* 0x30000012ff157230 */ /* 0x000fe40000004100 */
[----:B------:R-:W-:Y:S01]  /*4330*/  FFMA.FTZ R44, R44, R42, R43 ;  /* 0x0000002a2c2c7223 */ /* 0x000fe2000001002b */
[----:B------:R-:W-:Y:S02]  /*4340*/  HADD2.F32 R43, -RZ, R19.H1_H1 ;  /* 0x30000013ff2b7230 */ /* 0x000fe40000004100 */
[-C--:B------:R-:W-:Y:S01]  /*4350*/  FFMA.FTZ R20, R21, R23.reuse, R20 ;  /* 0x0000001715147223 */ /* 0x080fe20000010014 */
[----:B------:R-:W-:Y:S02]  /*4360*/  HADD2.F32 R21, -RZ, R2.H0_H0 ;  /* 0x20000002ff157230 */ /* 0x000fe40000004100 */
[----:B------:R-:W-:-:S03]  /*4370*/  FFMA.FTZ R43, R43, R23, R44 ;  /* 0x000000172b2b7223 */ /* 0x000fc6000001002c */
[----:B------:R-:W-:Y:S01]  /*4380*/  FMUL.FTZ R44, R21, R20 ;  /* 0x00000014152c7220 */ /* 0x000fe20000410000 */
[--C-:B------:R-:W-:Y:S02]  /*4390*/  HADD2.F32 R20, -RZ, R28.reuse.H0_H0 ;  /* 0x2000001cff147230 */ /* 0x100fe40000004100 */
[----:B------:R-:W-:Y:S01]  /*43a0*/  FMUL.FTZ R43, R45, R43 ;  /* 0x0000002b2d2b7220 */ /* 0x000fe20000410000 */
[--C-:B------:R-:W-:Y:S01]  /*43b0*/  HADD2.F32 R21, -RZ, R29.reuse.H0_H0 ;  /* 0x2000001dff157230 */ /* 0x100fe20000004100 */
[----:B------:R-:W-:Y:S01]  /*43c0*/  F2FP.F16.F32.PACK_AB R44, RZ, R44 ;  /* 0x0000002cff2c723e */ /* 0x000fe200000000ff */
[-C--:B------:R-:W-:Y:S01]  /*43d0*/  FFMA.FTZ R45, R20, R39.reuse, RZ ;  /* 0x00000027142d7223 */ /* 0x080fe200000100ff */
[----:B------:R-:W-:Y:S02]  /*43e0*/  HADD2.F32 R20, -RZ, R28.H1_H1 ;  /* 0x3000001cff147230 */ /* 0x000fe40000004100 */
[----:B------:R-:W-:Y:S01]  /*43f0*/  FFMA.FTZ R21, R21, R39, RZ ;  /* 0x0000002715157223 */ /* 0x000fe200000100ff */
[----:B------:R-:W-:Y:S01]  /*4400*/  HADD2.F32 R39, -RZ, R29.H1_H1 ;  /* 0x3000001dff277230 */ /* 0x000fe20000004100 */
[----:B------:R-:W-:Y:S01]  /*4410*/  F2FP.F16.F32.PACK_AB R43, RZ, R43 ;  /* 0x0000002bff2b723e */ /* 0x000fe200000000ff */
[----:B------:R-:W-:-:S03]  /*4420*/  FFMA.FTZ R20, R20, R40, R45 ;  /* 0x0000002814147223 */ /* 0x000fc6000001002d */
[----:B------:R-:W-:Y:S01]  /*4430*/  FFMA.FTZ R40, R39, R40, R21 ;  /* 0x0000002827287223 */ /* 0x000fe20000010015 */
[----:B------:R-:W-:Y:S01]  /*4440*/  HADD2.F32 R21, -RZ, R14.H0_H0 ;  /* 0x2000000eff157230 */ /* 0x000fe20000004100 */
[----:B------:R-:W-:Y:S01]  /*4450*/  PRMT R44, R44, 0x5410, R43 ;  /* 0x000054102c2c7816 */ /* 0x000fe2000000002b */
[----:B------:R-:W-:-:S03]  /*4460*/  HADD2.F32 R39, -RZ, R15.H0_H0 ;  /* 0x2000000fff277230 */ /* 0x000fc60000004100 */
[-C--:B------:R-:W-:Y:S01]  /*4470*/  FFMA.FTZ R20, R21, R35.reuse, R20 ;  /* 0x0000002315147223 */ /* 0x080fe20000010014 */
[----:B------:R-:W-:Y:S02]  /*4480*/  HADD2.F32 R21, -RZ, R14.H1_H1 ;  /* 0x3000000eff157230 */ /* 0x000fe40000004100 */
[----:B------:R-:W-:Y:S01]  /*4490*/  FFMA.FTZ R40, R39, R35, R40 ;  /* 0x0000002327287223 */ /* 0x000fe20000010028 */
[----:B------:R-:W-:Y:S02]  /*44a0*/  HADD2.F32 R35, -RZ, R15.H1_H1 ;  /* 0x3000000fff237230 */ /* 0x000fe40000004100 */
[----:B------:R-:W-:Y:S02]  /*44b0*/  HFMA2 R8, R44, 1, 1, R8 ;  /* 0x3c003c002c087831 */ /* 0x000fe40000000008 */
[----:B------:R-:W-:Y:S02]  /*44c0*/  HADD2.F32 R39, -RZ, R25.H1_H1 ;  /* 0x30000019ff277230 */ /* 0x000fe40000004100 */
[----:B------:R-:W-:Y:S01]  /*44d0*/  FFMA.FTZ R21, R21, R41, R20 ;  /* 0x0000002915157223 */ /* 0x000fe20000010014 */
[----:B------:R-:W-:-:S02]  /*44e0*/  HADD2.F32 R20, -RZ, R32.H0_H0 ;  /* 0x20000020ff147230 */ /* 0x000fc40000004100 */
[----:B------:R-:W-:Y:S01]  /*44f0*/  FFMA.FTZ R41, R35, R41, R40 ;  /* 0x0000002923297223 */ /* 0x000fe20000010028 */
[--C-:B------:R-:W-:Y:S02]  /*4500*/  HADD2.F32 R40, -RZ, R33.reuse.H0_H0 ;  /* 0x20000021ff287230 */ /* 0x100fe40000004100 */
[-C--:B------:R-:W-:Y:S01]  /*4510*/  FFMA.FTZ R35, R20, R38.reuse, R21 ;  /* 0x0000002614237223 */ /* 0x080fe20000010015 */
[----:B------:R-:W-:Y:S02]  /*4520*/  HADD2.F32 R20, -RZ, R32.H1_H1 ;  /* 0x30000020ff147230 */ /* 0x000fe40000004100 */
[----:B------:R-:W-:Y:S01]  /*4530*/  FFMA.FTZ R41, R40, R38, R41 ;  /* 0x0000002628297223 */ /* 0x000fe20000010029 */
[----:B------:R-:W-:Y:S02]  /*4540*/  HADD2.F32 R38, -RZ, R33.H1_H1 ;  /* 0x30000021ff267230 */ /* 0x000fe40000004100 */
[--C-:B------:R-:W-:Y:S02]  /*4550*/  HADD2.F32 R21, -RZ, R24.reuse.H0_H0 ;  /* 0x20000018ff157230 */ /* 0x100fe40000004100 */
[----:B------:R-:W-:Y:S01]  /*4560*/  FFMA.FTZ R20, R20, R22, R35 ;  /* 0x0000001614147223 */ /* 0x000fe20000010023 */
[----:B------:R-:W-:-:S02]  /*4570*/  HADD2.F32 R35, -RZ, R24.H1_H1 ;  /* 0x30000018ff237230 */ /* 0x000fc40000004100 */
[----:B------:R-:W-:Y:S01]  /*4580*/  FFMA.FTZ R41, R38, R22, R41 ;  /* 0x0000001626297223 */ /* 0x000fe20000010029 */
[----:B------:R-:W-:Y:S02]  /*4590*/  HADD2.F32 R22, -RZ, R25.H0_H0 ;  /* 0x20000019ff167230 */ /* 0x000fe40000004100 */
[-C--:B------:R-:W-:Y:S01]  /*45a0*/  FFMA.FTZ R20, R21, R42.reuse, R20 ;  /* 0x0000002a15147223 */ /* 0x080fe20000010014 */
[----:B------:R-:W-:Y:S02]  /*45b0*/  HADD2.F32 R21, -RZ, R4.H0_H0 ;  /* 0x20000004ff157230 */ /* 0x000fe40000004100 */
[----:B------:R-:W-:Y:S01]  /*45c0*/  FFMA.FTZ R42, R22, R42, R41 ;  /* 0x0000002a162a7223 */ /* 0x000fe20000010029 */
[-C--:B------:R-:W-:Y:S01]  /*45d0*/  FFMA.FTZ R20, R35, R23.reuse, R20 ;  /* 0x0000001723147223 */ /* 0x080fe20000010014 */
        /* <DEDUP_REMOVED lines=8> */
.L_x_1016:
[----:B------:R-:W-:Y:S05]  /*4660*/  BRA.U !UP1, `(.L_x_1015) ;  /* 0x0000000d09007547 */ /* 0x000fea000b800000 */
[----:B------:R-:W-:Y:S01]  /*4670*/  PRMT R20, R0, 0x9910, RZ ;  /* 0x0000991000147816 */ /* 0x000fe200000000ff */
[----:B------:R-:W-:-:S03]  /*4680*/  UIMAD UR4, UR6, -0x4, UR5 ;  /* 0xfffffffc060478a4 */ /* 0x000fc6000f8e0205 */
[----:B------:R-:W-:Y:S01]  /*4690*/  ISETP.NE.AND P1, PT, R20, RZ, PT ;  /* 0x000000ff1400720c */ /* 0x000fe20003f25270 */
[----:B------:R-:W-:-:S12]  /*46a0*/  UISETP.EQ.OR UP1, UPT, UR4, 0x3, UP0 ;  /* 0x000000030400788c */ /* 0x000fd80008722670 */
        /* <DEDUP_REMOVED lines=94> */
.L_x_1017:
[----:B------:R-:W-:Y:S05]  /*4c90*/  BRA.U UP1, `(.L_x_1015) ;  /* 0x0000000501747547 */ /* 0x000fea000b800000 */
[----:B------:R-:W0:Y:S01]  /*4ca0*/  S2UR UR7, SR_CgaCtaId ;  /* 0x00000000000779c3 */ /* 0x000e220000008800 */
[----:B------:R-:W-:Y:S01]  /*4cb0*/  UMOV UR4, 0x400 ;  /* 0x0000040000047882 */ /* 0x000fe20000000000 */
        /* <DEDUP_REMOVED lines=9> */
[----:B------:R-:W-:Y:S02]  /*4d50*/  HADD2.F32 R40, -RZ, R20.H1_H1 ;  /* 0x30000014ff287230 */ /* 0x000fe40000004100 */
[-C--:B------:R-:W-:Y:S01]  /*4d60*/  FFMA.FTZ R35, R35, R38.reuse, RZ ;  /* 0x0000002623237223 */ /* 0x080fe200000100ff */
[----:B------:R-:W-:Y:S02]  /*4d70*/  HADD2.F32 R26, -RZ, R27.H0_H0 ;  /* 0x2000001bff1a7230 */ /* 0x000fe40000004100 */
[-C--:B------:R-:W-:Y:S01]  /*4d80*/  FFMA.FTZ R42, R21, R38.reuse, RZ ;  /* 0x00000026152a7223 */ /* 0x080fe200000100ff */
[----:B------:R-:W-:Y:S02]  /*4d90*/  HADD2.F32 R20, -RZ, R29.H0_H0 ;  /* 0x2000001dff147230 */ /* 0x000fe40000004100 */
[----:B------:R-:W-:Y:S02]  /*4da0*/  HADD2.F32 R27, -RZ, R27.H1_H1 ;  /* 0x3000001bff1b7230 */ /* 0x000fe40000004100 */
[-C--:B------:R-:W-:Y:S01]  /*4db0*/  FFMA.FTZ R26, R26, R38.reuse, RZ ;  /* 0x000000261a1a7223 */ /* 0x080fe200000100ff */
[----:B------:R-:W-:Y:S01]  /*4dc0*/  FFMA.FTZ R21, R20, R38, RZ ;  /* 0x0000002614157223 */ /* 0x000fe200000100ff */
[----:B------:R-:W-:Y:S01]  /*4dd0*/  FFMA.FTZ R20, R43, R40, R42 ;  /* 0x000000282b147223 */ /* 0x000fe2000001002a */
[----:B------:R-:W-:-:S02]  /*4de0*/  HADD2.F32 R42, -RZ, R29.H1_H1 ;  /* 0x3000001dff2a7230 */ /* 0x000fc40000004100 */
[-C--:B------:R-:W-:Y:S01]  /*4df0*/  FFMA.FTZ R26, R27, R40.reuse, R26 ;  /* 0x000000281b1a7223 */ /* 0x080fe2000001001a */
[----:B------:R-:W-:Y:S02]  /*4e00*/  HADD2.F32 R29, -RZ, R13.H0_H0 ;  /* 0x2000000dff1d7230 */ /* 0x000fe40000004100 */
[----:B------:R-:W-:Y:S02]  /*4e10*/  HADD2.F32 R38, -RZ, R28.H1_H1 ;  /* 0x3000001cff267230 */ /* 0x000fe40000004100 */
[----:B------:R-:W-:Y:S02]  /*4e20*/  HADD2.F32 R27, -RZ, R12.H0_H0 ;  /* 0x2000000cff1b7230 */ /* 0x000fe40000004100 */
[----:B------:R-:W-:Y:S01]  /*4e30*/  FFMA.FTZ R26, R29, R39, R26 ;  /* 0x000000271d1a7223 */ /* 0x000fe2000001001a */
[----:B------:R-:W-:Y:S02]  /*4e40*/  HADD2.F32 R29, -RZ, R15.H0_H0 ;  /* 0x2000000fff1d7230 */ /* 0x000fe40000004100 */
[-C--:B------:R-:W-:Y:S01]  /*4e50*/  FFMA.FTZ R35, R38, R40.reuse, R35 ;  /* 0x0000002826237223 */ /* 0x080fe20000010023 */
        /* <DEDUP_REMOVED lines=53> */
[----:B-----5:R-:W-:-:S02]  /*51b0*/  HADD2.F32 R21, -RZ, R5.H0_H0 ;  /* 0x20000005ff157230 */ /* 0x020fc40000004100 */
        /* <DEDUP_REMOVED lines=11> */
.L_x_1015:
[----:B------:R-:W-:-:S05]  /*5270*/  MOV R13, UR9 ;  /* 0x00000009000d7c02 */ /* 0x000fca0008000f00 */
[----:B------:R-:W-:-:S05]  /*5280*/  IMAD.WIDE R36, R13, 0x4, R36 ;  /* 0x000000040d247825 */ /* 0x000fca00078e0224 */
[----:B------:R-:W2:Y:S01]  /*5290*/  LDG.E.128.CONSTANT R12, desc[UR10][R36.64] ;  /* 0x0000000a240c7981 */ /* 0x000ea2000c1e9d00 */
[----:B------:R-:W-:Y:S02]  /*52a0*/  MOV R25, 0x2c00 ;  /* 0x00002c0000197802 */ /* 0x000fe40000000f00 */
[C---:B--2---:R-:W-:Y:S02]  /*52b0*/  LOP3.LUT R22, R13.reuse, 0xf000f, RZ, 0xc0, !PT ;  /* 0x000f000f0d167812 */ /* 0x044fe400078ec0ff */
[----:B------:R-:W-:Y:S02]  /*52c0*/  LOP3.LUT R19, R13, 0xf000f0, RZ, 0xc0, !PT ;  /* 0x00f000f00d137812 */ /* 0x000fe400078ec0ff */
[----:B------:R-:W-:Y:S02]  /*52d0*/  SHF.R.U32.HI R21, RZ, 0x8, R13 ;  /* 0x00000008ff157819 */ /* 0x000fe4000001160d */
[----:B------:R-:W-:Y:S02]  /*52e0*/  LOP3.LUT R13, R14, 0xf000f0, RZ, 0xc0, !PT ;  /* 0x00f000f00e0d7812 */ /* 0x000fe400078ec0ff */
[----:B------:R-:W-:-:S02]  /*52f0*/  SHF.R.U32.HI R29, RZ, 0x8, R12 ;  /* 0x00000008ff1d7819 */ /* 0x000fc4000001160c */
[----:B------:R-:W-:Y:S02]  /*5300*/  SHF.R.U32.HI R27, RZ, 0x8, R15 ;  /* 0x00000008ff1b7819 */ /* 0x000fe4000001160f */
[----:B------:R-:W-:Y:S02]  /*5310*/  SHF.R.U32.HI R23, RZ, 0x8, R14 ;  /* 0x00000008ff177819 */ /* 0x000fe4000001160e */
        /* <DEDUP_REMOVED lines=139> */
.L_x_1018:
        /* <DEDUP_REMOVED lines=99> */
.L_x_1020:
        /* <DEDUP_REMOVED lines=99> */
.L_x_1021:
        /* <DEDUP_REMOVED lines=94> */
.L_x_1019:
[----:B------:R-:W-:-:S05]  /*6e10*/  MOV R13, UR9 ;  /* 0x00000009000d7c02 */ /* 0x000fca0008000f00 */
[----:B------:R-:W-:-:S06]  /*6e20*/  IMAD.WIDE R12, R13, 0x4, R36 ;  /* 0x000000040d0c7825 */ /* 0x000fcc00078e0224 */
[----:B------:R-:W2:Y:S01]  /*6e30*/  LDG.E.128.CONSTANT R12, desc[UR10][R12.64] ;  /* 0x0000000a0c0c7981 */ /* 0x000ea2000c1e9d00 */
[----:B------:R-:W-:Y:S02]  /*6e40*/  MOV R25, 0x2c00 ;  /* 0x00002c0000197802 */ /* 0x000fe40000000f00 */
[C---:B--2---:R-:W-:Y:S02]  /*6e50*/  LOP3.LUT R26, R13.reuse, 0xf000f, RZ, 0xc0, !PT ;  /* 0x000f000f0d1a7812 */ /* 0x044fe400078ec0ff */
[----:B------:R-:W-:Y:S02]  /*6e60*/  LOP3.LUT R19, R13, 0xf000f0, RZ, 0xc0, !PT ;  /* 0x00f000f00d137812 */ /* 0x000fe400078ec0ff */
[----:B------:R-:W-:Y:S02]  /*6e70*/  SHF.R.U32.HI R23, RZ, 0x8, R13 ;  /* 0x00000008ff177819 */ /* 0x000fe4000001160d */
[----:B------:R-:W-:Y:S02]  /*6e80*/  LOP3.LUT R13, R15, 0xf000f0, RZ, 0xc0, !PT ;  /* 0x00f000f00f0d7812 */ /* 0x000fe400078ec0ff */
[----:B------:R-:W-:-:S02]  /*6e90*/  SHF.R.U32.HI R28, RZ, 0x8, R12 ;  /* 0x00000008ff1c7819 */ /* 0x000fc4000001160c */
[----:B------:R-:W-:Y:S02]  /*6ea0*/  LOP3.LUT R24, R14, 0xf000f0, RZ, 0xc0, !PT ;  /* 0x00f000f00e187812 */ /* 0x000fe400078ec0ff */
[----:B------:R-:W-:Y:S02]  /*6eb0*/  SHF.R.U32.HI R27, RZ, 0x8, R15 ;  /* 0x00000008ff1b7819 */ /* 0x000fe4000001160f */
        /* <DEDUP_REMOVED lines=60> */
[----:B------:R-:W-:Y:S01]  /*7280*/  FFMA.FTZ R40, R35, R36, RZ ;  /* 0x0000002423287223 */ /* 0x000fe200000100ff */
[C---:B------:R-:W-:Y:S01]  /*7290*/  FFMA.FTZ R45, R36.reuse, R45, RZ ;  /* 0x0000002d242d7223 */ /* 0x040fe200000100ff */
[C---:B------:R-:W-:Y:S01]  /*72a0*/  FFMA.FTZ R37, R36.reuse, R37, RZ ;  /* 0x0000002524257223 */ /* 0x040fe200000100ff */
[----:B------:R-:W-:Y:S01]  /*72b0*/  FFMA.FTZ R39, R36, R39, RZ ;  /* 0x0000002724277223 */ /* 0x000fe200000100ff */
[----:B------:R-:W-:Y:S02]  /*72c0*/  HADD2.F32 R36, -RZ, R28.H1_H1 ;  /* 0x3000001cff247230 */ /* 0x000fe40000004100 */
[----:B------:R-:W-:Y:S01]  /*72d0*/  FFMA.FTZ R38, R20, R41, R45 ;  /* 0x0000002914267223 */ /* 0x000fe2000001002d */
[----:B------:R-:W-:Y:S01]  /*72e0*/  FFMA.FTZ R40, R43, R20, R40 ;  /* 0x000000142b287223 */ /* 0x000fe20000010028 */
[----:B------:R-:W-:Y:S02]  /*72f0*/  HADD2.F32 R41, -RZ, R12.H0_H0 ;  /* 0x2000000cff297230 */ /* 0x000fe40000004100 */
[----:B------:R-:W-:-:S02]  /*7300*/  HADD2.F32 R35, -RZ, R21.H0_H0 ;  /* 0x20000015ff237230 */ /* 0x000fc40000004100 */
[C---:B------:R-:W-:Y:S01]  /*7310*/  FFMA.FTZ R36, R20.reuse, R36, R37 ;  /* 0x0000002414247223 */ /* 0x040fe20000010025 */
[----:B------:R-:W-:Y:S01]  /*7320*/  FFMA.FTZ R20, R20, R42, R39 ;  /* 0x0000002a14147223 */ /* 0x000fe20000010027 */
[----:B------:R-:W-:Y:S02]  /*7330*/  HADD2.F32 R37, -RZ, R13.H0_H0 ;  /* 0x2000000dff257230 */ /* 0x000fe40000004100 */
        /* <DEDUP_REMOVED lines=9> */
[----:B------:R-:W-:Y:S02]  /*73d0*/  HADD2.F32 R37, -RZ, R14.H1_H1 ;  /* 0x3000000eff257230 */ /* 0x000fe40000004100 */
[----:B------:R-:W-:Y:S01]  /*73e0*/  FFMA.FTZ R39, R42, R21, R41 ;  /* 0x000000152a277223 */ /* 0x000fe20000010029 */
[----:B------:R-:W-:Y:S02]  /*73f0*/  HADD2.F32 R42, -RZ, R30.H0_H0 ;  /* 0x2000001eff2a7230 */ /* 0x000fe40000004100 */
[----:B------:R-:W-:Y:S01]  /*7400*/  FFMA.FTZ R35, R21, R35, R38 ;  /* 0x0000002315237223 */ /* 0x000fe20000010026 */
[----:B------:R-:W-:-:S02]  /*7410*/  HADD2.F32 R41, -RZ, R15.H1_H1 ;  /* 0x3000000fff297230 */ /* 0x000fc40000004100 */
[C---:B------:R-:W-:Y:S01]  /*7420*/  FFMA.FTZ R37, R21.reuse, R37, R36 ;  /* 0x0000002515257223 */ /* 0x040fe20000010024 */
[----:B-1----:R-:W-:Y:S02]  /*7430*/  HADD2.F32 R20, -RZ, R22.H0_H0 ;  /* 0x20000016ff147230 */ /* 0x002fe40000004100 */
        /* <DEDUP_REMOVED lines=11> */
[----:B------:R-:W-:Y:S02]  /*74f0*/  HADD2.F32 R20, -RZ, R23.H0_H0 ;  /* 0x20000017ff147230 */ /* 0x000fe40000004100 */
[----:B------:R-:W-:Y:S01]  /*7500*/  FFMA.FTZ R35, R22, R41, R35 ;  /* 0x0000002916237223 */ /* 0x000fe20000010023 */
[----:B------:R-:W-:Y:S02]  /*7510*/  HADD2.F32 R38, -RZ, R19.H0_H0 ;  /* 0x20000013ff267230 */ /* 0x000fe40000004100 */
[----:B------:R-:W-:Y:S01]  /*7520*/  FFMA.FTZ R39, R36, R22, R39 ;  /* 0x0000001624277223 */ /* 0x000fe20000010027 */
[----:B------:R-:W-:-:S02]  /*7530*/  HADD2.F32 R42, -RZ, R33.H1_H1 ;  /* 0x30000021ff2a7230 */ /* 0x000fc40000004100 */
[----:B------:R-:W-:Y:S02]  /*7540*/  HADD2.F32 R40, -RZ, R32.H1_H1 ;  /* 0x30000020ff287230 */ /* 0x000fe40000004100 */
[----:B------:R-:W-:Y:S01]  /*7550*/  FFMA.FTZ R38, R20, R38, R35 ;  /* 0x0000002614267223 */ /* 0x000fe20000010023 */
[----:B------:R-:W-:Y:S02]  /*7560*/  HADD2.F32 R36, -RZ, R18.H0_H0 ;  /* 0x20000012ff247230 */ /* 0x000fe40000004100 */
[C---:B------:R-:W-:Y:S01]  /*7570*/  FFMA.FTZ R21, R22.reuse, R42, R21 ;  /* 0x0000002a16157223 */ /* 0x040fe20000010015 */
        /* <DEDUP_REMOVED lines=31> */
.L_x_1022:
        /* <DEDUP_REMOVED lines=99> */
.L_x_1023:
[----:B------:R-:W-:Y:S05]  /*7da0*/  BRA.U !UP1, `(.L_x_1009) ;  /* 0x0000000909fc7547 */ /* 0x000fea000b800000 */
[----:B------:R-:W-:Y:S01]  /*7db0*/  PRMT R0, R0, 0x9910, RZ ;  /* 0x0000991000007816 */ /* 0x000fe200000000ff */
[----:B------:R-:W-:-:S03]  /*7dc0*/  UISETP.EQ.OR UP0, UPT, UR8, 0x3, UP0 ;  /* 0x000000030800788c */ /* 0x000fc60008702670 */
[----:B------:R-:W-:-:S13]  /*7dd0*/  ISETP.NE.AND P0, PT, R0, RZ, PT ;  /* 0x000000ff0000720c */ /* 0x000fda0003f05270 */
[----:B------:R-:W-:Y:S05]  /*7de0*/  @!P0 BRA `(.L_x_1024) ;  /* 0x0000000400748947 */ /* 0x000fea0003800000 */
[----:B------:R-:W0:Y:S01]  /*7df0*/  S2UR UR7, SR_CgaCtaId ;  /* 0x00000000000779c3 */ /* 0x000e220000008800 */
[----:B------:R-:W-:Y:S01]  /*7e00*/  UMOV UR4, 0x400 ;  /* 0x0000040000047882 */ /* 0x000fe20000000000 */
[----:B------:R-:W-:Y:S02]  /*7e10*/  HADD2.F32 R0, -RZ, R26.H0_H0 ;  /* 0x2000001aff007230 */ /* 0x000fe40000004100 */
[--C-:B------:R-:W-:Y:S02]  /*7e20*/  HADD2.F32 R34, -RZ, R27.reuse.H0_H0 ;  /* 0x2000001bff227230 */ /* 0x100fe40000004100 */
[--C-:B------:R-:W-:Y:S02]  /*7e30*/  HADD2.F32 R35, -RZ, R28.reuse.H0_H0 ;  /* 0x2000001cff237230 */ /* 0x100fe40000004100 */
[----:B------:R-:W-:Y:S02]  /*7e40*/  HADD2.F32 R39, -RZ, R27.H1_H1 ;  /* 0x3000001bff277230 */ /* 0x000fe40000004100 */
[----:B------:R-:W-:-:S02]  /*7e50*/  HADD2.F32 R37, -RZ, R28.H1_H1 ;  /* 0x3000001cff257230 */ /* 0x000fc40000004100 */
[--C-:B------:R-:W-:Y:S02]  /*7e60*/  HADD2.F32 R36, -RZ, R29.reuse.H0_H0 ;  /* 0x2000001dff247230 */ /* 0x100fe40000004100 */
[----:B------:R-:W-:Y:S02]  /*7e70*/  HADD2.F32 R38, -RZ, R26.H1_H1 ;  /* 0x3000001aff267230 */ /* 0x000fe40000004100 */
[----:B------:R-:W-:Y:S02]  /*7e80*/  HADD2.F32 R40, -RZ, R29.H1_H1 ;  /* 0x3000001dff287230 */ /* 0x000fe40000004100 */
[----:B------:R-:W-:Y:S01]  /*7e90*/  HADD2.F32 R42, -RZ, R33.H0_H0 ;  /* 0x20000021ff2a7230 */ /* 0x000fe20000004100 */
[----:B0-----:R-:W-:-:S09]  /*7ea0*/  ULEA UR4, UR7, UR4, 0x18 ;  /* 0x0000000407047291 */ /* 0x001fd2000f8ec0ff */
[----:B------:R-:W0:Y:S04]  /*7eb0*/  LDS.64 R20, [UR4+0xb0] ;  /* 0x0000b004ff147984 */ /* 0x000e280008000a00 */
[----:B------:R-:W1:Y:S01]  /*7ec0*/  LDS.64 R22, [UR4+0xb8] ;  /* 0x0000b804ff167984 */ /* 0x000e620008000a00 */
[--C-:B0-----:R-:W-:Y:S02]  /*7ed0*/  HADD2.F32 R41, -RZ, R20.reuse.H0_H0 ;  /* 0x20000014ff297230 */ /* 0x101fe40000004100 */
[----:B------:R-:W-:-:S03]  /*7ee0*/  HADD2.F32 R20, -RZ, R20.H1_H1 ;  /* 0x30000014ff147230 */ /* 0x000fc60000004100 */
[-C--:B------:R-:W-:Y:S01]  /*7ef0*/  FFMA.FTZ R43, R0, R41.reuse, RZ ;  /* 0x00000029002b7223 */ /* 0x080fe200000100ff */
[-C--:B------:R-:W-:Y:S01]  /*7f00*/  FFMA.FTZ R34, R34, R41.reuse, RZ ;  /* 0x0000002922227223 */ /* 0x080fe200000100ff */
[-C--:B------:R-:W-:Y:S01]  /*7f10*/  FFMA.FTZ R0, R35, R41.reuse, RZ ;  /* 0x0000002923007223 */ /* 0x080fe200000100ff */
[----:B------:R-:W-:Y:S01]  /*7f20*/  FFMA.FTZ R35, R36, R41, RZ ;  /* 0x0000002924237223 */ /* 0x000fe200000100ff */
[-C--:B------:R-:W-:Y:S01]  /*7f30*/  FFMA.FTZ R41, R38, R20.reuse, R43 ;  /* 0x0000001426297223 */ /* 0x080fe2000001002b */
[-C--:B------:R-:W-:Y:S01]  /*7f40*/  FFMA.FTZ R39, R39, R20.reuse, R34 ;  /* 0x0000001427277223 */ /* 0x080fe20000010022 */
[-C--:B------:R-:W-:Y:S01]  /*7f50*/  FFMA.FTZ R37, R37, R20.reuse, R0 ;  /* 0x0000001425257223 */ /* 0x080fe20000010000 */
[----:B------:R-:W-:Y:S02]  /*7f60*/  HADD2.F32 R34, -RZ, R12.H0_H0 ;  /* 0x2000000cff227230 */ /* 0x000fe40000004100 */
[----:B------:R-:W-:Y:S01]  /*7f70*/  FFMA.FTZ R35, R40, R20, R35 ;  /* 0x0000001428237223 */ /* 0x000fe20000010023 */
[----:B------:R-:W-:-:S02]  /*7f80*/  HADD2.F32 R0, -RZ, R21.H0_H0 ;  /* 0x20000015ff007230 */ /* 0x000fc40000004100 */
[----:B------:R-:W-:Y:S02]  /*7f90*/  HADD2.F32 R36, -RZ, R13.H0_H0 ;  /* 0x2000000dff247230 */ /* 0x000fe40000004100 */
[----:B------:R-:W-:Y:S02]  /*7fa0*/  HADD2.F32 R38, -RZ, R14.H0_H0 ;  /* 0x2000000eff267230 */ /* 0x000fe40000004100 */
[-C--:B------:R-:W-:Y:S01]  /*7fb0*/  FFMA.FTZ R20, R34, R0.reuse, R41 ;  /* 0x0000000022147223 */ /* 0x080fe20000010029 */
[----:B------:R-:W-:Y:S02]  /*7fc0*/  HADD2.F32 R21, -RZ, R21.H1_H1 ;  /* 0x30000015ff157230 */ /* 0x000fe40000004100 */
[-C--:B------:R-:W-:Y:S01]  /*7fd0*/  FFMA.FTZ R34, R36, R0.reuse, R39 ;  /* 0x0000000024227223 */ /* 0x080fe20000010027 */
[----:B------:R-:W-:Y:S02]  /*7fe0*/  HADD2.F32 R39, -RZ, R13.H1_H1 ;  /* 0x3000000dff277230 */ /* 0x000fe40000004100 */
[----:B------:R-:W-:Y:S01]  /*7ff0*/  FFMA.FTZ R36, R38, R0, R37 ;  /* 0x0000000026247223 */ /* 0x000fe20000010025 */
[----:B------:R-:W-:-:S02]  /*8000*/  HADD2.F32 R38, -RZ, R15.H0_H0 ;  /* 0x2000000fff267230 */ /* 0x000fc40000004100 */
[----:B------:R-:W-:Y:S02]  /*8010*/  HADD2.F32 R41, -RZ, R14.H1_H1 ;  /* 0x3000000eff297230 */ /* 0x000fe40000004100 */
[-C--:B------:R-:W-:Y:S01]  /*8020*/  FFMA.FTZ R34, R39, R21.reuse, R34 ;  /* 0x0000001527227223 */ /* 0x080fe20000010022 */
[----:B------:R-:W-:Y:S02]  /*8030*/  HADD2.F32 R37, -RZ, R12.H1_H1 ;  /* 0x3000000cff257230 */ /* 0x000fe40000004100 */
[----:B------:R-:W-:Y:S01]  /*8040*/  FFMA.FTZ R0, R38, R0, R35 ;  /* 0x0000000026007223 */ /* 0x000fe20000010023 */
[----:B------:R-:W-:Y:S02]  /*8050*/  HADD2.F32 R39, -RZ, R30.H0_H0 ;  /* 0x2000001eff277230 */ /* 0x000fe40000004100 */
[-C--:B------:R-:W-:Y:S01]  /*8060*/  FFMA.FTZ R35, R41, R21.reuse, R36 ;  /* 0x0000001529237223 */ /* 0x080fe20000010024 */
[----:B-1----:R-:W-:Y:S02]  /*8070*/  HADD2.F32 R36, -RZ, R22.H0_H0 ;  /* 0x20000016ff247230 */ /* 0x002fe40000004100 */
[----:B------:R-:W-:Y:S01]  /*8080*/  FFMA.FTZ R20, R37, R21, R20 ;  /* 0x0000001525147223 */ /* 0x000fe20000010014 */
[----:B------:R-:W-:-:S02]  /*8090*/  HADD2.F32 R43, -RZ, R15.H1_H1 ;  /* 0x3000000fff2b7230 */ /* 0x000fc40000004100 */
[--C-:B------:R-:W-:Y:S02]  /*80a0*/  HADD2.F32 R37, -RZ, R31.reuse.H0_H0 ;  /* 0x2000001fff257230 */ /* 0x100fe40000004100 */
[-C--:B------:R-:W-:Y:S01]  /*80b0*/  FFMA.FTZ R39, R39, R36.reuse, R20 ;  /* 0x0000002427277223 */ /* 0x080fe20000010014 */
[----:B------:R-:W-:Y:S02]  /*80c0*/  HADD2.F32 R22, -RZ, R22.H1_H1 ;  /* 0x30000016ff167230 */ /* 0x000fe40000004100 */
[----:B------:R-:W-:Y:S01]  /*80d0*/  FFMA.FTZ R21, R43, R21, R0 ;  /* 0x000000152b157223 */ /* 0x000fe20000010000 */
[----:B------:R-:W-:Y:S02]  /*80e0*/  HADD2.F32 R40, -RZ, R32.H0_H0 ;  /* 0x20000020ff287230 */ /* 0x000fe40000004100 */
[-C--:B------:R-:W-:Y:S01]  /*80f0*/  FFMA.FTZ R37, R37, R36.reuse, R34 ;  /* 0x0000002425257223 */ /* 0x080fe20000010022 */
[----:B------:R-:W-:Y:S02]  /*8100*/  HADD2.F32 R38, -RZ, R30.H1_H1 ;  /* 0x3000001eff267230 */ /* 0x000fe40000004100 */
[----:B------:R-:W-:Y:S01]  /*8110*/  FFMA.FTZ R21, R42, R36, R21 ;  /* 0x000000242a157223 */ /* 0x000fe20000010015 */
[----:B------:R-:W-:-:S02]  /*8120*/  HADD2.F32 R34, -RZ, R31.H1_H1 ;  /* 0x3000001fff227230 */ /* 0x000fc40000004100 */
[----:B------:R-:W-:Y:S01]  /*8130*/  FFMA.FTZ R35, R40, R36, R35 ;  /* 0x0000002428237223 */ /* 0x000fe20000010023 */
[----:B------:R-:W-:Y:S02]  /*8140*/  HADD2.F32 R0, -RZ, R23.H0_H0 ;  /* 0x20000017ff007230 */ /* 0x000fe40000004100 */
[-C--:B------:R-:W-:Y:S01]  /*8150*/  FFMA.FTZ R39, R38, R22.reuse, R39 ;  /* 0x0000001626277223 */ /* 0x080fe20000010027 */
[----:B------:R-:W-:Y:S02]  /*8160*/  HADD2.F32 R20, -RZ, R18.H0_H0 ;  /* 0x20000012ff147230 */ /* 0x000fe40000004100 */
[----:B------:R-:W-:Y:S01]  /*8170*/  FFMA.FTZ R37, R34, R22, R37 ;  /* 0x0000001622257223 */ /* 0x000fe20000010025 */
[----:B------:R-:W-:Y:S02]  /*8180*/  HADD2.F32 R38, -RZ, R32.H1_H1 ;  /* 0x30000020ff267230 */ /* 0x000fe40000004100 */
[----:B------:R-:W-:Y:S02]  /*8190*/  HADD2.F32 R40, -RZ, R33.H1_H1 ;  /* 0x30000021ff287230 */ /* 0x000fe40000004100 */
[----:B------:R-:W-:Y:S01]  /*81a0*/  FFMA.FTZ R20, R20, R0, R39 ;  /* 0x0000000014147223 */ /* 0x000fe20000010027 */
[----:B------:R-:W-:-:S02]  /*81b0*/  HADD2.F32 R36, -RZ, R19.H0_H0 ;  /* 0x20000013ff247230 */ /* 0x000fc40000004100 */
[-C--:B------:R-:W-:Y:S01]  /*81c0*/  FFMA.FTZ R35, R38, R22.reuse, R35 ;  /* 0x0000001626237223 */ /* 0x080fe20000010023 */
[----:B------:R-:W-:Y:S02]  /*81d0*/  HADD2.F32 R23, -RZ, R23.H1_H1 ;  /* 0x30000017ff177230 */ /* 0x000fe40000004100 */
[----:B------:R-:W-:Y:S01]  /*81e0*/  FFMA.FTZ R21, R40, R22, R21 ;  /* 0x0000001628157223 */ /* 0x000fe20000010015 */
[----:B------:R-:W-:Y:S02]  /*81f0*/  HADD2.F32 R34, -RZ, R24.H0_H0 ;  /* 0x20000018ff227230 */ /* 0x000fe40000004100 */
[-C--:B------:R-:W-:Y:S01]  /*8200*/  FFMA.FTZ R22, R36, R0.reuse, R37 ;  /* 0x0000000024167223 */ /* 0x080fe20000010025 */
[----:B------:R-:W-:Y:S02]  /*8210*/  HADD2.F32 R39, -RZ, R19.H1_H1 ;  /* 0x30000013ff277230 */ /* 0x000fe40000004100 */
        /* <DEDUP_REMOVED lines=26> */
.L_x_1024:
[----:B------:R-:W-:Y:S05]  /*83c0*/  BRA.U UP0, `(.L_x_1009) ;  /* 0x0000000500747547 */ /* 0x000fea000b800000 */
[----:B------:R-:W0:Y:S01]  /*83d0*/  S2UR UR7, SR_CgaCtaId ;  /* 0x00000000000779c3 */ /* 0x000e220000008800 */
[----:B------:R-:W-:Y:S01]  /*83e0*/  UMOV UR4, 0x400 ;  /* 0x0000040000047882 */ /* 0x000fe20000000000 */
[--C-:B------:R-:W-:Y:S02]  /*83f0*/  HADD2.F32 R0, -RZ, R26.reuse.H0_H0 ;  /* 0x2000001aff007230 */ /* 0x100fe40000004100 */
[----:B------:R-:W-:Y:S02]  /*8400*/  HADD2.F32 R38, -RZ, R26.H1_H1 ;  /* 0x3000001aff267230 */ /* 0x000fe40000004100 */
[----:B------:R-:W-:Y:S02]  /*8410*/  HADD2.F32 R26, -RZ, R29.H0_H0 ;  /* 0x2000001dff1a7230 */ /* 0x000fe40000004100 */
[----:B------:R-:W-:Y:S02]  /*8420*/  HADD2.F32 R40, -RZ, R27.H1_H1 ;  /* 0x3000001bff287230 */ /* 0x000fe40000004100 */
[----:B------:R-:W-:-:S02]  /*8430*/  HADD2.F32 R3, -RZ, R3.H0_H0 ;  /* 0x20000003ff037230 */ /* 0x000fc40000004100 */
[----:B-----5:R-:W-:Y:S01]  /*8440*/  HADD2.F32 R5, -RZ, R5.H0_H0 ;  /* 0x20000005ff057230 */ /* 0x020fe20000004100 */
[----:B0-----:R-:W-:-:S09]  /*8450*/  ULEA UR4, UR7, UR4, 0x18 ;  /* 0x0000000407047291 */ /* 0x001fd2000f8ec0ff */
[----:B------:R-:W0:Y:S04]  /*8460*/  LDS.64 R20, [UR4+0xf0] ;  /* 0x0000f004ff147984 */ /* 0x000e280008000a00 */
[----:B------:R-:W1:Y:S01]  /*8470*/  LDS.64 R22, [UR4+0xf8] ;  /* 0x0000f804ff167984 */ /* 0x000e620008000a00 */
[--C-:B0-----:R-:W-:Y:S02]  /*8480*/  HADD2.F32 R37, -RZ, R20.reuse.H0_H0 ;  /* 0x20000014ff257230 */ /* 0x101fe40000004100 */
[----:B------:R-:W-:Y:S02]  /*8490*/  HADD2.F32 R36, -RZ, R20.H1_H1 ;  /* 0x30000014ff247230 */ /* 0x000fe40000004100 */
[--C-:B------:R-:W-:Y:S02]  /*84a0*/  HADD2.F32 R35, -RZ, R21.reuse.H0_H0 ;  /* 0x20000015ff237230 */ /* 0x100fe40000004100 */
[----:B------:R-:W-:-:S02]  /*84b0*/  HADD2.F32 R34, -RZ, R21.H1_H1 ;  /* 0x30000015ff227230 */ /* 0x000fc40000004100 */
[----:B------:R-:W-:Y:S02]  /*84c0*/  HADD2.F32 R20, -RZ, R27.H0_H0 ;  /* 0x2000001bff147230 */ /* 0x000fe40000004100 */
[-C--:B------:R-:W-:Y:S01]  /*84d0*/  FFMA.FTZ R27, R0, R37.reuse, RZ ;  /* 0x00000025001b7223 */ /* 0x080fe200000100ff */
[--C-:B------:R-:W-:Y:S02]  /*84e0*/  HADD2.F32 R21, -RZ, R28.reuse.H0_H0 ;  /* 0x2000001cff157230 */ /* 0x100fe40000004100 */
[-C--:B------:R-:W-:Y:S01]  /*84f0*/  FFMA.FTZ R39, R20, R37.reuse, RZ ;  /* 0x0000002514277223 */ /* 0x080fe200000100ff */
[----:B------:R-:W-:Y:S02]  /*8500*/  FFMA.FTZ R0, R38, R36, R27 ;  /* 0x0000002426007223 */ /* 0x000fe4000001001b */
[-C--:B------:R-:W-:Y:S01]  /*8510*/  FFMA.FTZ R21, R21, R37.reuse, RZ ;  /* 0x0000002515157223 */ /* 0x080fe200000100ff */
[----:B------:R-:W-:Y:S01]  /*8520*/  FFMA.FTZ R37, R26, R37, RZ ;  /* 0x000000251a257223 */ /* 0x000fe200000100ff */
[----:B------:R-:W-:-:S02]  /*8530*/  HADD2.F32 R26, -RZ, R28.H1_H1 ;  /* 0x3000001cff1a7230 */ /* 0x000fc40000004100 */
[-C--:B------:R-:W-:Y:S01]  /*8540*/  FFMA.FTZ R20, R40, R36.reuse, R39 ;  /* 0x0000002428147223 */ /* 0x080fe20000010027 */
        /* <DEDUP_REMOVED lines=22> */
[----:B------:R-:W-:Y:S02]  /*86b0*/  HADD2.F32 R22, -RZ, R22.H1_H1 ;  /* 0x30000016ff167230 */ /* 0x000fe40000004100 */
[----:B------:R-:W-:Y:S01]  /*86c0*/  FFMA.FTZ R21, R14, R12, R21 ;  /* 0x0000000c0e157223 */ /* 0x000fe20000010015 */
[----:B------:R-:W-:-:S02]  /*86d0*/  HADD2.F32 R26, -RZ, R32.H0_H0 ;  /* 0x20000020ff1a7230 */ /* 0x000fc40000004100 */
[-C--:B------:R-:W-:Y:S01]  /*86e0*/  FFMA.FTZ R27, R20, R12.reuse, R27 ;  /* 0x0000000c141b7223 */ /* 0x080fe2000001001b */
[----:B------:R-:W-:Y:S02]  /*86f0*/  HADD2.F32 R14, -RZ, R31.H1_H1 ;  /* 0x3000001fff0e7230 */ /* 0x000fe40000004100 */
[----:B------:R-:W-:Y:S02]  /*8700*/  HADD2.F32 R28, -RZ, R33.H0_H0 ;  /* 0x20000021ff1c7230 */ /* 0x000fe40000004100 */
[----:B------:R-:W-:Y:S01]  /*8710*/  FFMA.FTZ R29, R26, R12, R29 ;  /* 0x0000000c1a1d7223 */ /* 0x000fe2000001001d */
[----:B------:R-:W-:Y:S02]  /*8720*/  HADD2.F32 R0, -RZ, R23.H0_H0 ;  /* 0x20000017ff007230 */ /* 0x000fe40000004100 */
[----:B------:R-:W-:Y:S01]  /*8730*/  FFMA.FTZ R27, R14, R22, R27 ;  /* 0x000000160e1b7223 */ /* 0x000fe2000001001b */
[----:B------:R-:W-:Y:S02]  /*8740*/  HADD2.F32 R30, -RZ, R30.H1_H1 ;  /* 0x3000001eff1e7230 */ /* 0x000fe40000004100 */
        /* <DEDUP_REMOVED lines=25> */
[----:B------:R-:W-:Y:S01]  /*88e0*/  FMUL.FTZ R14, R3, R14 ;  /* 0x0000000e030e7220 */ /* 0x000fe20000410000 */
[----:B------:R-:W-:Y:S01]  /*88f0*/  FMUL.FTZ R12, R13, R12 ;  /* 0x0000000c0d0c7220 */ /* 0x000fe20000410000 */
[----:B------:R-:W-:Y:S01]  /*8900*/  FMUL.FTZ R18, R15, R18 ;  /* 0x000000120f127220 */ /* 0x000fe20000410000 */
[----:B------:R-:W-:-:S02]  /*8910*/  FMUL.FTZ R0, R5, R0 ;  /* 0x0000000005007220 */ /* 0x000fc40000410000 */
[----:B------:R-:W-:Y:S02]  /*8920*/  F2FP.F16.F32.PACK_AB R14, RZ, R14 ;  /* 0x0000000eff0e723e */ /* 0x000fe400000000ff */
[----:B------:R-:W-:Y:S02]  /*8930*/  F2FP.F16.F32.PACK_AB R12, RZ, R12 ;  /* 0x0000000cff0c723e */ /* 0x000fe400000000ff */
[----:B------:R-:W-:Y:S02]  /*8940*/  F2FP.F16.F32.PACK_AB R18, RZ, R18 ;  /* 0x00000012ff12723e */ /* 0x000fe400000000ff */
[----:B------:R-:W-:Y:S02]  /*8950*/  F2FP.F16.F32.PACK_AB R0, RZ, R0 ;  /* 0x00000000ff00723e */ /* 0x000fe400000000ff */
[----:B------:R-:W-:Y:S02]  /*8960*/  PRMT R12, R12, 0x5410, R14 ;  /* 0x000054100c0c7816 */ /* 0x000fe4000000000e */
[----:B------:R-:W-:-:S03]  /*8970*/  PRMT R18, R18, 0x5410, R0 ;  /* 0x0000541012127816 */ /* 0x000fc60000000000 */
[----:B------:R-:W-:Y:S02]  /*8980*/  HFMA2 R16, R12, 1, 1, R16 ;  /* 0x3c003c000c107831 */ /* 0x000fe40000000010 */
[----:B------:R-:W-:-:S07]  /*8990*/  HADD2 R17, R18, R17 ;  /* 0x0000001112117230 */ /* 0x000fce0000000000 */
.L_x_1009:
[----:B------:R-:W0:Y:S01]  /*89a0*/  S2R R0, SR_TID.X ;  /* 0x0000000000007919 */ /* 0x000e220000002100 */
[----:B------:R-:W1:Y:S01]  /*89b0*/  LDC.64 R2, c[0x0][0x3a0] ;  /* 0x0000e800ff027b82 */ /* 0x000e620000000a00 */
[----:B-----5:R-:W-:Y:S01]  /*89c0*/  MOV R5, UR12 ;  /* 0x0000000c00057c02 */ /* 0x020fe20008000f00 */
[----:B------:R-:W-:-:S03]  /*89d0*/  USHF.L.U32 UR6, UR6, 0x2, URZ ;  /* 0x0000000206067899 */ /* 0x000fc600080006ff */
        /* <DEDUP_REMOVED lines=14> */
.L_x_1028:
[----:B------:R-:W0:Y:S02]  /*8ac0*/  LDS R12, [R4] ;  /* 0x00000000040c7984 */ /* 0x000e240000000800 */
[----:B0-----:R-:W-:-:S05]  /*8ad0*/  HFMA2 R13, R12, 1, 1, R7 ;  /* 0x3c003c000c0d7831 */ /* 0x001fca0000000007 */
[----:B------:R-:W0:Y:S02]  /*8ae0*/  ATOMS.CAST.SPIN P0, [R4], R12, R13 ;  /* 0x0000000c0400758d */ /* 0x000e24000180000d */
[----:B0-----:R-:W-:Y:S05]  /*8af0*/  @!P0 BRA `(.L_x_1028) ;  /* 0xfffffffc00f08947 */ /* 0x001fea000383ffff */
[----:B------:R-:W-:Y:S05]  /*8b00*/  BRA `(.L_x_1026) ;  /* 0x00000000000c7947 */ /* 0x000fea0003800000 */
.L_x_1027:
[----:B------:R-:W2:Y:S02]  /*8b10*/  LD.E R0, desc[UR10][R2.64] ;  /* 0x0000000a02007980 */ /* 0x000ea4000c101900 */
[----:B--2---:R-:W-:-:S05]  /*8b20*/  IADD3 R5, PT, PT, R7, R0, RZ ;  /* 0x0000000007057210 */ /* 0x004fca0007ffe0ff */
[----:B------:R0:W-:Y:S02]  /*8b30*/  ST.E desc[UR10][R2.64], R5 ;  /* 0x0000000502007985 */ /* 0x0001e4000c10190a */
.L_x_1026:
[----:B------:R-:W-:Y:S05]  /*8b40*/  BSYNC.RECONVERGENT B0 ;  /* 0x0000000000007941 */ /* 0x000fea0003800200 */
.L_x_1025:
[----:B------:R1:W-:Y:S01]  /*8b50*/  ATOM.E.ADD.F16x2.RN.STRONG.GPU P0, RZ, desc[UR10][R2.64+0x4], R6 ;  /* 0x8000040602ff79a2 */ /* 0x0003e2000c10e10a */
[----:B------:R-:W-:Y:S04]  /*8b60*/  BSSY.RECONVERGENT B0, `(.L_x_1029) ;  /* 0x000000f000007945 */ /* 0x000fe80003800200 */
[----:B-1----:R-:W-:Y:S05]  /*8b70*/  @P0 BRA `(.L_x_1030) ;  /* 0x0000000000340947 */ /* 0x002fea0003800000 */
[----:B------:R-:W1:Y:S02]  /*8b80*/  QSPC.E.S P0, RZ, [R2+0x4] ;  /* 0x0000040002ff73aa */ /* 0x000e640000000500 */
[----:B-1----:R-:W-:Y:S05]  /*8b90*/  @!P0 BRA `(.L_x_1031) ;  /* 0x0000000000208947 */ /* 0x002fea0003800000 */
[----:B------:R-:W-:-:S04]  /*8ba0*/  MOV R4, R2 ;  /* 0x0000000200047202 */ /* 0x000fc80000000f00 */
[----:B------:R-:W-:Y:S02]  /*8bb0*/  MOV R4, R4 ;  /* 0x0000000400047202 */ /* 0x000fe40000000f00 */
[----:B0-----:R-:W-:-:S07]  /*8bc0*/  MOV R5, R6 ;  /* 0x0000000600057202 */ /* 0x001fce0000000f00 */
.L_x_1032:
[----:B------:R-:W0:Y:S02]  /*8bd0*/  LDS R6, [R4+0x4] ;  /* 0x0000040004067984 */ /* 0x000e240000000800 */
[----:B0-----:R-:W-:-:S05]  /*8be0*/  HADD2 R7, R6, R5 ;  /* 0x0000000506077230 */ /* 0x001fca0000000000 */
[----:B------:R-:W0:Y:S02]  /*8bf0*/  ATOMS.CAST.SPIN P0, [R4+0x4], R6, R7 ;  /* 0x000004060400758d */ /* 0x000e240001800007 */
[----:B0-----:R-:W-:Y:S05]  /*8c00*/  @!P0 BRA `(.L_x_1032) ;  /* 0xfffffffc00f08947 */ /* 0x001fea000383ffff */
[----:B------:R-:W-:Y:S05]  /*8c10*/  BRA `(.L_x_1030) ;  /* 0x00000000000c7947 */ /* 0x000fea0003800000 */
.L_x_1031:
[----:B------:R-:W0:Y:S02]  /*8c20*/  LD.E R0, desc[UR10][R2.64+0x4] ;  /* 0x0000040a02007980 */ /* 0x000e24000c101900 */
[----:B0-----:R-:W-:-:S05]  /*8c30*/  IADD3 R5, PT, PT, R6, R0, RZ ;  /* 0x0000000006057210 */ /* 0x001fca0007ffe0ff */
[----:B------:R1:W-:Y:S02]  /*8c40*/  ST.E desc[UR10][R2.64+0x4], R5 ;  /* 0x0000040502007985 */ /* 0x0003e4000c10190a */
.L_x_1030:
[----:B------:R-:W-:Y:S05]  /*8c50*/  BSYNC.RECONVERGENT B0 ;  /* 0x0000000000007941 */ /* 0x000fea0003800200 */
.L_x_1029:
        /* <DEDUP_REMOVED lines=11> */
.L_x_1036:
[----:B------:R-:W0:Y:S02]  /*8d10*/  LDS R6, [R4] ;  /* 0x0000000004067984 */ /* 0x000e240000000800 */
[----:B0-----:R-:W-:-:S05]  /*8d20*/  HFMA2 R7, R6, 1, 1, R8 ;  /* 0x3c003c0006077831 */ /* 0x001fca0000000008 */
[----:B------:R-:W0:Y:S02]  /*8d30*/  ATOMS.CAST.SPIN P0, [R4], R6, R7 ;  /* 0x000000060400758d */ /* 0x000e240001800007 */
[----:B0-----:R-:W-:Y:S05]  /*8d40*/  @!P0 BRA `(.L_x_1036) ;  /* 0xfffffffc00f08947 */ /* 0x001fea000383ffff */
[----:B------:R-:W-:Y:S05]  /*8d50*/  BRA `(.L_x_1034) ;  /* 0x00000000000c7947 */ /* 0x000fea0003800000 */
.L_x_1035:
[----:B------:R-:W2:Y:S02]  /*8d60*/  LD.E R0, desc[UR10][R2.64] ;  /* 0x0000000a02007980 */ /* 0x000ea4000c101900 */
[----:B--2---:R-:W-:-:S05]  /*8d70*/  IADD3 R5, PT, PT, R8, R0, RZ ;  /* 0x0000000008057210 */ /* 0x004fca0007ffe0ff */
[----:B------:R0:W-:Y:S02]  /*8d80*/  ST.E desc[UR10][R2.64], R5 ;  /* 0x0000000502007985 */ /* 0x0001e4000c10190a */
.L_x_1034:
[----:B------:R-:W-:Y:S05]  /*8d90*/  BSYNC.RECONVERGENT B0 ;  /* 0x0000000000007941 */ /* 0x000fea0003800200 */
.L_x_1033:
[----:B------:R1:W-:Y:S01]  /*8da0*/  ATOM.E.ADD.F16x2.RN.STRONG.GPU P0, RZ, desc[UR10][R2.64+0x4], R9 ;  /* 0x8000040902ff79a2 */ /* 0x0003e2000c10e10a */
[----:B------:R-:W-:Y:S04]  /*8db0*/  BSSY.RECONVERGENT B0, `(.L_x_1037) ;  /* 0x000000e000007945 */ /* 0x000fe80003800200 */
[----:B-1----:R-:W-:Y:S05]  /*8dc0*/  @P0 BRA `(.L_x_1038) ;  /* 0x0000000000300947 */ /* 0x002fea0003800000 */
[----:B------:R-:W1:Y:S02]  /*8dd0*/  QSPC.E.S P0, RZ, [R2+0x4] ;  /* 0x0000040002ff73aa */ /* 0x000e640000000500 */
[----:B-1----:R-:W-:Y:S05]  /*8de0*/  @!P0 BRA `(.L_x_1039) ;  /* 0x00000000001c8947 */ /* 0x002fea0003800000 */
[----:B------:R-:W-:-:S04]  /*8df0*/  MOV R4, R2 ;  /* 0x0000000200047202 */ /* 0x000fc80000000f00 */
[----:B------:R-:W-:-:S07]  /*8e00*/  MOV R4, R4 ;  /* 0x0000000400047202 */ /* 0x000fce0000000f00 */
.L_x_1040:
[----:B------:R-:W1:Y:S02]  /*8e10*/  LDS R6, [R4+0x4] ;  /* 0x0000040004067984 */ /* 0x000e640000000800 */
[----:B-1----:R-:W-:-:S05]  /*8e20*/  HADD2 R7, R6, R9 ;  /* 0x0000000906077230 */ /* 0x002fca0000000000 */
[----:B------:R-:W1:Y:S02]  /*8e30*/  ATOMS.CAST.SPIN P0, [R4+0x4], R6, R7 ;  /* 0x000004060400758d */ /* 0x000e640001800007 */
[----:B-1----:R-:W-:Y:S05]  /*8e40*/  @!P0 BRA `(.L_x_1040) ;  /* 0xfffffffc00f08947 */ /* 0x002fea000383ffff */
[----:B------:R-:W-:Y:S05]  /*8e50*/  BRA `(.L_x_1038) ;  /* 0x00000000000c7947 */ /* 0x000fea0003800000 */
.L_x_1039:
[----:B------:R-:W0:Y:S02]  /*8e60*/  LD.E R0, desc[UR10][R2.64+0x4] ;  /* 0x0000040a02007980 */ /* 0x000e24000c101900 */
[----:B0-----:R-:W-:-:S05]  /*8e70*/  IADD3 R5, PT, PT, R9, R0, RZ ;  /* 0x0000000009057210 */ /* 0x001fca0007ffe0ff */
[----:B------:R1:W-:Y:S02]  /*8e80*/  ST.E desc[UR10][R2.64+0x4], R5 ;  /* 0x0000040502007985 */ /* 0x0003e4000c10190a */
.L_x_1038:
[----:B------:R-:W-:Y:S05]  /*8e90*/  BSYNC.RECONVERGENT B0 ;  /* 0x0000000000007941 */ /* 0x000fea0003800200 */
.L_x_1037:
        /* <DEDUP_REMOVED lines=12> */
.L_x_1044:
[----:B------:R-:W0:Y:S02]  /*8f60*/  LDS R6, [R4] ;  /* 0x0000000004067984 */ /* 0x000e240000000800 */
[----:B0-----:R-:W-:-:S05]  /*8f70*/  HFMA2 R7, R6, 1, 1, R10 ;  /* 0x3c003c0006077831 */ /* 0x001fca000000000a */
[----:B------:R-:W0:Y:S02]  /*8f80*/  ATOMS.CAST.SPIN P0, [R4], R6, R7 ;  /* 0x000000060400758d */ /* 0x000e240001800007 */
[----:B0-----:R-:W-:Y:S05]  /*8f90*/  @!P0 BRA `(.L_x_1044) ;  /* 0xfffffffc00f08947 */ /* 0x001fea000383ffff */
[----:B------:R-:W-:Y:S05]  /*8fa0*/  BRA `(.L_x_1042) ;  /* 0x00000000000c7947 */ /* 0x000fea0003800000 */
.L_x_1043:
[----:B------:R-:W2:Y:S02]  /*8fb0*/  LD.E R0, desc[UR10][R2.64] ;  /* 0x0000000a02007980 */ /* 0x000ea4000c101900 */
[----:B--2---:R-:W-:-:S05]  /*8fc0*/  IADD3 R5, PT, PT, R10, R0, RZ ;  /* 0x000000000a057210 */ /* 0x004fca0007ffe0ff */
[----:B------:R0:W-:Y:S02]  /*8fd0*/  ST.E desc[UR10][R2.64], R5 ;  /* 0x0000000502007985 */ /* 0x0001e4000c10190a */
.L_x_1042:
[----:B------:R-:W-:Y:S05]  /*8fe0*/  BSYNC.RECONVERGENT B0 ;  /* 0x0000000000007941 */ /* 0x000fea0003800200 */
.L_x_1041:
[----:B------:R1:W-:Y:S01]  /*8ff0*/  ATOM.E.ADD.F16x2.RN.STRONG.GPU P0, RZ, desc[UR10][R2.64+0x4], R11 ;  /* 0x8000040b02ff79a2 */ /* 0x0003e2000c10e10a */
[----:B------:R-:W-:Y:S04]  /*9000*/  BSSY.RECONVERGENT B0, `(.L_x_1045) ;  /* 0x000000e000007945 */ /* 0x000fe80003800200 */
[----:B-1----:R-:W-:Y:S05]  /*9010*/  @P0 BRA `(.L_x_1046) ;  /* 0x0000000000300947 */ /* 0x002fea0003800000 */
[----:B------:R-:W1:Y:S02]  /*9020*/  QSPC.E.S P0, RZ, [R2+0x4] ;  /* 0x0000040002ff73aa */ /* 0x000e640000000500 */
[----:B-1----:R-:W-:Y:S05]  /*9030*/  @!P0 BRA `(.L_x_1047) ;  /* 0x00000000001c8947 */ /* 0x002fea0003800000 */
[----:B------:R-:W-:-:S04]  /*9040*/  MOV R4, R2 ;  /* 0x0000000200047202 */ /* 0x000fc80000000f00 */
[----:B------:R-:W-:-:S07]  /*9050*/  MOV R4, R4 ;  /* 0x0000000400047202 */ /* 0x000fce0000000f00 */
.L_x_1048:
[----:B------:R-:W1:Y:S02]  /*9060*/  LDS R6, [R4+0x4] ;  /* 0x0000040004067984 */ /* 0x000e640000000800 */
[----:B-1----:R-:W-:-:S05]  /*9070*/  HADD2 R7, R6, R11 ;  /* 0x0000000b06077230 */ /* 0x002fca0000000000 */
[----:B------:R-:W1:Y:S02]  /*9080*/  ATOMS.CAST.SPIN P0, [R4+0x4], R6, R7 ;  /* 0x000004060400758d */ /* 0x000e640001800007 */
[----:B-1----:R-:W-:Y:S05]  /*9090*/  @!P0 BRA `(.L_x_1048) ;  /* 0xfffffffc00f08947 */ /* 0x002fea000383ffff */
[----:B------:R-:W-:Y:S05]  /*90a0*/  BRA `(.L_x_1046) ;  /* 0x00000000000c7947 */ /* 0x000fea0003800000 */
.L_x_1047:
[----:B------:R-:W0:Y:S02]  /*90b0*/  LD.E R0, desc[UR10][R2.64+0x4] ;  /* 0x0000040a02007980 */ /* 0x000e24000c101900 */
[----:B0-----:R-:W-:-:S05]  /*90c0*/  IADD3 R5, PT, PT, R11, R0, RZ ;  /* 0x000000000b057210 */ /* 0x001fca0007ffe0ff */
[----:B------:R1:W-:Y:S02]  /*90d0*/  ST.E desc[UR10][R2.64+0x4], R5 ;  /* 0x0000040502007985 */ /* 0x0003e4000c10190a */
.L_x_1046:
[----:B------:R-:W-:Y:S05]  /*90e0*/  BSYNC.RECONVERGENT B0 ;  /* 0x0000000000007941 */ /* 0x000fea0003800200 */
.L_x_1045:
        /* <DEDUP_REMOVED lines=12> */
.L_x_1052:
[----:B------:R-:W0:Y:S02]  /*91b0*/  LDS R6, [R4] ;  /* 0x0000000004067984 */ /* 0x000e240000000800 */
[----:B0-----:R-:W-:-:S05]  /*91c0*/  HFMA2 R7, R6, 1, 1, R16 ;  /* 0x3c003c0006077831 */ /* 0x001fca0000000010 */
[----:B------:R-:W0:Y:S02]  /*91d0*/  ATOMS.CAST.SPIN P0, [R4], R6, R7 ;  /* 0x000000060400758d */ /* 0x000e240001800007 */
[----:B0-----:R-:W-:Y:S05]  /*91e0*/  @!P0 BRA `(.L_x_1052) ;  /* 0xfffffffc00f08947 */ /* 0x001fea000383ffff */
[----:B------:R-:W-:Y:S05]  /*91f0*/  BRA `(.L_x_1050) ;  /* 0x00000000000c7947 */ /* 0x000fea0003800000 */
.L_x_1051:
[----:B------:R-:W2:Y:S02]  /*9200*/  LD.E R0, desc[UR10][R2.64] ;  /* 0x0000000a02007980 */ /* 0x000ea4000c101900 */
[----:B--2---:R-:W-:-:S05]  /*9210*/  IADD3 R5, PT, PT, R16, R0, RZ ;  /* 0x0000000010057210 */ /* 0x004fca0007ffe0ff */
[----:B------:R0:W-:Y:S02]  /*9220*/  ST.E desc[UR10][R2.64], R5 ;  /* 0x0000000502007985 */ /* 0x0001e4000c10190a */
.L_x_1050:
[----:B------:R-:W-:Y:S05]  /*9230*/  BSYNC.RECONVERGENT B0 ;  /* 0x0000000000007941 */ /* 0x000fea0003800200 */
.L_x_1049:
[----:B------:R1:W-:Y:S02]  /*9240*/  ATOM.E.ADD.F16x2.RN.STRONG.GPU P0, RZ, desc[UR10][R2.64+0x4], R17 ;  /* 0x8000041102ff79a2 */ /* 0x0003e4000c10e10a */
[----:B-1----:R-:W-:Y:S05]  /*9250*/  @P0 EXIT ;  /* 0x000000000000094d */ /* 0x002fea0003800000 */
[----:B------:R-:W1:Y:S02]  /*9260*/  QSPC.E.S P0, RZ, [R2+0x4] ;  /* 0x0000040002ff73aa */ /* 0x000e640000000500 */
[----:B-1----:R-:W-:Y:S05]  /*9270*/  @!P0 BRA `(.L_x_1053) ;  /* 0x0000000000188947 */ /* 0x002fea0003800000 */
[----:B0-----:R-:W-:-:S07]  /*9280*/  MOV R2, R2 ;  /* 0x0000000200027202 */ /* 0x001fce0000000f00 */
.L_x_1054:
[----:B------:R-:W0:Y:S02]  /*9290*/  LDS R4, [R2+0x4] ;  /* 0x0000040002047984 */ /* 0x000e240000000800 */
[----:B0-----:R-:W-:-:S05]  /*92a0*/  HADD2 R5, R4, R17 ;  /* 0x0000001104057230 */ /* 0x001fca0000000000 */
[----:B------:R-:W0:Y:S02]  /*92b0*/  ATOMS.CAST.SPIN P0, [R2+0x4], R4, R5 ;  /* 0x000004040200758d */ /* 0x000e240001800005 */
[----:B0-----:R-:W-:Y:S05]  /*92c0*/  @!P0 BRA `(.L_x_1054) ;  /* 0xfffffffc00f08947 */ /* 0x001fea000383ffff */
[----:B------:R-:W-:Y:S05]  /*92d0*/  EXIT ;  /* 0x000000000000794d */ /* 0x000fea0003800000 */
.L_x_1053:
[----:B------:R-:W0:Y:S02]  /*92e0*/  LD.E R0, desc[UR10][R2.64+0x4] ;  /* 0x0000040a02007980 */ /* 0x000e24000c101900 */
[----:B0-----:R-:W-:-:S05]  /*92f0*/  IADD3 R5, PT, PT, R17, R0, RZ ;  /* 0x0000000011057210 */ /* 0x001fca0007ffe0ff */
[----:B------:R-:W-:Y:S01]  /*9300*/  ST.E desc[UR10][R2.64+0x4], R5 ;  /* 0x0000040502007985 */ /* 0x000fe2000c10190a */
[----:B------:R-:W-:Y:S05]  /*9310*/  EXIT ;  /* 0x000000000000794d */ /* 0x000fea0003800000 */
.L_x_1055:
        /* <DEDUP_REMOVED lines=14> */
.L_x_3927:


//--------------------- .text._Z23gemm_half_q_half_kernelILi4ELi12ELb1ELb0ELi32EEvPK6__halfPKjS4_S2_PS0_iiiiPKtS7_iiiiiibS2_i --------------------------
	.section	.text._Z23gemm_half_q_half_kernelILi4ELi12ELb1ELb0ELi32EEvPK6__halfPKjS4_S2_PS0_iiiiPKtS7_iiiiiibS2_i,"ax",@progbits
	.align	128
        .global         _Z23gemm_half_q_half_kernelILi4ELi12ELb1ELb0ELi32EEvPK6__halfPKjS4_S2_PS0_iiiiPKtS7_iiiiiibS2_i
        .type           _Z23gemm_half_q_half_kernelILi4ELi12ELb1ELb0ELi32EEvPK6__halfPKjS4_S2_PS0_iiiiPKtS7_iiiiiibS2_i,@function
        .size           _Z23gemm_half_q_half_kernelILi4ELi12ELb1ELb0ELi32EEvPK6__halfPKjS4_S2_PS0_iiiiPKtS7_iiiiiibS2_i,(.L_x_3928 - _Z23gemm_half_q_half_kernelILi4ELi12ELb1ELb0ELi32EEvPK6__halfPKjS4_S2_PS0_iiiiPKtS7_iiiiiibS2_i)
        .other          _Z23gemm_half_q_half_kernelILi4ELi12ELb1ELb0ELi32EEvPK6__halfPKjS4_S2_PS0_iiiiPKtS7_iiiiiibS2_i,@"STO_CUDA_ENTRY STV_DEFAULT"
_Z23gemm_half_q_half_kernelILi4ELi12ELb1ELb0ELi32EEvPK6__halfPKjS4_S2_PS0_iiiiPKtS7_iiiiiibS2_i:
.text._Z23gemm_half_q_half_kernelILi4ELi12ELb1ELb0ELi32EEvPK6__halfPKjS4_S2_PS0_iiiiPKtS7_iiiiiibS2_i:
        /* <DEDUP_REMOVED lines=35> */
.L_x_1056:
        /* <DEDUP_REMOVED lines=43> */
.L_x_1062:
[C---:B------:R-:W-:Y:S02]  /*04e0*/  IADD3 R6, PT, PT, R9.reuse, UR7, RZ ;  /* 0x0000000709067c10 */ /* 0x040fe4000fffe0ff */
[----:B------:R-:W-:Y:S02]  /*04f0*/  IADD3 R5, P3, PT, R20, R9, RZ ;  /* 0x0000000914057210 */ /* 0x000fe40007f7e0ff */
[----:B------:R-:W-:Y:S02]  /*0500*/  IADD3 R7, PT, PT, R6, UR7, RZ ;  /* 0x0000000706077c10 */ /* 0x000fe4000fffe0ff */
[----:B------:R-:W-:Y:S02]  /*0510*/  LEA.HI.X.SX32 R10, R9, RZ, 0x1, P3 ;  /* 0x000000ff090a7211 */ /* 0x000fe400018f0eff */
[----:B------:R-:W-:Y:S02]  /*0520*/  LEA R4, P3, R5, UR8, 0x1 ;  /* 0x0000000805047c11 */ /* 0x000fe4000f8608ff */
        /* <DEDUP_REMOVED lines=27> */
.L_x_1061:
[----:B------:R-:W-:-:S04]  /*06e0*/  IADD3 R4, PT, PT, RZ, -R14, RZ ;  /* 0x8000000eff047210 */ /* 0x000fc80007ffe0ff */
[----:B------:R-:W-:-:S13]  /*06f0*/  ISETP.GT.AND P3, PT, R4, 0x1, PT ;  /* 0x000000010400780c */ /* 0x000fda0003f64270 */
[----:B------:R-:W-:Y:S05]  /*0700*/  @!P3 BRA `(.L_x_1063) ;  /* 0x000000000044b947 */ /* 0x000fea0003800000 */
[C---:B------:R-:W-:Y:S02]  /*0710*/  IADD3 R10, PT, PT, R9.reuse, UR7, RZ ;  /* 0x00000007090a7c10 */ /* 0x040fe4000fffe0ff */
        /* <DEDUP_REMOVED lines=16> */
.L_x_1063:
[----:B------:R-:W-:-:S13]  /*0820*/  ISETP.EQ.AND P3, PT, R14, RZ, PT ;  /* 0x000000ff0e00720c */ /* 0x000fda0003f62270 */
[----:B------:R-:W-:Y:S05]  /*0830*/  @!P1 BRA P3, `(.L_x_1058) ;  /* 0x0000000400789947 */ /* 0x000fea0001800000 */
.L_x_1060:
        /* <DEDUP_REMOVED lines=12> */
.L_x_1059:
        /* <DEDUP_REMOVED lines=16> */
.L_x_1066:
        /* <DEDUP_REMOVED lines=32> */
.L_x_1065:
        /* <DEDUP_REMOVED lines=21> */
.L_x_1067:
[----:B------:R-:W-:-:S13]  /*0d50*/  ISETP.NE.OR P1, PT, R14, RZ, P1 ;  /* 0x000000ff0e00720c */ /* 0x000fda0000f25670 */
[----:B------:R-:W-:Y:S05]  /*0d60*/  @!P1 BRA `(.L_x_1058) ;  /* 0x00000000002c9947 */ /* 0x000fea0003800000 */
.L_x_1064:
        /* <DEDUP_REMOVED lines=11> */
.L_x_1058:
[----:B------:R-:W-:Y:S05]  /*0e20*/  BSYNC.RECONVERGENT B0 ;  /* 0x0000000000007941 */ /* 0x000fea0003800200 */
.L_x_1057:
        /* <DEDUP_REMOVED lines=10> */
[----:B------:R-:W-:-:S03]  /*0ed0*/  IMAD R4, R91, R89, RZ ;  /* 0x000000595b047224 */ /* 0x000fc600078e02ff */
        /* <DEDUP_REMOVED lines=10> */
.L_x_1071:
        /* <DEDUP_REMOVED lines=15> */
.L_x_1070:
        /* <DEDUP_REMOVED lines=12> */
.L_x_1072:
[----:B------:R-:W-:-:S13]  /*1130*/  ISETP.NE.OR P1, PT, R9, RZ, P1 ;  /* 0x000000ff0900720c */ /* 0x000fda0000f25670 */
[----:B------:R-:W-:Y:S05]  /*1140*/  @!P1 BRA `(.L_x_1068) ;  /* 0x00000000001c9947 */ /* 0x000fea0003800000 */
.L_x_1069:
[----:B0-----:R-:W0:Y:S02]  /*1150*/  LDC.64 R4, c[0x0][0x3a0] ;  /* 0x0000e800ff047b82 */ /* 0x001e240000000a00 */
.L_x_1073:
[C---:B0-----:R-:W-:Y:S01]  /*1160*/  IMAD.WIDE R6, R16.reuse, 0x2, R4 ;  /* 0x0000000210067825 */ /* 0x041fe200078e0204 */
[----:B------:R-:W-:Y:S02]  /*1170*/  IADD3 R9, PT, PT, R9, 0x1, RZ ;  /* 0x0000000109097810 */ /* 0x000fe40007ffe0ff */
[----:B------:R-:W-:Y:S02]  /*1180*/  IADD3 R16, PT, PT, R16, R89, RZ ;  /* 0x0000005910107210 */ /* 0x000fe40007ffe0ff */
[----:B------:R1:W-:Y:S01]  /*1190*/  STG.E.64 desc[UR10][R6.64], RZ ;  /* 0x000000ff06007986 */ /* 0x0003e2000c101b0a */
[----:B------:R-:W-:-:S13]  /*11a0*/  ISETP.NE.AND P1, PT, R9, RZ, PT ;  /* 0x000000ff0900720c */ /* 0x000fda0003f25270 */
[----:B-1----:R-:W-:Y:S05]  /*11b0*/  @P1 BRA `(.L_x_1073) ;  /* 0xfffffffc00e81947 */ /* 0x002fea000383ffff */
.L_x_1068:
        /* <DEDUP_REMOVED lines=20> */
.L_x_1075:
        /* <DEDUP_REMOVED lines=13> */
[----:B------:R-:W4:Y:S01]  /*13d0*/  LDG.E.U16.CONSTANT R4, desc[UR10][R4.64] ;  /* 0x0000000a04047981 */ /* 0x000f22000c1e9500 */
        /* <DEDUP_REMOVED lines=11> */
[----:B------:R-:W-:Y:S01]  /*1490*/  IADD3 R19, PT, PT, R16, 0x1, R19 ;  /* 0x0000000110137810 */ /* 0x000fe20007ffe013 */
[C---:B------:R-:W-:Y:S01]  /*14a0*/  IMAD R16, R17.reuse, R17, R17 ;  /* 0x0000001111107224 */ /* 0x040fe200078e0211 */
[----:B------:R-:W-:Y:S01]  /*14b0*/  IADD3 R2, PT, PT, R2, 0x1, R3 ;  /* 0x0000000102027810 */ /* 0x000fe20007ffe003 */
[----:B------:R-:W-:Y:S01]  /*14c0*/  IMAD R3, R14, R14, R14 ;  /* 0x0000000e0e037224 */ /* 0x000fe200078e020e */
[----:B---3--:R-:W-:Y:S02]  /*14d0*/  IADD3 R15, PT, PT, R6, R15, RZ ;  /* 0x0000000f060f7210 */ /* 0x008fe40007ffe0ff */
[----:B------:R-:W-:Y:S01]  /*14e0*/  IADD3 R16, PT, PT, R17, 0x1, R16 ;  /* 0x0000000111107810 */ /* 0x000fe20007ffe010 */
[----:B------:R-:W4:Y:S01]  /*14f0*/  I2F.F16 R19, R19 ;  /* 0x0000001300137306 */ /* 0x000f220000200c00 */
[----:B------:R-:W-:-:S02]  /*1500*/  IADD3 R3, PT, PT, R14, 0x1, R3 ;  /* 0x000000010e037810 */ /* 0x000fc40007ffe003 */
[----:B------:R-:W-:-:S05]  /*1510*/  ISETP.GE.AND P1, PT, R15, R92, PT ;  /* 0x0000005c0f00720c */ /* 0x000fca0003f26270 */
[----:B------:R-:W0:Y:S01]  /*1520*/  I2F.F16 R43, R16 ;  /* 0x00000010002b7306 */ /* 0x000e220000200c00 */
[----:B----4-:R-:W-:-:S07]  /*1530*/  HMUL2 R44, R19.H0_H0, R4.H0_H0 ;  /* 0x20000004132c7232 */ /* 0x010fce0000000800 */
[----:B------:R-:W2:Y:S01]  /*1540*/  I2F.F16 R5, R2 ;  /* 0x0000000200057306 */ /* 0x000ea20000200c00 */
[----:B0-----:R-:W-:-:S07]  /*1550*/  HMUL2 R43, R43.H0_H0, R4.H0_H0 ;  /* 0x200000042b2b7232 */ /* 0x001fce0000000800 */
[----:B------:R-:W0:Y:S01]  /*1560*/  I2F.F16 R41, R3 ;  /* 0x0000000300297306 */ /* 0x000e220000200c00 */
[-C--:B--2---:R-:W-:Y:S02]  /*1570*/  HMUL2 R42, R5.H0_H0, R4.reuse.H0_H0 ;  /* 0x20000004052a7232 */ /* 0x084fe40000000800 */
[----:B0-----:R-:W-:Y:S01]  /*1580*/  HMUL2 R41, R41.H0_H0, R4.H0_H0 ;  /* 0x2000000429297232 */ /* 0x001fe20000000800 */
[----:B------:R-:W-:Y:S06]  /*1590*/  @!P1 BRA `(.L_x_1075) ;  /* 0xfffffffc00589947 */ /* 0x000fec000383ffff */
.L_x_1074:
[C---:B------:R-:W-:Y:S01]  /*15a0*/  ISETP.GT.AND P1, PT, R95.reuse, UR6, PT ;  /* 0x000000065f007c0c */ /* 0x040fe2000bf24270 */
[----:B0-----:R-:W-:Y:S01]  /*15b0*/  HFMA2 R7, -RZ, RZ, 0, 0 ;  /* 0x00000000ff077431 */ /* 0x001fe200000001ff */
[----:B------:R-:W-:Y:S01]  /*15c0*/  SHF.R.S32.HI R3, RZ, 0x1f, R18 ;  /* 0x0000001fff037819 */ /* 0x000fe20000011412 */
[----:B------:R-:W-:Y:S01]  /*15d0*/  HFMA2 R2, -RZ, RZ, 0, 0 ;  /* 0x00000000ff027431 */ /* 0x000fe200000001ff */
[----:B--2---:R-:W-:Y:S02]  /*15e0*/  ISETP.GT.AND P3, PT, R95, UR8, PT ;  /* 0x000000085f007c0c */ /* 0x004fe4000bf64270 */
[----:B------:R-:W-:Y:S02]  /*15f0*/  CS2R R4, SRZ ;  /* 0x0000000000047805 */ /* 0x000fe4000001ff00 */
[----:B------:R-:W-:Y:S02]  /*1600*/  LEA.HI R3, R3, R18, RZ, 0x5 ;  /* 0x0000001203037211 */ /* 0x000fe400078f28ff */
[----:B---3--:R-:W-:-:S02]  /*1610*/  ISETP.GT.AND P4, PT, R95, UR9, PT ;  /* 0x000000095f007c0c */ /* 0x008fc4000bf84270 */
[C---:B----4-:R-:W-:Y:S02]  /*1620*/  ISETP.GT.AND P5, PT, R95.reuse, UR5, PT ;  /* 0x000000055f007c0c */ /* 0x050fe4000bfa4270 */
[----:B-1----:R-:W-:Y:S02]  /*1630*/  ISETP.GT.AND P6, PT, R95, UR14, PT ;  /* 0x0000000e5f007c0c */ /* 0x002fe4000bfc4270 */
[----:B------:R-:W-:Y:S02]  /*1640*/  MOV R10, RZ ;  /* 0x000000ff000a7202 */ /* 0x000fe40000000f00 */
[----:B------:R-:W-:Y:S01]  /*1650*/  SHF.R.S32.HI R9, RZ, 0x5, R3 ;  /* 0x00000005ff097819 */ /* 0x000fe20000011403 */
        /* <DEDUP_REMOVED lines=8> */
.L_x_1076:
        /* <DEDUP_REMOVED lines=8> */
.L_x_1077:
        /* <DEDUP_REMOVED lines=8> */
.L_x_1078:
        /* <DEDUP_REMOVED lines=8> */
.L_x_1079:
        /* <DEDUP_REMOVED lines=8> */
.L_x_1080:
[----:B------:R-:W-:Y:S01]  /*18e0*/  LEA R2, R9, R2, 0x3 ;  /* 0x0000000209027211 */ /* 0x000fe200078e18ff */
[----:B------:R-:W0:Y:S01]  /*18f0*/  LDCU.64 UR12, c[0x0][0x388] ;  /* 0x00007100ff0c77ac */ /* 0x000e220008000a00 */
[----:B------:R-:W1:Y:S01]  /*1900*/  S2UR UR8, SR_CgaCtaId ;  /* 0x00000000000879c3 */ /* 0x000e620000008800 */
[----:B------:R-:W-:Y:S02]  /*1910*/  PRMT R40, RZ, 0x5410, RZ ;  /* 0x00005410ff287816 */ /* 0x000fe400000000ff */
        /* <DEDUP_REMOVED lines=22> */
[----:B------:R-:W2:Y:S01]  /*1a80*/  LDG.E.128.CONSTANT R12, desc[UR10][R6.64] ;  /* 0x0000000a060c7981 */ /* 0x000ea2000c1e9d00 */
[----:B------:R-:W-:Y:S01]  /*1a90*/  ISETP.NE.AND P1, PT, R96, RZ, PT ;  /* 0x000000ff6000720c */ /* 0x000fe20003f25270 */
[----:B------:R-:W-:Y:S01]  /*1aa0*/  HFMA2 R5, -RZ, RZ, 0, 0.0625 ;  /* 0x00002c00ff057431 */ /* 0x000fe200000001ff */
[----:B------:R-:W-:Y:S02]  /*1ab0*/  PRMT R40, RZ, 0x7610, R40 ;  /* 0x00007610ff287816 */ /* 0x000fe40000000028 */
[----:B------:R-:W-:Y:S02]  /*1ac0*/  PRMT R26, RZ, 0x5410, RZ ;  /* 0x00005410ff1a7816 */ /* 0x000fe400000000ff */
[----:B------:R-:W-:Y:S02]  /*1ad0*/  PRMT R25, RZ, 0x5410, RZ ;  /* 0x00005410ff197816 */ /* 0x000fe400000000ff */
[----:B------:R-:W-:Y:S02]  /*1ae0*/  PRMT R24, RZ, 0x5410, RZ ;  /* 0x00005410ff187816 */ /* 0x000fe400000000ff */
[----:B------:R-:W-:-:S02]  /*1af0*/  PRMT R23, RZ, 0x5410, RZ ;  /* 0x00005410ff177816 */ /* 0x000fc400000000ff */
[----:B------:R-:W-:Y:S02]  /*1b00*/  PRMT R22, RZ, 0x5410, RZ ;  /* 0x00005410ff167816 */ /* 0x000fe400000000ff */
[----:B--2---:R-:W-:Y:S02]  /*1b10*/  LOP3.LUT R11, R14, 0xf000f0, RZ, 0xc0, !PT ;  /* 0x00f000f00e0b7812 */ /* 0x004fe400078ec0ff */
[C---:B------:R-:W-:Y:S02]  /*1b20*/  LOP3.LUT R0, R12.reuse, 0xf000f, RZ, 0xc0, !PT ;  /* 0x000f000f0c007812 */ /* 0x040fe400078ec0ff */
[----:B------:R-:W-:Y:S02]  /*1b30*/  LOP3.LUT R2, R12, 0xf000f0, RZ, 0xc0, !PT ;  /* 0x00f000f00c027812 */ /* 0x000fe400078ec0ff */
[C---:B------:R-:W-:Y:S02]  /*1b40*/  LOP3.LUT R4, R13.reuse, 0xf000f, RZ, 0xc0, !PT ;  /* 0x000f000f0d047812 */ /* 0x040fe400078ec0ff */
[----:B------:R-:W-:-:S02]  /*1b50*/  LOP3.LUT R9, R13, 0xf000f0, RZ, 0xc0, !PT ;  /* 0x00f000f00d097812 */ /* 0x000fc400078ec0ff */
[----:B------:R-:W-:Y:S02]  /*1b60*/  SHF.R.U32.HI R17, RZ, 0x8, R14 ;  /* 0x00000008ff117819 */ /* 0x000fe4000001160e */
[----:B------:R-:W-:Y:S02]  /*1b70*/  SHF.R.U32.HI R12, RZ, 0x8, R12 ;  /* 0x00000008ff0c7819 */ /* 0x000fe4000001160c */
[----:B------:R-:W-:Y:S02]  /*1b80*/  SHF.R.U32.HI R13, RZ, 0x8, R13 ;  /* 0x00000008ff0d7819 */ /* 0x000fe4000001160d */
[----:B------:R-:W-:Y:S02]  /*1b90*/  LOP3.LUT R19, R15, 0xf000f0, RZ, 0xc0, !PT ;  /* 0x00f000f00f137812 */ /* 0x000fe400078ec0ff */
[----:B-----5:R-:W-:Y:S02]  /*1ba0*/  SHF.R.U32.HI R20, RZ, 0x8, R15 ;  /* 0x00000008ff147819 */ /* 0x020fe4000001160f */
        /* <DEDUP_REMOVED lines=17> */
[----:B------:R-:W-:Y:S01]  /*1cc0*/  LOP3.LUT R32, R17, 0x64006400, RZ, 0xfc, !PT ;  /* 0x6400640011207812 */ /* 0x000fe200078efcff */
[----:B------:R-:W-:Y:S01]  /*1cd0*/  HADD2 R17, R18, -1032, -1032 ;  /* 0xe408e40812117430 */ /* 0x000fe20000000000 */
        /* <DEDUP_REMOVED lines=18> */
[----:B------:R-:W-:-:S02]  /*1e00*/  HADD2 R28, R28, -1032, -1032 ;  /* 0xe408e4081c1c7430 */ /* 0x000fc40000000000 */
[-C--:B------:R-:W-:Y:S02]  /*1e10*/  HFMA2 R29, R10, R5.reuse.H0_H0, -72, -72 ;  /* 0xd480d4800a1d7431 */ /* 0x080fe40000040005 */
[----:B------:R-:W-:Y:S02]  /*1e20*/  HADD2 R30, R11, -1032, -1032 ;  /* 0xe408e4080b1e7430 */ /* 0x000fe40000000000 */
[----:B------:R-:W-:Y:S02]  /*1e30*/  HADD2 R32, R21, -1032, -1032 ;  /* 0xe408e40815207430 */ /* 0x000fe40000000000 */
[----:B------:R-:W-:Y:S01]  /*1e40*/  HFMA2 R33, R36, R5.H0_H0, -72, -72 ;  /* 0xd480d48024217431 */ /* 0x000fe20000040005 */
[----:B------:R-:W-:Y:S06]  /*1e50*/  @!P1 BRA `(.L_x_1082) ;  /* 0x0000000400689947 */ /* 0x000fec0003800000 */
[----:B------:R-:W0:Y:S01]  /*1e60*/  LDS.64 R36, [UR6] ;  /* 0x00000006ff247984 */ /* 0x000e220008000a00 */
[--C-:B------:R-:W-:Y:S02]  /*1e70*/  HADD2.F32 R0, -RZ, R13.reuse.H0_H0 ;  /* 0x2000000dff007230 */ /* 0x100fe40000004100 */
[--C-:B------:R-:W-:Y:S01]  /*1e80*/  HADD2.F32 R38, -RZ, R12.reuse.H0_H0 ;  /* 0x2000000cff267230 */ /* 0x100fe20000004100 */
[----:B------:R-:W1:Y:S01]  /*1e90*/  LDS.64 R10, [UR6+0x8] ;  /* 0x00000806ff0a7984 */ /* 0x000e620008000a00 */
[----:B------:R-:W-:Y:S02]  /*1ea0*/  HADD2.F32 R21, -RZ, R13.H1_H1 ;  /* 0x3000000dff157230 */ /* 0x000fe40000004100 */
[----:B------:R-:W-:Y:S02]  /*1eb0*/  HADD2.F32 R2, -RZ, R15.H0_H0 ;  /* 0x2000000fff027230 */ /* 0x000fe40000004100 */
[----:B------:R-:W-:Y:S02]  /*1ec0*/  HADD2.F32 R4, -RZ, R17.H0_H0 ;  /* 0x20000011ff047230 */ /* 0x000fe40000004100 */
[----:B------:R-:W-:-:S02]  /*1ed0*/  HADD2.F32 R35, -RZ, R12.H1_H1 ;  /* 0x3000000cff237230 */ /* 0x000fc40000004100 */
[--C-:B0-----:R-:W-:Y:S02]  /*1ee0*/  HADD2.F32 R3, -RZ, R36.reuse.H0_H0 ;  /* 0x20000024ff037230 */ /* 0x101fe40000004100 */
[----:B------:R-:W-:Y:S02]  /*1ef0*/  HADD2.F32 R36, -RZ, R36.H1_H1 ;  /* 0x30000024ff247230 */ /* 0x000fe40000004100 */
[----:B------:R-:W-:Y:S02]  /*1f00*/  HADD2.F32 R27, -RZ, R37.H0_H0 ;  /* 0x20000025ff1b7230 */ /* 0x000fe40000004100 */
[----:B------:R-:W-:Y:S01]  /*1f10*/  FFMA.FTZ R0, R0, R3, RZ ;  /* 0x0000000300007223 */ /* 0x000fe200000100ff */
[C---:B------:R-:W-:Y:S01]  /*1f20*/  FFMA.FTZ R39, R3.reuse, R38, RZ ;  /* 0x0000002603277223 */ /* 0x040fe200000100ff */
[C---:B------:R-:W-:Y:S01]  /*1f30*/  FFMA.FTZ R45, R3.reuse, R2, RZ ;  /* 0x00000002032d7223 */ /* 0x040fe200000100ff */
[----:B------:R-:W-:Y:S01]  /*1f40*/  FFMA.FTZ R40, R3, R4, RZ ;  /* 0x0000000403287223 */ /* 0x000fe200000100ff */
[----:B------:R-:W-:Y:S01]  /*1f50*/  FFMA.FTZ R0, R21, R36, R0 ;  /* 0x0000002415007223 */ /* 0x000fe20000010000 */
[----:B------:R-:W-:-:S02]  /*1f60*/  HADD2.F32 R21, -RZ, R15.H1_H1 ;  /* 0x3000000fff157230 */ /* 0x000fc40000004100 */
[C---:B------:R-:W-:Y:S01]  /*1f70*/  FFMA.FTZ R2, R36.reuse, R35, R39 ;  /* 0x0000002324027223 */ /* 0x040fe20000010027 */
        /* <DEDUP_REMOVED lines=8> */
[C---:B------:R-:W-:Y:S01]  /*2000*/  FFMA.FTZ R4, R27.reuse, R4, R2 ;  /* 0x000000041b047223 */ /* 0x040fe20000010002 */
        /* <DEDUP_REMOVED lines=18> */
[--C-:B------:R-:W-:Y:S02]  /*2130*/  HADD2.F32 R35, -RZ, R28.reuse.H0_H0 ;  /* 0x2000001cff237230 */ /* 0x100fe40000004100 */
        /* <DEDUP_REMOVED lines=42> */
[----:B------:R-:W-:Y:S02]  /*23e0*/  HFMA2 R40, R0, 1, 1, RZ ;  /* 0x3c003c0000287831 */ /* 0x000fe400000000ff */
[----:B------:R-:W-:-:S07]  /*23f0*/  HADD2 R27, R27, RZ.H0_H0 ;  /* 0x200000ff1b1b7230 */ /* 0x000fce0000000000 */
.L_x_1082:
[----:B------:R-:W-:Y:S01]  /*2400*/  PRMT R21, RZ, 0x5410, RZ ;  /* 0x00005410ff157816 */ /* 0x000fe200000000ff */
        /* <DEDUP_REMOVED lines=17> */
[----:B------:R-:W-:Y:S02]  /*2520*/  HADD2.F32 R46, -RZ, R32.H0_H0 ;  /* 0x20000020ff2e7230 */ /* 0x000fe40000004100 */
        /* <DEDUP_REMOVED lines=8> */
[--C-:B------:R-:W-:Y:S02]  /*25b0*/  HADD2.F32 R3, -RZ, R15.reuse.H0_H0 ;  /* 0x2000000fff037230 */ /* 0x100fe40000004100 */
[-C--:B------:R-:W-:Y:S01]  /*25c0*/  FFMA.FTZ R0, R37, R25.reuse, R0 ;  /* 0x0000001925007223 */ /* 0x080fe20000010000 */
[----:B------:R-:W-:Y:S02]  /*25d0*/  HADD2.F32 R37, -RZ, R15.H1_H1 ;  /* 0x3000000fff257230 */ /* 0x000fe40000004100 */
[----:B------:R-:W-:Y:S01]  /*25e0*/  FFMA.FTZ R2, R39, R25, R2 ;  /* 0x0000001927027223 */ /* 0x000fe20000010002 */
[----:B------:R-:W-:Y:S02]  /*25f0*/  HADD2.F32 R39, -RZ, R16.H0_H0 ;  /* 0x20000010ff277230 */ /* 0x000fe40000004100 */
[----:B------:R-:W-:Y:S01]  /*2600*/  FFMA.FTZ R36, R3, R21, RZ ;  /* 0x0000001503247223 */ /* 0x000fe200000100ff */
        /* <DEDUP_REMOVED lines=12> */
[-C--:B------:R-:W-:Y:S01]  /*26d0*/  FFMA.FTZ R3, R0, R26.reuse, R3 ;  /* 0x0000001a00037223 */ /* 0x080fe20000010003 */
[----:B-1----:R-:W-:Y:S02]  /*26e0*/  HADD2.F32 R0, -RZ, R10.H0_H0 ;  /* 0x2000000aff007230 */ /* 0x002fe40000004100 */
[-C--:B------:R-:W-:Y:S01]  /*26f0*/  FFMA.FTZ R25, R36, R26.reuse, R25 ;  /* 0x0000001a24197223 */ /* 0x080fe20000010019 */
[----:B------:R-:W-:Y:S02]  /*2700*/  HADD2.F32 R4, -RZ, R19.H0_H0 ;  /* 0x20000013ff047230 */ /* 0x000fe40000004100 */
[----:B------:R-:W-:Y:S01]  /*2710*/  FFMA.FTZ R35, R38, R26, R35 ;  /* 0x0000001a26237223 */ /* 0x000fe20000010023 */
[----:B------:R-:W-:-:S02]  /*2720*/  HADD2.F32 R36, -RZ, R28.H0_H0 ;  /* 0x2000001cff247230 */ /* 0x000fc40000004100 */
[----:B------:R-:W-:Y:S01]  /*2730*/  FFMA.FTZ R21, R2, R26, R21 ;  /* 0x0000001a02157223 */ /* 0x000fe20000010015 */
[----:B------:R-:W-:Y:S02]  /*2740*/  HADD2.F32 R38, -RZ, R30.H0_H0 ;  /* 0x2000001eff267230 */ /* 0x000fe40000004100 */
[-C--:B------:R-:W-:Y:S01]  /*2750*/  FFMA.FTZ R3, R4, R0.reuse, R3 ;  /* 0x0000000004037223 */ /* 0x080fe20000010003 */
[----:B------:R-:W-:Y:S02]  /*2760*/  HADD2.F32 R10, -RZ, R10.H1_H1 ;  /* 0x3000000aff0a7230 */ /* 0x000fe40000004100 */
[-C--:B------:R-:W-:Y:S01]  /*2770*/  FFMA.FTZ R21, R36, R0.reuse, R21 ;  /* 0x0000000024157223 */ /* 0x080fe20000010015 */
        /* <DEDUP_REMOVED lines=12> */
[--C-:B------:R-:W-:Y:S02]  /*2840*/  HADD2.F32 R0, -RZ, R20.reuse.H0_H0 ;  /* 0x20000014ff007230 */ /* 0x100fe40000004100 */
        /* <DEDUP_REMOVED lines=31> */
.L_x_1084:
        /* <DEDUP_REMOVED lines=98> */
.L_x_1085:
[----:B------:R-:W-:Y:S01]  /*3060*/  PRMT R21, RZ, 0x5410, RZ ;  /* 0x00005410ff157816 */ /* 0x000fe200000000ff */
[----:B------:R-:W-:Y:S06]  /*3070*/  @P3 BRA `(.L_x_1083) ;  /* 0x0000000400683947 */ /* 0x000fec0003800000 */
[----:B------:R-:W0:Y:S01]  /*3080*/  LDS.64 R2, [UR6+0xc0] ;  /* 0x0000c006ff027984 */ /* 0x000e220008000a00 */
[----:B------:R-:W-:Y:S02]  /*3090*/  HADD2.F32 R0, -RZ, R13.H0_H0 ;  /* 0x2000000dff007230 */ /* 0x000fe40000004100 */
        /* <DEDUP_REMOVED lines=8> */
[--C-:B------:R-:W-:Y:S02]  /*3120*/  HADD2.F32 R2, -RZ, R12.reuse.H0_H0 ;  /* 0x2000000cff027230 */ /* 0x100fe40000004100 */
[----:B------:R-:W-:Y:S01]  /*3130*/  FFMA.FTZ R13, R38, R22, R13 ;  /* 0x00000016260d7223 */ /* 0x000fe2000001000d */
[----:B------:R-:W-:Y:S02]  /*3140*/  HADD2.F32 R3, -RZ, R15.H0_H0 ;  /* 0x2000000fff037230 */ /* 0x000fe40000004100 */
[----:B------:R-:W-:Y:S02]  /*3150*/  HADD2.F32 R12, -RZ, R12.H1_H1 ;  /* 0x3000000cff0c7230 */ /* 0x000fe40000004100 */
[----:B------:R-:W-:Y:S01]  /*3160*/  FFMA.FTZ R37, R2, R21, RZ ;  /* 0x0000001502257223 */ /* 0x000fe200000100ff */
[----:B------:R-:W-:-:S02]  /*3170*/  HADD2.F32 R38, -RZ, R17.H1_H1 ;  /* 0x30000011ff267230 */ /* 0x000fc40000004100 */
[-C--:B------:R-:W-:Y:S01]  /*3180*/  FFMA.FTZ R3, R3, R21.reuse, RZ ;  /* 0x0000001503037223 */ /* 0x080fe200000100ff */
        /* <DEDUP_REMOVED lines=73> */
.L_x_1083:
[----:B------:R-:W-:-:S05]  /*3620*/  IMAD.WIDE R6, R89, 0x4, R6 ;  /* 0x0000000459067825 */ /* 0x000fca00078e0206 */
[----:B------:R-:W2:Y:S02]  /*3630*/  LDG.E.128.CONSTANT R12, desc[UR10][R6.64] ;  /* 0x0000000a060c7981 */ /* 0x000ea4000c1e9d00 */
[----:B--2---:R-:W-:Y:S02]  /*3640*/  LOP3.LUT R11, R14, 0xf000f0, RZ, 0xc0, !PT ;  /* 0x00f000f00e0b7812 */ /* 0x004fe400078ec0ff */
[----:B------:R-:W-:Y:S02]  /*3650*/  SHF.R.U32.HI R17, RZ, 0x8, R14 ;  /* 0x00000008ff117819 */ /* 0x000fe4000001160e */
        /* <DEDUP_REMOVED lines=43> */
[----:B------:R-:W-:Y:S01]  /*3910*/  HADD2 R19, R3, -1032, -1032 ;  /* 0xe408e40803137430 */ /* 0x000fe20000000000 */
[----:B------:R-:W-:Y:S01]  /*3920*/  LOP3.LUT R36, R29, 0x64006400, RZ, 0xfc, !PT ;  /* 0x640064001d247812 */ /* 0x000fe200078efcff */
[----:B------:R-:W-:Y:S02]  /*3930*/  HFMA2 R20, R20, R5.H0_H0, -72, -72 ;  /* 0xd480d48014147431 */ /* 0x000fe40000040005 */
[----:B------:R-:W-:-:S02]  /*3940*/  HADD2 R28, R28, -1032, -1032 ;  /* 0xe408e4081c1c7430 */ /* 0x000fc40000000000 */
        /* <DEDUP_REMOVED lines=40> */
[--C-:B-1----:R-:W-:Y:S02]  /*3bd0*/  HADD2.F32 R4, -RZ, R10.reuse.H0_H0 ;  /* 0x2000000aff047230 */ /* 0x102fe40000004100 */
[C---:B------:R-:W-:Y:S01]  /*3be0*/  FFMA.FTZ R45, R37.reuse, R36, R35 ;  /* 0x00000024252d7223 */ /* 0x040fe20000010023 */
[--C-:B------:R-:W-:Y:S02]  /*3bf0*/  HADD2.F32 R3, -RZ, R19.reuse.H0_H0 ;  /* 0x20000013ff037230 */ /* 0x100fe40000004100 */
        /* <DEDUP_REMOVED lines=51> */
.L_x_1086:
        /* <DEDUP_REMOVED lines=95> */
.L_x_1088:
[----:B------:R-:W-:Y:S05]  /*4520*/  @!P4 BRA `(.L_x_1087) ;  /* 0x0000000800e4c947 */ /* 0x000fea0003800000 */
[----:B------:R-:W-:Y:S02]  /*4530*/  PRMT R0, R94, 0x9910, RZ ;  /* 0x000099105e007816 */ /* 0x000fe400000000ff */
[----:B------:R-:W-:Y:S02]  /*4540*/  ISETP.EQ.OR P4, PT, R34, 0x3, P0 ;  /* 0x000000032200780c */ /* 0x000fe40000782670 */
        /* <DEDUP_REMOVED lines=92> */
.L_x_1089:
[----:B------:R-:W-:Y:S05]  /*4b10*/  @P4 BRA `(.L_x_1087) ;  /* 0x0000000400684947 */ /* 0x000fea0003800000 */
        /* <DEDUP_REMOVED lines=90> */
.L_x_1087:
        /* <DEDUP_REMOVED lines=145> */
.L_x_1090:
        /* <DEDUP_REMOVED lines=95> */
.L_x_1092:
        /* <DEDUP_REMOVED lines=95> */
.L_x_1093:
        /* <DEDUP_REMOVED lines=91> */
.L_x_1091:
[----:B------:R-:W-:-:S05]  /*6b60*/  IMAD.WIDE R6, R89, 0x4, R6 ;  /* 0x0000000459067825 */ /* 0x000fca00078e0206 */
[----:B------:R-:W2:Y:S01]  /*6b70*/  LDG.E.128.CONSTANT R12, desc[UR10][R6.64] ;  /* 0x0000000a060c7981 */ /* 0x000ea2000c1e9d00 */
[----:B------:R-:W-:Y:S01]  /*6b80*/  UIADD3 UR4, UPT, UPT, UR6, 0x40, URZ ;  /* 0x0000004006047890 */ /* 0x000fe2000fffe0ff */
[C---:B--2---:R-:W-:Y:S02]  /*6b90*/  LOP3.LUT R10, R13.reuse, 0xf000f, RZ, 0xc0, !PT ;  /* 0x000f000f0d0a7812 */ /* 0x044fe400078ec0ff */
[----:B------:R-:W-:Y:S02]  /*6ba0*/  LOP3.LUT R4, R13, 0xf000f0, RZ, 0xc0, !PT ;  /* 0x00f000f00d047812 */ /* 0x000fe400078ec0ff */
[----:B------:R-:W-:Y:S02]  /*6bb0*/  SHF.R.U32.HI R11, RZ, 0x8, R13 ;  /* 0x00000008ff0b7819 */ /* 0x000fe4000001160d */
        /* <DEDUP_REMOVED lines=8> */
[----:B------:R-:W-:Y:S02]  /*6c40*/  LOP3.LUT R2, R2, 0x64006400, RZ, 0xfc, !PT ;  /* 0x6400640002027812 */ /* 0x000fe400078efcff */
[----:B------:R-:W-:Y:S02]  /*6c50*/  LOP3.LUT R9, R11, 0xf000f0, RZ, 0xc0, !PT ;  /* 0x00f000f00b097812 */ /* 0x000fe400078ec0ff */
[----:B------:R-:W-:Y:S02]  /*6c60*/  LOP3.LUT R13, R20, 0xf000f0, RZ, 0xc0, !PT ;  /* 0x00f000f0140d7812 */ /* 0x000fe400078ec0ff */
[----:B------:R-:W-:Y:S02]  /*6c70*/  SHF.R.U32.HI R31, RZ, 0x8, R15 ;  /* 0x00000008ff1f7819 */ /* 0x000fe4000001160f */
        /* <DEDUP_REMOVED lines=35> */
[----:B------:R-:W-:Y:S02]  /*6eb0*/  HADD2 R31, R31, -1032, -1032 ;  /* 0xe408e4081f1f7430 */ /* 0x000fe40000000000 */
[----:B------:R-:W-:Y:S01]  /*6ec0*/  HADD2 R32, R2, -1032, -1032 ;  /* 0xe408e40802207430 */ /* 0x000fe20000000000 */
[----:B------:R-:W-:Y:S06]  /*6ed0*/  @!P1 BRA `(.L_x_1094) ;  /* 0x0000000400689947 */ /* 0x000fec0003800000 */
[----:B------:R-:W0:Y:S01]  /*6ee0*/  LDS.64 R36, [UR6+0x30] ;  /* 0x00003006ff247984 */ /* 0x000e220008000a00 */
[----:B------:R-:W-:Y:S02]  /*6ef0*/  HADD2.F32 R0, -RZ, R20.H0_H0 ;  /* 0x20000014ff007230 */ /* 0x000fe40000004100 */
        /* <DEDUP_REMOVED lines=16> */
[----:B------:R-:W-:Y:S02]  /*7000*/  HADD2.F32 R3, -RZ, R9.H0_H0 ;  /* 0x20000009ff037230 */ /* 0x000fe40000004100 */
[----:B------:R-:W-:Y:S02]  /*7010*/  HADD2.F32 R4, -RZ, R12.H0_H0 ;  /* 0x2000000cff047230 */ /* 0x000fe40000004100 */
[----:B------:R-:W-:Y:S01]  /*7020*/  FFMA.FTZ R38, R36, R33, R47 ;  /* 0x0000002124267223 */ /* 0x000fe2000001002f */
[----:B------:R-:W-:Y:S02]  /*7030*/  HADD2.F32 R45, -RZ, R28.H1_H1 ;  /* 0x3000001cff2d7230 */ /* 0x000fe40000004100 */
        /* <DEDUP_REMOVED lines=35> */
[--C-:B------:R-:W-:Y:S02]  /*7270*/  HADD2.F32 R4, -RZ, R16.reuse.H0_H0 ;  /* 0x20000010ff047230 */ /* 0x100fe40000004100 */
        /* <DEDUP_REMOVED lines=32> */
.L_x_1094:
[----:B------:R-:W-:Y:S01]  /*7480*/  MOV R95, R8 ;  /* 0x00000008005f7202 */ /* 0x000fe20000000f00 */
[----:B------:R-:W-:Y:S01]  /*7490*/  IMAD.WIDE R6, R89, 0x4, R6 ;  /* 0x0000000459067825 */ /* 0x000fe200078e0206 */
        /* <DEDUP_REMOVED lines=95> */
.L_x_1095:
[----:B------:R-:W-:Y:S01]  /*7a90*/  MOV R95, R8 ;  /* 0x00000008005f7202 */ /* 0x000fe20000000f00 */
[----:B------:R-:W-:Y:S06]  /*7aa0*/  @!P2 BRA `(.L_x_1081) ;  /* 0x0000000800eca947 */ /* 0x000fec0003800000 */
[----:B------:R-:W-:Y:S02]  /*7ab0*/  PRMT R0, R94, 0x9910, RZ ;  /* 0x000099105e007816 */ /* 0x000fe400000000ff */
[----:B------:R-:W-:Y:S02]  /*7ac0*/  ISETP.EQ.OR P2, PT, R34, 0x3, P0 ;  /* 0x000000032200780c */ /* 0x000fe40000742670 */
        /* <DEDUP_REMOVED lines=92> */
.L_x_1096:
[----:B------:R-:W-:Y:S01]  /*8090*/  MOV R95, R8 ;  /* 0x00000008005f7202 */ /* 0x000fe20000000f00 */
[----:B------:R-:W-:Y:S06]  /*80a0*/  @P2 BRA `(.L_x_1081) ;  /* 0x00000004006c2947 */ /* 0x000fec0003800000 */
[----:B------:R-:W0:Y:S01]  /*80b0*/  LDS.64 R2, [UR6+0xf0] ;  /* 0x0000f006ff027984 */ /* 0x000e220008000a00 */
[----:B------:R-:W-:Y:S01]  /*80c0*/  HADD2.F32 R0, -RZ, R20.H0_H0 ;  /* 0x20000014ff007230 */ /* 0x000fe20000004100 */
[----:B------:R-:W-:Y:S01]  /*80d0*/  MOV R95, R8 ;  /* 0x00000008005f7202 */ /* 0x000fe20000000f00 */
[----:B------:R-:W-:Y:S01]  /*80e0*/  HADD2.F32 R4, -RZ, R28.H0_H0 ;  /* 0x2000001cff047230 */ /* 0x000fe20000004100 */
[----:B------:R-:W1:Y:S01]  /*80f0*/  LDS.64 R10, [UR6+0xf8] ;  /* 0x0000f806ff0a7984 */ /* 0x000e620008000a00 */
[----:B------:R-:W-:Y:S02]  /*8100*/  HADD2.F32 R45, -RZ, R18.H1_H1 ;  /* 0x30000012ff2d7230 */ /* 0x000fe40000004100 */
[----:B------:R-:W-:Y:S02]  /*8110*/  HADD2.F32 R39, -RZ, R20.H1_H1 ;  /* 0x30000014ff277230 */ /* 0x000fe40000004100 */
[--C-:B------:R-:W-:Y:S02]  /*8120*/  HADD2.F32 R20, -RZ, R32.reuse.H0_H0 ;  /* 0x20000020ff147230 */ /* 0x100fe40000004100 */
[----:B------:R-:W-:-:S02]  /*8130*/  HADD2.F32 R32, -RZ, R32.H1_H1 ;  /* 0x30000020ff207230 */ /* 0x000fc40000004100 */
        /* <DEDUP_REMOVED lines=15> */
[--C-:B------:R-:W-:Y:S02]  /*8230*/  HADD2.F32 R3, -RZ, R9.reuse.H0_H0 ;  /* 0x20000009ff037230 */ /* 0x100fe40000004100 */
[-C--:B------:R-:W-:Y:S01]  /*8240*/  FFMA.FTZ R4, R45, R35.reuse, R4 ;  /* 0x000000232d047223 */ /* 0x080fe20000010004 */
[----:B------:R-:W-:Y:S02]  /*8250*/  HADD2.F32 R19, -RZ, R12.H0_H0 ;  /* 0x2000000cff137230 */ /* 0x000fe40000004100 */
[----:B------:R-:W-:Y:S01]  /*8260*/  FFMA.FTZ R18, R33, R35, R18 ;  /* 0x0000002321127223 */ /* 0x000fe20000010012 */
[----:B------:R-:W-:Y:S02]  /*8270*/  HADD2.F32 R35, -RZ, R14.H0_H0 ;  /* 0x2000000eff237230 */ /* 0x000fe40000004100 */
[-C--:B------:R-:W-:Y:S01]  /*8280*/  FFMA.FTZ R3, R3, R37.reuse, R0 ;  /* 0x0000002503037223 */ /* 0x080fe20000010000 */
[----:B------:R-:W-:Y:S02]  /*8290*/  HADD2.F32 R0, -RZ, R9.H1_H1 ;  /* 0x30000009ff007230 */ /* 0x000fe40000004100 */
[-C--:B------:R-:W-:Y:S01]  /*82a0*/  FFMA.FTZ R19, R19, R37.reuse, R2 ;  /* 0x0000002513137223 */ /* 0x080fe20000010002 */
        /* <DEDUP_REMOVED lines=9> */
[----:B------:R-:W-:-:S02]  /*8340*/  HADD2.F32 R2, -RZ, R13.H1_H1 ;  /* 0x3000000dff027230 */ /* 0x000fc40000004100 */
[----:B------:R-:W-:Y:S02]  /*8350*/  HADD2.F32 R10, -RZ, R10.H1_H1 ;  /* 0x3000000aff0a7230 */ /* 0x000fe40000004100 */
[----:B------:R-:W-:Y:S01]  /*8360*/  FFMA.FTZ R3, R4, R0, R3 ;  /* 0x0000000004037223 */ /* 0x000fe20000010003 */
[----:B------:R-:W-:Y:S02]  /*8370*/  HADD2.F32 R12, -RZ, R29.H1_H1 ;  /* 0x3000001dff0c7230 */ /* 0x000fe40000004100 */
[----:B------:R-:W-:Y:S01]  /*8380*/  FFMA.FTZ R33, R2, R36, R33 ;  /* 0x0000002402217223 */ /* 0x000fe20000010021 */
[--C-:B------:R-:W-:Y:S02]  /*8390*/  HADD2.F32 R14, -RZ, R30.reuse.H0_H0 ;  /* 0x2000001eff0e7230 */ /* 0x100fe40000004100 */
[----:B------:R-:W-:Y:S01]  /*83a0*/  FFMA.FTZ R37, R20, R0, R37 ;  /* 0x0000000014257223 */ /* 0x000fe20000010025 */
[----:B------:R-:W-:Y:S02]  /*83b0*/  HADD2.F32 R18, -RZ, R31.H0_H0 ;  /* 0x2000001fff127230 */ /* 0x000fe40000004100 */
[----:B------:R-:W-:Y:S01]  /*83c0*/  FFMA.FTZ R3, R12, R10, R3 ;  /* 0x0000000a0c037223 */ /* 0x000fe20000010003 */
[----:B------:R-:W-:-:S02]  /*83d0*/  HADD2.F32 R30, -RZ, R30.H1_H1 ;  /* 0x3000001eff1e7230 */ /* 0x000fc40000004100 */
[-C--:B------:R-:W-:Y:S01]  /*83e0*/  FFMA.FTZ R19, R14, R0.reuse, R19 ;  /* 0x000000000e137223 */ /* 0x080fe20000010013 */
[----:B------:R-:W-:Y:S02]  /*83f0*/  HADD2.F32 R12, -RZ, R31.H1_H1 ;  /* 0x3000001fff0c7230 */ /* 0x000fe40000004100 */
[----:B------:R-:W-:Y:S01]  /*8400*/  FFMA.FTZ R33, R18, R0, R33 ;  /* 0x0000000012217223 */ /* 0x000fe20000010021 */
[----:B------:R-:W-:Y:S02]  /*8410*/  HADD2.F32 R2, -RZ, R11.H0_H0 ;  /* 0x2000000bff027230 */ /* 0x000fe40000004100 */
        /* <DEDUP_REMOVED lines=9> */
[----:B------:R-:W-:Y:S02]  /*84b0*/  HADD2.F32 R12, -RZ, R5.H0_H0 ;  /* 0x20000005ff0c7230 */ /* 0x000fe40000004100 */
[----:B------:R-:W-:Y:S01]  /*84c0*/  FFMA.FTZ R10, R10, R2, R33 ;  /* 0x000000020a0a7223 */ /* 0x000fe20000010021 */
[----:B------:R-:W-:-:S02]  /*84d0*/  HADD2.F32 R3, -RZ, R16.H1_H1 ;  /* 0x30000010ff037230 */ /* 0x000fc40000004100 */
[----:B------:R-:W-:Y:S02]  /*84e0*/  HADD2.F32 R15, -RZ, R15.H1_H1 ;  /* 0x3000000fff0f7230 */ /* 0x000fe40000004100 */
        /* <DEDUP_REMOVED lines=23> */
.L_x_1081:
[----:B------:R-:W-:-:S04]  /*8660*/  VIMNMX R0, PT, PT, R92, UR14, PT ;  /* 0x0000000e5c007c48 */ /* 0x000fc8000bfe0100 */
[----:B------:R-:W-:-:S13]  /*8670*/  ISETP.GT.AND P1, PT, R0, R95, PT ;  /* 0x0000005f0000720c */ /* 0x000fda0003f24270 */
[----:B------:R-:W-:Y:S05]  /*8680*/  @!P1 BRA `(.L_x_1097) ;  /* 0x0000002000e49947 */ /* 0x000fea0003800000 */
[----:B------:R-:W-:Y:S01]  /*8690*/  ISETP.EQ.OR P0, PT, R34, 0x3, P0 ;  /* 0x000000032200780c */ /* 0x000fe20000702670 */
[----:B------:R-:W-:Y:S01]  /*86a0*/  UIADD3 UR4, UPT, UPT, UR4, 0x80, URZ ;  /* 0x0000008004047890 */ /* 0x000fe2000fffe0ff */
[----:B------:R-:W-:-:S11]  /*86b0*/  VIMNMX.U32 R92, PT, PT, R92, UR14, PT ;  /* 0x0000000e5c5c7c48 */ /* 0x000fd6000bfe0000 */
.L_x_1102:
[----:B------:R-:W0:Y:S01]  /*86c0*/  LDC R89, c[0x0][0x3ac] ;  /* 0x0000eb00ff597b82 */ /* 0x000e220000000800 */
[----:B------:R-:W2:Y:S01]  /*86d0*/  LDG.E.128.CONSTANT R16, desc[UR10][R6.64] ;  /* 0x0000000a06107981 */ /* 0x000ea2000c1e9d00 */
[----:B------:R-:W-:Y:S01]  /*86e0*/  HFMA2 R0, -RZ, RZ, 0, 0.125 ;  /* 0x00003000ff007431 */ /* 0x000fe200000001ff */
[----:B------:R-:W-:Y:S01]  /*86f0*/  MOV R4, 0x2400 ;  /* 0x0000240000047802 */ /* 0x000fe20000000f00 */
[----:B------:R-:W1:Y:S04]  /*8700*/  S2R R91, SR_CTAID.Y ;  /* 0x00000000005b7919 */ /* 0x000e680000002600 */
[----:B------:R-:W1:Y:S01]  /*8710*/  LDC R90, c[0x0][0x3a8] ;  /* 0x0000ea00ff5a7b82 */ /* 0x000e620000000800 */
[----:B0-----:R-:W-:-:S05]  /*8720*/  IMAD.WIDE R2, R89, 0x4, R6 ;  /* 0x0000000459027825 */ /* 0x001fca00078e0206 */
[----:B------:R-:W3:Y:S01]  /*8730*/  LDG.E.128.CONSTANT R12, desc[UR10][R2.64] ;  /* 0x0000000a020c7981 */ /* 0x000ee2000c1e9d00 */
[----:B------:R-:W-:-:S05]  /*8740*/  IMAD.WIDE R98, R89, 0x4, R2 ;  /* 0x0000000459627825 */ /* 0x000fca00078e0202 */
[----:B------:R-:W4:Y:S01]  /*8750*/  LDG.E.128.CONSTANT R8, desc[UR10][R98.64] ;  /* 0x0000000a62087981 */ /* 0x000f22000c1e9d00 */
[----:B------:R-:W-:Y:S02]  /*8760*/  PRMT R0, R4, 0x5410, R0 ;  /* 0x0000541004007816 */ /* 0x000fe40000000000 */
[----:B------:R-:W-:Y:S02]  /*8770*/  ISETP.NE.AND P2, PT, R96, RZ, PT ;  /* 0x000000ff6000720c */ /* 0x000fe40003f45270 */
[C---:B--2---:R-:W-:Y:S02]  /*8780*/  LOP3.LUT R59, R18.reuse, 0x70007, RZ, 0xc0, !PT ;  /* 0x00070007123b7812 */ /* 0x044fe400078ec0ff */
[----:B-----5:R-:W-:Y:S02]  /*8790*/  LOP3.LUT R20, R18, 0x380038, RZ, 0xc0, !PT ;  /* 0x0038003812147812 */ /* 0x020fe400078ec0ff */
[--C-:B------:R-:W-:Y:S02]  /*87a0*/  SHF.R.U32.HI R55, RZ, 0x6, R18.reuse ;  /* 0x00000006ff377819 */ /* 0x100fe40000011612 */
[----:B------:R-:W-:-:S02]  /*87b0*/  SHF.R.U32.HI R18, RZ, 0xf, R18 ;  /* 0x0000000fff127819 */ /* 0x000fc40000011612 */
[C---:B------:R-:W-:Y:S02]  /*87c0*/  LOP3.LUT R56, R16.reuse, 0x70007, RZ, 0xc0, !PT ;  /* 0x0007000710387812 */ /* 0x040fe400078ec0ff */
[----:B------:R-:W-:Y:S02]  /*87d0*/  LOP3.LUT R4, R16, 0x380038, RZ, 0xc0, !PT ;  /* 0x0038003810047812 */ /* 0x000fe400078ec0ff */
[--C-:B------:R-:W-:Y:S02]  /*87e0*/  SHF.R.U32.HI R51, RZ, 0x6, R16.reuse ;  /* 0x00000006ff337819 */ /* 0x100fe40000011610 */
[----:B------:R-:W-:Y:S02]  /*87f0*/  SHF.R.U32.HI R28, RZ, 0xf, R19 ;  /* 0x0000000fff1c7819 */ /* 0x000fe40000011613 */
[----:B------:R-:W-:Y:S02]  /*8800*/  SHF.R.U32.HI R16, RZ, 0xf, R16 ;  /* 0x0000000fff107819 */ /* 0x000fe40000011610 */
[----:B------:R-:W-:-:S02]  /*8810*/  LOP3.LUT R70, R19, 0x70007, RZ, 0xc0, !PT ;  /* 0x0007000713467812 */ /* 0x000fc400078ec0ff */
[----:B------:R-:W-:Y:S02]  /*8820*/  LOP3.LUT R60, R19, 0x380038, RZ, 0xc0, !PT ;  /* 0x00380038133c7812 */ /* 0x000fe400078ec0ff */
[----:B------:R-:W-:Y:S02]  /*8830*/  SHF.R.U32.HI R58, RZ, 0x6, R19 ;  /* 0x00000006ff3a7819 */ /* 0x000fe40000011613 */
[----:B------:R-:W-:Y:S02]  /*8840*/  LOP3.LUT R18, R18, 0x10001, RZ, 0xc0, !PT ;  /* 0x0001000112127812 */ /* 0x000fe400078ec0ff */
[----:B------:R-:W-:Y:S02]  /*8850*/  LOP3.LUT R28, R28, 0x10001, RZ, 0xc0, !PT ;  /* 0x000100011c1c7812 */ /* 0x000fe400078ec0ff */
[----:B---3--:R-:W-:Y:S02]  /*8860*/  SHF.R.U32.HI R19, RZ, 0xe, R14 ;  /* 0x0000000eff137819 */ /* 0x008fe4000001160e */
[----:B------:R-:W-:-:S02]  /*8870*/  LOP3.LUT R54, R15, 0x70007, RZ, 0xc0, !PT ;  /* 0x000700070f367812 */ /* 0x000fc400078ec0ff */
[----:B------:R-:W-:Y:S02]  /*8880*/  LOP3.LUT R62, R15, 0x380038, RZ, 0xc0, !PT ;  /* 0x003800380f3e7812 */ /* 0x000fe400078ec0ff */
[--C-:B------:R-:W-:Y:S02]  /*8890*/  SHF.R.U32.HI R48, RZ, 0x6, R15.reuse ;  /* 0x00000006ff307819 */ /* 0x100fe4000001160f */
[----:B------:R-:W-:Y:S02]  /*88a0*/  SHF.R.U32.HI R15, RZ, 0xe, R15 ;  /* 0x0000000eff0f7819 */ /* 0x000fe4000001160f */
[----:B------:R-:W-:Y:S02]  /*88b0*/  SHF.R.U32.HI R5, RZ, 0xe, R12 ;  /* 0x0000000eff057819 */ /* 0x000fe4000001160c */
[----:B------:R-:W-:Y:S02]  /*88c0*/  LOP3.LUT R16, R16, 0x10001, RZ, 0xc0, !PT ;  /* 0x0001000110107812 */ /* 0x000fe400078ec0ff */
[----:B------:R-:W-:-:S02]  /*88d0*/  LOP3.LUT R57, R17, 0x70007, RZ, 0xc0, !PT ;  /* 0x0007000711397812 */ /* 0x000fc400078ec0ff */
[----:B------:R-:W-:Y:S02]  /*88e0*/  LOP3.LUT R2, R17, 0x380038, RZ, 0xc0, !PT ;  /* 0x0038003811027812 */ /* 0x000fe400078ec0ff */
[--C-:B------:R-:W-:Y:S02]  /*88f0*/  SHF.R.U32.HI R52, RZ, 0x6, R17.reuse ;  /* 0x00000006ff347819 */ /* 0x100fe40000011611 */
[----:B------:R-:W-:Y:S02]  /*8900*/  SHF.R.U32.HI R17, RZ, 0xf, R17 ;  /* 0x0000000fff117819 */ /* 0x000fe40000011611 */
[----:B------:R-:W-:Y:S02]  /*8910*/  LOP3.LUT R19, R18, 0x20002, R19, 0xf8, !PT ;  /* 0x0002000212137812 */ /* 0x000fe400078ef813 */
[----:B------:R-:W-:Y:S02]  /*8920*/  LOP3.LUT R18, R28, 0x20002, R15, 0xf8, !PT ;  /* 0x000200021c127812 */ /* 0x000fe400078ef80f */
[----:B------:R-:W-:-:S02]  /*8930*/  LOP3.LUT R5, R16, 0x20002, R5, 0xf8, !PT ;  /* 0x0002000210057812 */ /* 0x000fc400078ef805 */
[----:B----4-:R-:W-:Y:S02]  /*8940*/  SHF.R.U32.HI R28, RZ, 0xd, R8 ;  /* 0x0000000dff1c7819 */ /* 0x010fe40000011608 */
[----:B------:R-:W-:Y:S02]  /*8950*/  SHF.R.U32.HI R6, RZ, 0xe, R13 ;  /* 0x0000000eff067819 */ /* 0x000fe4000001160d */
[----:B------:R-:W-:Y:S02]  /*8960*/  LOP3.LUT R17, R17, 0x10001, RZ, 0xc0, !PT ;  /* 0x0001000111117812 */ /* 0x000fe400078ec0ff */
[----:B------:R-:W-:Y:S02]  /*8970*/  LOP3.LUT R28, R5, 0x40004, R28, 0xf8, !PT ;  /* 0x00040004051c7812 */ /* 0x000fe400078ef81c */
[C---:B------:R-:W-:Y:S02]  /*8980*/  LOP3.LUT R38, R12.reuse, 0x70007, RZ, 0xc0, !PT ;  /* 0x000700070c267812 */ /* 0x040fe400078ec0ff */
[----:B------:R-:W-:-:S02]  /*8990*/  LOP3.LUT R3, R12, 0x380038, RZ, 0xc0, !PT ;  /* 0x003800380c037812 */ /* 0x000fc400078ec0ff */
[----:B------:R-:W-:Y:S02]  /*89a0*/  SHF.R.U32.HI R33, RZ, 0x6, R12 ;  /* 0x00000006ff217819 */ /* 0x000fe4000001160c */
[----:B------:R-:W-:Y:S02]  /*89b0*/  LOP3.LUT R83, R2, 0x64006400, RZ, 0xfc, !PT ;  /* 0x6400640002537812 */ /* 0x000fe400078efcff */
[----:B------:R-:W-:Y:S02]  /*89c0*/  LOP3.LUT R5, R55, 0x380038, RZ, 0xc0, !PT ;  /* 0x0038003837057812 */ /* 0x000fe400078ec0ff */
[----:B------:R-:W-:Y:S01]  /*89d0*/  LOP3.LUT R7, R13, 0x380038, RZ, 0xc0, !PT ;  /* 0x003800380d077812 */ /* 0x000fe200078ec0ff */
[----:B------:R-:W-:Y:S01]  /*89e0*/  HFMA2 R83, R83, R0.H1_H1, -132, -132 ;  /* 0xd820d82053537431 */ /* 0x000fe20000060000 */
[----:B------:R-:W-:Y:S02]  /*89f0*/  LOP3.LUT R12, R17, 0x20002, R6, 0xf8, !PT ;  /* 0x00020002110c7812 */ /* 0x000fe400078ef806 */
[----:B------:R-:W-:-:S02]  /*8a00*/  LOP3.LUT R2, R51, 0x380038, RZ, 0xc0, !PT ;  /* 0x0038003833027812 */ /* 0x000fc400078ec0ff */
[----:B------:R-:W-:Y:S02]  /*8a10*/  SHF.R.U32.HI R39, RZ, 0x6, R14 ;  /* 0x00000006ff277819 */ /* 0x000fe4000001160e */
[C---:B------:R-:W-:Y:S02]  /*8a20*/  LOP3.LUT R36, R8.reuse, 0x70007, RZ, 0xc0, !PT ;  /* 0x0007000708247812 */ /* 0x040fe400078ec0ff */
[----:B------:R-:W-:Y:S02]  /*8a30*/  LOP3.LUT R6, R8, 0x380038, RZ, 0xc0, !PT ;  /* 0x0038003808067812 */ /* 0x000fe400078ec0ff */
[----:B------:R-:W-:Y:S02]  /*8a40*/  SHF.R.U32.HI R32, RZ, 0x6, R8 ;  /* 0x00000006ff207819 */ /* 0x000fe40000011608 */
[----:B------:R-:W-:Y:S02]  /*8a50*/  LOP3.LUT R87, R4, 0x64006400, RZ, 0xfc, !PT ;  /* 0x6400640004577812 */ /* 0x000fe400078efcff */
[----:B------:R-:W-:-:S02]  /*8a60*/  LOP3.LUT R45, R9, 0x70007, RZ, 0xc0, !PT ;  /* 0x00070007092d7812 */ /* 0x000fc400078ec0ff */
[----:B------:R-:W-:Y:S01]  /*8a70*/  LOP3.LUT R8, R9, 0x380038, RZ, 0xc0, !PT ;  /* 0x0038003809087812 */ /* 0x000fe200078ec0ff */
[----:B------:R-:W-:Y:S01]  /*8a80*/  HFMA2 R87, R87, R0.H1_H1, -132, -132 ;  /* 0xd820d82057577431 */ /* 0x000fe20000060000 */
[--C-:B------:R-:W-:Y:S02]  /*8a90*/  SHF.R.U32.HI R35, RZ, 0x6, R9.reuse ;  /* 0x00000006ff237819 */ /* 0x100fe40000011609 */
[----:B------:R-:W-:Y:S02]  /*8aa0*/  SHF.R.U32.HI R29, RZ, 0xd, R9 ;  /* 0x0000000dff1d7819 */ /* 0x000fe40000011609 */
[----:B------:R-:W-:Y:S02]  /*8ab0*/  LOP3.LUT R4, R52, 0x380038, RZ, 0xc0, !PT ;  /* 0x0038003834047812 */ /* 0x000fe400078ec0ff */
[----:B------:R-:W-:Y:S02]  /*8ac0*/  SHF.R.U32.HI R34, RZ, 0x6, R13 ;  /* 0x00000006ff227819 */ /* 0x000fe4000001160d */
        /* <DEDUP_REMOVED lines=10> */
[----:B------:R-:W-:-:S02]  /*8b70*/  SHF.R.U32.HI R30, RZ, 0xd, R10 ;  /* 0x0000000dff1e7819 */ /* 0x000fc4000001160a */
[----:B------:R-:W-:Y:S02]  /*8b80*/  LOP3.LUT R77, R4, 0x64006400, RZ, 0xfc, !PT ;  /* 0x64006400044d7812 */ /* 0x000fe400078efcff */
[----:B------:R-:W-:Y:S02]  /*8b90*/  LOP3.LUT R37, R13, 0x70007, RZ, 0xc0, !PT ;  /* 0x000700070d257812 */ /* 0x000fe400078ec0ff */
[----:B------:R-:W-:Y:S01]  /*8ba0*/  SHF.R.U32.HI R46, RZ, 0x6, R10 ;  /* 0x00000006ff2e7819 */ /* 0x000fe2000001160a */
[----:B------:R-:W-:Y:S01]  /*8bb0*/  HFMA2 R77, R77, R0.H1_H1, -132, -132 ;  /* 0xd820d8204d4d7431 */ /* 0x000fe20000060000 */
[----:B------:R-:W-:Y:S02]  /*8bc0*/  LOP3.LUT R4, R34, 0x380038, RZ, 0xc0, !PT ;  /* 0x0038003822047812 */ /* 0x000fe400078ec0ff */
[C---:B------:R-:W-:Y:S02]  /*8bd0*/  LOP3.LUT R47, R14.reuse, 0x70007, RZ, 0xc0, !PT ;  /* 0x000700070e2f7812 */ /* 0x040fe400078ec0ff */
[----:B------:R-:W-:-:S02]  /*8be0*/  LOP3.LUT R13, R14, 0x380038, RZ, 0xc0, !PT ;  /* 0x003800380e0d7812 */ /* 0x000fc400078ec0ff */
[----:B------:R-:W-:Y:S02]  /*8bf0*/  LOP3.LUT R3, R3, 0x64006400, RZ, 0xfc, !PT ;  /* 0x6400640003037812 */ /* 0x000fe400078efcff */
[C---:B------:R-:W-:Y:S02]  /*8c00*/  LOP3.LUT R49, R10.reuse, 0x70007, RZ, 0xc0, !PT ;  /* 0x000700070a317812 */ /* 0x040fe400078ec0ff */
        /* <DEDUP_REMOVED lines=10> */
[-C--:B------:R-:W-:Y:S01]  /*8cb0*/  HFMA2 R62, R3, R0.reuse.H1_H1, -132, -132 ;  /* 0xd820d820033e7431 */ /* 0x080fe20000060000 */
[----:B------:R-:W-:Y:S01]  /*8cc0*/  LOP3.LUT R4, R35, 0x380038, RZ, 0xc0, !PT ;  /* 0x0038003823047812 */ /* 0x000fe200078ec0ff */
[-C--:B------:R-:W-:Y:S01]  /*8cd0*/  HFMA2 R19, R19, R0.reuse.H1_H1, -132, -132 ;  /* 0xd820d82013137431 */ /* 0x080fe20000060000 */
[----:B------:R-:W-:Y:S01]  /*8ce0*/  SHF.R.U32.HI R50, RZ, 0x6, R11 ;  /* 0x00000006ff327819 */ /* 0x000fe2000001160b */
[-C--:B------:R-:W-:Y:S01]  /*8cf0*/  HFMA2 R65, R65, R0.reuse.H1_H1, -132, -132 ;  /* 0xd820d82041417431 */ /* 0x080fe20000060000 */
[----:B------:R-:W-:Y:S01]  /*8d00*/  LOP3.LUT R79, R20, 0x64006400, RZ, 0xfc, !PT ;  /* 0x64006400144f7812 */ /* 0x000fe200078efcff */
[----:B------:R-:W-:Y:S01]  /*8d10*/  HFMA2 R20, R5, R0.H1_H1, -132, -132 ;  /* 0xd820d82005147431 */ /* 0x000fe20000060000 */
[----:B------:R-:W-:-:S02]  /*8d20*/  LOP3.LUT R61, R10, 0x64006400, RZ, 0xfc, !PT ;  /* 0x640064000a3d7812 */ /* 0x000fc400078efcff */
[----:B------:R-:W-:Y:S01]  /*8d30*/  LOP3.LUT R3, R2, 0x64006400, RZ, 0xfc, !PT ;  /* 0x6400640002037812 */ /* 0x000fe200078efcff */
[-C--:B------:R-:W-:Y:S01]  /*8d40*/  HFMA2 R79, R79, R0.reuse.H1_H1, -132, -132 ;  /* 0xd820d8204f4f7431 */ /* 0x080fe20000060000 */
[C---:B------:R-:W-:Y:S01]  /*8d50*/  LOP3.LUT R53, R11.reuse, 0x70007, RZ, 0xc0, !PT ;  /* 0x000700070b357812 */ /* 0x040fe200078ec0ff */
[----:B------:R-:W-:Y:S01]  /*8d60*/  HFMA2 R61, R61, R0.H1_H1, -132, -132 ;  /* 0xd820d8203d3d7431 */ /* 0x000fe20000060000 */
[----:B------:R-:W-:Y:S02]  /*8d70*/  LOP3.LUT R16, R11, 0x380038, RZ, 0xc0, !PT ;  /* 0x003800380b107812 */ /* 0x000fe400078ec0ff */
[----:B------:R-:W-:Y:S02]  /*8d80*/  SHF.R.U32.HI R31, RZ, 0xd, R11 ;  /* 0x0000000dff1f7819 */ /* 0x000fe4000001160b */
[----:B------:R-:W-:Y:S02]  /*8d90*/  LOP3.LUT R10, R48, 0x380038, RZ, 0xc0, !PT ;  /* 0x00380038300a7812 */ /* 0x000fe400078ec0ff */
[----:B------:R-:W-:-:S02]  /*8da0*/  LOP3.LUT R67, R14, 0x64006400, RZ, 0xfc, !PT ;  /* 0x640064000e437812 */ /* 0x000fc400078efcff */
[----:B------:R-:W-:Y:S02]  /*8db0*/  LOP3.LUT R69, R6, 0x64006400, RZ, 0xfc, !PT ;  /* 0x6400640006457812 */ /* 0x000fe400078efcff */
[----:B------:R-:W-:Y:S01]  /*8dc0*/  LOP3.LUT R11, R4, 0x64006400, RZ, 0xfc, !PT ;  /* 0x64006400040b7812 */ /* 0x000fe200078efcff */
[-C--:B------:R-:W-:Y:S01]  /*8dd0*/  HFMA2 R14, R67, R0.reuse.H1_H1, -132, -132 ;  /* 0xd820d820430e7431 */ /* 0x080fe20000060000 */
[----:B------:R-:W-:Y:S02]  /*8de0*/  LOP3.LUT R2, R51, 0x1c001c0, RZ, 0xc0, !PT ;  /* 0x01c001c033027812 */ /* 0x000fe400078ec0ff */
[----:B------:R-:W-:Y:S01]  /*8df0*/  LOP3.LUT R5, R55, 0x1c001c0, RZ, 0xc0, !PT ;  /* 0x01c001c037057812 */ /* 0x000fe200078ec0ff */
[----:B------:R-:W-:Y:S01]  /*8e00*/  HFMA2 R11, R11, R0.H1_H1, -132, -132 ;  /* 0xd820d8200b0b7431 */ /* 0x000fe20000060000 */
[----:B------:R-:W-:Y:S02]  /*8e10*/  LOP3.LUT R15, R8, 0x64006400, RZ, 0xfc, !PT ;  /* 0x64006400080f7812 */ /* 0x000fe400078efcff */
[----:B------:R-:W-:-:S02]  /*8e20*/  LOP3.LUT R4, R52, 0x1c001c0, RZ, 0xc0, !PT ;  /* 0x01c001c034047812 */ /* 0x000fc400078ec0ff */
[----:B------:R-:W-:Y:S01]  /*8e30*/  LOP3.LUT R6, R58, 0x1c001c0, RZ, 0xc0, !PT ;  /* 0x01c001c03a067812 */ /* 0x000fe200078ec0ff */
[-C--:B------:R-:W-:Y:S01]  /*8e40*/  HFMA2 R15, R15, R0.reuse.H1_H1, -132, -132 ;  /* 0xd820d8200f0f7431 */ /* 0x080fe20000060000 */
[----:B------:R-:W-:Y:S01]  /*8e50*/  LOP3.LUT R29, R12, 0x40004, R29, 0xf8, !PT ;  /* 0x000400040c1d7812 */ /* 0x000fe200078ef81d */
[-C--:B------:R-:W-:Y:S01]  /*8e60*/  HFMA2 R12, R3, R0.reuse.H1_H1, -132, -132 ;  /* 0xd820d820030c7431 */ /* 0x080fe20000060000 */
[----:B------:R-:W-:Y:S02]  /*8e70*/  LOP3.LUT R8, R50, 0x380038, RZ, 0xc0, !PT ;  /* 0x0038003832087812 */ /* 0x000fe400078ec0ff */
[----:B------:R-:W-:Y:S01]  /*8e80*/  LOP3.LUT R17, R10, 0x64006400, RZ, 0xfc, !PT ;  /* 0x640064000a117812 */ /* 0x000fe200078efcff */
[-C--:B------:R-:W-:Y:S01]  /*8e90*/  HFMA2 R10, R69, R0.reuse.H1_H1, -132, -132 ;  /* 0xd820d820450a7431 */ /* 0x080fe20000060000 */
[----:B------:R-:W-:Y:S02]  /*8ea0*/  LOP3.LUT R3, R2, 0x64006400, RZ, 0xfc, !PT ;  /* 0x6400640002037812 */ /* 0x000fe400078efcff */
[----:B------:R-:W-:Y:S01]  /*8eb0*/  LOP3.LUT R5, R5, 0x64006400, RZ, 0xfc, !PT ;  /* 0x6400640005057812 */ /* 0x000fe200078efcff */
[-C--:B------:R-:W-:Y:S01]  /*8ec0*/  HFMA2 R17, R17, R0.reuse.H1_H1, -132, -132 ;  /* 0xd820d82011117431 */ /* 0x080fe20000060000 */
        /* <DEDUP_REMOVED lines=19> */
[----:B------:R-:W-:Y:S01]  /*9000*/  LOP3.LUT R51, R51, 0x70007, RZ, 0xc0, !PT ;  /* 0x0007000733337812 */ /* 0x000fe200078ec0ff */
[----:B------:R-:W-:Y:S01]  /*9010*/  HFMA2 R7, R7, R0.H0_H0, -20, -20 ;  /* 0xcd00cd0007077431 */ /* 0x000fe20000040000 */
[----:B------:R-:W-:Y:S02]  /*9020*/  LOP3.LUT R81, R8, 0x64006400, RZ, 0xfc, !PT ;  /* 0x6400640008517812 */ /* 0x000fe400078efcff */
[----:B------:R-:W-:Y:S02]  /*9030*/  LOP3.LUT R2, R32, 0x1c001c0, RZ, 0xc0, !PT ;  /* 0x01c001c020027812 */ /* 0x000fe400078ec0ff */
[----:B------:R-:W-:Y:S02]  /*9040*/  LOP3.LUT R4, R35, 0x1c001c0, RZ, 0xc0, !PT ;  /* 0x01c001c023047812 */ /* 0x000fe400078ec0ff */
[----:B------:R-:W-:Y:S02]  /*9050*/  LOP3.LUT R6, R46, 0x1c001c0, RZ, 0xc0, !PT ;  /* 0x01c001c02e067812 */ /* 0x000fe400078ec0ff */
[----:B------:R-:W-:-:S02]  /*9060*/  LOP3.LUT R56, R56, 0x64006400, RZ, 0xfc, !PT ;  /* 0x6400640038387812 */ /* 0x000fc400078efcff */
[----:B------:R-:W-:Y:S01]  /*9070*/  LOP3.LUT R31, R18, 0x40004, R31, 0xf8, !PT ;  /* 0x00040004121f7812 */ /* 0x000fe200078ef81f */
[-C--:B------:R-:W-:Y:S01]  /*9080*/  HFMA2 R18, R9, R0.reuse.H1_H1, -132, -132 ;  /* 0xd820d82009127431 */ /* 0x080fe20000060000 */
[----:B------:R-:W-:Y:S01]  /*9090*/  LOP3.LUT R8, R50, 0x1c001c0, RZ, 0xc0, !PT ;  /* 0x01c001c032087812 */ /* 0x000fe200078ec0ff */
[-C--:B------:R-:W-:Y:S01]  /*90a0*/  HFMA2 R9, R73, R0.reuse.H1_H1, -132, -132 ;  /* 0xd820d82049097431 */ /* 0x080fe20000060000 */
[----:B------:R-:W-:Y:S01]  /*90b0*/  LOP3.LUT R58, R58, 0x70007, RZ, 0xc0, !PT ;  /* 0x000700073a3a7812 */ /* 0x000fe200078ec0ff */
[----:B------:R-:W-:Y:S01]  /*90c0*/  HADD2 R88, R56, -1028, -1028 ;  /* 0xe404e40438587430 */ /* 0x000fe20000000000 */
[----:B------:R-:W-:Y:S02]  /*90d0*/  LOP3.LUT R51, R51, 0x64006400, RZ, 0xfc, !PT ;  /* 0x6400640033337812 */ /* 0x000fe400078efcff */
[----:B------:R-:W-:Y:S02]  /*90e0*/  LOP3.LUT R71, R2, 0x64006400, RZ, 0xfc, !PT ;  /* 0x6400640002477812 */ /* 0x000fe400078efcff */
[----:B------:R-:W-:Y:S01]  /*90f0*/  LOP3.LUT R73, R4, 0x64006400, RZ, 0xfc, !PT ;  /* 0x6400640004497812 */ /* 0x000fe200078efcff */
[----:B------:R-:W-:Y:S01]  /*9100*/  HADD2 R86, R51, -1028, -1028 ;  /* 0xe404e40433567430 */ /* 0x000fe20000000000 */
        /* <DEDUP_REMOVED lines=19> */
[----:B-1----:R-:W-:Y:S01]  /*9240*/  IMAD R97, R91, -0x4, R90 ;  /* 0xfffffffc5b617824 */ /* 0x002fe200078e025a */
[----:B------:R-:W-:-:S02]  /*9250*/  LOP3.LUT R32, R32, 0x70007, RZ, 0xc0, !PT ;  /* 0x0007000720207812 */ /* 0x000fc400078ec0ff */
[----:B------:R-:W-:Y:S02]  /*9260*/  LOP3.LUT R35, R35, 0x70007, RZ, 0xc0, !PT ;  /* 0x0007000723237812 */ /* 0x000fe400078ec0ff */
[----:B------:R-:W-:Y:S02]  /*9270*/  LOP3.LUT R46, R46, 0x70007, RZ, 0xc0, !PT ;  /* 0x000700072e2e7812 */ /* 0x000fe400078ec0ff */
[----:B------:R-:W-:Y:S02]  /*9280*/  LOP3.LUT R50, R50, 0x70007, RZ, 0xc0, !PT ;  /* 0x0007000732327812 */ /* 0x000fe400078ec0ff */
[----:B------:R-:W-:Y:S02]  /*9290*/  LOP3.LUT R47, R47, 0x64006400, RZ, 0xfc, !PT ;  /* 0x640064002f2f7812 */ /* 0x000fe400078efcff */
        /* <DEDUP_REMOVED lines=49> */
[----:B------:R-:W0:Y:S01]  /*95b0*/  LDS.128 R36, [UR4+-0x80] ;  /* 0xffff8004ff247984 */ /* 0x000e220008000c00 */
[----:B------:R-:W-:Y:S02]  /*95c0*/  PRMT R44, R44, 0x5410, R43 ;  /* 0x000054102c2c7816 */ /* 0x000fe4000000002b */
[----:B------:R-:W-:Y:S01]  /*95d0*/  PRMT R42, R42, 0x5410, R41 ;  /* 0x000054102a2a7816 */ /* 0x000fe20000000029 */
        /* <DEDUP_REMOVED lines=75> */
.L_x_1098:
[----:B------:R-:W-:Y:S05]  /*9a90*/  @!P1 BRA `(.L_x_1099) ;  /* 0x0000000c00cc9947 */ /* 0x000fea0003800000 */
[----:B------:R-:W-:Y:S02]  /*9aa0*/  PRMT R28, R93, 0x9910, RZ ;  /* 0x000099105d1c7816 */ /* 0x000fe400000000ff */
[----:B------:R-:W-:Y:S02]  /*9ab0*/  ISETP.NE.AND P1, PT, R97, 0x2, PT ;  /* 0x000000026100780c */ /* 0x000fe40003f25270 */
[----:B------:R-:W-:-:S13]  /*9ac0*/  ISETP.NE.AND P2, PT, R28, RZ, PT ;  /* 0x000000ff1c00720c */ /* 0x000fda0003f45270 */
[----:B------:R-:W-:Y:S05]  /*9ad0*/  @!P2 BRA `(.L_x_1100) ;  /* 0x000000040038a947 */ /* 0x000fea0003800000 */
        /* <DEDUP_REMOVED lines=78> */
.L_x_1100:
[----:B------:R-:W-:Y:S05]  /*9fc0*/  @!P1 BRA `(.L_x_1099) ;  /* 0x0000000800809947 */ /* 0x000fea0003800000 */
[----:B------:R-:W-:-:S04]  /*9fd0*/  PRMT R28, R94, 0x9910, RZ ;  /* 0x000099105e1c7816 */ /* 0x000fc800000000ff */
[----:B------:R-:W-:-:S13]  /*9fe0*/  ISETP.NE.AND P1, PT, R28, RZ, PT ;  /* 0x000000ff1c00720c */ /* 0x000fda0003f25270 */
[----:B------:R-:W-:Y:S05]  /*9ff0*/  @!P1 BRA `(.L_x_1101) ;  /* 0x0000000400389947 */ /* 0x000fea0003800000 */
        /* <DEDUP_REMOVED lines=78> */
.L_x_1101:
[----:B------:R-:W-:Y:S05]  /*a4e0*/  @P0 BRA `(.L_x_1099) ;  /* 0x0000000400380947 */ /* 0x000fea0003800000 */
        /* <DEDUP_REMOVED lines=78> */
.L_x_1099:
[----:B------:R-:W-:Y:S01]  /*a9d0*/  IADD3 R95, PT, PT, R95, 0x20, RZ ;  /* 0x000000205f5f7810 */ /* 0x000fe20007ffe0ff */
[----:B------:R-:W-:Y:S01]  /*a9e0*/  UIADD3 UR4, UPT, UPT, UR4, 0x40, URZ ;  /* 0x0000004004047890 */ /* 0x000fe2000fffe0ff */
[----:B------:R-:W-:Y:S02]  /*a9f0*/  IMAD.WIDE R6, R89, 0x4, R98 ;  /* 0x0000000459067825 */ /* 0x000fe400078e0262 */
[----:B------:R-:W-:-:S13]  /*aa00*/  ISETP.GE.AND P1, PT, R95, R92, PT ;  /* 0x0000005c5f00720c */ /* 0x000fda0003f26270 */
[----:B------:R-:W-:Y:S05]  /*aa10*/  @!P1 BRA `(.L_x_1102) ;  /* 0xffffffdc00289947 */ /* 0x000fea000383ffff */
.L_x_1097:
        /* <DEDUP_REMOVED lines=17> */
.L_x_1106:
[----:B------:R-:W0:Y:S02]  /*ab30*/  LDS R2, [R0] ;  /* 0x0000000000027984 */ /* 0x000e240000000800 */
[----:B0-----:R-:W-:-:S05]  /*ab40*/  HADD2 R3, R2, R40 ;  /* 0x0000002802037230 */ /* 0x001fca0000000000 */
[----:B------:R-:W0:Y:S02]  /*ab50*/  ATOMS.CAST.SPIN P0, [R0], R2, R3 ;  /* 0x000000020000758d */ /* 0x000e240001800003 */
[----:B0-----:R-:W-:Y:S05]  /*ab60*/  @!P0 BRA `(.L_x_1106) ;  /* 0xfffffffc00f08947 */ /* 0x001fea000383ffff */
[----:B------:R-:W-:Y:S05]  /*ab70*/  BRA `(.L_x_1104) ;  /* 0x00000000000c7947 */ /* 0x000fea0003800000 */
.L_x_1105:
[----:B------:R-:W2:Y:S02]  /*ab80*/  LD.E R0, desc[UR10][R4.64] ;  /* 0x0000000a04007980 */ /* 0x000ea4000c101900 */
[----:B--2---:R-:W-:-:S05]  /*ab90*/  IADD3 R3, PT, PT, R40, R0, RZ ;  /* 0x0000000028037210 */ /* 0x004fca0007ffe0ff */
[----:B------:R0:W-:Y:S02]  /*aba0*/  ST.E desc[UR10][R4.64], R3 ;  /* 0x0000000304007985 */ /* 0x0001e4000c10190a */
.L_x_1104:
[----:B------:R-:W-:Y:S05]  /*abb0*/  BSYNC.RECONVERGENT B0 ;  /* 0x0000000000007941 */ /* 0x000fea0003800200 */
.L_x_1103:
[----:B------:R1:W-:Y:S01]  /*abc0*/  ATOM.E.ADD.F16x2.RN.STRONG.GPU P0, RZ, desc[UR10][R4.64+0x4], R27 ;  /* 0x8000041b04ff79a2 */ /* 0x0003e2000c10e10a */
[----:B------:R-:W-:Y:S04]  /*abd0*/  BSSY.RECONVERGENT B0, `(.L_x_1107) ;  /* 0x000000e000007945 */ /* 0x000fe80003800200 */
[----:B-1----:R-:W-:Y:S05]  /*abe0*/  @P0 BRA `(.L_x_1108) ;  /* 0x0000000000300947 */ /* 0x002fea0003800000 */
[----:B------:R-:W1:Y:S02]  /*abf0*/  QSPC.E.S P0, RZ, [R4+0x4] ;  /* 0x0000040004ff73aa */ /* 0x000e640000000500 */
[----:B-1----:R-:W-:Y:S05]  /*ac00*/  @!P0 BRA `(.L_x_1109) ;  /* 0x00000000001c8947 */ /* 0x002fea0003800000 */
[----:B------:R-:W-:-:S04]  /*ac10*/  MOV R2, R4 ;  /* 0x0000000400027202 */ /* 0x000fc80000000f00 */
[----:B------:R-:W-:-:S07]  /*ac20*/  MOV R0, R2 ;  /* 0x0000000200007202 */ /* 0x000fce0000000f00 */
.L_x_1110:
[----:B------:R-:W0:Y:S02]  /*ac30*/  LDS R2, [R0+0x4] ;  /* 0x0000040000027984 */ /* 0x000e240000000800 */
[----:B0-----:R-:W-:-:S05]  /*ac40*/  HFMA2 R3, R2, 1, 1, R27 ;  /* 0x3c003c0002037831 */ /* 0x001fca000000001b */
[----:B------:R-:W0:Y:S02]  /*ac50*/  ATOMS.CAST.SPIN P0, [R0+0x4], R2, R3 ;  /* 0x000004020000758d */ /* 0x000e240001800003 */
[----:B0-----:R-:W-:Y:S05]  /*ac60*/  @!P0 BRA `(.L_x_1110) ;  /* 0xfffffffc00f08947 */ /* 0x001fea000383ffff */
[----:B------:R-:W-:Y:S05]  /*ac70*/  BRA `(.L_x_1108) ;  /* 0x00000000000c7947 */ /* 0x000fea0003800000 */
.L_x_1109:
[----:B------:R-:W0:Y:S02]  /*ac80*/  LD.E R0, desc[UR10][R4.64+0x4] ;  /* 0x0000040a04007980 */ /* 0x000e24000c101900 */
[----:B0-----:R-:W-:-:S05]  /*ac90*/  IADD3 R3, PT, PT, R27, R0, RZ ;  /* 0x000000001b037210 */ /* 0x001fca0007ffe0ff */
[----:B------:R1:W-:Y:S02]  /*aca0*/  ST.E desc[UR10][R4.64+0x4], R3 ;  /* 0x0000040304007985 */ /* 0x0003e4000c10190a */
.L_x_1108:
[----:B------:R-:W-:Y:S05]  /*acb0*/  BSYNC.RECONVERGENT B0 ;  /* 0x0000000000007941 */ /* 0x000fea0003800200 */
.L_x_1107:
        /* <DEDUP_REMOVED lines=9> */
.L_x_1114:
[----:B------:R-:W0:Y:S02]  /*ad50*/  LDS R2, [R0] ;  /* 0x0000000000027984 */ /* 0x000e240000000800 */
[----:B0-----:R-:W-:-:S05]  /*ad60*/  HADD2 R3, R2, R26 ;  /* 0x0000001a02037230 */ /* 0x001fca0000000000 */
[----:B------:R-:W0:Y:S02]  /*ad70*/  ATOMS.CAST.SPIN P0, [R0], R2, R3 ;  /* 0x000000020000758d */ /* 0x000e240001800003 */
[----:B0-----:R-:W-:Y:S05]  /*ad80*/  @!P0 BRA `(.L_x_1114) ;  /* 0xfffffffc00f08947 */ /* 0x001fea000383ffff */
[----:B------:R-:W-:Y:S05]  /*ad90*/  BRA `(.L_x_1112) ;  /* 0x00000000000c7947 */ /* 0x000fea0003800000 */
.L_x_1113:
[----:B------:R-:W2:Y:S02]  /*ada0*/  LD.E R0, desc[UR10][R4.64] ;  /* 0x0000000a04007980 */ /* 0x000ea4000c101900 */
[----:B--2---:R-:W-:-:S05]  /*adb0*/  IADD3 R3, PT, PT, R26, R0, RZ ;  /* 0x000000001a037210 */ /* 0x004fca0007ffe0ff */
[----:B------:R0:W-:Y:S02]  /*adc0*/  ST.E desc[UR10][R4.64], R3 ;  /* 0x0000000304007985 */ /* 0x0001e4000c10190a */
.L_x_1112:
[----:B------:R-:W-:Y:S05]  /*add0*/  BSYNC.RECONVERGENT B0 ;  /* 0x0000000000007941 */ /* 0x000fea0003800200 */
.L_x_1111:
[----:B------:R1:W-:Y:S01]  /*ade0*/  ATOM.E.ADD.F16x2.RN.STRONG.GPU P0, RZ, desc[UR10][R4.64+0x4], R25 ;  /* 0x8000041904ff79a2 */ /* 0x0003e2000c10e10a */
[----:B------:R-:W-:Y:S04]  /*adf0*/  BSSY.RECONVERGENT B0, `(.L_x_1115) ;  /* 0x000000e000007945 */ /* 0x000fe80003800200 */
[----:B-1----:R-:W-:Y:S05]  /*ae00*/  @P0 BRA `(.L_x_1116) ;  /* 0x0000000000300947 */ /* 0x002fea0003800000 */
[----:B------:R-:W1:Y:S02]  /*ae10*/  QSPC.E.S P0, RZ, [R4+0x4] ;  /* 0x0000040004ff73aa */ /* 0x000e640000000500 */
[----:B-1----:R-:W-:Y:S05]  /*ae20*/  @!P0 BRA `(.L_x_1117) ;  /* 0x00000000001c8947 */ /* 0x002fea0003800000 */
[----:B------:R-:W-:-:S04]  /*ae30*/  MOV R2, R4 ;  /* 0x0000000400027202 */ /* 0x000fc80000000f00 */
[----:B------:R-:W-:-:S07]  /*ae40*/  MOV R0, R2 ;  /* 0x0000000200007202 */ /* 0x000fce0000000f00 */
.L_x_1118:
[----:B------:R-:W0:Y:S02]  /*ae50*/  LDS R2, [R0+0x4] ;  /* 0x0000040000027984 */ /* 0x000e240000000800 */
[----:B0-----:R-:W-:-:S05]  /*ae60*/  HFMA2 R3, R2, 1, 1, R25 ;  /* 0x3c003c0002037831 */ /* 0x001fca0000000019 */
[----:B------:R-:W0:Y:S02]  /*ae70*/  ATOMS.CAST.SPIN P0, [R0+0x4], R2, R3 ;  /* 0x000004020000758d */ /* 0x000e240001800003 */
[----:B0-----:R-:W-:Y:S05]  /*ae80*/  @!P0 BRA `(.L_x_1118) ;  /* 0xfffffffc00f08947 */ /* 0x001fea000383ffff */
[----:B------:R-:W-:Y:S05]  /*ae90*/  BRA `(.L_x_1116) ;  /* 0x00000000000c7947 */ /* 0x000fea0003800000 */
.L_x_1117:
[----:B------:R-:W0:Y:S02]  /*aea0*/  LD.E R0, desc[UR10][R4.64+0x4] ;  /* 0x0000040a04007980 */ /* 0x000e24000c101900 */
[----:B0-----:R-:W-:-:S05]  /*aeb0*/  IADD3 R3, PT, PT, R25, R0, RZ ;  /* 0x0000000019037210 */ /* 0x001fca0007ffe0ff */
[----:B------:R1:W-:Y:S02]  /*aec0*/  ST.E desc[UR10][R4.64+0x4], R3 ;  /* 0x0000040304007985 */ /* 0x0003e4000c10190a */
.L_x_1116:
[----:B------:R-:W-:Y:S05]  /*aed0*/  BSYNC.RECONVERGENT B0 ;  /* 0x0000000000007941 */ /* 0x000fea0003800200 */
.L_x_1115:
        /* <DEDUP_REMOVED lines=10> */
.L_x_1122:
[----:B------:R-:W0:Y:S02]  /*af80*/  LDS R2, [R0] ;  /* 0x0000000000027984 */ /* 0x000e240000000800 */
[----:B0-----:R-:W-:-:S05]  /*af90*/  HADD2 R3, R2, R24 ;  /* 0x0000001802037230 */ /* 0x001fca0000000000 */
[----:B------:R-:W0:Y:S02]  /*afa0*/  ATOMS.CAST.SPIN P0, [R0], R2, R3 ;  /* 0x000000020000758d */ /* 0x000e240001800003 */
[----:B0-----:R-:W-:Y:S05]  /*afb0*/  @!P0 BRA `(.L_x_1122) ;  /* 0xfffffffc00f08947 */ /* 0x001fea000383ffff */
[----:B------:R-:W-:Y:S05]  /*afc0*/  BRA `(.L_x_1120) ;  /* 0x00000000000c7947 */ /* 0x000fea0003800000 */
.L_x_1121:
[----:B------:R-:W2:Y:S02]  /*afd0*/  LD.E R0, desc[UR10][R4.64] ;  /* 0x0000000a04007980 */ /* 0x000ea4000c101900 */
[----:B--2---:R-:W-:-:S05]  /*afe0*/  IADD3 R3, PT, PT, R24, R0, RZ ;  /* 0x0000000018037210 */ /* 0x004fca0007ffe0ff */
[----:B------:R0:W-:Y:S02]  /*aff0*/  ST.E desc[UR10][R4.64], R3 ;  /* 0x0000000304007985 */ /* 0x0001e4000c10190a */
.L_x_1120:
[----:B------:R-:W-:Y:S05]  /*b000*/  BSYNC.RECONVERGENT B0 ;  /* 0x0000000000007941 */ /* 0x000fea0003800200 */
.L_x_1119:
[----:B------:R1:W-:Y:S01]  /*b010*/  ATOM.E.ADD.F16x2.RN.STRONG.GPU P0, RZ, desc[UR10][R4.64+0x4], R23 ;  /* 0x8000041704ff79a2 */ /* 0x0003e2000c10e10a */
[----:B------:R-:W-:Y:S04]  /*b020*/  BSSY.RECONVERGENT B0, `(.L_x_1123) ;  /* 0x000000e000007945 */ /* 0x000fe80003800200 */
[----:B-1----:R-:W-:Y:S05]  /*b030*/  @P0 BRA `(.L_x_1124) ;  /* 0x0000000000300947 */ /* 0x002fea0003800000 */
[----:B------:R-:W1:Y:S02]  /*b040*/  QSPC.E.S P0, RZ, [R4+0x4] ;  /* 0x0000040004ff73aa */ /* 0x000e640000000500 */
[----:B-1----:R-:W-:Y:S05]  /*b050*/  @!P0 BRA `(.L_x_1125) ;  /* 0x00000000001c8947 */ /* 0x002fea0003800000 */
[----:B------:R-:W-:-:S04]  /*b060*/  MOV R2, R4 ;  /* 0x0000000400027202 */ /* 0x000fc80000000f00 */
[----:B------:R-:W-:-:S07]  /*b070*/  MOV R0, R2 ;  /* 0x0000000200007202 */ /* 0x000fce0000000f00 */
.L_x_1126:
[----:B------:R-:W0:Y:S02]  /*b080*/  LDS R2, [R0+0x4] ;  /* 0x0000040000027984 */ /* 0x000e240000000800 */
[----:B0-----:R-:W-:-:S05]  /*b090*/  HFMA2 R3, R2, 1, 1, R23 ;  /* 0x3c003c0002037831 */ /* 0x001fca0000000017 */
[----:B------:R-:W0:Y:S02]  /*b0a0*/  ATOMS.CAST.SPIN P0, [R0+0x4], R2, R3 ;  /* 0x000004020000758d */ /* 0x000e240001800003 */
[----:B0-----:R-:W-:Y:S05]  /*b0b0*/  @!P0 BRA `(.L_x_1126) ;  /* 0xfffffffc00f08947 */ /* 0x001fea000383ffff */
[----:B------:R-:W-:Y:S05]  /*b0c0*/  BRA `(.L_x_1124) ;  /* 0x00000000000c7947 */ /* 0x000fea0003800000 */
.L_x_1125:
[----:B------:R-:W0:Y:S02]  /*b0d0*/  LD.E R0, desc[UR10][R4.64+0x4] ;  /* 0x0000040a04007980 */ /* 0x000e24000c101900 */
[----:B0-----:R-:W-:-:S05]  /*b0e0*/  IADD3 R3, PT, PT, R23, R0, RZ ;  /* 0x0000000017037210 */ /* 0x001fca0007ffe0ff */
[----:B------:R1:W-:Y:S02]  /*b0f0*/  ST.E desc[UR10][R4.64+0x4], R3 ;  /* 0x0000040304007985 */ /* 0x0003e4000c10190a */
.L_x_1124:
[----:B------:R-:W-:Y:S05]  /*b100*/  BSYNC.RECONVERGENT B0 ;  /* 0x0000000000007941 */ /* 0x000fea0003800200 */
.L_x_1123:
        /* <DEDUP_REMOVED lines=10> */
.L_x_1130:
[----:B------:R-:W0:Y:S02]  /*b1b0*/  LDS R2, [R0] ;  /* 0x0000000000027984 */ /* 0x000e240000000800 */
[----:B0-----:R-:W-:-:S05]  /*b1c0*/  HADD2 R3, R2, R22 ;  /* 0x0000001602037230 */ /* 0x001fca0000000000 */
[----:B------:R-:W0:Y:S02]  /*b1d0*/  ATOMS.CAST.SPIN P0, [R0], R2, R3 ;  /* 0x000000020000758d */ /* 0x000e240001800003 */
[----:B0-----:R-:W-:Y:S05]  /*b1e0*/  @!P0 BRA `(.L_x_1130) ;  /* 0xfffffffc00f08947 */ /* 0x001fea000383ffff */
[----:B------:R-:W-:Y:S05]  /*b1f0*/  BRA `(.L_x_1128) ;  /* 0x00000000000c7947 */ /* 0x000fea0003800000 */
.L_x_1129:
[----:B------:R-:W2:Y:S02]  /*b200*/  LD.E R0, desc[UR10][R4.64] ;  /* 0x0000000a04007980 */ /* 0x000ea4000c101900 */
[----:B--2---:R-:W-:-:S05]  /*b210*/  IADD3 R3, PT, PT, R22, R0, RZ ;  /* 0x0000000016037210 */ /* 0x004fca0007ffe0ff */
[----:B------:R0:W-:Y:S02]  /*b220*/  ST.E desc[UR10][R4.64], R3 ;  /* 0x0000000304007985 */ /* 0x0001e4000c10190a */
.L_x_1128:
[----:B------:R-:W-:Y:S05]  /*b230*/  BSYNC.RECONVERGENT B0 ;  /* 0x0000000000007941 */ /* 0x000fea0003800200 */
.L_x_1127:
[----:B------:R1:W-:Y:S02]  /*b240*/  ATOM.E.ADD.F16x2.RN.STRONG.GPU P0, RZ, desc[UR10][R4.64+0x4], R21 ;  /* 0x8000041504ff79a2 */ /* 0x0003e4000c10e10a */
[----:B-1----:R-:W-:Y:S05]  /*b250*/  @P0 EXIT ;  /* 0x000000000000094d */ /* 0x002fea0003800000 */
[----:B------:R-:W1:Y:S02]  /*b260*/  QSPC.E.S P0, RZ, [R4+0x4] ;  /* 0x0000040004ff73aa */ /* 0x000e640000000500 */
[----:B-1----:R-:W-:Y:S05]  /*b270*/  @!P0 BRA `(.L_x_1131) ;  /* 0x00000000001c8947 */ /* 0x002fea0003800000 */
[----:B------:R-:W-:-:S04]  /*b280*/  MOV R2, R4 ;  /* 0x0000000400027202 */ /* 0x000fc80000000f00 */
[----:B------:R-:W-:-:S07]  /*b290*/  MOV R0, R2 ;  /* 0x0000000200007202 */ /* 0x000fce0000000f00 */
.L_x_1132:
[----:B------:R-:W0:Y:S02]  /*b2a0*/  LDS R2, [R0+0x4] ;  /* 0x0000040000027984 */ /* 0x000e240000000800 */
[----:B0-----:R-:W-:-:S05]  /*b2b0*/  HFMA2 R3, R2, 1, 1, R21 ;  /* 0x3c003c0002037831 */ /* 0x001fca0000000015 */
[----:B------:R-:W0:Y:S02]  /*b2c0*/  ATOMS.CAST.SPIN P0, [R0+0x4], R2, R3 ;  /* 0x000004020000758d */ /* 0x000e240001800003 */
[----:B0-----:R-:W-:Y:S05]  /*b2d0*/  @!P0 BRA `(.L_x_1132) ;  /* 0xfffffffc00f08947 */ /* 0x001fea000383ffff */
[----:B------:R-:W-:Y:S05]  /*b2e0*/  EXIT ;  /* 0x000000000000794d */ /* 0x000fea0003800000 */
.L_x_1131:
[----:B------:R-:W0:Y:S02]  /*b2f0*/  LD.E R0, desc[UR10][R4.64+0x4] ;  /* 0x0000040a04007980 */ /* 0x000e24000c101900 */
[----:B0-----:R-:W-:-:S05]  /*b300*/  IADD3 R3, PT, PT, R21, R0, RZ ;  /* 0x0000000015037210 */ /* 0x001fca0007ffe0ff */
[----:B------:R-:W-:Y:S01]  /*b310*/  ST.E desc[UR10][R4.64+0x4], R3 ;  /* 0x0000040304007985 */ /* 0x000fe2000c10190a */
[----:B------:R-:W-:Y:S05]  /*b320*/  EXIT ;  /* 0x000000000000794d */ /* 0x000fea0003800000 */
.L_x_1133:
        /* <DEDUP_REMOVED lines=13> */
.L_x_3928:


//--------------------- .text._Z23gemm_half_q_half_kernelILi4ELi14ELb1ELb0ELi32EEvPK6__halfPKjS4_S2_PS0_iiiiPKtS7_iiiiiibS2_i --------------------------
	.section	.text._Z23gemm_half_q_half_kernelILi4ELi14ELb1ELb0ELi32EEvPK6__halfPKjS4_S2_PS0_iiiiPKtS7_iiiiiibS2_i,"ax",@progbits
	.align	128
        .global         _Z23gemm_half_q_half_kernelILi4ELi14ELb1ELb0ELi32EEvPK6__halfPKjS4_S2_PS0_iiiiPKtS7_iiiiiibS2_i
        .type           _Z23gemm_half_q_half_kernelILi4ELi14ELb1ELb0ELi32EEvPK6__halfPKjS4_S2_PS0_iiiiPKtS7_iiiiiibS2_i,@function
        .size           _Z23gemm_half_q_half_kernelILi4ELi14ELb1ELb0ELi32EEvPK6__halfPKjS4_S2_PS0_iiiiPKtS7_iiiiiibS2_i,(.L_x_3929 - _Z23gemm_half_q_half_kernelILi4ELi14ELb1ELb0ELi32EEvPK6__halfPKjS4_S2_PS0_iiiiPKtS7_iiiiiibS2_i)
        .other          _Z23gemm_half_q_half_kernelILi4ELi14ELb1ELb0ELi32EEvPK6__halfPKjS4_S2_PS0_iiiiPKtS7_iiiiiibS2_i,@"STO_CUDA_ENTRY STV_DEFAULT"
_Z23gemm_half_q_half_kernelILi4ELi14ELb1ELb0ELi32EEvPK6__halfPKjS4_S2_PS0_iiiiPKtS7_iiiiiibS2_i:
.text._Z23gemm_half_q_half_kernelILi4ELi14ELb1ELb0ELi32EEvPK6__halfPKjS4_S2_PS0_iiiiPKtS7_iiiiiibS2_i:
[----:B------:R-:W-:Y:S08]  /*0000*/  LDC R1, c[0x0][0x37c] ;  /* 0x0000df00ff017b82 */ /* 0x000ff00000000800 */
[----:B------:R-:W0:Y:S08]  /*0010*/  S2UR UR10, SR_CTAID.Y ;  /* 0x00000000000a79c3 */ /* 0x000e300000002600 */
[----:B------:R-:W1:Y:S01]  /*0020*/  LDC R97, c[0x0][0x3a8] ;  /* 0x0000ea00ff617b82 */ /* 0x000e620000000800 */
[----:B0-----:R-:W-:-:S06]  /*0030*/  USHF.L.U32 UR7, UR10, 0x2, URZ ;  /* 0x000000020a077899 */ /* 0x001fcc00080006ff */
[----:B-1----:R-:W-:-:S04]  /*0040*/  IADD3 R97, PT, PT, R97, -UR7, RZ ;  /* 0x8000000761617c10 */ /* 0x002fc8000fffe0ff */
        /* <DEDUP_REMOVED lines=31> */
.L_x_1134:
[----:B------:R-:W-:Y:S02]  /*0240*/  PRMT R4, R9, 0x9910, RZ ;  /* 0x0000991009047816 */ /* 0x000fe400000000ff */
[----:B------:R-:W-:Y:S02]  /*0250*/  SHF.L.U32 R93, R3, 0x5, RZ ;  /* 0x00000005035d7819 */ /* 0x000fe400000006ff */
[----:B------:R-:W-:Y:S02]  /*0260*/  ISETP.NE.AND P1, PT, R4, RZ, PT ;  /* 0x000000ff0400720c */ /* 0x000fe40003f25270 */
[----:B------:R-:W-:-:S04]  /*0270*/  IADD3 R6, PT, PT, R93, 0x20, RZ ;  /* 0x000000205d067810 */ /* 0x000fc80007ffe0ff */
[----:B------:R-:W-:-:S07]  /*0280*/  VIMNMX R95, PT, PT, R6, R0, PT ;  /* 0x00000000065f7248 */ /* 0x000fce0003fe0100 */
        /* <DEDUP_REMOVED lines=37> */
.L_x_1140:
        /* <DEDUP_REMOVED lines=15> */
[C---:B------:R-:W-:Y:S02]  /*05d0*/  LEA R10, P4, R18.reuse, UR12, 0x1 ;  /* 0x0000000c120a7c11 */ /* 0x040fe4000f8808ff */
        /* <DEDUP_REMOVED lines=16> */
.L_x_1139:
        /* <DEDUP_REMOVED lines=20> */
.L_x_1141:
[----:B------:R-:W-:-:S13]  /*0820*/  ISETP.EQ.AND P3, PT, R15, RZ, PT ;  /* 0x000000ff0f00720c */ /* 0x000fda0003f62270 */
[----:B------:R-:W-:Y:S05]  /*0830*/  @!P1 BRA P3, `(.L_x_1136) ;  /* 0x0000000400789947 */ /* 0x000fea0001800000 */
.L_x_1138:
        /* <DEDUP_REMOVED lines=12> */
.L_x_1137:
        /* <DEDUP_REMOVED lines=16> */
.L_x_1144:
        /* <DEDUP_REMOVED lines=32> */
.L_x_1143:
        /* <DEDUP_REMOVED lines=21> */
.L_x_1145:
[----:B------:R-:W-:-:S13]  /*0d50*/  ISETP.NE.OR P1, PT, R15, RZ, P1 ;  /* 0x000000ff0f00720c */ /* 0x000fda0000f25670 */
[----:B------:R-:W-:Y:S05]  /*0d60*/  @!P1 BRA `(.L_x_1136) ;  /* 0x00000000002c9947 */ /* 0x000fea0003800000 */
.L_x_1142:
        /* <DEDUP_REMOVED lines=11> */
.L_x_1136:
[----:B------:R-:W-:Y:S05]  /*0e20*/  BSYNC.RECONVERGENT B0 ;  /* 0x0000000000007941 */ /* 0x000fea0003800200 */
.L_x_1135:
        /* <DEDUP_REMOVED lines=10> */
[----:B------:R-:W-:-:S03]  /*0ed0*/  IMAD R4, R89, UR10, RZ ;  /* 0x0000000a59047c24 */ /* 0x000fc6000f8e02ff */
[----:B------:R-:W-:Y:S02]  /*0ee0*/  ISETP.GE.AND P1, PT, R7, RZ, PT ;  /* 0x000000ff0700720c */ /* 0x000fe40003f26270 */
[----:B0-----:R-:W-:-:S04]  /*0ef0*/  LEA R5, R4, UR4, 0x2 ;  /* 0x0000000404057c11 */ /* 0x001fc8000f8e10ff */
        /* <DEDUP_REMOVED lines=8> */
.L_x_1149:
        /* <DEDUP_REMOVED lines=15> */
.L_x_1148:
        /* <DEDUP_REMOVED lines=12> */
.L_x_1150:
[----:B------:R-:W-:-:S13]  /*1130*/  ISETP.NE.OR P1, PT, R7, RZ, P1 ;  /* 0x000000ff0700720c */ /* 0x000fda0000f25670 */
[----:B------:R-:W-:Y:S05]  /*1140*/  @!P1 BRA `(.L_x_1146) ;  /* 0x00000000001c9947 */ /* 0x000fea0003800000 */
.L_x_1147:
[----:B0-----:R-:W0:Y:S02]  /*1150*/  LDC.64 R4, c[0x0][0x3a0] ;  /* 0x0000e800ff047b82 */ /* 0x001e240000000a00 */
.L_x_1151:
[C---:B0-----:R-:W-:Y:S01]  /*1160*/  IMAD.WIDE R8, R16.reuse, 0x2, R4 ;  /* 0x0000000210087825 */ /* 0x041fe200078e0204 */
[----:B------:R-:W-:Y:S02]  /*1170*/  IADD3 R7, PT, PT, R7, 0x1, RZ ;  /* 0x0000000107077810 */ /* 0x000fe40007ffe0ff */
[----:B------:R-:W-:Y:S02]  /*1180*/  IADD3 R16, PT, PT, R16, R89, RZ ;  /* 0x0000005910107210 */ /* 0x000fe40007ffe0ff */
[----:B------:R1:W-:Y:S01]  /*1190*/  STG.E.64 desc[UR8][R8.64], RZ ;  /* 0x000000ff08007986 */ /* 0x0003e2000c101b08 */
[----:B------:R-:W-:-:S13]  /*11a0*/  ISETP.NE.AND P1, PT, R7, RZ, PT ;  /* 0x000000ff0700720c */ /* 0x000fda0003f25270 */
[----:B-1----:R-:W-:Y:S05]  /*11b0*/  @P1 BRA `(.L_x_1151) ;  /* 0xfffffffc00e81947 */ /* 0x002fea000383ffff */
.L_x_1146:
[----:B------:R-:W1:Y:S01]  /*11c0*/  LDCU UR5, c[0x0][0x3c8] ;  /* 0x00007900ff0577ac */ /* 0x000e620008000800 */
[----:B------:R-:W-:Y:S01]  /*11d0*/  BAR.SYNC.DEFER_BLOCKING 0x0 ;  /* 0x0000000000007b1d */ /* 0x000fe20000010000 */
[----:B------:R-:W-:-:S05]  /*11e0*/  ISETP.GE.AND P1, PT, R93, R0, PT ;  /* 0x000000005d00720c */ /* 0x000fca0003f26270 */
        /* <DEDUP_REMOVED lines=17> */
.L_x_1153:
        /* <DEDUP_REMOVED lines=19> */
[--C-:B------:R-:W-:Y:S01]  /*1430*/  SHF.R.U32.HI R17, RZ, 0x4, R15.reuse ;  /* 0x00000004ff117819 */ /* 0x100fe2000001160f */
[----:B------:R-:W-:Y:S01]  /*1440*/  IMAD R19, R16, R16, R16 ;  /* 0x0000001010137224 */ /* 0x000fe200078e0210 */
[----:B------:R-:W-:Y:S01]  /*1450*/  SHF.R.U32.HI R15, RZ, 0xc, R15 ;  /* 0x0000000cff0f7819 */ /* 0x000fe2000001160f */
[----:B------:R-:W-:Y:S01]  /*1460*/  IMAD R3, R2, R2, R2 ;  /* 0x0000000202037224 */ /* 0x000fe200078e0202 */
[----:B------:R-:W-:-:S02]  /*1470*/  LOP3.LUT R17, R17, 0xf, RZ, 0xc0, !PT ;  /* 0x0000000f11117812 */ /* 0x000fc400078ec0ff */
[----:B------:R-:W-:Y:S02]  /*1480*/  LOP3.LUT R15, R15, 0xf, RZ, 0xc0, !PT ;  /* 0x0000000f0f0f7812 */ /* 0x000fe400078ec0ff */
[----:B------:R-:W-:Y:S01]  /*1490*/  IADD3 R19, PT, PT, R16, 0x1, R19 ;  /* 0x0000000110137810 */ /* 0x000fe20007ffe013 */
[----:B------:R-:W-:Y:S01]  /*14a0*/  IMAD R16, R17, R17, R17 ;  /* 0x0000001111107224 */ /* 0x000fe200078e0211 */
        /* <DEDUP_REMOVED lines=15> */
.L_x_1152:
[C---:B------:R-:W-:Y:S01]  /*15a0*/  ISETP.GT.AND P1, PT, R93.reuse, UR5, PT ;  /* 0x000000055d007c0c */ /* 0x040fe2000bf24270 */
[----:B------:R-:W-:Y:S01]  /*15b0*/  HFMA2 R7, -RZ, RZ, 0, 0 ;  /* 0x00000000ff077431 */ /* 0x000fe200000001ff */
[----:B------:R-:W-:Y:S01]  /*15c0*/  SHF.R.S32.HI R3, RZ, 0x1f, R18 ;  /* 0x0000001fff037819 */ /* 0x000fe20000011412 */
[----:B------:R-:W-:Y:S01]  /*15d0*/  HFMA2 R2, -RZ, RZ, 0, 0 ;  /* 0x00000000ff027431 */ /* 0x000fe200000001ff */
[----:B--2---:R-:W-:Y:S02]  /*15e0*/  ISETP.GT.AND P3, PT, R93, UR6, PT ;  /* 0x000000065d007c0c */ /* 0x004fe4000bf64270 */
[----:B0-----:R-:W-:Y:S02]  /*15f0*/  CS2R R4, SRZ ;  /* 0x0000000000047805 */ /* 0x001fe4000001ff00 */
        /* <DEDUP_REMOVED lines=14> */
.L_x_1154:
        /* <DEDUP_REMOVED lines=8> */
.L_x_1155:
        /* <DEDUP_REMOVED lines=8> */
.L_x_1156:
        /* <DEDUP_REMOVED lines=8> */
.L_x_1157:
        /* <DEDUP_REMOVED lines=8> */
.L_x_1158:
[----:B------:R-:W-:Y:S01]  /*18e0*/  LEA R2, R9, R2, 0x3 ;  /* 0x0000000209027211 */ /* 0x000fe200078e18ff */
[----:B------:R-:W0:Y:S01]  /*18f0*/  S2UR UR5, SR_CgaCtaId ;  /* 0x00000000000579c3 */ /* 0x000e220000008800 */
[----:B------:R-:W1:Y:S01]  /*1900*/  LDCU.64 UR10, c[0x0][0x388] ;  /* 0x00007100ff0a77ac */ /* 0x000e620008000a00 */
[----:B------:R-:W-:Y:S02]  /*1910*/  VIMNMX R0, PT, PT, R0, UR12, PT ;  /* 0x0000000c00007c48 */ /* 0x000fe4000bfe0100 */
        /* <DEDUP_REMOVED lines=14> */
[C---:B-1----:R-:W-:Y:S02]  /*1a00*/  LEA R102, P3, R4.reuse, UR10, 0x2 ;  /* 0x0000000a04667c11 */ /* 0x042fe4000f8610ff */
[----:B------:R-:W-:Y:S02]  /*1a10*/  PRMT R23, RZ, 0x5410, RZ ;  /* 0x00005410ff177816 */ /* 0x000fe400000000ff */
[----:B------:R-:W-:Y:S02]  /*1a20*/  LEA.HI.X R103, R4, UR11, R3, 0x2, P3 ;  /* 0x0000000b04677c11 */ /* 0x000fe400098f1403 */
[----:B------:R-:W-:Y:S01]  /*1a30*/  UMOV UR4, UR5 ;  /* 0x0000000500047c82 */ /* 0x000fe20008000000 */
[----:B------:R-:W-:Y:S02]  /*1a40*/  PRMT R22, RZ, 0x5410, RZ ;  /* 0x00005410ff167816 */ /* 0x000fe400000000ff */
[----:B------:R-:W-:-:S02]  /*1a50*/  PRMT R21, RZ, 0x5410, RZ ;  /* 0x00005410ff157816 */ /* 0x000fc400000000ff */
        /* <DEDUP_REMOVED lines=10> */
[C---:B--2---:R-:W-:Y:S02]  /*1b00*/  LOP3.LUT R4, R9.reuse, 0xf000f, RZ, 0xc0, !PT ;  /* 0x000f000f09047812 */ /* 0x044fe400078ec0ff */
[----:B------:R-:W-:Y:S02]  /*1b10*/  LOP3.LUT R7, R9, 0xf000f0, RZ, 0xc0, !PT ;  /* 0x00f000f009077812 */ /* 0x000fe400078ec0ff */
[C---:B------:R-:W-:Y:S02]  /*1b20*/  LOP3.LUT R13, R10.reuse, 0xf000f, RZ, 0xc0, !PT ;  /* 0x000f000f0a0d7812 */ /* 0x040fe400078ec0ff */
        /* <DEDUP_REMOVED lines=10> */
[C---:B------:R-:W-:Y:S02]  /*1bd0*/  LOP3.LUT R7, R9.reuse, 0xf000f, RZ, 0xc0, !PT ;  /* 0x000f000f09077812 */ /* 0x040fe400078ec0ff */
[----:B------:R-:W-:Y:S01]  /*1be0*/  LOP3.LUT R11, R10, 0xf000f, RZ, 0xc0, !PT ;  /* 0x000f000f0a0b7812 */ /* 0x000fe200078ec0ff */
[----:B------:R-:W-:Y:S01]  /*1bf0*/  HFMA2 R12, R12, R5.H0_H0, -72, -72 ;  /* 0xd480d4800c0c7431 */ /* 0x000fe20000040005 */
[----:B------:R-:W-:Y:S02]  /*1c00*/  LOP3.LUT R3, R8, 0xf000f, RZ, 0xc0, !PT ;  /* 0x000f000f08037812 */ /* 0x000fe400078ec0ff */
[----:B------:R-:W-:-:S02]  /*1c10*/  LOP3.LUT R9, R9, 0xf000f0, RZ, 0xc0, !PT ;  /* 0x00f000f009097812 */ /* 0x000fc400078ec0ff */
[----:B------:R-:W-:Y:S02]  /*1c20*/  LOP3.LUT R10, R10, 0xf000f0, RZ, 0xc0, !PT ;  /* 0x00f000f00a0a7812 */ /* 0x000fe400078ec0ff */
[C---:B------:R-:W-:Y:S02]  /*1c30*/  LOP3.LUT R18, R17.reuse, 0xf000f, RZ, 0xc0, !PT ;  /* 0x000f000f11127812 */ /* 0x040fe400078ec0ff */
[----:B------:R-:W-:Y:S02]  /*1c40*/  LOP3.LUT R8, R8, 0xf000f0, RZ, 0xc0, !PT ;  /* 0x00f000f008087812 */ /* 0x000fe400078ec0ff */
[----:B------:R-:W-:Y:S02]  /*1c50*/  LOP3.LUT R17, R17, 0xf000f0, RZ, 0xc0, !PT ;  /* 0x00f000f011117812 */ /* 0x000fe400078ec0ff */
[----:B-----5:R-:W-:Y:S02]  /*1c60*/  LOP3.LUT R20, R9, 0x64006400, RZ, 0xfc, !PT ;  /* 0x6400640009147812 */ /* 0x020fe400078efcff */
[----:B------:R-:W-:-:S02]  /*1c70*/  LOP3.LUT R30, R10, 0x64006400, RZ, 0xfc, !PT ;  /* 0x640064000a1e7812 */ /* 0x000fc400078efcff */
[----:B------:R-:W-:Y:S01]  /*1c80*/  LOP3.LUT R0, R0, 0x64006400, RZ, 0xfc, !PT ;  /* 0x6400640000007812 */ /* 0x000fe200078efcff */
[-C--:B------:R-:W-:Y:S01]  /*1c90*/  HFMA2 R20, R20, R5.reuse.H0_H0, -72, -72 ;  /* 0xd480d48014147431 */ /* 0x080fe20000040005 */
[----:B------:R-:W-:Y:S01]  /*1ca0*/  LOP3.LUT R2, R2, 0x64006400, RZ, 0xfc, !PT ;  /* 0x6400640002027812 */ /* 0x000fe200078efcff */
[-C--:B------:R-:W-:Y:S01]  /*1cb0*/  HFMA2 R29, R30, R5.reuse.H0_H0, -72, -72 ;  /* 0xd480d4801e1d7431 */ /* 0x080fe20000040005 */
[----:B------:R-:W-:Y:S02]  /*1cc0*/  LOP3.LUT R4, R4, 0x64006400, RZ, 0xfc, !PT ;  /* 0x6400640004047812 */ /* 0x000fe400078efcff */
[----:B------:R-:W-:Y:S02]  /*1cd0*/  LOP3.LUT R13, R13, 0x64006400, RZ, 0xfc, !PT ;  /* 0x640064000d0d7812 */ /* 0x000fe400078efcff */
[----:B------:R-:W-:Y:S01]  /*1ce0*/  LOP3.LUT R14, R14, 0x64006400, RZ, 0xfc, !PT ;  /* 0x640064000e0e7812 */ /* 0x000fe200078efcff */
[----:B------:R-:W-:Y:S01]  /*1cf0*/  HADD2 R10, R4, -1032, -1032 ;  /* 0xe408e408040a7430 */ /* 0x000fe20000000000 */
        /* <DEDUP_REMOVED lines=15> */
[----:B------:R-:W-:-:S02]  /*1df0*/  HADD2 R17, R3, -1032, -1032 ;  /* 0xe408e40803117430 */ /* 0x000fc40000000000 */
[----:B------:R-:W-:Y:S02]  /*1e00*/  HADD2 R19, R19, -1032, -1032 ;  /* 0xe408e40813137430 */ /* 0x000fe40000000000 */
        /* <DEDUP_REMOVED lines=94> */
.L_x_1160:
        /* <DEDUP_REMOVED lines=100> */
.L_x_1162:
        /* <DEDUP_REMOVED lines=98> */
.L_x_1163:
        /* <DEDUP_REMOVED lines=17> */
[----:B------:R-:W-:-:S02]  /*3160*/  HADD2.F32 R0, -RZ, R7.H0_H0 ;  /* 0x20000007ff007230 */ /* 0x000fc40000004100 */
[-C--:B------:R-:W-:Y:S01]  /*3170*/  FFMA.FTZ R3, R3, R21.reuse, RZ ;  /* 0x0000001503037223 */ /* 0x080fe200000100ff */
[----:B------:R-:W-:Y:S01]  /*3180*/  FFMA.FTZ R21, R4, R21, RZ ;  /* 0x0000001504157223 */ /* 0x000fe200000100ff */
[----:B------:R-:W-:Y:S02]  /*3190*/  HADD2.F32 R4, -RZ, R13.H1_H1 ;  /* 0x3000000dff047230 */ /* 0x000fe40000004100 */
[----:B------:R-:W-:Y:S01]  /*31a0*/  FFMA.FTZ R35, R10, R22, R35 ;  /* 0x000000160a237223 */ /* 0x000fe20000010023 */
[----:B------:R-:W-:Y:S02]  /*31b0*/  HADD2.F32 R10, -RZ, R14.H0_H0 ;  /* 0x2000000eff0a7230 */ /* 0x000fe40000004100 */
[----:B------:R-:W-:Y:S01]  /*31c0*/  FFMA.FTZ R0, R0, R32, R11 ;  /* 0x0000002000007223 */ /* 0x000fe2000001000b */
[----:B------:R-:W-:Y:S02]  /*31d0*/  HADD2.F32 R34, -RZ, R15.H1_H1 ;  /* 0x3000000fff227230 */ /* 0x000fe40000004100 */
[----:B------:R-:W-:Y:S01]  /*31e0*/  FFMA.FTZ R3, R4, R22, R3 ;  /* 0x0000001604037223 */ /* 0x000fe20000010003 */
[----:B------:R-:W-:-:S02]  /*31f0*/  HADD2.F32 R2, -RZ, R12.H0_H0 ;  /* 0x2000000cff027230 */ /* 0x000fc40000004100 */
[----:B------:R-:W-:Y:S02]  /*3200*/  HADD2.F32 R4, -RZ, R16.H0_H0 ;  /* 0x20000010ff047230 */ /* 0x000fe40000004100 */
[----:B------:R-:W-:Y:S01]  /*3210*/  FFMA.FTZ R10, R10, R32, R3 ;  /* 0x000000200a0a7223 */ /* 0x000fe20000010003 */
[----:B------:R-:W-:Y:S01]  /*3220*/  FFMA.FTZ R21, R34, R22, R21 ;  /* 0x0000001622157223 */ /* 0x000fe20000010015 */
[----:B------:R-:W-:Y:S02]  /*3230*/  HADD2.F32 R3, -RZ, R12.H1_H1 ;  /* 0x3000000cff037230 */ /* 0x000fe40000004100 */
[-C--:B------:R-:W-:Y:S01]  /*3240*/  FFMA.FTZ R2, R2, R32.reuse, R35 ;  /* 0x0000002002027223 */ /* 0x080fe20000010023 */
[----:B------:R-:W-:Y:S02]  /*3250*/  HADD2.F32 R11, -RZ, R14.H1_H1 ;  /* 0x3000000eff0b7230 */ /* 0x000fe40000004100 */
[----:B------:R-:W-:Y:S01]  /*3260*/  FFMA.FTZ R32, R4, R32, R21 ;  /* 0x0000002004207223 */ /* 0x000fe20000010015 */
[----:B------:R-:W-:-:S02]  /*3270*/  HADD2.F32 R7, -RZ, R7.H1_H1 ;  /* 0x30000007ff077230 */ /* 0x000fc40000004100 */
[-C--:B------:R-:W-:Y:S01]  /*3280*/  FFMA.FTZ R4, R3, R33.reuse, R2 ;  /* 0x0000002103047223 */ /* 0x080fe20000010002 */
[----:B------:R-:W-:Y:S02]  /*3290*/  HADD2.F32 R13, -RZ, R16.H1_H1 ;  /* 0x30000010ff0d7230 */ /* 0x000fe40000004100 */
[-C--:B------:R-:W-:Y:S01]  /*32a0*/  FFMA.FTZ R10, R11, R33.reuse, R10 ;  /* 0x000000210b0a7223 */ /* 0x080fe2000001000a */
[----:B-1----:R-:W-:Y:S02]  /*32b0*/  HADD2.F32 R3, -RZ, R8.H0_H0 ;  /* 0x20000008ff037230 */ /* 0x002fe40000004100 */
        /* <DEDUP_REMOVED lines=53> */
.L_x_1161:
        /* <DEDUP_REMOVED lines=24> */
[----:B------:R-:W-:Y:S02]  /*3790*/  LOP3.LUT R20, R9, 0x64006400, RZ, 0xfc, !PT ;  /* 0x6400640009147812 */ /* 0x000fe400078efcff */
        /* <DEDUP_REMOVED lines=30> */
[----:B------:R-:W0:Y:S01]  /*3980*/  LDS.64 R32, [UR5+0x10] ;  /* 0x00001005ff207984 */ /* 0x000e220008000a00 */
[----:B------:R-:W-:Y:S02]  /*3990*/  HADD2.F32 R0, -RZ, R11.H0_H0 ;  /* 0x2000000bff007230 */ /* 0x000fe40000004100 */
[--C-:B------:R-:W-:Y:S01]  /*39a0*/  HADD2.F32 R36, -RZ, R10.reuse.H0_H0 ;  /* 0x2000000aff247230 */ /* 0x100fe20000004100 */
[----:B------:R-:W1:Y:S01]  /*39b0*/  LDS.64 R8, [UR5+0x18] ;  /* 0x00001805ff087984 */ /* 0x000e620008000a00 */
        /* <DEDUP_REMOVED lines=86> */
.L_x_1164:
        /* <DEDUP_REMOVED lines=95> */
.L_x_1166:
        /* <DEDUP_REMOVED lines=95> */
.L_x_1167:
        /* <DEDUP_REMOVED lines=91> */
.L_x_1165:
        /* <DEDUP_REMOVED lines=145> */
.L_x_1168:
        /* <DEDUP_REMOVED lines=95> */
.L_x_1170:
        /* <DEDUP_REMOVED lines=95> */
.L_x_1171:
        /* <DEDUP_REMOVED lines=91> */
.L_x_1169:
[----:B------:R-:W-:-:S05]  /*6b50*/  IMAD.WIDE R102, R89, 0x4, R102 ;  /* 0x0000000459667825 */ /* 0x000fca00078e0266 */
[----:B------:R-:W2:Y:S01]  /*6b60*/  LDG.E.128.CONSTANT R8, desc[UR8][R102.64] ;  /* 0x0000000866087981 */ /* 0x000ea2000c1e9d00 */
[----:B------:R-:W-:Y:S01]  /*6b70*/  UIADD3 UR4, UPT, UPT, UR5, 0x40, URZ ;  /* 0x0000004005047890 */ /* 0x000fe2000fffe0ff */
[C---:B--2---:R-:W-:Y:S02]  /*6b80*/  LOP3.LUT R16, R9.reuse, 0xf000f, RZ, 0xc0, !PT ;  /* 0x000f000f09107812 */ /* 0x044fe400078ec0ff */
[----:B------:R-:W-:Y:S02]  /*6b90*/  LOP3.LUT R3, R9, 0xf000f0, RZ, 0xc0, !PT ;  /* 0x00f000f009037812 */ /* 0x000fe400078ec0ff */
[----:B------:R-:W-:Y:S02]  /*6ba0*/  LOP3.LUT R7, R11, 0xf000f0, RZ, 0xc0, !PT ;  /* 0x00f000f00b077812 */ /* 0x000fe400078ec0ff */
[----:B------:R-:W-:Y:S02]  /*6bb0*/  LOP3.LUT R2, R8, 0xf000f0, RZ, 0xc0, !PT ;  /* 0x00f000f008027812 */ /* 0x000fe400078ec0ff */
[----:B------:R-:W-:-:S02]  /*6bc0*/  SHF.R.U32.HI R9, RZ, 0x8, R9 ;  /* 0x00000008ff097819 */ /* 0x000fc40000011609 */
[----:B------:R-:W-:Y:S02]  /*6bd0*/  LOP3.LUT R0, R8, 0xf000f, RZ, 0xc0, !PT ;  /* 0x000f000f08007812 */ /* 0x000fe400078ec0ff */
[----:B------:R-:W-:Y:S02]  /*6be0*/  LOP3.LUT R28, R7, 0x64006400, RZ, 0xfc, !PT ;  /* 0x64006400071c7812 */ /* 0x000fe400078efcff */
[----:B------:R-:W-:Y:S02]  /*6bf0*/  SHF.R.U32.HI R8, RZ, 0x8, R8 ;  /* 0x00000008ff087819 */ /* 0x000fe40000011608 */
[----:B------:R-:W-:Y:S02]  /*6c00*/  SHF.R.U32.HI R18, RZ, 0x8, R10 ;  /* 0x00000008ff127819 */ /* 0x000fe4000001160a */
[----:B------:R-:W-:Y:S02]  /*6c10*/  LOP3.LUT R2, R2, 0x64006400, RZ, 0xfc, !PT ;  /* 0x6400640002027812 */ /* 0x000fe400078efcff */
[----:B------:R-:W-:-:S02]  /*6c20*/  LOP3.LUT R7, R9, 0xf000f0, RZ, 0xc0, !PT ;  /* 0x00f000f009077812 */ /* 0x000fc400078ec0ff */
[----:B------:R-:W-:Y:S02]  /*6c30*/  SHF.R.U32.HI R29, RZ, 0x8, R11 ;  /* 0x00000008ff1d7819 */ /* 0x000fe4000001160b */
        /* <DEDUP_REMOVED lines=131> */
.L_x_1172:
        /* <DEDUP_REMOVED lines=97> */
.L_x_1173:
        /* <DEDUP_REMOVED lines=96> */
.L_x_1174:
[----:B------:R-:W-:Y:S01]  /*8080*/  MOV R93, R6 ;  /* 0x00000006005d7202 */ /* 0x000fe20000000f00 */
[----:B------:R-:W-:Y:S06]  /*8090*/  @P3 BRA `(.L_x_1159) ;  /* 0x00000004006c3947 */ /* 0x000fec0003800000 */
[----:B------:R-:W0:Y:S01]  /*80a0*/  LDS.64 R2, [UR5+0xf0] ;  /* 0x0000f005ff027984 */ /* 0x000e220008000a00 */
[--C-:B------:R-:W-:Y:S01]  /*80b0*/  HADD2.F32 R0, -RZ, R18.reuse.H0_H0 ;  /* 0x20000012ff007230 */ /* 0x100fe20000004100 */
[----:B------:R-:W-:Y:S01]  /*80c0*/  MOV R93, R6 ;  /* 0x00000006005d7202 */ /* 0x000fe20000000f00 */
        /* <DEDUP_REMOVED lines=25> */
[-C--:B------:R-:W-:Y:S01]  /*8260*/  FFMA.FTZ R0, R0, R34.reuse, R33 ;  /* 0x0000002200007223 */ /* 0x080fe20000010021 */
[-C--:B------:R-:W-:Y:S01]  /*8270*/  FFMA.FTZ R2, R2, R34.reuse, R37 ;  /* 0x0000002202027223 */ /* 0x080fe20000010025 */
[----:B------:R-:W-:Y:S02]  /*8280*/  HADD2.F32 R7, -RZ, R7.H1_H1 ;  /* 0x30000007ff077230 */ /* 0x000fe40000004100 */
[----:B------:R-:W-:Y:S01]  /*8290*/  FFMA.FTZ R34, R4, R34, R31 ;  /* 0x0000002204227223 */ /* 0x000fe2000001001f */
[----:B------:R-:W-:Y:S02]  /*82a0*/  HADD2.F32 R3, -RZ, R10.H1_H1 ;  /* 0x3000000aff037230 */ /* 0x000fe40000004100 */
        /* <DEDUP_REMOVED lines=45> */
[----:B------:R-:W-:Y:S01]  /*8580*/  FMUL.FTZ R0, R3, R0 ;  /* 0x0000000003007220 */ /* 0x000fe20000410000 */
[----:B------:R-:W-:Y:S02]  /*8590*/  HADD2.F32 R13, -RZ, R41.H0_H0 ;  /* 0x20000029ff0d7230 */ /* 0x000fe40000004100 */
[----:B------:R-:W-:Y:S01]  /*85a0*/  FMUL.FTZ R4, R5, R4 ;  /* 0x0000000405047220 */ /* 0x000fe20000410000 */
[----:B------:R-:W-:Y:S01]  /*85b0*/  FMUL.FTZ R8, R7, R8 ;  /* 0x0000000807087220 */ /* 0x000fe20000410000 */
[----:B------:R-:W-:Y:S01]  /*85c0*/  F2FP.F16.F32.PACK_AB R0, RZ, R0 ;  /* 0x00000000ff00723e */ /* 0x000fe200000000ff */
[----:B------:R-:W-:Y:S02]  /*85d0*/  FMUL.FTZ R2, R13, R2 ;  /* 0x000000020d027220 */ /* 0x000fe40000410000 */
[----:B------:R-:W-:Y:S02]  /*85e0*/  F2FP.F16.F32.PACK_AB R4, RZ, R4 ;  /* 0x00000004ff04723e */ /* 0x000fe400000000ff */
[----:B------:R-:W-:-:S02]  /*85f0*/  F2FP.F16.F32.PACK_AB R8, RZ, R8 ;  /* 0x00000008ff08723e */ /* 0x000fc400000000ff */
[----:B------:R-:W-:Y:S02]  /*8600*/  F2FP.F16.F32.PACK_AB R2, RZ, R2 ;  /* 0x00000002ff02723e */ /* 0x000fe400000000ff */
[----:B------:R-:W-:Y:S02]  /*8610*/  PRMT R0, R0, 0x5410, R4 ;  /* 0x0000541000007816 */ /* 0x000fe40000000004 */
[----:B------:R-:W-:-:S03]  /*8620*/  PRMT R8, R8, 0x5410, R2 ;  /* 0x0000541008087816 */ /* 0x000fc60000000002 */
[----:B------:R-:W-:Y:S02]  /*8630*/  HFMA2 R22, R0, 1, 1, R22 ;  /* 0x3c003c0000167831 */ /* 0x000fe40000000016 */
[----:B------:R-:W-:-:S07]  /*8640*/  HADD2 R21, R8, R21 ;  /* 0x0000001508157230 */ /* 0x000fce0000000000 */
.L_x_1159:
[----:B------:R-:W-:-:S04]  /*8650*/  VIMNMX R0, PT, PT, R95, UR13, PT ;  /* 0x0000000d5f007c48 */ /* 0x000fc8000bfe0100 */
[----:B------:R-:W-:-:S13]  /*8660*/  ISETP.GT.AND P1, PT, R0, R93, PT ;  /* 0x0000005d0000720c */ /* 0x000fda0003f24270 */
[----:B------:R-:W-:Y:S05]  /*8670*/  @!P1 BRA `(.L_x_1175) ;  /* 0x0000002000e09947 */ /* 0x000fea0003800000 */
[----:B------:R-:W-:Y:S02]  /*8680*/  ISETP.EQ.OR P1, PT, R97, 0x3, P0 ;  /* 0x000000036100780c */ /* 0x000fe40000722670 */
[----:B------:R-:W-:-:S11]  /*8690*/  VIMNMX.U32 R90, PT, PT, R95, UR13, PT ;  /* 0x0000000d5f5a7c48 */ /* 0x000fd6000bfe0000 */
.L_x_1180:
[----:B------:R-:W0:Y:S01]  /*86a0*/  LDC R89, c[0x0][0x3ac] ;  /* 0x0000eb00ff597b82 */ /* 0x000e220000000800 */
[----:B------:R-:W2:Y:S01]  /*86b0*/  LDG.E.128.CONSTANT R12, desc[UR8][R102.64] ;  /* 0x00000008660c7981 */ /* 0x000ea2000c1e9d00 */
[----:B0-----:R-:W-:-:S05]  /*86c0*/  IMAD.WIDE R2, R89, 0x4, R102 ;  /* 0x0000000459027825 */ /* 0x001fca00078e0266 */
[----:B------:R0:W3:Y:S01]  /*86d0*/  LDG.E.128.CONSTANT R8, desc[UR8][R2.64] ;  /* 0x0000000802087981 */ /* 0x0000e2000c1e9d00 */
[----:B------:R-:W-:-:S05]  /*86e0*/  IMAD.WIDE R98, R89, 0x4, R2 ;  /* 0x0000000459627825 */ /* 0x000fca00078e0202 */
[----:B------:R-:W4:Y:S01]  /*86f0*/  LDG.E.128.CONSTANT R4, desc[UR8][R98.64] ;  /* 0x0000000862047981 */ /* 0x000f22000c1e9d00 */
[----:B------:R-:W-:Y:S01]  /*8700*/  HFMA2 R0, -RZ, RZ, 0, 0.125 ;  /* 0x00003000ff007431 */ /* 0x000fe200000001ff */
[----:B------:R-:W-:Y:S02]  /*8710*/  MOV R16, 0x2400 ;  /* 0x0000240000107802 */ /* 0x000fe40000000f00 */
[----:B------:R-:W-:Y:S02]  /*8720*/  ISETP.NE.AND P3, PT, R94, RZ, PT ;  /* 0x000000ff5e00720c */ /* 0x000fe40003f65270 */
[----:B------:R-:W-:Y:S02]  /*8730*/  PRMT R0, R16, 0x5410, R0 ;  /* 0x0000541010007816 */ /* 0x000fe40000000000 */
[----:B------:R-:W-:Y:S02]  /*8740*/  ISETP.NE.AND P2, PT, R97, 0x1, PT ;  /* 0x000000016100780c */ /* 0x000fe40003f45270 */
[----:B--2---:R-:W-:-:S02]  /*8750*/  SHF.R.U32.HI R19, RZ, 0xf, R14 ;  /* 0x0000000fff137819 */ /* 0x004fc4000001160e */
[----:B------:R-:W-:Y:S02]  /*8760*/  SHF.R.U32.HI R28, RZ, 0xf, R15 ;  /* 0x0000000fff1c7819 */ /* 0x000fe4000001160f */
[--C-:B------:R-:W-:Y:S02]  /*8770*/  SHF.R.U32.HI R17, RZ, 0xf, R13.reuse ;  /* 0x0000000fff117819 */ /* 0x100fe4000001160d */
[----:B------:R-:W-:Y:S02]  /*8780*/  LOP3.LUT R19, R19, 0x10001, RZ, 0xc0, !PT ;  /* 0x0001000113137812 */ /* 0x000fe400078ec0ff */
[C---:B------:R-:W-:Y:S02]  /*8790*/  LOP3.LUT R56, R13.reuse, 0x70007, RZ, 0xc0, !PT ;  /* 0x000700070d387812 */ /* 0x040fe400078ec0ff */
[----:B0-----:R-:W-:Y:S02]  /*87a0*/  LOP3.LUT R2, R13, 0x380038, RZ, 0xc0, !PT ;  /* 0x003800380d027812 */ /* 0x001fe400078ec0ff */
[----:B------:R-:W-:-:S02]  /*87b0*/  SHF.R.U32.HI R53, RZ, 0x6, R13 ;  /* 0x00000006ff357819 */ /* 0x000fc4000001160d */
[----:B------:R-:W-:Y:S02]  /*87c0*/  LOP3.LUT R28, R28, 0x10001, RZ, 0xc0, !PT ;  /* 0x000100011c1c7812 */ /* 0x000fe400078ec0ff */
[C---:B------:R-:W-:Y:S02]  /*87d0*/  LOP3.LUT R57, R12.reuse, 0x70007, RZ, 0xc0, !PT ;  /* 0x000700070c397812 */ /* 0x040fe400078ec0ff */
[----:B------:R-:W-:Y:S02]  /*87e0*/  LOP3.LUT R16, R12, 0x380038, RZ, 0xc0, !PT ;  /* 0x003800380c107812 */ /* 0x000fe400078ec0ff */
[----:B------:R-:W-:Y:S02]  /*87f0*/  SHF.R.U32.HI R51, RZ, 0x6, R12 ;  /* 0x00000006ff337819 */ /* 0x000fe4000001160c */
[----:B------:R-:W-:Y:S02]  /*8800*/  SHF.R.U32.HI R55, RZ, 0x6, R14 ;  /* 0x00000006ff377819 */ /* 0x000fe4000001160e */
[----:B------:R-:W-:-:S02]  /*8810*/  SHF.R.U32.HI R12, RZ, 0xf, R12 ;  /* 0x0000000fff0c7819 */ /* 0x000fc4000001160c */
[----:B------:R-:W-:Y:S02]  /*8820*/  LOP3.LUT R59, R14, 0x70007, RZ, 0xc0, !PT ;  /* 0x000700070e3b7812 */ /* 0x000fe400078ec0ff */
[----:B---3-5:R-:W-:Y:S02]  /*8830*/  SHF.R.U32.HI R20, RZ, 0xe, R10 ;  /* 0x0000000eff147819 */ /* 0x028fe4000001160a */
[C---:B------:R-:W-:Y:S02]  /*8840*/  LOP3.LUT R52, R11.reuse, 0x70007, RZ, 0xc0, !PT ;  /* 0x000700070b347812 */ /* 0x040fe400078ec0ff */
[----:B------:R-:W-:Y:S02]  /*8850*/  LOP3.LUT R62, R11, 0x380038, RZ, 0xc0, !PT ;  /* 0x003800380b3e7812 */ /* 0x000fe400078ec0ff */
[--C-:B------:R-:W-:Y:S02]  /*8860*/  SHF.R.U32.HI R47, RZ, 0x6, R11.reuse ;  /* 0x00000006ff2f7819 */ /* 0x100fe4000001160b */
[----:B------:R-:W-:-:S02]  /*8870*/  SHF.R.U32.HI R11, RZ, 0xe, R11 ;  /* 0x0000000eff0b7819 */ /* 0x000fc4000001160b */
[C---:B------:R-:W-:Y:S02]  /*8880*/  LOP3.LUT R45, R8.reuse, 0x70007, RZ, 0xc0, !PT ;  /* 0x00070007082d7812 */ /* 0x040fe400078ec0ff */
[----:B------:R-:W-:Y:S02]  /*8890*/  LOP3.LUT R3, R8, 0x380038, RZ, 0xc0, !PT ;  /* 0x0038003808037812 */ /* 0x000fe400078ec0ff */
[--C-:B------:R-:W-:Y:S02]  /*88a0*/  SHF.R.U32.HI R34, RZ, 0x6, R8.reuse ;  /* 0x00000006ff227819 */ /* 0x100fe40000011608 */
[----:B------:R-:W-:Y:S02]  /*88b0*/  SHF.R.U32.HI R13, RZ, 0xe, R8 ;  /* 0x0000000eff0d7819 */ /* 0x000fe40000011608 */
        /* <DEDUP_REMOVED lines=8> */
[C---:B------:R-:W-:Y:S02]  /*8940*/  LOP3.LUT R70, R15.reuse, 0x70007, RZ, 0xc0, !PT ;  /* 0x000700070f467812 */ /* 0x040fe400078ec0ff */
[----:B------:R-:W-:Y:S02]  /*8950*/  LOP3.LUT R60, R15, 0x380038, RZ, 0xc0, !PT ;  /* 0x003800380f3c7812 */ /* 0x000fe400078ec0ff */
[----:B------:R-:W-:Y:S02]  /*8960*/  LOP3.LUT R20, R28, 0x20002, R11, 0xf8, !PT ;  /* 0x000200021c147812 */ /* 0x000fe400078ef80b */
[C---:B----4-:R-:W-:Y:S02]  /*8970*/  LOP3.LUT R46, R5.reuse, 0x70007, RZ, 0xc0, !PT ;  /* 0x00070007052e7812 */ /* 0x050fe400078ec0ff */
[----:B------:R-:W-:Y:S02]  /*8980*/  LOP3.LUT R9, R5, 0x380038, RZ, 0xc0, !PT ;  /* 0x0038003805097812 */ /* 0x000fe400078ec0ff */
[----:B------:R-:W-:-:S02]  /*8990*/  SHF.R.U32.HI R32, RZ, 0x6, R5 ;  /* 0x00000006ff207819 */ /* 0x000fc40000011605 */
[----:B------:R-:W-:Y:S02]  /*89a0*/  SHF.R.U32.HI R29, RZ, 0xd, R5 ;  /* 0x0000000dff1d7819 */ /* 0x000fe40000011605 */
[C---:B------:R-:W-:Y:S02]  /*89b0*/  LOP3.LUT R50, R10.reuse, 0x70007, RZ, 0xc0, !PT ;  /* 0x000700070a327812 */ /* 0x040fe400078ec0ff */
[----:B------:R-:W-:Y:S02]  /*89c0*/  LOP3.LUT R15, R10, 0x380038, RZ, 0xc0, !PT ;  /* 0x003800380a0f7812 */ /* 0x000fe400078ec0ff */
[----:B------:R-:W-:Y:S02]  /*89d0*/  SHF.R.U32.HI R36, RZ, 0x6, R10 ;  /* 0x00000006ff247819 */ /* 0x000fe4000001160a */
[C---:B------:R-:W-:Y:S02]  /*89e0*/  LOP3.LUT R48, R6.reuse, 0x70007, RZ, 0xc0, !PT ;  /* 0x0007000706307812 */ /* 0x040fe400078ec0ff */
[----:B------:R-:W-:-:S02]  /*89f0*/  LOP3.LUT R11, R6, 0x380038, RZ, 0xc0, !PT ;  /* 0x00380038060b7812 */ /* 0x000fc400078ec0ff */
[--C-:B------:R-:W-:Y:S02]  /*8a00*/  SHF.R.U32.HI R37, RZ, 0x6, R6.reuse ;  /* 0x00000006ff257819 */ /* 0x100fe40000011606 */
[----:B------:R-:W-:Y:S02]  /*8a10*/  SHF.R.U32.HI R30, RZ, 0xd, R6 ;  /* 0x0000000dff1e7819 */ /* 0x000fe40000011606 */
[----:B------:R-:W-:Y:S02]  /*8a20*/  LOP3.LUT R83, R2, 0x64006400, RZ, 0xfc, !PT ;  /* 0x6400640002537812 */ /* 0x000fe400078efcff */
[----:B------:R-:W-:Y:S02]  /*8a30*/  LOP3.LUT R5, R55, 0x380038, RZ, 0xc0, !PT ;  /* 0x0038003837057812 */ /* 0x000fe400078ec0ff */
[----:B------:R-:W-:Y:S01]  /*8a40*/  LOP3.LUT R12, R12, 0x10001, RZ, 0xc0, !PT ;  /* 0x000100010c0c7812 */ /* 0x000fe200078ec0ff */
[----:B------:R-:W-:Y:S01]  /*8a50*/  HFMA2 R83, R83, R0.H1_H1, -132, -132 ;  /* 0xd820d82053537431 */ /* 0x000fe20000060000 */
[----:B------:R-:W-:-:S02]  /*8a60*/  LOP3.LUT R10, R17, 0x20002, R8, 0xf8, !PT ;  /* 0x00020002110a7812 */ /* 0x000fc400078ef808 */
[----:B------:R-:W-:Y:S02]  /*8a70*/  LOP3.LUT R2, R51, 0x380038, RZ, 0xc0, !PT ;  /* 0x0038003833027812 */ /* 0x000fe400078ec0ff */
[----:B------:R-:W-:Y:S02]  /*8a80*/  LOP3.LUT R6, R58, 0x380038, RZ, 0xc0, !PT ;  /* 0x003800383a067812 */ /* 0x000fe400078ec0ff */
[C---:B------:R-:W-:Y:S02]  /*8a90*/  LOP3.LUT R38, R4.reuse, 0x70007, RZ, 0xc0, !PT ;  /* 0x0007000704267812 */ /* 0x040fe400078ec0ff */
[----:B------:R-:W-:Y:S02]  /*8aa0*/  LOP3.LUT R8, R4, 0x380038, RZ, 0xc0, !PT ;  /* 0x0038003804087812 */ /* 0x000fe400078ec0ff */
[--C-:B------:R-:W-:Y:S02]  /*8ab0*/  SHF.R.U32.HI R35, RZ, 0x6, R4.reuse ;  /* 0x00000006ff237819 */ /* 0x100fe40000011604 */
[----:B------:R-:W-:-:S02]  /*8ac0*/  SHF.R.U32.HI R28, RZ, 0xd, R4 ;  /* 0x0000000dff1c7819 */ /* 0x000fc40000011604 */
[----:B------:R-:W-:Y:S02]  /*8ad0*/  LOP3.LUT R4, R53, 0x380038, RZ, 0xc0, !PT ;  /* 0x0038003835047812 */ /* 0x000fe400078ec0ff */
[----:B------:R-:W-:Y:S02]  /*8ae0*/  LOP3.LUT R5, R5, 0x64006400, RZ, 0xfc, !PT ;  /* 0x6400640005057812 */ /* 0x000fe400078efcff */
[----:B------:R-:W-:Y:S02]  /*8af0*/  LOP3.LUT R13, R12, 0x20002, R13, 0xf8, !PT ;  /* 0x000200020c0d7812 */ /* 0x000fe400078ef80d */
[----:B------:R-:W-:Y:S02]  /*8b00*/  LOP3.LUT R85, R2, 0x64006400, RZ, 0xfc, !PT ;  /* 0x6400640002557812 */ /* 0x000fe400078efcff */
[----:B------:R-:W-:Y:S02]  /*8b10*/  LOP3.LUT R61, R6, 0x64006400, RZ, 0xfc, !PT ;  /* 0x64006400063d7812 */ /* 0x000fe400078efcff */
[C---:B------:R-:W-:Y:S01]  /*8b20*/  LOP3.LUT R54, R7.reuse, 0x70007, RZ, 0xc0, !PT ;  /* 0x0007000707367812 */ /* 0x040fe200078ec0ff */
[-C--:B------:R-:W-:Y:S01]  /*8b30*/  HFMA2 R85, R85, R0.reuse.H1_H1, -132, -132 ;  /* 0xd820d82055557431 */ /* 0x080fe20000060000 */
[----:B------:R-:W-:Y:S01]  /*8b40*/  LOP3.LUT R12, R7, 0x380038, RZ, 0xc0, !PT ;  /* 0x00380038070c7812 */ /* 0x000fe200078ec0ff */
[----:B------:R-:W-:Y:S01]  /*8b50*/  HFMA2 R61, R61, R0.H1_H1, -132, -132 ;  /* 0xd820d8203d3d7431 */ /* 0x000fe20000060000 */
[----:B------:R-:W-:-:S02]  /*8b60*/  SHF.R.U32.HI R49, RZ, 0x6, R7 ;  /* 0x00000006ff317819 */ /* 0x000fc40000011607 */
[----:B------:R-:W-:Y:S02]  /*8b70*/  SHF.R.U32.HI R31, RZ, 0xd, R7 ;  /* 0x0000000dff1f7819 */ /* 0x000fe40000011607 */
[----:B------:R-:W-:Y:S02]  /*8b80*/  LOP3.LUT R2, R34, 0x380038, RZ, 0xc0, !PT ;  /* 0x0038003822027812 */ /* 0x000fe400078ec0ff */
[----:B------:R-:W-:Y:S02]  /*8b90*/  LOP3.LUT R6, R36, 0x380038, RZ, 0xc0, !PT ;  /* 0x0038003824067812 */ /* 0x000fe400078ec0ff */
[----:B------:R-:W-:Y:S01]  /*8ba0*/  LOP3.LUT R7, R60, 0x64006400, RZ, 0xfc, !PT ;  /* 0x640064003c077812 */ /* 0x000fe200078efcff */
[-C--:B------:R-:W-:Y:S01]  /*8bb0*/  HFMA2 R60, R5, R0.reuse.H1_H1, -132, -132 ;  /* 0xd820d820053c7431 */ /* 0x080fe20000060000 */
[----:B------:R-:W-:Y:S02]  /*8bc0*/  LOP3.LUT R77, R4, 0x64006400, RZ, 0xfc, !PT ;  /* 0x64006400044d7812 */ /* 0x000fe400078efcff */
[----:B------:R-:W-:Y:S01]  /*8bd0*/  LOP3.LUT R4, R33, 0x380038, RZ, 0xc0, !PT ;  /* 0x0038003821047812 */ /* 0x000fe200078ec0ff */
[-C--:B------:R-:W-:Y:S01]  /*8be0*/  HFMA2 R78, R7, R0.reuse.H1_H1, -132, -132 ;  /* 0xd820d820074e7431 */ /* 0x080fe20000060000 */
[----:B------:R-:W-:Y:S01]  /*8bf0*/  LOP3.LUT R28, R13, 0x40004, R28, 0xf8, !PT ;  /* 0x000400040d1c7812 */ /* 0x000fe200078ef81c */
[----:B------:R-:W-:Y:S01]  /*8c00*/  HFMA2 R77, R77, R0.H1_H1, -132, -132 ;  /* 0xd820d8204d4d7431 */ /* 0x000fe20000060000 */
[----:B------:R-:W-:-:S02]  /*8c10*/  LOP3.LUT R3, R3, 0x64006400, RZ, 0xfc, !PT ;  /* 0x6400640003037812 */ /* 0x000fc400078efcff */
[----:B------:R-:W-:Y:S02]  /*8c20*/  LOP3.LUT R5, R2, 0x64006400, RZ, 0xfc, !PT ;  /* 0x6400640002057812 */ /* 0x000fe400078efcff */
[----:B------:R-:W-:Y:S02]  /*8c30*/  LOP3.LUT R13, R6, 0x64006400, RZ, 0xfc, !PT ;  /* 0x64006400060d7812 */ /* 0x000fe400078efcff */
[----:B------:R-:W-:Y:S02]  /*8c40*/  LOP3.LUT R30, R19, 0x40004, R30, 0xf8, !PT ;  /* 0x00040004131e7812 */ /* 0x000fe400078ef81e */
[----:B------:R-:W-:Y:S02]  /*8c50*/  LOP3.LUT R6, R37, 0x380038, RZ, 0xc0, !PT ;  /* 0x0038003825067812 */ /* 0x000fe400078ec0ff */
[----:B------:R-:W-:Y:S02]  /*8c60*/  LOP3.LUT R19, R4, 0x64006400, RZ, 0xfc, !PT ;  /* 0x6400640004137812 */ /* 0x000fe400078efcff */
[----:B------:R-:W-:-:S02]  /*8c70*/  LOP3.LUT R2, R35, 0x380038, RZ, 0xc0, !PT ;  /* 0x0038003823027812 */ /* 0x000fc400078ec0ff */
[----:B------:R-:W-:Y:S01]  /*8c80*/  LOP3.LUT R7, R47, 0x380038, RZ, 0xc0, !PT ;  /* 0x003800382f077812 */ /* 0x000fe200078ec0ff */
[-C--:B------:R-:W-:Y:S01]  /*8c90*/  HFMA2 R19, R19, R0.reuse.H1_H1, -132, -132 ;  /* 0xd820d82013137431 */ /* 0x080fe20000060000 */
[----:B------:R-:W-:Y:S02]  /*8ca0*/  LOP3.LUT R4, R32, 0x380038, RZ, 0xc0, !PT ;  /* 0x0038003820047812 */ /* 0x000fe400078ec0ff */
[----:B------:R-:W-:Y:S01]  /*8cb0*/  LOP3.LUT R31, R20, 0x40004, R31, 0xf8, !PT ;  /* 0x00040004141f7812 */ /* 0x000fe200078ef81f */
[-C--:B------:R-:W-:Y:S01]  /*8cc0*/  HFMA2 R20, R5, R0.reuse.H1_H1, -132, -132 ;  /* 0xd820d82005147431 */ /* 0x080fe20000060000 */
[----:B------:R-:W-:Y:S01]  /*8cd0*/  LOP3.LUT R65, R62, 0x64006400, RZ, 0xfc, !PT ;  /* 0x640064003e417812 */ /* 0x000fe200078efcff */
[-C--:B------:R-:W-:Y:S01]  /*8ce0*/  HFMA2 R62, R3, R0.reuse.H1_H1, -132, -132 ;  /* 0xd820d820033e7431 */ /* 0x080fe20000060000 */
[----:B------:R-:W-:Y:S02]  /*8cf0*/  LOP3.LUT R69, R6, 0x64006400, RZ, 0xfc, !PT ;  /* 0x6400640006457812 */ /* 0x000fe400078efcff */
[----:B------:R-:W-:Y:S01]  /*8d00*/  LOP3.LUT R67, R11, 0x64006400, RZ, 0xfc, !PT ;  /* 0x640064000b437812 */ /* 0x000fe200078efcff */
[----:B------:R-:W-:Y:S01]  /*8d10*/  HFMA2 R65, R65, R0.H1_H1, -132, -132 ;  /* 0xd820d82041417431 */ /* 0x000fe20000060000 */
[----:B------:R-:W-:-:S02]  /*8d20*/  LOP3.LUT R3, R2, 0x64006400, RZ, 0xfc, !PT ;  /* 0x6400640002037812 */ /* 0x000fc400078efcff */
[----:B------:R-:W-:Y:S02]  /*8d30*/  LOP3.LUT R5, R55, 0x1c001c0, RZ, 0xc0, !PT ;  /* 0x01c001c037057812 */ /* 0x000fe400078ec0ff */
[----:B------:R-:W-:Y:S02]  /*8d40*/  LOP3.LUT R17, R7, 0x64006400, RZ, 0xfc, !PT ;  /* 0x6400640007117812 */ /* 0x000fe400078efcff */
[----:B------:R-:W-:Y:S02]  /*8d50*/  LOP3.LUT R11, R4, 0x64006400, RZ, 0xfc, !PT ;  /* 0x64006400040b7812 */ /* 0x000fe400078efcff */
[----:B------:R-:W-:Y:S01]  /*8d60*/  LOP3.LUT R6, R58, 0x1c001c0, RZ, 0xc0, !PT ;  /* 0x01c001c03a067812 */ /* 0x000fe200078ec0ff */
[-C--:B------:R-:W-:Y:S01]  /*8d70*/  HFMA2 R17, R17, R0.reuse.H1_H1, -132, -132 ;  /* 0xd820d82011117431 */ /* 0x080fe20000060000 */
[----:B------:R-:W-:Y:S01]  /*8d80*/  LOP3.LUT R7, R8, 0x64006400, RZ, 0xfc, !PT ;  /* 0x6400640008077812 */ /* 0x000fe200078efcff */
[----:B------:R-:W-:Y:S01]  /*8d90*/  HFMA2 R11, R11, R0.H1_H1, -132, -132 ;  /* 0xd820d8200b0b7431 */ /* 0x000fe20000060000 */
[----:B------:R-:W-:-:S02]  /*8da0*/  LOP3.LUT R2, R51, 0x1c001c0, RZ, 0xc0, !PT ;  /* 0x01c001c033027812 */ /* 0x000fc400078ec0ff */
[----:B------:R-:W-:Y:S02]  /*8db0*/  LOP3.LUT R4, R53, 0x1c001c0, RZ, 0xc0, !PT ;  /* 0x01c001c035047812 */ /* 0x000fe400078ec0ff */
[----:B------:R-:W-:Y:S01]  /*8dc0*/  LOP3.LUT R29, R10, 0x40004, R29, 0xf8, !PT ;  /* 0x000400040a1d7812 */ /* 0x000fe200078ef81d */
[-C--:B------:R-:W-:Y:S01]  /*8dd0*/  HFMA2 R10, R69, R0.reuse.H1_H1, -132, -132 ;  /* 0xd820d820450a7431 */ /* 0x080fe20000060000 */
        /* <DEDUP_REMOVED lines=20> */
[----:B------:R-:W-:Y:S01]  /*8f20*/  LOP3.LUT R2, R34, 0x1c001c0, RZ, 0xc0, !PT ;  /* 0x01c001c022027812 */ /* 0x000fe200078ec0ff */
[----:B------:R-:W-:Y:S01]  /*8f30*/  HADD2 R84, R56, -1028, -1028 ;  /* 0xe404e40438547430 */ /* 0x000fe20000000000 */
[----:B------:R-:W-:Y:S01]  /*8f40*/  LOP3.LUT R8, R47, 0x1c001c0, RZ, 0xc0, !PT ;  /* 0x01c001c02f087812 */ /* 0x000fe200078ec0ff */
[-C--:B------:R-:W-:Y:S01]  /*8f50*/  HFMA2 R64, R15, R0.reuse.H1_H1, -132, -132 ;  /* 0xd820d8200f407431 */ /* 0x080fe20000060000 */
[----:B------:R-:W-:Y:S01]  /*8f60*/  LOP3.LUT R87, R16, 0x64006400, RZ, 0xfc, !PT ;  /* 0x6400640010577812 */ /* 0x000fe200078efcff */
[----:B------:R-:W-:Y:S01]  /*8f70*/  HFMA2 R16, R7, R0.H1_H1, -132, -132 ;  /* 0xd820d82007107431 */ /* 0x000fe20000060000 */
[----:B------:R-:W-:-:S02]  /*8f80*/  LOP3.LUT R9, R9, 0x64006400, RZ, 0xfc, !PT ;  /* 0x6400640009097812 */ /* 0x000fc400078efcff */
        /* <DEDUP_REMOVED lines=9> */
[----:B------:R-:W-:Y:S01]  /*9020*/  HFMA2 R7, R7, R0.H0_H0, -20, -20 ;  /* 0xcd00cd0007077431 */ /* 0x000fe20000040000 */
[----:B------:R-:W-:-:S02]  /*9030*/  LOP3.LUT R81, R8, 0x64006400, RZ, 0xfc, !PT ;  /* 0x6400640008517812 */ /* 0x000fc400078efcff */
[----:B------:R-:W-:Y:S02]  /*9040*/  LOP3.LUT R4, R32, 0x1c001c0, RZ, 0xc0, !PT ;  /* 0x01c001c020047812 */ /* 0x000fe400078ec0ff */
[----:B------:R-:W-:Y:S02]  /*9050*/  LOP3.LUT R59, R59, 0x64006400, RZ, 0xfc, !PT ;  /* 0x640064003b3b7812 */ /* 0x000fe400078efcff */
[----:B------:R-:W-:Y:S02]  /*9060*/  LOP3.LUT R36, R36, 0x70007, RZ, 0xc0, !PT ;  /* 0x0007000724247812 */ /* 0x000fe400078ec0ff */
[----:B------:R-:W-:Y:S01]  /*9070*/  LOP3.LUT R2, R35, 0x1c001c0, RZ, 0xc0, !PT ;  /* 0x01c001c023027812 */ /* 0x000fe200078ec0ff */
[----:B------:R-:W-:Y:S01]  /*9080*/  HADD2 R76, R59, -1028, -1028 ;  /* 0xe404e4043b4c7430 */ /* 0x000fe20000000000 */
[----:B------:R-:W-:Y:S02]  /*9090*/  LOP3.LUT R8, R49, 0x1c001c0, RZ, 0xc0, !PT ;  /* 0x01c001c031087812 */ /* 0x000fe400078ec0ff */
        /* <DEDUP_REMOVED lines=21> */
[----:B------:R-:W-:Y:S02]  /*91f0*/  LOP3.LUT R47, R36, 0x64006400, RZ, 0xfc, !PT ;  /* 0x64006400242f7812 */ /* 0x000fe400078efcff */
        /* <DEDUP_REMOVED lines=132> */
.L_x_1176:
[----:B------:R-:W-:Y:S02]  /*9a40*/  MOV R100, R102 ;  /* 0x0000006600647202 */ /* 0x000fe40000000f00 */
[----:B------:R-:W-:Y:S01]  /*9a50*/  MOV R101, R103 ;  /* 0x0000006700657202 */ /* 0x000fe20000000f00 */
[----:B------:R-:W-:Y:S06]  /*9a60*/  @!P2 BRA `(.L_x_1177) ;  /* 0x0000000c00cca947 */ /* 0x000fec0003800000 */
[----:B------:R-:W-:Y:S02]  /*9a70*/  PRMT R28, R91, 0x9910, RZ ;  /* 0x000099105b1c7816 */ /* 0x000fe400000000ff */
[----:B------:R-:W-:Y:S02]  /*9a80*/  ISETP.NE.AND P4, PT, R97, 0x2, PT ;  /* 0x000000026100780c */ /* 0x000fe40003f85270 */
[----:B------:R-:W-:-:S13]  /*9a90*/  ISETP.NE.AND P3, PT, R28, RZ, PT ;  /* 0x000000ff1c00720c */ /* 0x000fda0003f65270 */
        /* <DEDUP_REMOVED lines=79> */
.L_x_1178:
[----:B------:R-:W-:Y:S05]  /*9f90*/  @!P4 BRA `(.L_x_1177) ;  /* 0x000000080080c947 */ /* 0x000fea0003800000 */
[----:B------:R-:W-:-:S04]  /*9fa0*/  PRMT R28, R92, 0x9910, RZ ;  /* 0x000099105c1c7816 */ /* 0x000fc800000000ff */
        /* <DEDUP_REMOVED lines=80> */
.L_x_1179:
        /* <DEDUP_REMOVED lines=79> */
.L_x_1177:
[----:B------:R-:W-:Y:S01]  /*a9a0*/  IADD3 R93, PT, PT, R93, 0x20, RZ ;  /* 0x000000205d5d7810 */ /* 0x000fe20007ffe0ff */
[----:B------:R-:W-:Y:S01]  /*a9b0*/  UIADD3 UR4, UPT, UPT, UR4, 0x40, URZ ;  /* 0x0000004004047890 */ /* 0x000fe2000fffe0ff */
[----:B------:R-:W-:Y:S02]  /*a9c0*/  IMAD.WIDE R102, R89, 0x4, R98 ;  /* 0x0000000459667825 */ /* 0x000fe400078e0262 */
[----:B------:R-:W-:-:S13]  /*a9d0*/  ISETP.GE.AND P3, PT, R93, R90, PT ;  /* 0x0000005a5d00720c */ /* 0x000fda0003f66270 */
[----:B------:R-:W-:Y:S05]  /*a9e0*/  @!P3 BRA `(.L_x_1180) ;  /* 0xffffffdc002cb947 */ /* 0x000fea000383ffff */
[----:B------:R-:W-:-:S07]  /*a9f0*/  IMAD.WIDE R102, R89, 0xc, R100 ;  /* 0x0000000c59667825 */ /* 0x000fce00078e0264 */
.L_x_1175:
[----:B------:R-:W0:Y:S02]  /*aa00*/  LDCU UR5, c[0x0][0x3dc] ;  /* 0x00007b80ff0577ac */ /* 0x000e240008000800 */
[----:B0-----:R-:W-:-:S04]  /*aa10*/  VIMNMX R0, PT, PT, R95, UR5, PT ;  /* 0x000000055f007c48 */ /* 0x001fc8000bfe0100 */
[----:B------:R-:W-:-:S13]  /*aa20*/  ISETP.GT.AND P1, PT, R0, R93, PT ;  /* 0x0000005d0000720c */ /* 0x000fda0003f24270 */
[----:B------:R-:W-:Y:S05]  /*aa30*/  @!P1 BRA `(.L_x_1181) ;  /* 0x0000001000c09947 */ /* 0x000fea0003800000 */
[----:B------:R-:W-:Y:S01]  /*aa40*/  ISETP.EQ.OR P0, PT, R97, 0x3, P0 ;  /* 0x000000036100780c */ /* 0x000fe20000702670 */
[----:B------:R-:W-:-:S12]  /*aa50*/  UIADD3 UR4, UPT, UPT, UR4, 0x80, URZ ;  /* 0x0000008004047890 */ /* 0x000fd8000fffe0ff */
.L_x_1186:
[----:B------:R-:W2:Y:S01]  /*aa60*/  LDG.E.128.CONSTANT R4, desc[UR8][R102.64] ;  /* 0x0000000866047981 */ /* 0x000ea2000c1e9d00 */
[----:B------:R-:W-:Y:S01]  /*aa70*/  MOV R8, 0x3400 ;  /* 0x0000340000087802 */ /* 0x000fe20000000f00 */
[----:B------:R-:W-:Y:S01]  /*aa80*/  HFMA2 R35, -RZ, RZ, 0, 0.0625 ;  /* 0x00002c00ff237431 */ /* 0x000fe200000001ff */
[----:B------:R-:W-:Y:S02]  /*aa90*/  MOV R2, 0x2400 ;  /* 0x0000240000027802 */ /* 0x000fe40000000f00 */
[----:B------:R-:W-:Y:S02]  /*aaa0*/  ISETP.NE.AND P1, PT, R94, RZ, PT ;  /* 0x000000ff5e00720c */ /* 0x000fe40003f25270 */
[----:B------:R-:W-:Y:S02]  /*aab0*/  PRMT R8, R2, 0x5410, R8 ;  /* 0x0000541002087816 */ /* 0x000fe40000000008 */
[----:B------:R-:W-:Y:S02]  /*aac0*/  PRMT R35, R35, 0x5410, R35 ;  /* 0x0000541023237816 */ /* 0x000fe40000000023 */
[----:B------:R-:W-:-:S02]  /*aad0*/  ISETP.NE.AND P2, PT, R97, 0x1, PT ;  /* 0x000000016100780c */ /* 0x000fc40003f45270 */
[C---:B--2---:R-:W-:Y:S02]  /*aae0*/  LOP3.LUT R49, R6.reuse, 0x30003, RZ, 0xc0, !PT ;  /* 0x0003000306317812 */ /* 0x044fe400078ec0ff */
[C---:B------:R-:W-:Y:S02]  /*aaf0*/  LOP3.LUT R12, R6.reuse, 0xc000c, RZ, 0xc0, !PT ;  /* 0x000c000c060c7812 */ /* 0x040fe400078ec0ff */
[C---:B-----5:R-:W-:Y:S02]  /*ab00*/  LOP3.LUT R20, R6.reuse, 0x300030, RZ, 0xc0, !PT ;  /* 0x0030003006147812 */ /* 0x060fe400078ec0ff */
[----:B------:R-:W-:Y:S02]  /*ab10*/  LOP3.LUT R34, R6, 0xc000c0, RZ, 0xc0, !PT ;  /* 0x00c000c006227812 */ /* 0x000fe400078ec0ff */
[----:B------:R-:W-:Y:S02]  /*ab20*/  SHF.R.U32.HI R50, RZ, 0x8, R6 ;  /* 0x00000008ff327819 */ /* 0x000fe40000011606 */
[----:B------:R-:W-:-:S02]  /*ab30*/  LOP3.LUT R6, R7, 0xc000c, RZ, 0xc0, !PT ;  /* 0x000c000c07067812 */ /* 0x000fc400078ec0ff */
[----:B------:R-:W-:Y:S02]  /*ab40*/  SHF.R.U32.HI R48, RZ, 0x8, R5 ;  /* 0x00000008ff307819 */ /* 0x000fe40000011605 */
[----:B------:R-:W-:Y:S02]  /*ab50*/  LOP3.LUT R13, R6, 0x64006400, RZ, 0xfc, !PT ;  /* 0x64006400060d7812 */ /* 0x000fe400078efcff */
[C---:B------:R-:W-:Y:S02]  /*ab60*/  LOP3.LUT R9, R4.reuse, 0x30003, RZ, 0xc0, !PT ;  /* 0x0003000304097812 */ /* 0x040fe400078ec0ff */
[C---:B------:R-:W-:Y:S01]  /*ab70*/  LOP3.LUT R2, R4.reuse, 0xc000c, RZ, 0xc0, !PT ;  /* 0x000c000c04027812 */ /* 0x040fe200078ec0ff */
[----:B------:R-:W-:Y:S01]  /*ab80*/  HFMA2 R13, R13, R8.H1_H1, -258, -258 ;  /* 0xdc08dc080d0d7431 */ /* 0x000fe20000060008 */
[C---:B------:R-:W-:Y:S02]  /*ab90*/  LOP3.LUT R10, R4.reuse, 0x300030, RZ, 0xc0, !PT ;  /* 0x00300030040a7812 */ /* 0x040fe400078ec0ff */
[----:B------:R-:W-:-:S02]  /*aba0*/  LOP3.LUT R11, R4, 0xc000c0, RZ, 0xc0, !PT ;  /* 0x00c000c0040b7812 */ /* 0x000fc400078ec0ff */
[----:B------:R-:W-:Y:S02]  /*abb0*/  LOP3.LUT R3, R5, 0xc000c, RZ, 0xc0, !PT ;  /* 0x000c000c05037812 */ /* 0x000fe400078ec0ff */
[C---:B------:R-:W-:Y:S02]  /*abc0*/  LOP3.LUT R51, R7.reuse, 0x30003, RZ, 0xc0, !PT ;  /* 0x0003000307337812 */ /* 0x040fe400078ec0ff */
[C---:B------:R-:W-:Y:S02]  /*abd0*/  LOP3.LUT R28, R7.reuse, 0x300030, RZ, 0xc0, !PT ;  /* 0x00300030071c7812 */ /* 0x040fe400078ec0ff */
[----:B------:R-:W-:Y:S02]  /*abe0*/  LOP3.LUT R36, R7, 0xc000c0, RZ, 0xc0, !PT ;  /* 0x00c000c007247812 */ /* 0x000fe400078ec0ff */
[----:B------:R-:W-:Y:S02]  /*abf0*/  SHF.R.U32.HI R52, RZ, 0x8, R7 ;  /* 0x00000008ff347819 */ /* 0x000fe40000011607 */
[----:B------:R-:W-:-:S02]  /*ac00*/  LOP3.LUT R6, R48, 0xc000c, RZ, 0xc0, !PT ;  /* 0x000c000c30067812 */ /* 0x000fc400078ec0ff */
[----:B------:R-:W-:Y:S02]  /*ac10*/  SHF.R.U32.HI R4, RZ, 0x8, R4 ;  /* 0x00000008ff047819 */ /* 0x000fe40000011604 */
[----:B------:R-:W-:Y:S02]  /*ac20*/  LOP3.LUT R7, R50, 0xc000c, RZ, 0xc0, !PT ;  /* 0x000c000c32077812 */ /* 0x000fe400078ec0ff */
[C---:B------:R-:W-:Y:S02]  /*ac30*/  LOP3.LUT R46, R5.reuse, 0x30003, RZ, 0xc0, !PT ;  /* 0x00030003052e7812 */ /* 0x040fe400078ec0ff */
[C---:B------:R-:W-:Y:S02]  /*ac40*/  LOP3.LUT R18, R5.reuse, 0x300030, RZ, 0xc0, !PT ;  /* 0x0030003005127812 */ /* 0x040fe400078ec0ff */
[----:B------:R-:W-:Y:S02]  /*ac50*/  LOP3.LUT R33, R5, 0xc000c0, RZ, 0xc0, !PT ;  /* 0x00c000c005217812 */ /* 0x000fe400078ec0ff */
[----:B------:R-:W-:-:S02]  /*ac60*/  LOP3.LUT R5, R3, 0x64006400, RZ, 0xfc, !PT ;  /* 0x6400640003057812 */ /* 0x000fc400078efcff */
        /* <DEDUP_REMOVED lines=43> */
[-C--:B------:R-:W-:Y:S01]  /*af20*/  HFMA2 R20, R20, R35.reuse.H1_H1, -66, -66 ;  /* 0xd420d42014147431 */ /* 0x080fe20000060023 */
[----:B------:R-:W-:Y:S01]  /*af30*/  LOP3.LUT R4, R4, 0x30003, RZ, 0xc0, !PT ;  /* 0x0003000304047812 */ /* 0x000fe200078ec0ff */
[----:B------:R-:W-:Y:S01]  /*af40*/  HFMA2 R28, R28, R35.H1_H1, -66, -66 ;  /* 0xd420d4201c1c7431 */ /* 0x000fe20000060023 */
        /* <DEDUP_REMOVED lines=74> */
.L_x_1182:
        /* <DEDUP_REMOVED lines=49> */
.L_x_1184:
        /* <DEDUP_REMOVED lines=48> */
.L_x_1185:
[----:B------:R-:W-:Y:S05]  /*ba00*/  @P0 BRA `(.L_x_1183) ;  /* 0x0000000000b40947 */ /* 0x000fea0003800000 */
[----:B------:R-:W0:Y:S01]  /*ba10*/  LDS.128 R4, [UR4+0x40] ;  /* 0x00004004ff047984 */ /* 0x000e220008000c00 */
[----:B------:R-:W-:Y:S02]  /*ba20*/  MOV R55, R2 ;  /* 0x0000000200377202 */ /* 0x000fe40000000f00 */
[----:B------:R-:W-:Y:S01]  /*ba30*/  PRMT R44, R44, 0x5410, R43 ;  /* 0x000054102c2c7816 */ /* 0x000fe2000000002b */
[----:B------:R-:W1:Y:S01]  /*ba40*/  LDS.128 R8, [UR4+0x50] ;  /* 0x00005004ff087984 */ /* 0x000e620008000c00 */
[----:B------:R-:W-:Y:S01]  /*ba50*/  PRMT R42, R42, 0x5410, R41 ;  /* 0x000054102a2a7816 */ /* 0x000fe20000000029 */
[-C--:B0-----:R-:W-:Y:S02]  /*ba60*/  HFMA2 R2, R46, R4.reuse, RZ ;  /* 0x000000042e027231 */ /* 0x081fe400000000ff */
[-C--:B------:R-:W-:Y:S02]  /*ba70*/  HFMA2 R46, R47, R4.reuse, RZ.H0_H0 ;  /* 0x000000042f2e7231 */ /* 0x080fe400000400ff */
[----:B------:R-:W-:-:S02]  /*ba80*/  HFMA2 R47, R48, R4, RZ ;  /* 0x00000004302f7231 */ /* 0x000fc400000000ff */
[----:B------:R-:W-:Y:S02]  /*ba90*/  HFMA2 R4, R49, R4, RZ.H0_H0 ;  /* 0x0000000431047231 */ /* 0x000fe400000400ff */
        /* <DEDUP_REMOVED lines=34> */
[----:B------:R-:W-:-:S04]  /*bcc0*/  HFMA2 R22, R5, R44, R22 ;  /* 0x0000002c05167231 */ /* 0x000fc80000000016 */
[----:B------:R-:W-:-:S07]  /*bcd0*/  HFMA2 R21, R47, R42, R21 ;  /* 0x0000002a2f157231 */ /* 0x000fce0000000015 */
.L_x_1183:
[----:B------:R-:W0:Y:S01]  /*bce0*/  LDC R89, c[0x0][0x3ac] ;  /* 0x0000eb00ff597b82 */ /* 0x000e220000000800 */
[----:B------:R-:W-:Y:S01]  /*bcf0*/  IADD3 R93, PT, PT, R93, 0x10, RZ ;  /* 0x000000105d5d7810 */ /* 0x000fe20007ffe0ff */
[----:B------:R-:W-:-:S03]  /*bd00*/  UIADD3 UR4, UPT, UPT, UR4, 0x20, URZ ;  /* 0x0000002004047890 */ /* 0x000fc6000fffe0ff */
[----:B------:R-:W-:Y:S01]  /*bd10*/  ISETP.GE.AND P1, PT, R93, R0, PT ;  /* 0x000000005d00720c */ /* 0x000fe20003f26270 */
[----:B0-----:R-:W-:-:S12]  /*bd20*/  IMAD.WIDE R102, R89, 0x4, R102 ;  /* 0x0000000459667825 */ /* 0x001fd800078e0266 */
[----:B------:R-:W-:Y:S05]  /*bd30*/  @!P1 BRA `(.L_x_1186) ;  /* 0xffffffec00489947 */ /* 0x000fea000383ffff */
.L_x_1181:
[----:B------:R-:W0:Y:S01]  /*bd40*/  LDC.64 R4, c[0x0][0x3a0] ;  /* 0x0000e800ff047b82 */ /* 0x000e220000000a00 */
[----:B------:R-:W-:-:S04]  /*bd50*/  IMAD R3, R89, UR7, R96 ;  /* 0x0000000759037c24 */ /* 0x000fc8000f8e0260 */
[----:B0-----:R-:W-:-:S05]  /*bd60*/  IMAD.WIDE R4, R3, 0x2, R4 ;  /* 0x0000000203047825 */ /* 0x001fca00078e0204 */
[----:B------:R0:W-:Y:S01]  /*bd70*/  ATOM.E.ADD.F16x2.RN.STRONG.GPU P0, RZ, desc[UR8][R4.64], R40 ;  /* 0x8000002804ff79a2 */ /* 0x0001e2000c10e108 */
[----:B------:R-:W-:Y:S04]  /*bd80*/  BSSY.RECONVERGENT B0, `(.L_x_1187) ;  /* 0x000000e000007945 */ /* 0x000fe80003800200 */
[----:B0-----:R-:W-:Y:S05]  /*bd90*/  @P0 BRA `(.L_x_1188) ;  /* 0x0000000000300947 */ /* 0x001fea0003800000 */
[----:B------:R-:W0:Y:S02]  /*bda0*/  QSPC.E.S P0, RZ, [R4] ;  /* 0x0000000004ff73aa */ /* 0x000e240000000500 */
[----:B0-----:R-:W-:Y:S05]  /*bdb0*/  @!P0 BRA `(.L_x_1189) ;  /* 0x00000000001c8947 */ /* 0x001fea0003800000 */
[----:B------:R-:W-:-:S04]  /*bdc0*/  MOV R2, R4 ;  /* 0x0000000400027202 */ /* 0x000fc80000000f00 */
[----:B------:R-:W-:-:S07]  /*bdd0*/  MOV R0, R2 ;  /* 0x0000000200007202 */ /* 0x000fce0000000f00 */
.L_x_1190:
[----:B------:R-:W0:Y:S02]  /*bde0*/  LDS R2, [R0] ;  /* 0x0000000000027984 */ /* 0x000e240000000800 */
[----:B0-----:R-:W-:-:S05]  /*bdf0*/  HADD2 R3, R2, R40 ;  /* 0x0000002802037230 */ /* 0x001fca0000000000 */
[----:B------:R-:W0:Y:S02]  /*be00*/  ATOMS.CAST.SPIN P0, [R0], R2, R3 ;  /* 0x000000020000758d */ /* 0x000e240001800003 */
[----:B0-----:R-:W-:Y:S05]  /*be10*/  @!P0 BRA `(.L_x_1190) ;  /* 0xfffffffc00f08947 */ /* 0x001fea000383ffff */
[----:B------:R-:W-:Y:S05]  /*be20*/  BRA `(.L_x_1188) ;  /* 0x00000000000c7947 */ /* 0x000fea0003800000 */
.L_x_1189:
[----:B------:R-:W2:Y:S02]  /*be30*/  LD.E R0, desc[UR8][R4.64] ;  /* 0x0000000804007980 */ /* 0x000ea4000c101900 */
[----:B--2---:R-:W-:-:S05]  /*be40*/  IADD3 R3, PT, PT, R40, R0, RZ ;  /* 0x0000000028037210 */ /* 0x004fca0007ffe0ff */
[----:B------:R0:W-:Y:S02]  /*be50*/  ST.E desc[UR8][R4.64], R3 ;  /* 0x0000000304007985 */ /* 0x0001e4000c101908 */
.L_x_1188:
[----:B------:R-:W-:Y:S05]  /*be60*/  BSYNC.RECONVERGENT B0 ;  /* 0x0000000000007941 */ /* 0x000fea0003800200 */
.L_x_1187:
[----:B------:R1:W-:Y:S01]  /*be70*/  ATOM.E.ADD.F16x2.RN.STRONG.GPU P0, RZ, desc[UR8][R4.64+0x4], R27 ;  /* 0x8000041b04ff79a2 */ /* 0x0003e2000c10e108 */
[----:B------:R-:W-:Y:S04]  /*be80*/  BSSY.RECONVERGENT B0, `(.L_x_1191) ;  /* 0x000000e000007945 */ /* 0x000fe80003800200 */
[----:B-1----:R-:W-:Y:S05]  /*be90*/  @P0 BRA `(.L_x_1192) ;  /* 0x0000000000300947 */ /* 0x002fea0003800000 */
[----:B------:R-:W1:Y:S02]  /*bea0*/  QSPC.E.S P0, RZ, [R4+0x4] ;  /* 0x0000040004ff73aa */ /* 0x000e640000000500 */
[----:B-1----:R-:W-:Y:S05]  /*beb0*/  @!P0 BRA `(.L_x_1193) ;  /* 0x00000000001c8947 */ /* 0x002fea0003800000 */
[----:B------:R-:W-:-:S04]  /*bec0*/  MOV R2, R4 ;  /* 0x0000000400027202 */ /* 0x000fc80000000f00 */
[----:B------:R-:W-:-:S07]  /*bed0*/  MOV R0, R2 ;  /* 0x0000000200007202 */ /* 0x000fce0000000f00 */
.L_x_1194:
[----:B------:R-:W0:Y:S02]  /*bee0*/  LDS R2, [R0+0x4] ;  /* 0x0000040000027984 */ /* 0x000e240000000800 */
[----:B0-----:R-:W-:-:S05]  /*bef0*/  HFMA2 R3, R2, 1, 1, R27 ;  /* 0x3c003c0002037831 */ /* 0x001fca000000001b */
[----:B------:R-:W0:Y:S02]  /*bf00*/  ATOMS.CAST.SPIN P0, [R0+0x4], R2, R3 ;  /* 0x000004020000758d */ /* 0x000e240001800003 */
[----:B0-----:R-:W-:Y:S05]  /*bf10*/  @!P0 BRA `(.L_x_1194) ;  /* 0xfffffffc00f08947 */ /* 0x001fea000383ffff */
[----:B------:R-:W-:Y:S05]  /*bf20*/  BRA `(.L_x_1192) ;  /* 0x00000000000c7947 */ /* 0x000fea0003800000 */
.L_x_1193:
[----:B------:R-:W0:Y:S02]  /*bf30*/  LD.E R0, desc[UR8][R4.64+0x4] ;  /* 0x0000040804007980 */ /* 0x000e24000c101900 */
[----:B0-----:R-:W-:-:S05]  /*bf40*/  IADD3 R3, PT, PT, R27, R0, RZ ;  /* 0x000000001b037210 */ /* 0x001fca0007ffe0ff */
[----:B------:R1:W-:Y:S02]  /*bf50*/  ST.E desc[UR8][R4.64+0x4], R3 ;  /* 0x0000040304007985 */ /* 0x0003e4000c101908 */
.L_x_1192:
[----:B------:R-:W-:Y:S05]  /*bf60*/  BSYNC.RECONVERGENT B0 ;  /* 0x0000000000007941 */ /* 0x000fea0003800200 */
.L_x_1191:
        /* <DEDUP_REMOVED lines=9> */
.L_x_1198:
[----:B------:R-:W0:Y:S02]  /*c000*/  LDS R2, [R0] ;  /* 0x0000000000027984 */ /* 0x000e240000000800 */
[----:B0-----:R-:W-:-:S05]  /*c010*/  HADD2 R3, R2, R26 ;  /* 0x0000001a02037230 */ /* 0x001fca0000000000 */
[----:B------:R-:W0:Y:S02]  /*c020*/  ATOMS.CAST.SPIN P0, [R0], R2, R3 ;  /* 0x000000020000758d */ /* 0x000e240001800003 */
[----:B0-----:R-:W-:Y:S05]  /*c030*/  @!P0 BRA `(.L_x_1198) ;  /* 0xfffffffc00f08947 */ /* 0x001fea000383ffff */
[----:B------:R-:W-:Y:S05]  /*c040*/  BRA `(.L_x_1196) ;  /* 0x00000000000c7947 */ /* 0x000fea0003800000 */
.L_x_1197:
[----:B------:R-:W2:Y:S02]  /*c050*/  LD.E R0, desc[UR8][R4.64] ;  /* 0x0000000804007980 */ /* 0x000ea4000c101900 */
[----:B--2---:R-:W-:-:S05]  /*c060*/  IADD3 R3, PT, PT, R26, R0, RZ ;  /* 0x000000001a037210 */ /* 0x004fca0007ffe0ff */
[----:B------:R0:W-:Y:S02]  /*c070*/  ST.E desc[UR8][R4.64], R3 ;  /* 0x0000000304007985 */ /* 0x0001e4000c101908 */
.L_x_1196:
[----:B------:R-:W-:Y:S05]  /*c080*/  BSYNC.RECONVERGENT B0 ;  /* 0x0000000000007941 */ /* 0x000fea0003800200 */
.L_x_1195:
[----:B------:R1:W-:Y:S01]  /*c090*/  ATOM.E.ADD.F16x2.RN.STRONG.GPU P0, RZ, desc[UR8][R4.64+0x4], R25 ;  /* 0x8000041904ff79a2 */ /* 0x0003e2000c10e108 */
[----:B------:R-:W-:Y:S04]  /*c0a0*/  BSSY.RECONVERGENT B0, `(.L_x_1199) ;  /* 0x000000e000007945 */ /* 0x000fe80003800200 */
[----:B-1----:R-:W-:Y:S05]  /*c0b0*/  @P0 BRA `(.L_x_1200) ;  /* 0x0000000000300947 */ /* 0x002fea0003800000 */
[----:B------:R-:W1:Y:S02]  /*c0c0*/  QSPC.E.S P0, RZ, [R4+0x4] ;  /* 0x0000040004ff73aa */ /* 0x000e640000000500 */
[----:B-1----:R-:W-:Y:S05]  /*c0d0*/  @!P0 BRA `(.L_x_1201) ;  /* 0x00000000001c8947 */ /* 0x002fea0003800000 */
[----:B------:R-:W-:-:S04]  /*c0e0*/  MOV R2, R4 ;  /* 0x0000000400027202 */ /* 0x000fc80000000f00 */
[----:B------:R-:W-:-:S07]  /*c0f0*/  MOV R0, R2 ;  /* 0x0000000200007202 */ /* 0x000fce0000000f00 */
.L_x_1202:
[----:B------:R-:W0:Y:S02]  /*c100*/  LDS R2, [R0+0x4] ;  /* 0x0000040000027984 */ /* 0x000e240000000800 */
[----:B0-----:R-:W-:-:S05]  /*c110*/  HFMA2 R3, R2, 1, 1, R25 ;  /* 0x3c003c0002037831 */ /* 0x001fca0000000019 */
[----:B------:R-:W0:Y:S02]  /*c120*/  ATOMS.CAST.SPIN P0, [R0+0x4], R2, R3 ;  /* 0x000004020000758d */ /* 0x000e240001800003 */
[----:B0-----:R-:W-:Y:S05]  /*c130*/  @!P0 BRA `(.L_x_1202) ;  /* 0xfffffffc00f08947 */ /* 0x001fea000383ffff */
[----:B------:R-:W-:Y:S05]  /*c140*/  BRA `(.L_x_1200) ;  /* 0x00000000000c7947 */ /* 0x000fea0003800000 */
.L_x_1201:
[----:B------:R-:W0:Y:S02]  /*c150*/  LD.E R0, desc[UR8][R4.64+0x4] ;  /* 0x0000040804007980 */ /* 0x000e24000c101900 */
[----:B0-----:R-:W-:-:S05]  /*c160*/  IADD3 R3, PT, PT, R25, R0, RZ ;  /* 0x0000000019037210 */ /* 0x001fca0007ffe0ff */
[----:B------:R1:W-:Y:S02]  /*c170*/  ST.E desc[UR8][R4.64+0x4], R3 ;  /* 0x0000040304007985 */ /* 0x0003e4000c101908 */
.L_x_1200:
[----:B------:R-:W-:Y:S05]  /*c180*/  BSYNC.RECONVERGENT B0 ;  /* 0x0000000000007941 */ /* 0x000fea0003800200 */
.L_x_1199:
        /* <DEDUP_REMOVED lines=10> */
.L_x_1206:
[----:B------:R-:W0:Y:S02]  /*c230*/  LDS R2, [R0] ;  /* 0x0000000000027984 */ /* 0x000e240000000800 */
[----:B0-----:R-:W-:-:S05]  /*c240*/  HADD2 R3, R2, R24 ;  /* 0x0000001802037230 */ /* 0x001fca0000000000 */
[----:B------:R-:W0:Y:S02]  /*c250*/  ATOMS.CAST.SPIN P0, [R0], R2, R3 ;  /* 0x000000020000758d */ /* 0x000e240001800003 */
[----:B0-----:R-:W-:Y:S05]  /*c260*/  @!P0 BRA `(.L_x_1206) ;  /* 0xfffffffc00f08947 */ /* 0x001fea000383ffff */
[----:B------:R-:W-:Y:S05]  /*c270*/  BRA `(.L_x_1204) ;  /* 0x00000000000c7947 */ /* 0x000fea0003800000 */
.L_x_1205:
[----:B------:R-:W2:Y:S02]  /*c280*/  LD.E R0, desc[UR8][R4.64] ;  /* 0x0000000804007980 */ /* 0x000ea4000c101900 */
[----:B--2---:R-:W-:-:S05]  /*c290*/  IADD3 R3, PT, PT, R24, R0, RZ ;  /* 0x0000000018037210 */ /* 0x004fca0007ffe0ff */
[----:B------:R0:W-:Y:S02]  /*c2a0*/  ST.E desc[UR8][R4.64], R3 ;  /* 0x0000000304007985 */ /* 0x0001e4000c101908 */
.L_x_1204:
[----:B------:R-:W-:Y:S05]  /*c2b0*/  BSYNC.RECONVERGENT B0 ;  /* 0x0000000000007941 */ /* 0x000fea0003800200 */
.L_x_1203:
[----:B------:R1:W-:Y:S01]  /*c2c0*/  ATOM.E.ADD.F16x2.RN.STRONG.GPU P0, RZ, desc[UR8][R4.64+0x4], R23 ;  /* 0x8000041704ff79a2 */ /* 0x0003e2000c10e108 */
[----:B------:R-:W-:Y:S04]  /*c2d0*/  BSSY.RECONVERGENT B0, `(.L_x_1207) ;  /* 0x000000e000007945 */ /* 0x000fe80003800200 */
[----:B-1----:R-:W-:Y:S05]  /*c2e0*/  @P0 BRA `(.L_x_1208) ;  /* 0x0000000000300947 */ /* 0x002fea0003800000 */
[----:B------:R-:W1:Y:S02]  /*c2f0*/  QSPC.E.S P0, RZ, [R4+0x4] ;  /* 0x0000040004ff73aa */ /* 0x000e640000000500 */
[----:B-1----:R-:W-:Y:S05]  /*c300*/  @!P0 BRA `(.L_x_1209) ;  /* 0x00000000001c8947 */ /* 0x002fea0003800000 */
[----:B------:R-:W-:-:S04]  /*c310*/  MOV R2, R4 ;  /* 0x0000000400027202 */ /* 0x000fc80000000f00 */
[----:B------:R-:W-:-:S07]  /*c320*/  MOV R0, R2 ;  /* 0x0000000200007202 */ /* 0x000fce0000000f00 */
.L_x_1210:
[----:B------:R-:W0:Y:S02]  /*c330*/  LDS R2, [R0+0x4] ;  /* 0x0000040000027984 */ /* 0x000e240000000800 */
[----:B0-----:R-:W-:-:S05]  /*c340*/  HFMA2 R3, R2, 1, 1, R23 ;  /* 0x3c003c0002037831 */ /* 0x001fca0000000017 */
[----:B------:R-:W0:Y:S02]  /*c350*/  ATOMS.CAST.SPIN P0, [R0+0x4], R2, R3 ;  /* 0x000004020000758d */ /* 0x000e240001800003 */
[----:B0-----:R-:W-:Y:S05]  /*c360*/  @!P0 BRA `(.L_x_1210) ;  /* 0xfffffffc00f08947 */ /* 0x001fea000383ffff */
[----:B------:R-:W-:Y:S05]  /*c370*/  BRA `(.L_x_1208) ;  /* 0x00000000000c7947 */ /* 0x000fea0003800000 */
.L_x_1209:
[----:B------:R-:W0:Y:S02]  /*c380*/  LD.E R0, desc[UR8][R4.64+0x4] ;  /* 0x0000040804007980 */ /* 0x000e24000c101900 */
[----:B0-----:R-:W-:-:S05]  /*c390*/  IADD3 R3, PT, PT, R23, R0, RZ ;  /* 0x0000000017037210 */ /* 0x001fca0007ffe0ff */
[----:B------:R1:W-:Y:S02]  /*c3a0*/  ST.E desc[UR8][R4.64+0x4], R3 ;  /* 0x0000040304007985 */ /* 0x0003e4000c101908 */
.L_x_1208:
[----:B------:R-:W-:Y:S05]  /*c3b0*/  BSYNC.RECONVERGENT B0 ;  /* 0x0000000000007941 */ /* 0x000fea0003800200 */
.L_x_1207:
        /* <DEDUP_REMOVED lines=10> */
.L_x_1214:
[----:B------:R-:W0:Y:S02]  /*c460*/  LDS R2, [R0] ;  /* 0x0000000000027984 */ /* 0x000e240000000800 */
[----:B0-----:R-:W-:-:S05]  /*c470*/  HADD2 R3, R2, R22 ;  /* 0x0000001602037230 */ /* 0x001fca0000000000 */
[----:B------:R-:W0:Y:S02]  /*c480*/  ATOMS.CAST.SPIN P0, [R0], R2, R3 ;  /* 0x000000020000758d */ /* 0x000e240001800003 */
[----:B0-----:R-:W-:Y:S05]  /*c490*/  @!P0 BRA `(.L_x_1214) ;  /* 0xfffffffc00f08947 */ /* 0x001fea000383ffff */
[----:B------:R-:W-:Y:S05]  /*c4a0*/  BRA `(.L_x_1212) ;  /* 0x00000000000c7947 */ /* 0x000fea0003800000 */
.L_x_1213:
[----:B------:R-:W2:Y:S02]  /*c4b0*/  LD.E R0, desc[UR8][R4.64] ;  /* 0x0000000804007980 */ /* 0x000ea4000c101900 */
[----:B--2---:R-:W-:-:S05]  /*c4c0*/  IADD3 R3, PT, PT, R22, R0, RZ ;  /* 0x0000000016037210 */ /* 0x004fca0007ffe0ff */
[----:B------:R0:W-:Y:S02]  /*c4d0*/  ST.E desc[UR8][R4.64], R3 ;  /* 0x0000000304007985 */ /* 0x0001e4000c101908 */
.L_x_1212:
[----:B------:R-:W-:Y:S05]  /*c4e0*/  BSYNC.RECONVERGENT B0 ;  /* 0x0000000000007941 */ /* 0x000fea0003800200 */
.L_x_1211:
[----:B------:R1:W-:Y:S02]  /*c4f0*/  ATOM.E.ADD.F16x2.RN.STRONG.GPU P0, RZ, desc[UR8][R4.64+0x4], R21 ;  /* 0x8000041504ff79a2 */ /* 0x0003e4000c10e108 */
[----:B-1----:R-:W-:Y:S05]  /*c500*/  @P0 EXIT ;  /* 0x000000000000094d */ /* 0x002fea0003800000 */
[----:B------:R-:W1:Y:S02]  /*c510*/  QSPC.E.S P0, RZ, [R4+0x4] ;  /* 0x0000040004ff73aa */ /* 0x000e640000000500 */
[----:B-1----:R-:W-:Y:S05]  /*c520*/  @!P0 BRA `(.L_x_1215) ;  /* 0x00000000001c8947 */ /* 0x002fea0003800000 */
[----:B------:R-:W-:-:S04]  /*c530*/  MOV R2, R4 ;  /* 0x0000000400027202 */ /* 0x000fc80000000f00 */
[----:B------:R-:W-:-:S07]  /*c540*/  MOV R0, R2 ;  /* 0x0000000200007202 */ /* 0x000fce0000000f00 */
.L_x_1216:
[----:B------:R-:W0:Y:S02]  /*c550*/  LDS R2, [R0+0x4] ;  /* 0x0000040000027984 */ /* 0x000e240000000800 */
[----:B0-----:R-:W-:-:S05]  /*c560*/  HFMA2 R3, R2, 1, 1, R21 ;  /* 0x3c003c0002037831 */ /* 0x001fca0000000015 */
[----:B------:R-:W0:Y:S02]  /*c570*/  ATOMS.CAST.SPIN P0, [R0+0x4], R2, R3 ;  /* 0x000004020000758d */ /* 0x000e240001800003 */
[----:B0-----:R-:W-:Y:S05]  /*c580*/  @!P0 BRA `(.L_x_1216) ;  /* 0xfffffffc00f08947 */ /* 0x001fea000383ffff */
[----:B------:R-:W-:Y:S05]  /*c590*/  EXIT ;  /* 0x000000000000794d */ /* 0x000fea0003800000 */
.L_x_1215:
[----:B------:R-:W0:Y:S02]  /*c5a0*/  LD.E R0, desc[UR8][R4.64+0x4] ;  /* 0x0000040804007980 */ /* 0x000e24000c101900 */
[----:B0-----:R-:W-:-:S05]  /*c5b0*/  IADD3 R3, PT, PT, R21, R0, RZ ;  /* 0x0000000015037210 */ /* 0x001fca0007ffe0ff */
[----:B------:R-:W-:Y:S01]  /*c5c0*/  ST.E desc[UR8][R4.64+0x4], R3 ;  /* 0x0000040304007985 */ /* 0x000fe2000c101908 */
[----:B------:R-:W-:Y:S05]  /*c5d0*/  EXIT ;  /* 0x000000000000794d */ /* 0x000fea0003800000 */
.L_x_1217:
        /* <DEDUP_REMOVED lines=10> */
.L_x_3929:


//--------------------- .text._Z23gemm_half_q_half_kernelILi4ELi4ELb1ELb0ELi32EEvPK6__halfPKjS4_S2_PS0_iiiiPKtS7_iiiiiibS2_i --------------------------
	.section	.text._Z23gemm_half_q_half_kernelILi4ELi4ELb1ELb0ELi32EEvPK6__halfPKjS4_S2_PS0_iiiiPKtS7_iiiiiibS2_i,"ax",@progbits
	.align	128
        .global         _Z23gemm_half_q_half_kernelILi4ELi4ELb1ELb0ELi32EEvPK6__halfPKjS4_S2_PS0_iiiiPKtS7_iiiiiibS2_i
        .type           _Z23gemm_half_q_half_kernelILi4ELi4ELb1ELb0ELi32EEvPK6__halfPKjS4_S2_PS0_iiiiPKtS7_iiiiiibS2_i,@function
        .size           _Z23gemm_half_q_half_kernelILi4ELi4ELb1ELb0ELi32EEvPK6__halfPKjS4_S2_PS0_iiiiPKtS7_iiiiiibS2_i,(.L_x_3930 - _Z23gemm_half_q_half_kernelILi4ELi4ELb1ELb0ELi32EEvPK6__halfPKjS4_S2_PS0_iiiiPKtS7_iiiiiibS2_i)
        .other          _Z23gemm_half_q_half_kernelILi4ELi4ELb1ELb0ELi32EEvPK6__halfPKjS4_S2_PS0_iiiiPKtS7_iiiiiibS2_i,@"STO_CUDA_ENTRY STV_DEFAULT"
_Z23gemm_half_q_half_kernelILi4ELi4ELb1ELb0ELi32EEvPK6__halfPKjS4_S2_PS0_iiiiPKtS7_iiiiiibS2_i:
.text._Z23gemm_half_q_half_kernelILi4ELi4ELb1ELb0ELi32EEvPK6__halfPKjS4_S2_PS0_iiiiPKtS7_iiiiiibS2_i:
        /* <DEDUP_REMOVED lines=35> */
.L_x_1218:
[----:B------:R-:W-:-:S04]  /*0230*/  PRMT R3, R3, 0x9910, RZ ;  /* 0x0000991003037816 */ /* 0x000fc800000000ff */
[----:B------:R-:W-:Y:S01]  /*0240*/  ISETP.NE.AND P1, PT, R3, RZ, PT ;  /* 0x000000ff0300720c */ /* 0x000fe20003f25270 */
[----:B------:R-:W-:-:S05]  /*0250*/  IMAD.SHL.U32 R3, R7, 0x20, RZ ;  /* 0x0000002007037824 */ /* 0x000fca00078e00ff */
[----:B------:R-:W-:-:S07]  /*0260*/  VIADDMNMX R5, R3, 0x20, R2, PT ;  /* 0x0000002003057846 */ /* 0x000fce0003800102 */
[----:B------:R-:W-:Y:S05]  /*0270*/  @!P1 EXIT ;  /* 0x000000000000994d */ /* 0x000fea0003800000 */
[----:B------:R-:W-:Y:S01]  /*0280*/  IADD3 R18, PT, PT, R3, R6, RZ ;  /* 0x0000000603127210 */ /* 0x000fe20007ffe0ff */
[----:B------:R-:W-:Y:S01]  /*0290*/  IMAD.SHL.U32 R9, R94, 0x80, RZ ;  /* 0x000000805e097824 */ /* 0x000fe200078e00ff */
[----:B------:R-:W-:Y:S01]  /*02a0*/  BSSY.RECONVERGENT B0, `(.L_x_1219) ;  /* 0x00000b6000007945 */ /* 0x000fe20003800200 */
        /* <DEDUP_REMOVED lines=28> */
[----:B------:R-:W-:Y:S02]  /*0470*/  IADD3 R10, PT, PT, RZ, -R20, RZ ;  /* 0x80000014ff0a7210 */ /* 0x000fe40007ffe0ff */
[----:B------:R-:W-:Y:S02]  /*0480*/  PLOP3.LUT P1, PT, PT, PT, PT, 0x80, 0x8 ;  /* 0x000000000008781c */ /* 0x000fe40003f2f070 */
[----:B------:R-:W-:-:S13]  /*0490*/  ISETP.GT.AND P3, PT, R10, 0x3, PT ;  /* 0x000000030a00780c */ /* 0x000fda0003f64270 */
[----:B------:R-:W-:Y:S05]  /*04a0*/  @!P3 BRA `(.L_x_1223) ;  /* 0x000000000084b947 */ /* 0x000fea0003800000 */
[----:B------:R-:W-:-:S13]  /*04b0*/  PLOP3.LUT P1, PT, PT, PT, PT, 0x8, 0x80 ;  /* 0x000000000080781c */ /* 0x000fda0003f2e170 */
.L_x_1224:
[----:B------:R-:W-:Y:S01]  /*04c0*/  IMAD.IADD R13, R19, 0x1, R2 ;  /* 0x00000001130d7824 */ /* 0x000fe200078e0202 */
[----:B------:R-:W-:-:S04]  /*04d0*/  IADD3 R11, P3, PT, R18, R19, RZ ;  /* 0x00000013120b7210 */ /* 0x000fc80007f7e0ff */
[----:B------:R-:W-:Y:S02]  /*04e0*/  IADD3 R15, PT, PT, R13, R2, RZ ;  /* 0x000000020d0f7210 */ /* 0x000fe40007ffe0ff */
[----:B------:R-:W-:Y:S02]  /*04f0*/  LEA.HI.X.SX32 R12, R19, RZ, 0x1, P3 ;  /* 0x000000ff130c7211 */ /* 0x000fe400018f0eff */
[----:B------:R-:W-:Y:S01]  /*0500*/  LEA R10, P3, R11, UR4, 0x1 ;  /* 0x000000040b0a7c11 */ /* 0x000fe2000f8608ff */
        /* <DEDUP_REMOVED lines=27> */
.L_x_1223:
[----:B------:R-:W-:-:S05]  /*06c0*/  IMAD.MOV R10, RZ, RZ, -R20 ;  /* 0x000000ffff0a7224 */ /* 0x000fca00078e0a14 */
        /* <DEDUP_REMOVED lines=19> */
.L_x_1225:
[----:B------:R-:W-:-:S13]  /*0800*/  ISETP.EQ.AND P3, PT, R20, RZ, PT ;  /* 0x000000ff1400720c */ /* 0x000fda0003f62270 */
[----:B------:R-:W-:Y:S05]  /*0810*/  @!P1 BRA P3, `(.L_x_1220) ;  /* 0x0000000400789947 */ /* 0x000fea0001800000 */
.L_x_1222:
[----:B------:R-:W-:-:S04]  /*0820*/  IADD3 R11, P1, PT, R18, R19, RZ ;  /* 0x00000013120b7210 */ /* 0x000fc80007f3e0ff */
[----:B------:R-:W-:Y:S02]  /*0830*/  LEA.HI.X.SX32 R12, R19, RZ, 0x1, P1 ;  /* 0x000000ff130c7211 */ /* 0x000fe400008f0eff */
[----:B------:R-:W-:-:S04]  /*0840*/  LEA R10, P1, R11, UR4, 0x1 ;  /* 0x000000040b0a7c11 */ /* 0x000fc8000f8208ff */
[----:B------:R-:W-:-:S05]  /*0850*/  LEA.HI.X R11, R11, UR5, R12, 0x1, P1 ;  /* 0x000000050b0b7c11 */ /* 0x000fca00088f0c0c */
[----:B------:R-:W2:Y:S01]  /*0860*/  LDG.E.U16.CONSTANT R10, desc[UR6][R10.64] ;  /* 0x000000060a0a7981 */ /* 0x000ea2000c1e9500 */
[----:B------:R-:W-:Y:S01]  /*0870*/  IADD3 R20, PT, PT, R20, 0x1, RZ ;  /* 0x0000000114147810 */ /* 0x000fe20007ffe0ff */
[----:B------:R-:W-:-:S03]  /*0880*/  IMAD.IADD R19, R19, 0x1, R2 ;  /* 0x0000000113137824 */ /* 0x000fc600078e0202 */
[----:B------:R-:W-:Y:S01]  /*0890*/  ISETP.NE.AND P1, PT, R20, RZ, PT ;  /* 0x000000ff1400720c */ /* 0x000fe20003f25270 */
[----:B--2---:R0:W-:Y:S02]  /*08a0*/  STS.U16 [R21], R10 ;  /* 0x0000000a15007388 */ /* 0x0041e40000000400 */
[----:B0-----:R-:W-:-:S10]  /*08b0*/  IADD3 R21, PT, PT, R21, 0x40, RZ ;  /* 0x0000004015157810 */ /* 0x001fd40007ffe0ff */
[----:B------:R-:W-:Y:S05]  /*08c0*/  @P1 BRA `(.L_x_1222) ;  /* 0xfffffffc00d41947 */ /* 0x000fea000383ffff */
[----:B------:R-:W-:Y:S05]  /*08d0*/  BRA `(.L_x_1220) ;  /* 0x0000000400487947 */ /* 0x000fea0003800000 */
.L_x_1221:
        /* <DEDUP_REMOVED lines=16> */
.L_x_1228:
[-C--:B------:R-:W-:Y:S02]  /*09e0*/  IADD3 R13, PT, PT, R21, R2.reuse, RZ ;  /* 0x00000002150d7210 */ /* 0x080fe40007ffe0ff */
[C---:B-----5:R-:W-:Y:S02]  /*09f0*/  IADD3 R11, P3, PT, R18.reuse, R21, RZ ;  /* 0x00000015120b7210 */ /* 0x060fe40007f7e0ff */
[----:B------:R-:W-:Y:S01]  /*0a00*/  IADD3 R16, P4, PT, R18, R13, RZ ;  /* 0x0000000d12107210 */ /* 0x000fe20007f9e0ff */
[----:B------:R-:W-:Y:S01]  /*0a10*/  IMAD.IADD R15, R13, 0x1, R2 ;  /* 0x000000010d0f7824 */ /* 0x000fe200078e0202 */
[----:B------:R-:W-:Y:S02]  /*0a20*/  LEA.HI.X.SX32 R12, R21, RZ, 0x1, P3 ;  /* 0x000000ff150c7211 */ /* 0x000fe400018f0eff */
[----:B-1----:R-:W-:Y:S02]  /*0a30*/  LEA R10, P3, R11, UR4, 0x1 ;  /* 0x000000040b0a7c11 */ /* 0x002fe4000f8608ff */
[----:B------:R-:W-:-:S02]  /*0a40*/  IADD3 R21, PT, PT, R15, R2, RZ ;  /* 0x000000020f157210 */ /* 0x000fc40007ffe0ff */
[----:B------:R-:W-:Y:S02]  /*0a50*/  LEA.HI.X R11, R11, UR5, R12, 0x1, P3 ;  /* 0x000000050b0b7c11 */ /* 0x000fe400098f0c0c */
[----:B------:R-:W-:Y:S02]  /*0a60*/  LEA.HI.X.SX32 R13, R13, RZ, 0x1, P4 ;  /* 0x000000ff0d0d7211 */ /* 0x000fe400020f0eff */
[----:B------:R-:W-:Y:S01]  /*0a70*/  LEA R12, P3, R16, UR4, 0x1 ;  /* 0x00000004100c7c11 */ /* 0x000fe2000f8608ff */
[----:B------:R-:W2:Y:S01]  /*0a80*/  LDG.E.U16.CONSTANT R10, desc[UR6][R10.64] ;  /* 0x000000060a0a7981 */ /* 0x000ea2000c1e9500 */
[C---:B------:R-:W-:Y:S02]  /*0a90*/  IADD3 R23, P5, PT, R18.reuse, R15, RZ ;  /* 0x0000000f12177210 */ /* 0x040fe40007fbe0ff */
[----:B------:R-:W-:Y:S02]  /*0aa0*/  IADD3 R17, P6, PT, R18, R21, RZ ;  /* 0x0000001512117210 */ /* 0x000fe40007fde0ff */
[----:B------:R-:W-:-:S02]  /*0ab0*/  LEA.HI.X R13, R16, UR5, R13, 0x1, P3 ;  /* 0x00000005100d7c11 */ /* 0x000fc400098f0c0d */
[----:B------:R-:W-:Y:S02]  /*0ac0*/  LEA.HI.X.SX32 R24, R15, RZ, 0x1, P5 ;  /* 0x000000ff0f187211 */ /* 0x000fe400028f0eff */
        /* <DEDUP_REMOVED lines=17> */
.L_x_1227:
[----:B------:R-:W-:-:S04]  /*0be0*/  IADD3 R10, PT, PT, RZ, -R20, RZ ;  /* 0x80000014ff0a7210 */ /* 0x000fc80007ffe0ff */
        /* <DEDUP_REMOVED lines=11> */
[----:B------:R-:W-:-:S03]  /*0ca0*/  LEA.HI.X R13, R13, UR5, R14, 0x1, P3 ;  /* 0x000000050d0d7c11 */ /* 0x000fc600098f0c0e */
[----:B------:R-:W2:Y:S04]  /*0cb0*/  LDG.E.U16.CONSTANT R10, desc[UR6][R10.64] ;  /* 0x000000060a0a7981 */ /* 0x000ea8000c1e9500 */
[----:B------:R-:W3:Y:S01]  /*0cc0*/  LDG.E.U16.CONSTANT R12, desc[UR6][R12.64] ;  /* 0x000000060c0c7981 */ /* 0x000ee2000c1e9500 */
[----:B------:R-:W-:Y:S01]  /*0cd0*/  PLOP3.LUT P1, PT, PT, PT, PT, 0x8, 0x80 ;  /* 0x000000000080781c */ /* 0x000fe20003f2e170 */
[----:B------:R-:W-:Y:S01]  /*0ce0*/  IMAD.IADD R21, R15, 0x1, R2 ;  /* 0x000000010f157824 */ /* 0x000fe200078e0202 */
[----:B------:R-:W-:Y:S01]  /*0cf0*/  IADD3 R20, PT, PT, R20, 0x2, RZ ;  /* 0x0000000214147810 */ /* 0x000fe20007ffe0ff */
[----:B--2---:R-:W-:Y:S04]  /*0d00*/  STS.U16 [R19], R10 ;  /* 0x0000000a13007388 */ /* 0x004fe80000000400 */
[----:B---3--:R1:W-:Y:S02]  /*0d10*/  STS.U16 [R19+0x40], R12 ;  /* 0x0000400c13007388 */ /* 0x0083e40000000400 */
[----:B-1----:R-:W-:-:S07]  /*0d20*/  IADD3 R19, PT, PT, R19, 0x80, RZ ;  /* 0x0000008013137810 */ /* 0x002fce0007ffe0ff */
.L_x_1229:
[----:B------:R-:W-:-:S13]  /*0d30*/  ISETP.NE.OR P1, PT, R20, RZ, P1 ;  /* 0x000000ff1400720c */ /* 0x000fda0000f25670 */
[----:B------:R-:W-:Y:S05]  /*0d40*/  @!P1 BRA `(.L_x_1220) ;  /* 0x00000000002c9947 */ /* 0x000fea0003800000 */
.L_x_1226:
[----:B-----5:R-:W-:-:S04]  /*0d50*/  IADD3 R11, P1, PT, R18, R21, RZ ;  /* 0x00000015120b7210 */ /* 0x020fc80007f3e0ff */
[----:B------:R-:W-:Y:S02]  /*0d60*/  LEA.HI.X.SX32 R12, R21, RZ, 0x1, P1 ;  /* 0x000000ff150c7211 */ /* 0x000fe400008f0eff */
[----:B0-----:R-:W-:-:S04]  /*0d70*/  LEA R10, P1, R11, UR8, 0x1 ;  /* 0x000000080b0a7c11 */ /* 0x001fc8000f8208ff */
        /* <DEDUP_REMOVED lines=8> */
.L_x_1220:
[----:B0-----:R-:W-:Y:S05]  /*0e00*/  BSYNC.RECONVERGENT B0 ;  /* 0x0000000000007941 */ /* 0x001fea0003800200 */
.L_x_1219:
        /* <DEDUP_REMOVED lines=8> */
[----:B------:R-:W-:Y:S01]  /*0e90*/  IADD3 R13, PT, PT, RZ, -R8, RZ ;  /* 0x80000008ff0d7210 */ /* 0x000fe20007ffe0ff */
        /* <DEDUP_REMOVED lines=9> */
[----:B-1---5:R-:W0:Y:S01]  /*0f30*/  LDC.64 R18, c[0x0][0x3a0] ;  /* 0x0000e800ff127b82 */ /* 0x022e220000000a00 */
[----:B------:R-:W-:-:S13]  /*0f40*/  PLOP3.LUT P1, PT, PT, PT, PT, 0x8, 0x80 ;  /* 0x000000000080781c */ /* 0x000fda0003f2e170 */
.L_x_1233:
        /* <DEDUP_REMOVED lines=14> */
[----:B--2---:R-:W-:Y:S05]  /*1030*/  @!P3 BRA `(.L_x_1233) ;  /* 0xfffffffc00c4b947 */ /* 0x004fea000383ffff */
.L_x_1232:
[----:B------:R-:W-:-:S05]  /*1040*/  IMAD.MOV R8, RZ, RZ, -R13 ;  /* 0x000000ffff087224 */ /* 0x000fca00078e0a0d */
[----:B------:R-:W-:-:S13]  /*1050*/  ISETP.GT.AND P3, PT, R8, 0x1, PT ;  /* 0x000000010800780c */ /* 0x000fda0003f64270 */
[----:B------:R-:W-:Y:S05]  /*1060*/  @!P3 BRA `(.L_x_1234) ;  /* 0x000000000024b947 */ /* 0x000fea0003800000 */
[----:B-1----:R-:W0:Y:S01]  /*1070*/  LDC.64 R10, c[0x0][0x3a0] ;  /* 0x0000e800ff0a7b82 */ /* 0x002e220000000a00 */
        /* <DEDUP_REMOVED lines=8> */
.L_x_1234:
[----:B------:R-:W-:-:S13]  /*1100*/  ISETP.NE.OR P1, PT, R13, RZ, P1 ;  /* 0x000000ff0d00720c */ /* 0x000fda0000f25670 */
[----:B------:R-:W-:Y:S05]  /*1110*/  @!P1 BRA `(.L_x_1230) ;  /* 0x00000000001c9947 */ /* 0x000fea0003800000 */
.L_x_1231:
[----:B0-----:R-:W0:Y:S02]  /*1120*/  LDC.64 R8, c[0x0][0x3a0] ;  /* 0x0000e800ff087b82 */ /* 0x001e240000000a00 */
.L_x_1235:
[C---:B01----:R-:W-:Y:S01]  /*1130*/  IMAD.WIDE R10, R21.reuse, 0x2, R8 ;  /* 0x00000002150a7825 */ /* 0x043fe200078e0208 */
[----:B------:R-:W-:-:S03]  /*1140*/  IADD3 R21, PT, PT, R21, R12, RZ ;  /* 0x0000000c15157210 */ /* 0x000fc60007ffe0ff */
[----:B------:R-:W-:Y:S01]  /*1150*/  VIADD R13, R13, 0x1 ;  /* 0x000000010d0d7836 */ /* 0x000fe20000000000 */
[----:B------:R2:W-:Y:S04]  /*1160*/  STG.E.64 desc[UR6][R10.64], RZ ;  /* 0x000000ff0a007986 */ /* 0x0005e8000c101b06 */
[----:B------:R-:W-:-:S13]  /*1170*/  ISETP.NE.AND P1, PT, R13, RZ, PT ;  /* 0x000000ff0d00720c */ /* 0x000fda0003f25270 */
[----:B--2---:R-:W-:Y:S05]  /*1180*/  @P1 BRA `(.L_x_1235) ;  /* 0xfffffffc00e81947 */ /* 0x004fea000383ffff */
.L_x_1230:
        /* <DEDUP_REMOVED lines=14> */
[----:B-----5:R-:W-:Y:S01]  /*1270*/  IMAD.MOV.U32 R18, RZ, RZ, R3 ;  /* 0x000000ffff127224 */ /* 0x020fe200078e0003 */
[----:B------:R-:W-:Y:S01]  /*1280*/  SHF.L.U32 R6, R6, 0x4, RZ ;  /* 0x0000000406067819 */ /* 0x000fe200000006ff */
[----:B------:R-:W-:Y:S01]  /*1290*/  UMOV UR4, URZ ;  /* 0x000000ff00047c82 */ /* 0x000fe20008000000 */
[----:B------:R-:W-:Y:S02]  /*12a0*/  LEA.HI R7, R7, R4, RZ, 0x3 ;  /* 0x0000000407077211 */ /* 0x000fe400078f18ff */
[----:B------:R-:W-:Y:S02]  /*12b0*/  LOP3.LUT R16, R6, 0x10, RZ, 0xc0, !PT ;  /* 0x0000001006107812 */ /* 0x000fe400078ec0ff */
[----:B------:R-:W-:-:S07]  /*12c0*/  SHF.R.S32.HI R17, RZ, 0x3, R7 ;  /* 0x00000003ff117819 */ /* 0x000fce0000011407 */
.L_x_1237:
[----:B------:R-:W1:Y:S01]  /*12d0*/  LDC.64 R6, c[0x0][0x390] ;  /* 0x0000e400ff067b82 */ /* 0x000e620000000a00 */
[----:B------:R-:W-:-:S05]  /*12e0*/  IADD3 R19, PT, PT, R13, UR4, RZ ;  /* 0x000000040d137c10 */ /* 0x000fca000fffe0ff */
        /* <DEDUP_REMOVED lines=27> */
[----:B--2---:R-:W-:Y:S01]  /*14a0*/  IADD3 R18, PT, PT, R25, R18, RZ ;  /* 0x0000001219127210 */ /* 0x004fe20007ffe0ff */
[----:B------:R-:W3:Y:S01]  /*14b0*/  I2F.F16 R55, R23 ;  /* 0x0000001700377306 */ /* 0x000ee20000200c00 */
[----:B------:R-:W-:Y:S02]  /*14c0*/  IADD3 R20, PT, PT, R21, 0x1, R20 ;  /* 0x0000000115147810 */ /* 0x000fe40007ffe014 */
[----:B------:R-:W-:-:S02]  /*14d0*/  IADD3 R6, PT, PT, R19, 0x1, R6 ;  /* 0x0000000113067810 */ /* 0x000fc40007ffe006 */
[----:B------:R-:W-:-:S03]  /*14e0*/  ISETP.GE.AND P1, PT, R18, R5, PT ;  /* 0x000000051200720c */ /* 0x000fc60003f26270 */
[----:B0-----:R-:W0:Y:S01]  /*14f0*/  I2F.F16 R11, R20 ;  /* 0x00000014000b7306 */ /* 0x001e220000200c00 */
[----:B---3--:R-:W-:-:S07]  /*1500*/  HMUL2 R55, R55.H0_H0, R10.H0_H0 ;  /* 0x2000000a37377232 */ /* 0x008fce0000000800 */
[----:B------:R-:W1:Y:S01]  /*1510*/  I2F.F16 R53, R7 ;  /* 0x0000000700357306 */ /* 0x000e620000200c00 */
[----:B0-----:R-:W-:-:S07]  /*1520*/  HMUL2 R54, R11.H0_H0, R10.H0_H0 ;  /* 0x2000000a0b367232 */ /* 0x001fce0000000800 */
[----:B------:R-:W0:Y:S01]  /*1530*/  I2F.F16 R15, R6 ;  /* 0x00000006000f7306 */ /* 0x000e220000200c00 */
[-C--:B-1----:R-:W-:Y:S02]  /*1540*/  HMUL2 R53, R53.H0_H0, R10.reuse.H0_H0 ;  /* 0x2000000a35357232 */ /* 0x082fe40000000800 */
[----:B0-----:R-:W-:Y:S01]  /*1550*/  HMUL2 R52, R15.H0_H0, R10.H0_H0 ;  /* 0x2000000a0f347232 */ /* 0x001fe20000000800 */
[----:B------:R-:W-:Y:S06]  /*1560*/  @!P1 BRA `(.L_x_1237) ;  /* 0xfffffffc00589947 */ /* 0x000fec000383ffff */
.L_x_1236:
[C---:B------:R-:W-:Y:S01]  /*1570*/  ISETP.GT.AND P1, PT, R3.reuse, UR5, PT ;  /* 0x0000000503007c0c */ /* 0x040fe2000bf24270 */
[----:B0-----:R-:W-:Y:S01]  /*1580*/  HFMA2 R8, -RZ, RZ, 0, 0 ;  /* 0x00000000ff087431 */ /* 0x001fe200000001ff */
[----:B------:R-:W-:Y:S01]  /*1590*/  SHF.R.S32.HI R5, RZ, 0x1f, R22 ;  /* 0x0000001fff057819 */ /* 0x000fe20000011416 */
[----:B------:R-:W-:Y:S01]  /*15a0*/  IMAD.MOV.U32 R7, RZ, RZ, RZ ;  /* 0x000000ffff077224 */ /* 0x000fe200078e00ff */
[----:B---3--:R-:W-:Y:S02]  /*15b0*/  ISETP.GT.AND P3, PT, R3, UR8, PT ;  /* 0x0000000803007c0c */ /* 0x008fe4000bf64270 */
[----:B-1----:R-:W-:Y:S02]  /*15c0*/  CS2R R10, SRZ ;  /* 0x00000000000a7805 */ /* 0x002fe4000001ff00 */
[----:B------:R-:W-:Y:S02]  /*15d0*/  LEA.HI R5, R5, R22, RZ, 0x5 ;  /* 0x0000001605057211 */ /* 0x000fe400078f28ff */
[----:B----4-:R-:W-:-:S02]  /*15e0*/  ISETP.GT.AND P4, PT, R3, UR9, PT ;  /* 0x0000000903007c0c */ /* 0x010fc4000bf84270 */
[C---:B------:R-:W-:Y:S02]  /*15f0*/  ISETP.GT.AND P5, PT, R3.reuse, UR10, PT ;  /* 0x0000000a03007c0c */ /* 0x040fe4000bfa4270 */
[----:B--2---:R-:W-:Y:S02]  /*1600*/  ISETP.GT.AND P6, PT, R3, UR11, PT ;  /* 0x0000000b03007c0c */ /* 0x004fe4000bfc4270 */
[----:B------:R-:W-:Y:S01]  /*1610*/  SHF.R.S32.HI R14, RZ, 0x5, R5 ;  /* 0x00000005ff0e7819 */ /* 0x000fe20000011405 */
[----:B------:R-:W-:Y:S01]  /*1620*/  IMAD.MOV.U32 R5, RZ, RZ, RZ ;  /* 0x000000ffff057224 */ /* 0x000fe200078e00ff */
[----:B------:R-:W-:Y:S09]  /*1630*/  @!P1 BRA `(.L_x_1238) ;  /* 0x00000000001c9947 */ /* 0x000ff20003800000 */
[----:B------:R-:W0:Y:S02]  /*1640*/  LDC R6, c[0x0][0x3cc] ;  /* 0x0000f300ff067b82 */ /* 0x000e240000000800 */
[----:B0-----:R-:W-:-:S04]  /*1650*/  VIMNMX R5, PT, PT, R3, R6, PT ;  /* 0x0000000603057248 */ /* 0x001fc80003fe0100 */
[----:B------:R-:W-:-:S04]  /*1660*/  IADD3 R5, PT, PT, R5, -UR5, RZ ;  /* 0x8000000505057c10 */ /* 0x000fc8000fffe0ff */
[----:B------:R-:W-:-:S04]  /*1670*/  SHF.R.S32.HI R6, RZ, 0x1f, R5 ;  /* 0x0000001fff067819 */ /* 0x000fc80000011405 */
[----:B------:R-:W-:-:S04]  /*1680*/  LEA.HI R6, R6, R5, RZ, 0x5 ;  /* 0x0000000506067211 */ /* 0x000fc800078f28ff */
[----:B------:R-:W-:-:S05]  /*1690*/  SHF.R.S32.HI R6, RZ, 0x5, R6 ;  /* 0x00000005ff067819 */ /* 0x000fca0000011406 */
[----:B------:R-:W-:-:S07]  /*16a0*/  IMAD R5, R6, 0x6, RZ ;  /* 0x0000000606057824 */ /* 0x000fce00078e02ff */
.L_x_1238:
        /* <DEDUP_REMOVED lines=8> */
.L_x_1239:
        /* <DEDUP_REMOVED lines=8> */
.L_x_1240:
        /* <DEDUP_REMOVED lines=8> */
.L_x_1241:
        /* <DEDUP_REMOVED lines=8> */
.L_x_1242:
        /* <DEDUP_REMOVED lines=24> */
[----:B------:R-:W-:-:S06]  /*1a30*/  IMAD.WIDE R4, R12, 0x4, R2 ;  /* 0x000000040c047825 */ /* 0x000fcc00078e0202 */
[----:B------:R-:W4:Y:S01]  /*1a40*/  LDG.E.128.CONSTANT R4, desc[UR6][R4.64] ;  /* 0x0000000604047981 */ /* 0x000f22000c1e9d00 */
[----:B------:R-:W-:Y:S01]  /*1a50*/  ISETP.NE.AND P1, PT, R0, RZ, PT ;  /* 0x000000ff0000720c */ /* 0x000fe20003f25270 */
[----:B------:R-:W-:Y:S01]  /*1a60*/  IMAD.MOV.U32 R16, RZ, RZ, 0x2400 ;  /* 0x00002400ff107424 */ /* 0x000fe200078e00ff */
[----:B------:R-:W-:Y:S02]  /*1a70*/  MOV R12, 0x3000 ;  /* 0x00003000000c7802 */ /* 0x000fe40000000f00 */
[----:B------:R-:W-:Y:S02]  /*1a80*/  PRMT R86, RZ, 0x7610, R86 ;  /* 0x00007610ff567816 */ /* 0x000fe40000000056 */
[C---:B--2---:R-:W-:Y:S02]  /*1a90*/  LOP3.LUT R37, R20.reuse, 0x70007, RZ, 0xc0, !PT ;  /* 0x0007000714257812 */ /* 0x044fe400078ec0ff */
[----:B------:R-:W-:Y:S02]  /*1aa0*/  LOP3.LUT R0, R20, 0x380038, RZ, 0xc0, !PT ;  /* 0x0038003814007812 */ /* 0x000fe400078ec0ff */
[----:B------:R-:W-:-:S02]  /*1ab0*/  SHF.R.U32.HI R33, RZ, 0x6, R20 ;  /* 0x00000006ff217819 */ /* 0x000fc40000011614 */
[----:B------:R-:W-:Y:S02]  /*1ac0*/  SHF.R.U32.HI R20, RZ, 0xf, R20 ;  /* 0x0000000fff147819 */ /* 0x000fe40000011614 */
[C---:B------:R-:W-:Y:S02]  /*1ad0*/  LOP3.LUT R38, R21.reuse, 0x70007, RZ, 0xc0, !PT ;  /* 0x0007000715267812 */ /* 0x040fe400078ec0ff */
[----:B------:R-:W-:Y:S02]  /*1ae0*/  LOP3.LUT R13, R21, 0x380038, RZ, 0xc0, !PT ;  /* 0x00380038150d7812 */ /* 0x000fe400078ec0ff */
[--C-:B------:R-:W-:Y:S02]  /*1af0*/  SHF.R.U32.HI R34, RZ, 0x6, R21.reuse ;  /* 0x00000006ff227819 */ /* 0x100fe40000011615 */
[----:B------:R-:W-:Y:S02]  /*1b00*/  SHF.R.U32.HI R21, RZ, 0xf, R21 ;  /* 0x0000000fff157819 */ /* 0x000fe40000011615 */
[----:B------:R-:W-:-:S02]  /*1b10*/  LOP3.LUT R40, R23, 0x70007, RZ, 0xc0, !PT ;  /* 0x0007000717287812 */ /* 0x000fc400078ec0ff */
[----:B------:R-:W-:Y:S02]  /*1b20*/  LOP3.LUT R41, R23, 0x380038, RZ, 0xc0, !PT ;  /* 0x0038003817297812 */ /* 0x000fe400078ec0ff */
[----:B------:R-:W-:Y:S02]  /*1b30*/  SHF.R.U32.HI R36, RZ, 0x6, R23 ;  /* 0x00000006ff247819 */ /* 0x000fe40000011617 */
[C---:B---3--:R-:W-:Y:S02]  /*1b40*/  LOP3.LUT R69, R8.reuse, 0x70007, RZ, 0xc0, !PT ;  /* 0x0007000708457812 */ /* 0x048fe400078ec0ff */
[----:B------:R-:W-:Y:S02]  /*1b50*/  LOP3.LUT R2, R8, 0x380038, RZ, 0xc0, !PT ;  /* 0x0038003808027812 */ /* 0x000fe400078ec0ff */
[--C-:B------:R-:W-:Y:S02]  /*1b60*/  SHF.R.U32.HI R29, RZ, 0x6, R8.reuse ;  /* 0x00000006ff1d7819 */ /* 0x100fe40000011608 */
[----:B------:R-:W-:-:S02]  /*1b70*/  SHF.R.U32.HI R3, RZ, 0xe, R8 ;  /* 0x0000000eff037819 */ /* 0x000fc40000011608 */
[----:B------:R-:W-:Y:S02]  /*1b80*/  LOP3.LUT R20, R20, 0x10001, RZ, 0xc0, !PT ;  /* 0x0001000114147812 */ /* 0x000fe400078ec0ff */
[----:B------:R-:W-:Y:S02]  /*1b90*/  SHF.R.U32.HI R23, RZ, 0xf, R23 ;  /* 0x0000000fff177819 */ /* 0x000fe40000011617 */
[----:B------:R-:W-:Y:S02]  /*1ba0*/  SHF.R.U32.HI R8, RZ, 0xe, R9 ;  /* 0x0000000eff087819 */ /* 0x000fe40000011609 */
[----:B------:R-:W-:Y:S02]  /*1bb0*/  LOP3.LUT R21, R21, 0x10001, RZ, 0xc0, !PT ;  /* 0x0001000115157812 */ /* 0x000fe400078ec0ff */
[C---:B------:R-:W-:Y:S02]  /*1bc0*/  LOP3.LUT R39, R22.reuse, 0x70007, RZ, 0xc0, !PT ;  /* 0x0007000716277812 */ /* 0x040fe400078ec0ff */
[----:B------:R-:W-:-:S02]  /*1bd0*/  LOP3.LUT R15, R22, 0x380038, RZ, 0xc0, !PT ;  /* 0x00380038160f7812 */ /* 0x000fc400078ec0ff */
[--C-:B------:R-:W-:Y:S02]  /*1be0*/  SHF.R.U32.HI R35, RZ, 0x6, R22.reuse ;  /* 0x00000006ff237819 */ /* 0x100fe40000011616 */
[C---:B------:R-:W-:Y:S02]  /*1bf0*/  LOP3.LUT R65, R9.reuse, 0x70007, RZ, 0xc0, !PT ;  /* 0x0007000709417812 */ /* 0x040fe400078ec0ff */
[----:B------:R-:W-:Y:S02]  /*1c00*/  LOP3.LUT R14, R9, 0x380038, RZ, 0xc0, !PT ;  /* 0x00380038090e7812 */ /* 0x000fe400078ec0ff */
[----:B------:R-:W-:Y:S02]  /*1c10*/  SHF.R.U32.HI R30, RZ, 0x6, R9 ;  /* 0x00000006ff1e7819 */ /* 0x000fe40000011609 */
[----:B------:R-:W-:Y:S02]  /*1c20*/  SHF.R.U32.HI R22, RZ, 0xf, R22 ;  /* 0x0000000fff167819 */ /* 0x000fe40000011616 */
[----:B------:R-:W-:-:S02]  /*1c30*/  LOP3.LUT R61, R10, 0x70007, RZ, 0xc0, !PT ;  /* 0x000700070a3d7812 */ /* 0x000fc400078ec0ff */
[----:B------:R-:W-:Y:S02]  /*1c40*/  LOP3.LUT R9, R10, 0x380038, RZ, 0xc0, !PT ;  /* 0x003800380a097812 */ /* 0x000fe400078ec0ff */
[--C-:B------:R-:W-:Y:S02]  /*1c50*/  SHF.R.U32.HI R31, RZ, 0x6, R10.reuse ;  /* 0x00000006ff1f7819 */ /* 0x100fe4000001160a */
[----:B------:R-:W-:Y:S02]  /*1c60*/  SHF.R.U32.HI R17, RZ, 0xe, R10 ;  /* 0x0000000eff117819 */ /* 0x000fe4000001160a */
[----:B------:R-:W-:Y:S02]  /*1c70*/  LOP3.LUT R20, R20, 0x20002, R3, 0xf8, !PT ;  /* 0x0002000214147812 */ /* 0x000fe400078ef803 */
[----:B------:R-:W-:Y:S02]  /*1c80*/  SHF.R.U32.HI R10, RZ, 0xe, R11 ;  /* 0x0000000eff0a7819 */ /* 0x000fe4000001160b */
[----:B------:R-:W-:-:S02]  /*1c90*/  LOP3.LUT R23, R23, 0x10001, RZ, 0xc0, !PT ;  /* 0x0001000117177812 */ /* 0x000fc400078ec0ff */
[----:B------:R-:W-:Y:S02]  /*1ca0*/  LOP3.LUT R3, R21, 0x20002, R8, 0xf8, !PT ;  /* 0x0002000215037812 */ /* 0x000fe400078ef808 */
[----:B----45:R-:W-:Y:S02]  /*1cb0*/  SHF.R.U32.HI R18, RZ, 0xd, R5 ;  /* 0x0000000dff127819 */ /* 0x030fe40000011605 */
[----:B------:R-:W-:Y:S02]  /*1cc0*/  LOP3.LUT R22, R22, 0x10001, RZ, 0xc0, !PT ;  /* 0x0001000116167812 */ /* 0x000fe400078ec0ff */
[----:B------:R-:W-:Y:S02]  /*1cd0*/  LOP3.LUT R46, R23, 0x20002, R10, 0xf8, !PT ;  /* 0x00020002172e7812 */ /* 0x000fe400078ef80a */
[----:B------:R-:W-:Y:S02]  /*1ce0*/  LOP3.LUT R18, R3, 0x40004, R18, 0xf8, !PT ;  /* 0x0004000403127812 */ /* 0x000fe400078ef812 */
[----:B------:R-:W-:-:S02]  /*1cf0*/  LOP3.LUT R83, R0, 0x64006400, RZ, 0xfc, !PT ;  /* 0x6400640000537812 */ /* 0x000fc400078efcff */
[C---:B------:R-:W-:Y:S02]  /*1d00*/  LOP3.LUT R26, R6.reuse, 0x70007, RZ, 0xc0, !PT ;  /* 0x00070007061a7812 */ /* 0x040fe400078ec0ff */
[----:B------:R-:W-:Y:S01]  /*1d10*/  LOP3.LUT R10, R6, 0x380038, RZ, 0xc0, !PT ;  /* 0x00380038060a7812 */ /* 0x000fe200078ec0ff */
[----:B------:R-:W-:Y:S01]  /*1d20*/  HFMA2 R83, R83, R12.H0_H0, -132, -132 ;  /* 0xd820d82053537431 */ /* 0x000fe2000004000c */
[--C-:B------:R-:W-:Y:S02]  /*1d30*/  SHF.R.U32.HI R23, RZ, 0x6, R6.reuse ;  /* 0x00000006ff177819 */ /* 0x100fe40000011606 */
[----:B------:R-:W-:Y:S02]  /*1d40*/  SHF.R.U32.HI R19, RZ, 0xd, R6 ;  /* 0x0000000dff137819 */ /* 0x000fe40000011606 */
[----:B------:R-:W-:Y:S02]  /*1d50*/  LOP3.LUT R0, R33, 0x380038, RZ, 0xc0, !PT ;  /* 0x0038003821007812 */ /* 0x000fe400078ec0ff */
[----:B------:R-:W-:-:S02]  /*1d60*/  LOP3.LUT R3, R34, 0x380038, RZ, 0xc0, !PT ;  /* 0x0038003822037812 */ /* 0x000fc400078ec0ff */
[----:B------:R-:W-:Y:S02]  /*1d70*/  LOP3.LUT R6, R36, 0x380038, RZ, 0xc0, !PT ;  /* 0x0038003824067812 */ /* 0x000fe400078ec0ff */
[----:B------:R-:W-:Y:S02]  /*1d80*/  LOP3.LUT R42, R22, 0x20002, R17, 0xf8, !PT ;  /* 0x00020002162a7812 */ /* 0x000fe400078ef811 */
[----:B------:R-:W-:Y:S02]  /*1d90*/  SHF.R.U32.HI R17, RZ, 0xd, R4 ;  /* 0x0000000dff117819 */ /* 0x000fe40000011604 */
[C---:B------:R-:W-:Y:S02]  /*1da0*/  LOP3.LUT R27, R7.reuse, 0x70007, RZ, 0xc0, !PT ;  /* 0x00070007071b7812 */ /* 0x040fe400078ec0ff */
[----:B------:R-:W-:Y:S02]  /*1db0*/  LOP3.LUT R44, R7, 0x380038, RZ, 0xc0, !PT ;  /* 0x00380038072c7812 */ /* 0x000fe400078ec0ff */
[----:B------:R-:W-:-:S02]  /*1dc0*/  SHF.R.U32.HI R24, RZ, 0x6, R7 ;  /* 0x00000006ff187819 */ /* 0x000fc40000011607 */
[----:B------:R-:W-:Y:S02]  /*1dd0*/  SHF.R.U32.HI R7, RZ, 0xd, R7 ;  /* 0x0000000dff077819 */ /* 0x000fe40000011607 */
        /* <DEDUP_REMOVED lines=11> */
[----:B------:R-:W-:Y:S02]  /*1e90*/  LOP3.LUT R8, R4, 0x380038, RZ, 0xc0, !PT ;  /* 0x0038003804087812 */ /* 0x000fe400078ec0ff */
[----:B------:R-:W-:Y:S02]  /*1ea0*/  SHF.R.U32.HI R21, RZ, 0x6, R4 ;  /* 0x00000006ff157819 */ /* 0x000fe40000011604 */
        /* <DEDUP_REMOVED lines=8> */
[----:B------:R-:W-:Y:S02]  /*1f30*/  SHF.R.U32.HI R22, RZ, 0x6, R5 ;  /* 0x00000006ff167819 */ /* 0x000fe40000011605 */
[----:B------:R-:W-:Y:S02]  /*1f40*/  LOP3.LUT R17, R20, 0x40004, R17, 0xf8, !PT ;  /* 0x0004000414117812 */ /* 0x000fe400078ef811 */
[----:B------:R-:W-:Y:S02]  /*1f50*/  LOP3.LUT R28, R5, 0x70007, RZ, 0xc0, !PT ;  /* 0x00070007051c7812 */ /* 0x000fe400078ec0ff */
[----:B------:R-:W-:Y:S02]  /*1f60*/  LOP3.LUT R20, R46, 0x40004, R7, 0xf8, !PT ;  /* 0x000400042e147812 */ /* 0x000fe400078ef807 */
[----:B------:R-:W-:-:S02]  /*1f70*/  LOP3.LUT R9, R9, 0x64006400, RZ, 0xfc, !PT ;  /* 0x6400640009097812 */ /* 0x000fc400078efcff */
[----:B------:R-:W-:Y:S02]  /*1f80*/  LOP3.LUT R57, R11, 0x70007, RZ, 0xc0, !PT ;  /* 0x000700070b397812 */ /* 0x000fe400078ec0ff */
[----:B------:R-:W-:Y:S01]  /*1f90*/  LOP3.LUT R15, R15, 0x64006400, RZ, 0xfc, !PT ;  /* 0x640064000f0f7812 */ /* 0x000fe200078efcff */
[-C--:B------:R-:W-:Y:S01]  /*1fa0*/  HFMA2 R60, R9, R12.reuse.H0_H0, -132, -132 ;  /* 0xd820d820093c7431 */ /* 0x080fe2000004000c */
        /* <DEDUP_REMOVED lines=43> */
[-C--:B------:R-:W-:Y:S01]  /*2260*/  HFMA2 R70, R11, R16.reuse.H0_H0, -20, -20 ;  /* 0xcd00cd000b467431 */ /* 0x080fe20000040010 */
[----:B------:R-:W-:Y:S01]  /*2270*/  LOP3.LUT R10, R29, 0x1c001c0, RZ, 0xc0, !PT ;  /* 0x01c001c01d0a7812 */ /* 0x000fe200078ec0ff */
[----:B------:R-:W-:Y:S01]  /*2280*/  HFMA2 R58, R47, R16.H0_H0, -20, -20 ;  /* 0xcd00cd002f3a7431 */ /* 0x000fe20000040010 */
[----:B------:R-:W-:-:S02]  /*2290*/  LOP3.LUT R15, R12, 0x64006400, RZ, 0xfc, !PT ;  /* 0x640064000c0f7812 */ /* 0x000fc400078efcff */
[----:B------:R-:W-:Y:S02]  /*22a0*/  LOP3.LUT R19, R42, 0x40004, R19, 0xf8, !PT ;  /* 0x000400042a137812 */ /* 0x000fe400078ef813 */
[----:B------:R-:W-:Y:S01]  /*22b0*/  LOP3.LUT R12, R30, 0x1c001c0, RZ, 0xc0, !PT ;  /* 0x01c001c01e0c7812 */ /* 0x000fe200078ec0ff */
[----:B------:R-:W-:Y:S01]  /*22c0*/  HFMA2 R66, R15, R16.H0_H0, -20, -20 ;  /* 0xcd00cd000f427431 */ /* 0x000fe20000040010 */
        /* <DEDUP_REMOVED lines=174> */
.L_x_1244:
        /* <DEDUP_REMOVED lines=93> */
.L_x_1245:
        /* <DEDUP_REMOVED lines=92> */
.L_x_1246:
        /* <DEDUP_REMOVED lines=83> */
.L_x_1243:
[----:B------:R-:W0:Y:S01]  /*3e70*/  S2R R5, SR_TID.X ;  /* 0x0000000000057919 */ /* 0x000e220000002100 */
[----:B------:R-:W1:Y:S01]  /*3e80*/  LDC R9, c[0x0][0x3ac] ;  /* 0x0000eb00ff097b82 */ /* 0x000e620000000800 */
[----:B------:R-:W-:Y:S01]  /*3e90*/  IMAD.SHL.U32 R89, R89, 0x4, RZ ;  /* 0x0000000459597824 */ /* 0x000fe200078e00ff */
[----:B------:R-:W2:Y:S06]  /*3ea0*/  LDCU UR4, c[0x0][0x3a8] ;  /* 0x00007500ff0477ac */ /* 0x000eac0008000800 */
[----:B------:R-:W3:Y:S01]  /*3eb0*/  LDC.64 R2, c[0x0][0x3a0] ;  /* 0x0000e800ff027b82 */ /* 0x000ee20000000a00 */
[----:B0-----:R-:W-:-:S04]  /*3ec0*/  LEA R0, R94, R5, 0x5 ;  /* 0x000000055e007211 */ /* 0x001fc800078e28ff */
[----:B------:R-:W-:-:S05]  /*3ed0*/  SHF.L.U32 R0, R0, 0x2, RZ ;  /* 0x0000000200007819 */ /* 0x000fca00000006ff */
        /* <DEDUP_REMOVED lines=9> */
[----:B------:R-:W-:-:S05]  /*3f70*/  IMAD.MOV.U32 R4, RZ, RZ, R2 ;  /* 0x000000ffff047224 */ /* 0x000fca00078e0002 */
[----:B------:R-:W-:-:S07]  /*3f80*/  MOV R4, R4 ;  /* 0x0000000400047202 */ /* 0x000fce0000000f00 */
.L_x_1250:
[----:B------:R-:W0:Y:S02]  /*3f90*/  LDS R6, [R4] ;  /* 0x0000000004067984 */ /* 0x000e240000000800 */
[----:B0-----:R-:W-:-:S05]  /*3fa0*/  HADD2 R7, R6, R86 ;  /* 0x0000005606077230 */ /* 0x001fca0000000000 */
[----:B------:R-:W0:Y:S02]  /*3fb0*/  ATOMS.CAST.SPIN P1, [R4], R6, R7 ;  /* 0x000000060400758d */ /* 0x000e240001820007 */
[----:B0-----:R-:W-:Y:S05]  /*3fc0*/  @!P1 BRA `(.L_x_1250) ;  /* 0xfffffffc00f09947 */ /* 0x001fea000383ffff */
[----:B------:R-:W-:Y:S05]  /*3fd0*/  BRA `(.L_x_1248) ;  /* 0x00000000000c7947 */ /* 0x000fea0003800000 */
.L_x_1249:
[----:B------:R-:W2:Y:S02]  /*3fe0*/  LD.E R0, desc[UR6][R2.64] ;  /* 0x0000000602007980 */ /* 0x000ea4000c101900 */
[----:B--2---:R-:W-:-:S05]  /*3ff0*/  IADD3 R5, PT, PT, R86, R0, RZ ;  /* 0x0000000056057210 */ /* 0x004fca0007ffe0ff */
[----:B------:R0:W-:Y:S02]  /*4000*/  ST.E desc[UR6][R2.64], R5 ;  /* 0x0000000502007985 */ /* 0x0001e4000c101906 */
.L_x_1248:
[----:B------:R-:W-:Y:S05]  /*4010*/  BSYNC.RECONVERGENT B0 ;  /* 0x0000000000007941 */ /* 0x000fea0003800200 */
.L_x_1247:
[----:B------:R1:W-:Y:S01]  /*4020*/  ATOM.E.ADD.F16x2.RN.STRONG.GPU P1, RZ, desc[UR6][R2.64+0x4], R85 ;  /* 0x8000045502ff79a2 */ /* 0x0003e2000c12e106 */
[----:B------:R-:W-:Y:S04]  /*4030*/  BSSY.RECONVERGENT B0, `(.L_x_1251) ;  /* 0x000000e000007945 */ /* 0x000fe80003800200 */
[----:B-1----:R-:W-:Y:S05]  /*4040*/  @P1 BRA `(.L_x_1252) ;  /* 0x0000000000301947 */ /* 0x002fea0003800000 */
[----:B------:R-:W1:Y:S02]  /*4050*/  QSPC.E.S P1, RZ, [R2+0x4] ;  /* 0x0000040002ff73aa */ /* 0x000e640000020500 */
[----:B-1----:R-:W-:Y:S05]  /*4060*/  @!P1 BRA `(.L_x_1253) ;  /* 0x00000000001c9947 */ /* 0x002fea0003800000 */
[----:B------:R-:W-:-:S05]  /*4070*/  IMAD.MOV.U32 R4, RZ, RZ, R2 ;  /* 0x000000ffff047224 */ /* 0x000fca00078e0002 */
[----:B------:R-:W-:-:S07]  /*4080*/  MOV R4, R4 ;  /* 0x0000000400047202 */ /* 0x000fce0000000f00 */
.L_x_1254:
[----:B------:R-:W1:Y:S02]  /*4090*/  LDS R6, [R4+0x4] ;  /* 0x0000040004067984 */ /* 0x000e640000000800 */
[----:B-1----:R-:W-:-:S05]  /*40a0*/  HFMA2 R7, R6, 1, 1, R85 ;  /* 0x3c003c0006077831 */ /* 0x002fca0000000055 */
[----:B------:R-:W1:Y:S02]  /*40b0*/  ATOMS.CAST.SPIN P1, [R4+0x4], R6, R7 ;  /* 0x000004060400758d */ /* 0x000e640001820007 */
[----:B-1----:R-:W-:Y:S05]  /*40c0*/  @!P1 BRA `(.L_x_1254) ;  /* 0xfffffffc00f09947 */ /* 0x002fea000383ffff */
[----:B------:R-:W-:Y:S05]  /*40d0*/  BRA `(.L_x_1252) ;  /* 0x00000000000c7947 */ /* 0x000fea0003800000 */
.L_x_1253:
[----:B------:R-:W0:Y:S02]  /*40e0*/  LD.E R0, desc[UR6][R2.64+0x4] ;  /* 0x0000040602007980 */ /* 0x000e24000c101900 */
[----:B0-----:R-:W-:-:S05]  /*40f0*/  IADD3 R5, PT, PT, R85, R0, RZ ;  /* 0x0000000055057210 */ /* 0x001fca0007ffe0ff */
[----:B------:R1:W-:Y:S02]  /*4100*/  ST.E desc[UR6][R2.64+0x4], R5 ;  /* 0x0000040502007985 */ /* 0x0003e4000c101906 */
.L_x_1252:
[----:B------:R-:W-:Y:S05]  /*4110*/  BSYNC.RECONVERGENT B0 ;  /* 0x0000000000007941 */ /* 0x000fea0003800200 */
.L_x_1251:
        /* <DEDUP_REMOVED lines=9> */
.L_x_1258:
[----:B------:R-:W0:Y:S02]  /*41b0*/  LDS R6, [R4] ;  /* 0x0000000004067984 */ /* 0x000e240000000800 */
[----:B0-----:R-:W-:-:S05]  /*41c0*/  HADD2 R7, R6, R88 ;  /* 0x0000005806077230 */ /* 0x001fca0000000000 */
[----:B------:R-:W0:Y:S02]  /*41d0*/  ATOMS.CAST.SPIN P0, [R4], R6, R7 ;  /* 0x000000060400758d */ /* 0x000e240001800007 */
[----:B0-----:R-:W-:Y:S05]  /*41e0*/  @!P0 BRA `(.L_x_1258) ;  /* 0xfffffffc00f08947 */ /* 0x001fea000383ffff */
[----:B------:R-:W-:Y:S05]  /*41f0*/  BRA `(.L_x_1256) ;  /* 0x00000000000c7947 */ /* 0x000fea0003800000 */
.L_x_1257:
[----:B------:R-:W2:Y:S02]  /*4200*/  LD.E R0, desc[UR6][R2.64] ;  /* 0x0000000602007980 */ /* 0x000ea4000c101900 */
[----:B--2---:R-:W-:-:S05]  /*4210*/  IADD3 R5, PT, PT, R88, R0, RZ ;  /* 0x0000000058057210 */ /* 0x004fca0007ffe0ff */
[----:B------:R0:W-:Y:S02]  /*4220*/  ST.E desc[UR6][R2.64], R5 ;  /* 0x0000000502007985 */ /* 0x0001e4000c101906 */
.L_x_1256:
[----:B------:R-:W-:Y:S05]  /*4230*/  BSYNC.RECONVERGENT B0 ;  /* 0x0000000000007941 */ /* 0x000fea0003800200 */
.L_x_1255:
[----:B------:R1:W-:Y:S01]  /*4240*/  ATOM.E.ADD.F16x2.RN.STRONG.GPU P0, RZ, desc[UR6][R2.64+0x4], R87 ;  /* 0x8000045702ff79a2 */ /* 0x0003e2000c10e106 */
[----:B------:R-:W-:Y:S04]  /*4250*/  BSSY.RECONVERGENT B0, `(.L_x_1259) ;  /* 0x000000e000007945 */ /* 0x000fe80003800200 */
[----:B-1----:R-:W-:Y:S05]  /*4260*/  @P0 BRA `(.L_x_1260) ;  /* 0x0000000000300947 */ /* 0x002fea0003800000 */
[----:B------:R-:W1:Y:S02]  /*4270*/  QSPC.E.S P0, RZ, [R2+0x4] ;  /* 0x0000040002ff73aa */ /* 0x000e640000000500 */
[----:B-1----:R-:W-:Y:S05]  /*4280*/  @!P0 BRA `(.L_x_1261) ;  /* 0x00000000001c8947 */ /* 0x002fea0003800000 */
[----:B------:R-:W-:-:S05]  /*4290*/  IMAD.MOV.U32 R4, RZ, RZ, R2 ;  /* 0x000000ffff047224 */ /* 0x000fca00078e0002 */
[----:B------:R-:W-:-:S07]  /*42a0*/  MOV R4, R4 ;  /* 0x0000000400047202 */ /* 0x000fce0000000f00 */
.L_x_1262:
[----:B------:R-:W1:Y:S02]  /*42b0*/  LDS R6, [R4+0x4] ;  /* 0x0000040004067984 */ /* 0x000e640000000800 */
[----:B-1----:R-:W-:-:S05]  /*42c0*/  HFMA2 R7, R6, 1, 1, R87 ;  /* 0x3c003c0006077831 */ /* 0x002fca0000000057 */
[----:B------:R-:W1:Y:S02]  /*42d0*/  ATOMS.CAST.SPIN P0, [R4+0x4], R6, R7 ;  /* 0x000004060400758d */ /* 0x000e640001800007 */
[----:B-1----:R-:W-:Y:S05]  /*42e0*/  @!P0 BRA `(.L_x_1262) ;  /* 0xfffffffc00f08947 */ /* 0x002fea000383ffff */
[----:B------:R-:W-:Y:S05]  /*42f0*/  BRA `(.L_x_1260) ;  /* 0x00000000000c7947 */ /* 0x000fea0003800000 */
.L_x_1261:
[----:B------:R-:W0:Y:S02]  /*4300*/  LD.E R0, desc[UR6][R2.64+0x4] ;  /* 0x0000040602007980 */ /* 0x000e24000c101900 */
[----:B0-----:R-:W-:-:S05]  /*4310*/  IADD3 R5, PT, PT, R87, R0, RZ ;  /* 0x0000000057057210 */ /* 0x001fca0007ffe0ff */
[----:B------:R1:W-:Y:S02]  /*4320*/  ST.E desc[UR6][R2.64+0x4], R5 ;  /* 0x0000040502007985 */ /* 0x0003e4000c101906 */
.L_x_1260:
[----:B------:R-:W-:Y:S05]  /*4330*/  BSYNC.RECONVERGENT B0 ;  /* 0x0000000000007941 */ /* 0x000fea0003800200 */
.L_x_1259:
        /* <DEDUP_REMOVED lines=10> */
.L_x_1266:
[----:B------:R-:W0:Y:S02]  /*43e0*/  LDS R6, [R4] ;  /* 0x0000000004067984 */ /* 0x000e240000000800 */
[----:B0-----:R-:W-:-:S05]  /*43f0*/  HADD2 R7, R6, R32 ;  /* 0x0000002006077230 */ /* 0x001fca0000000000 */
[----:B------:R-:W0:Y:S02]  /*4400*/  ATOMS.CAST.SPIN P0, [R4], R6, R7 ;  /* 0x000000060400758d */ /* 0x000e240001800007 */
[----:B0-----:R-:W-:Y:S05]  /*4410*/  @!P0 BRA `(.L_x_1266) ;  /* 0xfffffffc00f08947 */ /* 0x001fea000383ffff */
[----:B------:R-:W-:Y:S05]  /*4420*/  BRA `(.L_x_1264) ;  /* 0x00000000000c7947 */ /* 0x000fea0003800000 */
.L_x_1265:
[----:B------:R-:W2:Y:S02]  /*4430*/  LD.E R0, desc[UR6][R2.64] ;  /* 0x0000000602007980 */ /* 0x000ea4000c101900 */
[----:B--2---:R-:W-:-:S05]  /*4440*/  IADD3 R5, PT, PT, R32, R0, RZ ;  /* 0x0000000020057210 */ /* 0x004fca0007ffe0ff */
[----:B------:R0:W-:Y:S02]  /*4450*/  ST.E desc[UR6][R2.64], R5 ;  /* 0x0000000502007985 */ /* 0x0001e4000c101906 */
.L_x_1264:
[----:B------:R-:W-:Y:S05]  /*4460*/  BSYNC.RECONVERGENT B0 ;  /* 0x0000000000007941 */ /* 0x000fea0003800200 */
.L_x_1263:
[----:B------:R1:W-:Y:S01]  /*4470*/  ATOM.E.ADD.F16x2.RN.STRONG.GPU P0, RZ, desc[UR6][R2.64+0x4], R33 ;  /* 0x8000042102ff79a2 */ /* 0x0003e2000c10e106 */
[----:B------:R-:W-:Y:S04]  /*4480*/  BSSY.RECONVERGENT B0, `(.L_x_1267) ;  /* 0x000000e000007945 */ /* 0x000fe80003800200 */
[----:B-1----:R-:W-:Y:S05]  /*4490*/  @P0 BRA `(.L_x_1268) ;  /* 0x0000000000300947 */ /* 0x002fea0003800000 */
[----:B------:R-:W1:Y:S02]  /*44a0*/  QSPC.E.S P0, RZ, [R2+0x4] ;  /* 0x0000040002ff73aa */ /* 0x000e640000000500 */
[----:B-1----:R-:W-:Y:S05]  /*44b0*/  @!P0 BRA `(.L_x_1269) ;  /* 0x00000000001c8947 */ /* 0x002fea0003800000 */
[----:B------:R-:W-:-:S05]  /*44c0*/  IMAD.MOV.U32 R4, RZ, RZ, R2 ;  /* 0x000000ffff047224 */ /* 0x000fca00078e0002 */
[----:B------:R-:W-:-:S07]  /*44d0*/  MOV R4, R4 ;  /* 0x0000000400047202 */ /* 0x000fce0000000f00 */
.L_x_1270:
[----:B------:R-:W1:Y:S02]  /*44e0*/  LDS R6, [R4+0x4] ;  /* 0x0000040004067984 */ /* 0x000e640000000800 */
[----:B-1----:R-:W-:-:S05]  /*44f0*/  HFMA2 R7, R6, 1, 1, R33 ;  /* 0x3c003c0006077831 */ /* 0x002fca0000000021 */
[----:B------:R-:W1:Y:S02]  /*4500*/  ATOMS.CAST.SPIN P0, [R4+0x4], R6, R7 ;  /* 0x000004060400758d */ /* 0x000e640001800007 */
[----:B-1----:R-:W-:Y:S05]  /*4510*/  @!P0 BRA `(.L_x_1270) ;  /* 0xfffffffc00f08947 */ /* 0x002fea000383ffff */
[----:B------:R-:W-:Y:S05]  /*4520*/  BRA `(.L_x_1268) ;  /* 0x00000000000c7947 */ /* 0x000fea0003800000 */
.L_x_1269:
[----:B------:R-:W0:Y:S02]  /*4530*/  LD.E R0, desc[UR6][R2.64+0x4] ;  /* 0x0000040602007980 */ /* 0x000e24000c101900 */
[----:B0-----:R-:W-:-:S05]  /*4540*/  IADD3 R5, PT, PT, R33, R0, RZ ;  /* 0x0000000021057210 */ /* 0x001fca0007ffe0ff */
[----:B------:R1:W-:Y:S02]  /*4550*/  ST.E desc[UR6][R2.64+0x4], R5 ;  /* 0x0000040502007985 */ /* 0x0003e4000c101906 */
.L_x_1268:
[----:B------:R-:W-:Y:S05]  /*4560*/  BSYNC.RECONVERGENT B0 ;  /* 0x0000000000007941 */ /* 0x000fea0003800200 */
.L_x_1267:
        /* <DEDUP_REMOVED lines=10> */
.L_x_1274:
[----:B------:R-:W0:Y:S02]  /*4610*/  LDS R6, [R4] ;  /* 0x0000000004067984 */ /* 0x000e240000000800 */
[----:B0-----:R-:W-:-:S05]  /*4620*/  HADD2 R7, R6, R91 ;  /* 0x0000005b06077230 */ /* 0x001fca0000000000 */
[----:B------:R-:W0:Y:S02]  /*4630*/  ATOMS.CAST.SPIN P0, [R4], R6, R7 ;  /* 0x000000060400758d */ /* 0x000e240001800007 */
[----:B0-----:R-:W-:Y:S05]  /*4640*/  @!P0 BRA `(.L_x_1274) ;  /* 0xfffffffc00f08947 */ /* 0x001fea000383ffff */
[----:B------:R-:W-:Y:S05]  /*4650*/  BRA `(.L_x_1272) ;  /* 0x00000000000c7947 */ /* 0x000fea0003800000 */
.L_x_1273:
[----:B------:R-:W2:Y:S02]  /*4660*/  LD.E R0, desc[UR6][R2.64] ;  /* 0x0000000602007980 */ /* 0x000ea4000c101900 */
[----:B--2---:R-:W-:-:S05]  /*4670*/  IADD3 R5, PT, PT, R91, R0, RZ ;  /* 0x000000005b057210 */ /* 0x004fca0007ffe0ff */
[----:B------:R0:W-:Y:S02]  /*4680*/  ST.E desc[UR6][R2.64], R5 ;  /* 0x0000000502007985 */ /* 0x0001e4000c101906 */
.L_x_1272:
[----:B------:R-:W-:Y:S05]  /*4690*/  BSYNC.RECONVERGENT B0 ;  /* 0x0000000000007941 */ /* 0x000fea0003800200 */
.L_x_1271:
[----:B------:R1:W-:Y:S02]  /*46a0*/  ATOM.E.ADD.F16x2.RN.STRONG.GPU P0, RZ, desc[UR6][R2.64+0x4], R20 ;  /* 0x8000041402ff79a2 */ /* 0x0003e4000c10e106 */
[----:B-1----:R-:W-:Y:S05]  /*46b0*/  @P0 EXIT ;  /* 0x000000000000094d */ /* 0x002fea0003800000 */
[----:B------:R-:W1:Y:S02]  /*46c0*/  QSPC.E.S P0, RZ, [R2+0x4] ;  /* 0x0000040002ff73aa */ /* 0x000e640000000500 */
[----:B-1----:R-:W-:Y:S05]  /*46d0*/  @!P0 BRA `(.L_x_1275) ;  /* 0x0000000000188947 */ /* 0x002fea0003800000 */
[----:B0-----:R-:W-:-:S07]  /*46e0*/  MOV R2, R2 ;  /* 0x0000000200027202 */ /* 0x001fce0000000f00 */
.L_x_1276:
[----:B------:R-:W0:Y:S02]  /*46f0*/  LDS R4, [R2+0x4] ;  /* 0x0000040002047984 */ /* 0x000e240000000800 */
[----:B0-----:R-:W-:-:S05]  /*4700*/  HFMA2 R5, R4, 1, 1, R20 ;  /* 0x3c003c0004057831 */ /* 0x001fca0000000014 */
[----:B------:R-:W0:Y:S02]  /*4710*/  ATOMS.CAST.SPIN P0, [R2+0x4], R4, R5 ;  /* 0x000004040200758d */ /* 0x000e240001800005 */
[----:B0-----:R-:W-:Y:S05]  /*4720*/  @!P0 BRA `(.L_x_1276) ;  /* 0xfffffffc00f08947 */ /* 0x001fea000383ffff */
[----:B------:R-:W-:Y:S05]  /*4730*/  EXIT ;  /* 0x000000000000794d */ /* 0x000fea0003800000 */
.L_x_1275:
[----:B------:R-:W0:Y:S02]  /*4740*/  LD.E R0, desc[UR6][R2.64+0x4] ;  /* 0x0000040602007980 */ /* 0x000e24000c101900 */
[----:B0-----:R-:W-:-:S05]  /*4750*/  IMAD.IADD R5, R20, 0x1, R0 ;  /* 0x0000000114057824 */ /* 0x001fca00078e0200 */
[----:B------:R-:W-:Y:S01]  /*4760*/  ST.E desc[UR6][R2.64+0x4], R5 ;  /* 0x0000040502007985 */ /* 0x000fe2000c101906 */
[----:B------:R-:W-:Y:S05]  /*4770*/  EXIT ;  /* 0x000000000000794d */ /* 0x000fea0003800000 */
.L_x_1277:
        /* <DEDUP_REMOVED lines=16> */
.L_x_3930:


//--------------------- .text._Z23gemm_half_q_half_kernelILi4ELi6ELb1ELb0ELi32EEvPK6__halfPKjS4_S2_PS0_iiiiPKtS7_iiiiiibS2_i --------------------------
	.section	.text._Z23gemm_half_q_half_kernelILi4ELi6ELb1ELb0ELi32EEvPK6__halfPKjS4_S2_PS0_iiiiPKtS7_iiiiiibS2_i,"ax",@progbits
	.align	128
        .global         _Z23gemm_half_q_half_kernelILi4ELi6ELb1ELb0ELi32EEvPK6__halfPKjS4_S2_PS0_iiiiPKtS7_iiiiiibS2_i
        .type           _Z23gemm_half_q_half_kernelILi4ELi6ELb1ELb0ELi32EEvPK6__halfPKjS4_S2_PS0_iiiiPKtS7_iiiiiibS2_i,@function
        .size           _Z23gemm_half_q_half_kernelILi4ELi6ELb1ELb0ELi32EEvPK6__halfPKjS4_S2_PS0_iiiiPKtS7_iiiiiibS2_i,(.L_x_3931 - _Z23gemm_half_q_half_kernelILi4ELi6ELb1ELb0ELi32EEvPK6__halfPKjS4_S2_PS0_iiiiPKtS7_iiiiiibS2_i)
        .other          _Z23gemm_half_q_half_kernelILi4ELi6ELb1ELb0ELi32EEvPK6__halfPKjS4_S2_PS0_iiiiPKtS7_iiiiiibS2_i,@"STO_CUDA_ENTRY STV_DEFAULT"
_Z23gemm_half_q_half_kernelILi4ELi6ELb1ELb0ELi32EEvPK6__halfPKjS4_S2_PS0_iiiiPKtS7_iiiiiibS2_i:
.text._Z23gemm_half_q_half_kernelILi4ELi6ELb1ELb0ELi32EEvPK6__halfPKjS4_S2_PS0_iiiiPKtS7_iiiiiibS2_i:
        /* <DEDUP_REMOVED lines=38> */
.L_x_1278:
[----:B------:R-:W-:Y:S01]  /*0260*/  PRMT R2, R2, 0x9910, RZ ;  /* 0x0000991002027816 */ /* 0x000fe200000000ff */
[----:B------:R-:W-:Y:S01]  /*0270*/  UISETP.LT.U32.AND UP1, UPT, UR18, 0x4, UPT ;  /* 0x000000041200788c */ /* 0x000fe2000bf21070 */
[----:B------:R-:W-:Y:S01]  /*0280*/  MOV R5, UR6 ;  /* 0x0000000600057c02 */ /* 0x000fe20008000f00 */
[----:B------:R-:W0:Y:S01]  /*0290*/  S2UR UR4, SR_CTAID.X ;  /* 0x00000000000479c3 */ /* 0x000e220000002500 */
[----:B------:R-:W-:Y:S01]  /*02a0*/  ISETP.NE.AND P0, PT, R2, RZ, PT ;  /* 0x000000ff0200720c */ /* 0x000fe20003f05270 */
[----:B------:R-:W-:Y:S01]  /*02b0*/  USEL UR11, UR18, 0x4, UP1 ;  /* 0x00000004120b7887 */ /* 0x000fe20008800000 */
[----:B------:R-:W-:-:S04]  /*02c0*/  VIADDMNMX R5, R5, 0x20, R0, PT ;  /* 0x0000002005057846 */ /* 0x000fc80003800100 */
[----:B------:R-:W-:-:S07]  /*02d0*/  R2UR UR7, R5 ;  /* 0x00000000050772ca */ /* 0x000fce00000e0000 */
[----:B0-----:R-:W-:Y:S08]  /*02e0*/  @!P0 EXIT ;  /* 0x000000000000894d */ /* 0x001ff00003800000 */
[----:B------:R-:W-:Y:S01]  /*02f0*/  IADD3 R18, PT, PT, R3, UR6, RZ ;  /* 0x0000000603127c10 */ /* 0x000fe2000fffe0ff */
[----:B------:R-:W-:Y:S01]  /*0300*/  USHF.L.U32 UR4, UR4, 0x7, URZ ;  /* 0x0000000704047899 */ /* 0x000fe200080006ff */
[----:B------:R-:W-:Y:S02]  /*0310*/  BSSY.RECONVERGENT B0, `(.L_x_1279) ;  /* 0x00000b4000007945 */ /* 0x000fe40003800200 */
        /* <DEDUP_REMOVED lines=32> */
.L_x_1284:
        /* <DEDUP_REMOVED lines=32> */
.L_x_1283:
        /* <DEDUP_REMOVED lines=20> */
.L_x_1285:
[----:B------:R-:W-:-:S13]  /*0860*/  ISETP.EQ.AND P1, PT, RZ, UR9, PT ;  /* 0x00000009ff007c0c */ /* 0x000fda000bf22270 */
[----:B------:R-:W-:Y:S05]  /*0870*/  @!P0 BRA P1, `(.L_x_1280) ;  /* 0x0000000400748947 */ /* 0x000fea0000800000 */
.L_x_1282:
        /* <DEDUP_REMOVED lines=12> */
.L_x_1281:
        /* <DEDUP_REMOVED lines=15> */
.L_x_1288:
        /* <DEDUP_REMOVED lines=32> */
.L_x_1287:
        /* <DEDUP_REMOVED lines=21> */
.L_x_1289:
[----:B------:R-:W-:-:S09]  /*0d80*/  UISETP.NE.OR UP1, UPT, UR9, URZ, UP1 ;  /* 0x000000ff0900728c */ /* 0x000fd20008f25670 */
[----:B------:R-:W-:Y:S05]  /*0d90*/  BRA.U !UP1, `(.L_x_1280) ;  /* 0x00000001092c7547 */ /* 0x000fea000b800000 */
.L_x_1286:
        /* <DEDUP_REMOVED lines=11> */
.L_x_1280:
[----:B------:R-:W-:Y:S05]  /*0e50*/  BSYNC.RECONVERGENT B0 ;  /* 0x0000000000007941 */ /* 0x000fea0003800200 */
.L_x_1279:
        /* <DEDUP_REMOVED lines=18> */
[----:B0-----:R-:W0:Y:S01]  /*0f80*/  LDC.64 R12, c[0x0][0x3a0] ;  /* 0x0000e800ff0c7b82 */ /* 0x001e220000000a00 */
[----:B------:R-:W-:-:S11]  /*0f90*/  UPLOP3.LUT UP1, UPT, UPT, UPT, UPT, 0x40, 0x4 ;  /* 0x000000000004789c */ /* 0x000fd60003f2e870 */
.L_x_1293:
[C---:B-1----:R-:W-:Y:S01]  /*0fa0*/  IADD3 R7, PT, PT, R15.reuse, UR13, RZ ;  /* 0x0000000d0f077c10 */ /* 0x042fe2000fffe0ff */
        /* <DEDUP_REMOVED lines=14> */
.L_x_1292:
[----:B------:R-:W-:-:S04]  /*1090*/  UIADD3 UR4, UPT, UPT, URZ, -UR10, URZ ;  /* 0x8000000aff047290 */ /* 0x000fc8000fffe0ff */
[----:B------:R-:W-:-:S09]  /*10a0*/  UISETP.GT.AND UP3, UPT, UR4, 0x1, UPT ;  /* 0x000000010400788c */ /* 0x000fd2000bf64270 */
[----:B------:R-:W-:Y:S05]  /*10b0*/  BRA.U !UP3, `(.L_x_1294) ;  /* 0x000000010b247547 */ /* 0x000fea000b800000 */
[----:B-1----:R-:W0:Y:S01]  /*10c0*/  LDC.64 R6, c[0x0][0x3a0] ;  /* 0x0000e800ff067b82 */ /* 0x002e220000000a00 */
[C---:B------:R-:W-:Y:S01]  /*10d0*/  IADD3 R9, PT, PT, R15.reuse, UR13, RZ ;  /* 0x0000000d0f097c10 */ /* 0x040fe2000fffe0ff */
[----:B------:R-:W-:Y:S02]  /*10e0*/  UIADD3 UR10, UPT, UPT, UR10, 0x2, URZ ;  /* 0x000000020a0a7890 */ /* 0x000fe4000fffe0ff */
[----:B------:R-:W-:Y:S01]  /*10f0*/  UPLOP3.LUT UP1, UPT, UPT, UPT, UPT, 0x40, 0x4 ;  /* 0x000000000004789c */ /* 0x000fe20003f2e870 */
[----:B0-----:R-:W-:Y:S01]  /*1100*/  IMAD.WIDE R4, R15, 0x2, R6 ;  /* 0x000000020f047825 */ /* 0x001fe200078e0206 */
[----:B------:R-:W-:-:S03]  /*1110*/  IADD3 R15, PT, PT, R9, UR13, RZ ;  /* 0x0000000d090f7c10 */ /* 0x000fc6000fffe0ff */
[----:B------:R-:W-:Y:S01]  /*1120*/  IMAD.WIDE R6, R9, 0x2, R6 ;  /* 0x0000000209067825 */ /* 0x000fe200078e0206 */
[----:B------:R2:W-:Y:S04]  /*1130*/  STG.E.64 desc[UR14][R4.64], RZ ;  /* 0x000000ff04007986 */ /* 0x0005e8000c101b0e */
[----:B------:R2:W-:Y:S02]  /*1140*/  STG.E.64 desc[UR14][R6.64], RZ ;  /* 0x000000ff06007986 */ /* 0x0005e4000c101b0e */
.L_x_1294:
[----:B------:R-:W-:-:S09]  /*1150*/  UISETP.NE.OR UP1, UPT, UR10, URZ, UP1 ;  /* 0x000000ff0a00728c */ /* 0x000fd20008f25670 */
[----:B------:R-:W-:Y:S05]  /*1160*/  BRA.U !UP1, `(.L_x_1290) ;  /* 0x00000001091c7547 */ /* 0x000fea000b800000 */
.L_x_1291:
[----:B012---:R-:W0:Y:S02]  /*1170*/  LDC.64 R4, c[0x0][0x3a0] ;  /* 0x0000e800ff047b82 */ /* 0x007e240000000a00 */
.L_x_1295:
[C---:B0-----:R-:W-:Y:S01]  /*1180*/  IMAD.WIDE R6, R15.reuse, 0x2, R4 ;  /* 0x000000020f067825 */ /* 0x041fe200078e0204 */
[----:B------:R-:W-:Y:S01]  /*1190*/  UIADD3 UR10, UPT, UPT, UR10, 0x1, URZ ;  /* 0x000000010a0a7890 */ /* 0x000fe2000fffe0ff */
[----:B------:R-:W-:-:S03]  /*11a0*/  IADD3 R15, PT, PT, R15, UR13, RZ ;  /* 0x0000000d0f0f7c10 */ /* 0x000fc6000fffe0ff */
[----:B------:R3:W-:Y:S01]  /*11b0*/  STG.E.64 desc[UR14][R6.64], RZ ;  /* 0x000000ff06007986 */ /* 0x0007e2000c101b0e */
[----:B------:R-:W-:-:S09]  /*11c0*/  UISETP.NE.AND UP1, UPT, UR10, URZ, UPT ;  /* 0x000000ff0a00728c */ /* 0x000fd2000bf25270 */
[----:B---3--:R-:W-:Y:S05]  /*11d0*/  BRA.U UP1, `(.L_x_1295) ;  /* 0xfffffffd01e87547 */ /* 0x008fea000b83ffff */
.L_x_1290:
        /* <DEDUP_REMOVED lines=31> */
.L_x_1297:
        /* <DEDUP_REMOVED lines=43> */
.L_x_1296:
        /* <DEDUP_REMOVED lines=15> */
.L_x_1298:
        /* <DEDUP_REMOVED lines=8> */
.L_x_1299:
        /* <DEDUP_REMOVED lines=8> */
.L_x_1300:
        /* <DEDUP_REMOVED lines=8> */
.L_x_1301:
        /* <DEDUP_REMOVED lines=8> */
.L_x_1302:
        /* <DEDUP_REMOVED lines=28> */
[----:B------:R-:W-:-:S05]  /*1b30*/  IMAD.WIDE R2, R3, 0x4, R92 ;  /* 0x0000000403027825 */ /* 0x000fca00078e025c */
[----:B------:R-:W3:Y:S01]  /*1b40*/  LDG.E.128.CONSTANT R8, desc[UR14][R2.64] ;  /* 0x0000000e02087981 */ /* 0x000ee2000c1e9d00 */
[----:B------:R-:W-:-:S05]  /*1b50*/  IMAD.WIDE R14, R15, 0x4, R2 ;  /* 0x000000040f0e7825 */ /* 0x000fca00078e0202 */
[----:B------:R3:W4:Y:S01]  /*1b60*/  LDG.E.128.CONSTANT R4, desc[UR14][R14.64] ;  /* 0x0000000e0e047981 */ /* 0x000722000c1e9d00 */
[----:B0-----:R-:W-:Y:S01]  /*1b70*/  MOV R93, UR13 ;  /* 0x0000000d005d7c02 */ /* 0x001fe20008000f00 */
[----:B------:R-:W-:Y:S01]  /*1b80*/  HFMA2 R12, -RZ, RZ, 0, 0.125 ;  /* 0x00003000ff0c7431 */ /* 0x000fe200000001ff */
[----:B------:R-:W-:Y:S01]  /*1b90*/  MOV R16, 0x2400 ;  /* 0x0000240000107802 */ /* 0x000fe20000000f00 */
[----:B------:R-:W-:Y:S01]  /*1ba0*/  ULEA UR6, UR8, 0x20, 0x5 ;  /* 0x0000002008067891 */ /* 0x000fe2000f8e28ff */
[----:B------:R-:W-:Y:S01]  /*1bb0*/  ISETP.NE.AND P0, PT, R91, RZ, PT ;  /* 0x000000ff5b00720c */ /* 0x000fe20003f05270 */
[----:B------:R-:W-:Y:S01]  /*1bc0*/  IMAD.WIDE R92, R93, 0x4, R14 ;  /* 0x000000045d5c7825 */ /* 0x000fe200078e020e */
[----:B------:R-:W-:Y:S01]  /*1bd0*/  UIADD3 UR4, UPT, UPT, UR9, 0x40, URZ ;  /* 0x0000004009047890 */ /* 0x000fe2000fffe0ff */
[----:B------:R-:W-:Y:S02]  /*1be0*/  PRMT R87, RZ, 0x7610, R87 ;  /* 0x00007610ff577816 */ /* 0x000fe40000000057 */
[----:B------:R-:W-:-:S02]  /*1bf0*/  PRMT R85, RZ, 0x5410, RZ ;  /* 0x00005410ff557816 */ /* 0x000fc400000000ff */
[----:B------:R-:W-:Y:S02]  /*1c00*/  PRMT R84, RZ, 0x5410, RZ ;  /* 0x00005410ff547816 */ /* 0x000fe400000000ff */
[----:B------:R-:W-:Y:S02]  /*1c10*/  PRMT R83, RZ, 0x5410, RZ ;  /* 0x00005410ff537816 */ /* 0x000fe400000000ff */
[----:B------:R-:W-:Y:S02]  /*1c20*/  PRMT R82, RZ, 0x5410, RZ ;  /* 0x00005410ff527816 */ /* 0x000fe400000000ff */
[----:B------:R-:W-:Y:S02]  /*1c30*/  PRMT R81, RZ, 0x5410, RZ ;  /* 0x00005410ff517816 */ /* 0x000fe400000000ff */
[C---:B--2---:R-:W-:Y:S02]  /*1c40*/  LOP3.LUT R33, R20.reuse, 0x70007, RZ, 0xc0, !PT ;  /* 0x0007000714217812 */ /* 0x044fe400078ec0ff */
[----:B------:R-:W-:-:S02]  /*1c50*/  LOP3.LUT R13, R20, 0x380038, RZ, 0xc0, !PT ;  /* 0x00380038140d7812 */ /* 0x000fc400078ec0ff */
[--C-:B------:R-:W-:Y:S02]  /*1c60*/  SHF.R.U32.HI R34, RZ, 0x6, R20.reuse ;  /* 0x00000006ff227819 */ /* 0x100fe40000011614 */
[----:B------:R-:W-:Y:S02]  /*1c70*/  SHF.R.U32.HI R20, RZ, 0xf, R20 ;  /* 0x0000000fff147819 */ /* 0x000fe40000011614 */
[C---:B------:R-:W-:Y:S02]  /*1c80*/  LOP3.LUT R43, R22.reuse, 0x70007, RZ, 0xc0, !PT ;  /* 0x00070007162b7812 */ /* 0x040fe400078ec0ff */
[----:B------:R-:W-:Y:S02]  /*1c90*/  LOP3.LUT R44, R22, 0x380038, RZ, 0xc0, !PT ;  /* 0x00380038162c7812 */ /* 0x000fe400078ec0ff */
[--C-:B------:R-:W-:Y:S02]  /*1ca0*/  SHF.R.U32.HI R41, RZ, 0x6, R22.reuse ;  /* 0x00000006ff297819 */ /* 0x100fe40000011616 */
[----:B------:R-:W-:-:S02]  /*1cb0*/  SHF.R.U32.HI R22, RZ, 0xf, R22 ;  /* 0x0000000fff167819 */ /* 0x000fc40000011616 */
[----:B---3--:R-:W-:Y:S02]  /*1cc0*/  SHF.R.U32.HI R15, RZ, 0xe, R8 ;  /* 0x0000000eff0f7819 */ /* 0x008fe40000011608 */
[C---:B------:R-:W-:Y:S02]  /*1cd0*/  LOP3.LUT R36, R9.reuse, 0x70007, RZ, 0xc0, !PT ;  /* 0x0007000709247812 */ /* 0x040fe400078ec0ff */
[----:B------:R-:W-:Y:S02]  /*1ce0*/  LOP3.LUT R2, R9, 0x380038, RZ, 0xc0, !PT ;  /* 0x0038003809027812 */ /* 0x000fe400078ec0ff */
[--C-:B------:R-:W-:Y:S02]  /*1cf0*/  SHF.R.U32.HI R30, RZ, 0x6, R9.reuse ;  /* 0x00000006ff1e7819 */ /* 0x100fe40000011609 */
[----:B------:R-:W-:Y:S02]  /*1d00*/  SHF.R.U32.HI R14, RZ, 0xe, R9 ;  /* 0x0000000eff0e7819 */ /* 0x000fe40000011609 */
[----:B------:R-:W-:-:S02]  /*1d10*/  LOP3.LUT R20, R20, 0x10001, RZ, 0xc0, !PT ;  /* 0x0001000114147812 */ /* 0x000fc400078ec0ff */
[----:B------:R-:W-:Y:S02]  /*1d20*/  SHF.R.U32.HI R9, RZ, 0xe, R10 ;  /* 0x0000000eff097819 */ /* 0x000fe4000001160a */
[----:B------:R-:W-:Y:S02]  /*1d30*/  LOP3.LUT R22, R22, 0x10001, RZ, 0xc0, !PT ;  /* 0x0001000116167812 */ /* 0x000fe400078ec0ff */
        /* <DEDUP_REMOVED lines=10> */
[C---:B------:R-:W-:Y:S02]  /*1de0*/  LOP3.LUT R37, R10.reuse, 0x70007, RZ, 0xc0, !PT ;  /* 0x000700070a257812 */ /* 0x040fe400078ec0ff */
[----:B------:R-:W-:Y:S02]  /*1df0*/  LOP3.LUT R3, R10, 0x380038, RZ, 0xc0, !PT ;  /* 0x003800380a037812 */ /* 0x000fe400078ec0ff */
[----:B------:R-:W-:Y:S02]  /*1e00*/  SHF.R.U32.HI R31, RZ, 0x6, R10 ;  /* 0x00000006ff1f7819 */ /* 0x000fe4000001160a */
[----:B------:R-:W-:Y:S02]  /*1e10*/  SHF.R.U32.HI R23, RZ, 0xf, R23 ;  /* 0x0000000fff177819 */ /* 0x000fe40000011617 */
[C---:B------:R-:W-:Y:S02]  /*1e20*/  LOP3.LUT R38, R11.reuse, 0x70007, RZ, 0xc0, !PT ;  /* 0x000700070b267812 */ /* 0x040fe400078ec0ff */
[----:B------:R-:W-:-:S02]  /*1e30*/  LOP3.LUT R8, R11, 0x380038, RZ, 0xc0, !PT ;  /* 0x003800380b087812 */ /* 0x000fc400078ec0ff */
[--C-:B------:R-:W-:Y:S02]  /*1e40*/  SHF.R.U32.HI R32, RZ, 0x6, R11.reuse ;  /* 0x00000006ff207819 */ /* 0x100fe4000001160b */
[----:B------:R-:W-:Y:S02]  /*1e50*/  SHF.R.U32.HI R10, RZ, 0xe, R11 ;  /* 0x0000000eff0a7819 */ /* 0x000fe4000001160b */
[----:B------:R-:W-:Y:S02]  /*1e60*/  LOP3.LUT R15, R20, 0x20002, R15, 0xf8, !PT ;  /* 0x00020002140f7812 */ /* 0x000fe400078ef80f */
[----:B------:R-:W-:Y:S02]  /*1e70*/  LOP3.LUT R11, R22, 0x20002, R9, 0xf8, !PT ;  /* 0x00020002160b7812 */ /* 0x000fe400078ef809 */
[----:B----4-:R-:W-:Y:S02]  /*1e80*/  SHF.R.U32.HI R20, RZ, 0xd, R6 ;  /* 0x0000000dff147819 */ /* 0x010fe40000011606 */
[----:B------:R-:W-:-:S02]  /*1e90*/  LOP3.LUT R21, R21, 0x10001, RZ, 0xc0, !PT ;  /* 0x0001000115157812 */ /* 0x000fc400078ec0ff */
[----:B------:R-:W-:Y:S02]  /*1ea0*/  LOP3.LUT R23, R23, 0x10001, RZ, 0xc0, !PT ;  /* 0x0001000117177812 */ /* 0x000fe400078ec0ff */
[----:B------:R-:W-:Y:S02]  /*1eb0*/  LOP3.LUT R20, R11, 0x40004, R20, 0xf8, !PT ;  /* 0x000400040b147812 */ /* 0x000fe400078ef814 */
[----:B-----5:R-:W-:Y:S02]  /*1ec0*/  SHF.R.U32.HI R18, RZ, 0xd, R4 ;  /* 0x0000000dff127819 */ /* 0x020fe40000011604 */
[----:B------:R-:W-:Y:S02]  /*1ed0*/  LOP3.LUT R13, R13, 0x64006400, RZ, 0xfc, !PT ;  /* 0x640064000d0d7812 */ /* 0x000fe400078efcff */
[----:B------:R-:W-:Y:S02]  /*1ee0*/  LOP3.LUT R11, R41, 0x380038, RZ, 0xc0, !PT ;  /* 0x00380038290b7812 */ /* 0x000fe400078ec0ff */
[----:B------:R-:W-:Y:S01]  /*1ef0*/  LOP3.LUT R14, R21, 0x20002, R14, 0xf8, !PT ;  /* 0x00020002150e7812 */ /* 0x000fe200078ef80e */
[----:B------:R-:W-:Y:S01]  /*1f00*/  HFMA2 R79, R13, R12.H0_H0, -132, -132 ;  /* 0xd820d8200d4f7431 */ /* 0x000fe2000004000c */
[----:B------:R-:W-:-:S02]  /*1f10*/  LOP3.LUT R27, R4, 0x70007, RZ, 0xc0, !PT ;  /* 0x00070007041b7812 */ /* 0x000fc400078ec0ff */
[----:B------:R-:W-:Y:S02]  /*1f20*/  LOP3.LUT R9, R4, 0x380038, RZ, 0xc0, !PT ;  /* 0x0038003804097812 */ /* 0x000fe400078ec0ff */
[----:B------:R-:W-:Y:S02]  /*1f30*/  SHF.R.U32.HI R17, RZ, 0x6, R4 ;  /* 0x00000006ff117819 */ /* 0x000fe40000011604 */
[----:B------:R-:W-:Y:S02]  /*1f40*/  LOP3.LUT R10, R23, 0x20002, R10, 0xf8, !PT ;  /* 0x00020002170a7812 */ /* 0x000fe400078ef80a */
[C---:B------:R-:W-:Y:S02]  /*1f50*/  LOP3.LUT R28, R5.reuse, 0x70007, RZ, 0xc0, !PT ;  /* 0x00070007051c7812 */ /* 0x040fe400078ec0ff */
[----:B------:R-:W-:Y:S02]  /*1f60*/  LOP3.LUT R4, R5, 0x380038, RZ, 0xc0, !PT ;  /* 0x0038003805047812 */ /* 0x000fe400078ec0ff */
[----:B------:R-:W-:-:S02]  /*1f70*/  SHF.R.U32.HI R22, RZ, 0x6, R5 ;  /* 0x00000006ff167819 */ /* 0x000fc40000011605 */
[----:B------:R-:W-:Y:S02]  /*1f80*/  SHF.R.U32.HI R19, RZ, 0xd, R5 ;  /* 0x0000000dff137819 */ /* 0x000fe40000011605 */
[----:B------:R-:W-:Y:S02]  /*1f90*/  SHF.R.U32.HI R21, RZ, 0xd, R7 ;  /* 0x0000000dff157819 */ /* 0x000fe40000011607 */
[C---:B------:R-:W-:Y:S02]  /*1fa0*/  LOP3.LUT R25, R6.reuse, 0x70007, RZ, 0xc0, !PT ;  /* 0x0007000706197812 */ /* 0x040fe400078ec0ff */
[----:B------:R-:W-:Y:S02]  /*1fb0*/  LOP3.LUT R5, R6, 0x380038, RZ, 0xc0, !PT ;  /* 0x0038003806057812 */ /* 0x000fe400078ec0ff */
[----:B------:R-:W-:Y:S02]  /*1fc0*/  SHF.R.U32.HI R23, RZ, 0x6, R6 ;  /* 0x00000006ff177819 */ /* 0x000fe40000011606 */
[----:B------:R-:W-:-:S02]  /*1fd0*/  LOP3.LUT R26, R7, 0x70007, RZ, 0xc0, !PT ;  /* 0x00070007071a7812 */ /* 0x000fc400078ec0ff */
[----:B------:R-:W-:Y:S02]  /*1fe0*/  LOP3.LUT R6, R7, 0x380038, RZ, 0xc0, !PT ;  /* 0x0038003807067812 */ /* 0x000fe400078ec0ff */
[----:B------:R-:W-:Y:S02]  /*1ff0*/  SHF.R.U32.HI R24, RZ, 0x6, R7 ;  /* 0x00000006ff187819 */ /* 0x000fe40000011607 */
[----:B------:R-:W-:Y:S02]  /*2000*/  LOP3.LUT R18, R15, 0x40004, R18, 0xf8, !PT ;  /* 0x000400040f127812 */ /* 0x000fe400078ef812 */
[----:B------:R-:W-:Y:S02]  /*2010*/  LOP3.LUT R59, R11, 0x64006400, RZ, 0xfc, !PT ;  /* 0x640064000b3b7812 */ /* 0x000fe400078efcff */
[----:B------:R-:W-:Y:S02]  /*2020*/  LOP3.LUT R15, R46, 0x64006400, RZ, 0xfc, !PT ;  /* 0x640064002e0f7812 */ /* 0x000fe400078efcff */
[----:B------:R-:W-:Y:S01]  /*2030*/  LOP3.LUT R7, R34, 0x380038, RZ, 0xc0, !PT ;  /* 0x0038003822077812 */ /* 0x000fe200078ec0ff */
[-C--:B------:R-:W-:Y:S01]  /*2040*/  HFMA2 R59, R59, R12.reuse.H0_H0, -132, -132 ;  /* 0xd820d8203b3b7431 */ /* 0x080fe2000004000c */
[----:B------:R-:W-:Y:S01]  /*2050*/  LOP3.LUT R11, R0, 0x64006400, RZ, 0xfc, !PT ;  /* 0x64006400000b7812 */ /* 0x000fe200078efcff */
[----:B------:R-:W-:Y:S01]  /*2060*/  HFMA2 R68, R15, R12.H0_H0, -132, -132 ;  /* 0xd820d8200f447431 */ /* 0x000fe2000004000c */
[----:B------:R-:W-:-:S02]  /*2070*/  LOP3.LUT R21, R10, 0x40004, R21, 0xf8, !PT ;  /* 0x000400040a157812 */ /* 0x000fc400078ef815 */
[----:B------:R-:W-:Y:S01]  /*2080*/  LOP3.LUT R13, R2, 0x64006400, RZ, 0xfc, !PT ;  /* 0x64006400020d7812 */ /* 0x000fe200078efcff */
[-C--:B------:R-:W-:Y:S01]  /*2090*/  HFMA2 R64, R11, R12.reuse.H0_H0, -132, -132 ;  /* 0xd820d8200b407431 */ /* 0x080fe2000004000c */
[----:B------:R-:W-:Y:S02]  /*20a0*/  LOP3.LUT R0, R29, 0x380038, RZ, 0xc0, !PT ;  /* 0x003800381d007812 */ /* 0x000fe400078ec0ff */
[----:B------:R-:W-:Y:S01]  /*20b0*/  LOP3.LUT R10, R39, 0x380038, RZ, 0xc0, !PT ;  /* 0x00380038270a7812 */ /* 0x000fe200078ec0ff */
[----:B------:R-:W-:Y:S01]  /*20c0*/  HFMA2 R60, R13, R12.H0_H0, -132, -132 ;  /* 0xd820d8200d3c7431 */ /* 0x000fe2000004000c */
[----:B------:R-:W-:Y:S02]  /*20d0*/  LOP3.LUT R2, R30, 0x380038, RZ, 0xc0, !PT ;  /* 0x003800381e027812 */ /* 0x000fe400078ec0ff */
[----:B------:R-:W-:Y:S02]  /*20e0*/  LOP3.LUT R7, R7, 0x64006400, RZ, 0xfc, !PT ;  /* 0x6400640007077812 */ /* 0x000fe400078efcff */
[----:B------:R-:W-:-:S02]  /*20f0*/  LOP3.LUT R57, R3, 0x64006400, RZ, 0xfc, !PT ;  /* 0x6400640003397812 */ /* 0x000fc400078efcff */
[----:B------:R-:W-:Y:S01]  /*2100*/  LOP3.LUT R47, R0, 0x64006400, RZ, 0xfc, !PT ;  /* 0x64006400002f7812 */ /* 0x000fe200078efcff */
[-C--:B------:R-:W-:Y:S01]  /*2110*/  HFMA2 R77, R7, R12.reuse.H0_H0, -132, -132 ;  /* 0xd820d820074d7431 */ /* 0x080fe2000004000c */
[----:B------:R-:W-:Y:S01]  /*2120*/  LOP3.LUT R19, R14, 0x40004, R19, 0xf8, !PT ;  /* 0x000400040e137812 */ /* 0x000fe200078ef813 */
[-C--:B------:R-:W-:Y:S01]  /*2130*/  HFMA2 R56, R57, R12.reuse.H0_H0, -132, -132 ;  /* 0xd820d82039387431 */ /* 0x080fe2000004000c */
[----:B------:R-:W-:Y:S01]  /*2140*/  LOP3.LUT R73, R10, 0x64006400, RZ, 0xfc, !PT ;  /* 0x640064000a497812 */ /* 0x000fe200078efcff */
[-C--:B------:R-:W-:Y:S01]  /*2150*/  HFMA2 R47, R47, R12.reuse.H0_H0, -132, -132 ;  /* 0xd820d8202f2f7431 */ /* 0x080fe2000004000c */
        /* <DEDUP_REMOVED lines=221> */
.L_x_1304:
        /* <DEDUP_REMOVED lines=88> */
.L_x_1305:
        /* <DEDUP_REMOVED lines=86> */
.L_x_1306:
        /* <DEDUP_REMOVED lines=80> */
.L_x_1303:
[----:B------:R-:W0:Y:S02]  /*3f10*/  LDCU UR8, c[0x0][0x3dc] ;  /* 0x00007b80ff0877ac */ /* 0x000e240008000800 */
[----:B0-----:R-:W-:-:S04]  /*3f20*/  UISETP.LT.AND UP1, UPT, UR7, UR8, UPT ;  /* 0x000000080700728c */ /* 0x001fc8000bf21270 */
[----:B------:R-:W-:-:S04]  /*3f30*/  USEL UR9, UR7, UR8, UP1 ;  /* 0x0000000807097287 */ /* 0x000fc80008800000 */
[----:B------:R-:W-:-:S09]  /*3f40*/  UISETP.GT.AND UP1, UPT, UR9, UR6, UPT ;  /* 0x000000060900728c */ /* 0x000fd2000bf24270 */
[----:B------:R-:W-:Y:S05]  /*3f50*/  BRA.U !UP1, `(.L_x_1307) ;  /* 0x0000001109d07547 */ /* 0x000fea000b800000 */
[----:B------:R-:W-:Y:S01]  /*3f60*/  UISETP.LT.U32.AND UP1, UPT, UR7, UR8, UPT ;  /* 0x000000080700728c */ /* 0x000fe2000bf21070 */
[----:B------:R-:W0:Y:S01]  /*3f70*/  LDCU UR5, c[0x0][0x3a8] ;  /* 0x00007500ff0577ac */ /* 0x000e220008000800 */
[----:B------:R-:W1:Y:S01]  /*3f80*/  LDCU UR13, c[0x0][0x3ac] ;  /* 0x00007580ff0d77ac */ /* 0x000e620008000800 */
[----:B------:R-:W-:Y:S02]  /*3f90*/  UIADD3 UR4, UPT, UPT, UR4, 0x80, URZ ;  /* 0x0000008004047890 */ /* 0x000fe4000fffe0ff */
[----:B------:R-:W-:Y:S02]  /*3fa0*/  USEL UR7, UR7, UR8, UP1 ;  /* 0x0000000807077287 */ /* 0x000fe40008800000 */
[----:B------:R-:W-:-:S11]  /*3fb0*/  UISETP.EQ.OR UP0, UPT, UR18, 0x3, UP0 ;  /* 0x000000031200788c */ /* 0x000fd60008702670 */
.L_x_1312:
[----:B------:R-:W2:Y:S01]  /*3fc0*/  LDG.E.128.CONSTANT R4, desc[UR14][R92.64] ;  /* 0x0000000e5c047981 */ /* 0x000ea2000c1e9d00 */
[----:B------:R-:W-:Y:S01]  /*3fd0*/  MOV R8, 0x3400 ;  /* 0x0000340000087802 */ /* 0x000fe20000000f00 */
[----:B------:R-:W-:Y:S01]  /*3fe0*/  HFMA2 R25, -RZ, RZ, 0, 0.0625 ;  /* 0x00002c00ff197431 */ /* 0x000fe200000001ff */
[----:B------:R-:W-:Y:S01]  /*3ff0*/  MOV R0, 0x2400 ;  /* 0x0000240000007802 */ /* 0x000fe20000000f00 */
[----:B0-----:R-:W-:Y:S01]  /*4000*/  UIMAD UR8, UR17, -0x4, UR5 ;  /* 0xfffffffc110878a4 */ /* 0x001fe2000f8e0205 */
[----:B------:R-:W-:Y:S02]  /*4010*/  ISETP.NE.AND P0, PT, R91, RZ, PT ;  /* 0x000000ff5b00720c */ /* 0x000fe40003f05270 */
[----:B------:R-:W-:Y:S01]  /*4020*/  PRMT R8, R0, 0x5410, R8 ;  /* 0x0000541000087816 */ /* 0x000fe20000000008 */
[----:B------:R-:W-:Y:S01]  /*4030*/  UISETP.NE.AND UP1, UPT, UR8, 0x1, UPT ;  /* 0x000000010800788c */ /* 0x000fe2000bf25270 */
[C---:B--2---:R-:W-:Y:S02]  /*4040*/  LOP3.LUT R34, R6.reuse, 0x30003, RZ, 0xc0, !PT ;  /* 0x0003000306227812 */ /* 0x044fe400078ec0ff */
[----:B------:R-:W-:-:S02]  /*4050*/  LOP3.LUT R12, R6, 0xc000c, RZ, 0xc0, !PT ;  /* 0x000c000c060c7812 */ /* 0x000fc400078ec0ff */
[C---:B------:R-:W-:Y:S02]  /*4060*/  LOP3.LUT R21, R6.reuse, 0x300030, RZ, 0xc0, !PT ;  /* 0x0030003006157812 */ /* 0x040fe400078ec0ff */
[----:B------:R-:W-:Y:S02]  /*4070*/  LOP3.LUT R31, R6, 0xc000c0, RZ, 0xc0, !PT ;  /* 0x00c000c0061f7812 */ /* 0x000fe400078ec0ff */
[----:B------:R-:W-:Y:S02]  /*4080*/  SHF.R.U32.HI R6, RZ, 0x8, R6 ;  /* 0x00000008ff067819 */ /* 0x000fe40000011606 */
[C---:B------:R-:W-:Y:S02]  /*4090*/  LOP3.LUT R10, R7.reuse, 0x30003, RZ, 0xc0, !PT ;  /* 0x00030003070a7812 */ /* 0x040fe400078ec0ff */
[C---:B------:R-:W-:Y:S02]  /*40a0*/  LOP3.LUT R13, R7.reuse, 0xc000c, RZ, 0xc0, !PT ;  /* 0x000c000c070d7812 */ /* 0x040fe400078ec0ff */
[----:B------:R-:W-:-:S02]  /*40b0*/  LOP3.LUT R22, R7, 0x300030, RZ, 0xc0, !PT ;  /* 0x0030003007167812 */ /* 0x000fc400078ec0ff */
[----:B------:R-:W-:Y:S02]  /*40c0*/  LOP3.LUT R33, R7, 0xc000c0, RZ, 0xc0, !PT ;  /* 0x00c000c007217812 */ /* 0x000fe400078ec0ff */
[C---:B------:R-:W-:Y:S02]  /*40d0*/  LOP3.LUT R11, R4.reuse, 0x30003, RZ, 0xc0, !PT ;  /* 0x00030003040b7812 */ /* 0x040fe400078ec0ff */
[C---:B------:R-:W-:Y:S02]  /*40e0*/  LOP3.LUT R0, R4.reuse, 0xc000c, RZ, 0xc0, !PT ;  /* 0x000c000c04007812 */ /* 0x040fe400078ec0ff */
[C---:B------:R-:W-:Y:S02]  /*40f0*/  LOP3.LUT R17, R4.reuse, 0x300030, RZ, 0xc0, !PT ;  /* 0x0030003004117812 */ /* 0x040fe400078ec0ff */
[----:B------:R-:W-:Y:S02]  /*4100*/  LOP3.LUT R26, R4, 0xc000c0, RZ, 0xc0, !PT ;  /* 0x00c000c0041a7812 */ /* 0x000fe400078ec0ff */
[----:B------:R-:W-:-:S02]  /*4110*/  LOP3.LUT R2, R5, 0xc000c, RZ, 0xc0, !PT ;  /* 0x000c000c05027812 */ /* 0x000fc400078ec0ff */
[----:B------:R-:W-:Y:S02]  /*4120*/  SHF.R.U32.HI R7, RZ, 0x8, R7 ;  /* 0x00000008ff077819 */ /* 0x000fe40000011607 */
[----:B------:R-:W-:Y:S02]  /*4130*/  SHF.R.U32.HI R4, RZ, 0x8, R4 ;  /* 0x00000008ff047819 */ /* 0x000fe40000011604 */
[C---:B------:R-:W-:Y:S02]  /*4140*/  LOP3.LUT R9, R5.reuse, 0x30003, RZ, 0xc0, !PT ;  /* 0x0003000305097812 */ /* 0x040fe400078ec0ff */
        /* <DEDUP_REMOVED lines=8> */
[----:B-----5:R-:W-:-:S02]  /*41d0*/  LOP3.LUT R18, R13, 0x64006400, RZ, 0xfc, !PT ;  /* 0x640064000d127812 */ /* 0x020fc400078efcff */
        /* <DEDUP_REMOVED lines=78> */
[----:B------:R-:W2:Y:S01]  /*46c0*/  LDS.128 R8, [UR4+-0x70] ;  /* 0xffff9004ff087984 */ /* 0x000ea20008000c00 */
        /* <DEDUP_REMOVED lines=16> */
[-C--:B--2---:R-:W-:Y:S02]  /*47d0*/  HFMA2 R4, R38, R8.reuse, R4 ;  /* 0x0000000826047231 */ /* 0x084fe40000000004 */
        /* <DEDUP_REMOVED lines=23> */
.L_x_1308:
[----:B------:R-:W-:Y:S05]  /*4950*/  BRA.U !UP1, `(.L_x_1309) ;  /* 0x0000000909387547 */ /* 0x000fea000b800000 */
[----:B------:R-:W-:Y:S01]  /*4960*/  PRMT R4, R88, 0x9910, RZ ;  /* 0x0000991058047816 */ /* 0x000fe200000000ff */
[----:B------:R-:W-:-:S03]  /*4970*/  UISETP.NE.AND UP1, UPT, UR8, 0x2, UPT ;  /* 0x000000020800788c */ /* 0x000fc6000bf25270 */
[----:B------:R-:W-:-:S13]  /*4980*/  ISETP.NE.AND P0, PT, R4, RZ, PT ;  /* 0x000000ff0400720c */ /* 0x000fda0003f05270 */
[----:B------:R-:W-:Y:S05]  /*4990*/  @!P0 BRA `(.L_x_1310) ;  /* 0x0000000000b08947 */ /* 0x000fea0003800000 */
        /* <DEDUP_REMOVED lines=44> */
.L_x_1310:
[----:B------:R-:W-:Y:S05]  /*4c60*/  BRA.U !UP1, `(.L_x_1309) ;  /* 0x0000000509747547 */ /* 0x000fea000b800000 */
[----:B------:R-:W-:-:S04]  /*4c70*/  PRMT R4, R89, 0x9910, RZ ;  /* 0x0000991059047816 */ /* 0x000fc800000000ff */
[----:B------:R-:W-:-:S13]  /*4c80*/  ISETP.NE.AND P0, PT, R4, RZ, PT ;  /* 0x000000ff0400720c */ /* 0x000fda0003f05270 */
[----:B------:R-:W-:Y:S05]  /*4c90*/  @!P0 BRA `(.L_x_1311) ;  /* 0x0000000000b08947 */ /* 0x000fea0003800000 */
[----:B------:R-:W0:Y:S01]  /*4ca0*/  LDS.128 R4, [UR4] ;  /* 0x00000004ff047984 */ /* 0x000e220008000c00 */
[----:B------:R-:W-:Y:S02]  /*4cb0*/  PRMT R51, R51, 0x5410, R50 ;  /* 0x0000541033337816 */ /* 0x000fe40000000032 */
[----:B------:R-:W-:Y:S01]  /*4cc0*/  PRMT R49, R49, 0x5410, R48 ;  /* 0x0000541031317816 */ /* 0x000fe20000000030 */
[----:B------:R-:W2:Y:S01]  /*4cd0*/  LDS.128 R8, [UR4+0x10] ;  /* 0x00001004ff087984 */ /* 0x000ea20008000c00 */
        /* <DEDUP_REMOVED lines=40> */
.L_x_1311:
[----:B------:R-:W-:Y:S05]  /*4f60*/  BRA.U UP0, `(.L_x_1309) ;  /* 0x0000000100b47547 */ /* 0x000fea000b800000 */
[----:B------:R-:W0:Y:S01]  /*4f70*/  LDS.128 R4, [UR4+0x40] ;  /* 0x00004004ff047984 */ /* 0x000e220008000c00 */
[----:B------:R-:W-:Y:S02]  /*4f80*/  MOV R43, R0 ;  /* 0x00000000002b7202 */ /* 0x000fe40000000f00 */
[----:B------:R-:W-:Y:S01]  /*4f90*/  PRMT R51, R51, 0x5410, R50 ;  /* 0x0000541033337816 */ /* 0x000fe20000000032 */
[----:B------:R-:W2:Y:S01]  /*4fa0*/  LDS.128 R8, [UR4+0x50] ;  /* 0x00005004ff087984 */ /* 0x000ea20008000c00 */
        /* <DEDUP_REMOVED lines=17> */
[-C--:B--2---:R-:W-:Y:S02]  /*50c0*/  HFMA2 R4, R38, R8.reuse, R4 ;  /* 0x0000000826047231 */ /* 0x084fe40000000004 */
        /* <DEDUP_REMOVED lines=23> */
.L_x_1309:
[----:B------:R-:W-:Y:S01]  /*5240*/  UIADD3 UR6, UPT, UPT, UR6, 0x10, URZ ;  /* 0x0000001006067890 */ /* 0x000fe2000fffe0ff */
[----:B-1----:R-:W-:Y:S01]  /*5250*/  MOV R3, UR13 ;  /* 0x0000000d00037c02 */ /* 0x002fe20008000f00 */
[----:B------:R-:W-:Y:S02]  /*5260*/  UIADD3 UR4, UPT, UPT, UR4, 0x20, URZ ;  /* 0x0000002004047890 */ /* 0x000fe4000fffe0ff */
[----:B------:R-:W-:Y:S02]  /*5270*/  UISETP.GE.AND UP1, UPT, UR6, UR7, UPT ;  /* 0x000000070600728c */ /* 0x000fe4000bf26270 */
[----:B------:R-:W-:-:S07]  /*5280*/  IMAD.WIDE R92, R3, 0x4, R92 ;  /* 0x00000004035c7825 */ /* 0x000fce00078e025c */
[----:B------:R-:W-:Y:S05]  /*5290*/  BRA.U !UP1, `(.L_x_1312) ;  /* 0xffffffed09487547 */ /* 0x000fea000b83ffff */
.L_x_1307:
[----:B------:R-:W0:Y:S01]  /*52a0*/  S2R R0, SR_CTAID.X ;  /* 0x0000000000007919 */ /* 0x000e220000002500 */
[----:B------:R-:W1:Y:S01]  /*52b0*/  S2UR UR4, SR_CTAID.Y ;  /* 0x00000000000479c3 */ /* 0x000e620000002600 */
[----:B------:R-:W0:Y:S07]  /*52c0*/  S2R R3, SR_TID.X ;  /* 0x0000000000037919 */ /* 0x000e2e0000002100 */
[----:B------:R-:W2:Y:S01]  /*52d0*/  LDC.64 R4, c[0x0][0x3a0] ;  /* 0x0000e800ff047b82 */ /* 0x000ea20000000a00 */
[----:B-1----:R-:W-:Y:S01]  /*52e0*/  USHF.L.U32 UR4, UR4, 0x2, URZ ;  /* 0x0000000204047899 */ /* 0x002fe200080006ff */
[----:B0-----:R-:W-:-:S05]  /*52f0*/  LEA R0, R0, R3, 0x5 ;  /* 0x0000000300007211 */ /* 0x001fca00078e28ff */
[----:B------:R-:W-:Y:S02]  /*5300*/  MOV R3, UR4 ;  /* 0x0000000400037c02 */ /* 0x000fe40008000f00 */
[----:B------:R-:W-:-:S05]  /*5310*/  SHF.L.U32 R0, R0, 0x2, RZ ;  /* 0x0000000200007819 */ /* 0x000fca00000006ff */
[----:B------:R-:W-:-:S04]  /*5320*/  IMAD R3, R3, UR13, R0 ;  /* 0x0000000d03037c24 */ /* 0x000fc8000f8e0200 */
[----:B--2---:R-:W-:-:S05]  /*5330*/  IMAD.WIDE R4, R3, 0x2, R4 ;  /* 0x0000000203047825 */ /* 0x004fca00078e0204 */
        /* <DEDUP_REMOVED lines=9> */
.L_x_1316:
[----:B------:R-:W0:Y:S02]  /*53d0*/  LDS R2, [R0] ;  /* 0x0000000000027984 */ /* 0x000e240000000800 */
[----:B0-----:R-:W-:-:S05]  /*53e0*/  HADD2 R3, R2, R87 ;  /* 0x0000005702037230 */ /* 0x001fca0000000000 */
[----:B------:R-:W0:Y:S02]  /*53f0*/  ATOMS.CAST.SPIN P0, [R0], R2, R3 ;  /* 0x000000020000758d */ /* 0x000e240001800003 */
[----:B0-----:R-:W-:Y:S05]  /*5400*/  @!P0 BRA `(.L_x_1316) ;  /* 0xfffffffc00f08947 */ /* 0x001fea000383ffff */
[----:B------:R-:W-:Y:S05]  /*5410*/  BRA `(.L_x_1314) ;  /* 0x00000000000c7947 */ /* 0x000fea0003800000 */
.L_x_1315:
[----:B------:R-:W2:Y:S02]  /*5420*/  LD.E R0, desc[UR14][R4.64] ;  /* 0x0000000e04007980 */ /* 0x000ea4000c101900 */
[----:B--2---:R-:W-:-:S05]  /*5430*/  IADD3 R3, PT, PT, R87, R0, RZ ;  /* 0x0000000057037210 */ /* 0x004fca0007ffe0ff */
[----:B------:R0:W-:Y:S02]  /*5440*/  ST.E desc[UR14][R4.64], R3 ;  /* 0x0000000304007985 */ /* 0x0001e4000c10190e */
.L_x_1314:
[----:B------:R-:W-:Y:S05]  /*5450*/  BSYNC.RECONVERGENT B0 ;  /* 0x0000000000007941 */ /* 0x000fea0003800200 */
.L_x_1313:
[----:B------:R1:W-:Y:S01]  /*5460*/  ATOM.E.ADD.F16x2.RN.STRONG.GPU P0, RZ, desc[UR14][R4.64+0x4], R86 ;  /* 0x8000045604ff79a2 */ /* 0x0003e2000c10e10e */
[----:B------:R-:W-:Y:S04]  /*5470*/  BSSY.RECONVERGENT B0, `(.L_x_1317) ;  /* 0x000000e000007945 */ /* 0x000fe80003800200 */
[----:B-1----:R-:W-:Y:S05]  /*5480*/  @P0 BRA `(.L_x_1318) ;  /* 0x0000000000300947 */ /* 0x002fea0003800000 */
[----:B------:R-:W1:Y:S02]  /*5490*/  QSPC.E.S P0, RZ, [R4+0x4] ;  /* 0x0000040004ff73aa */ /* 0x000e640000000500 */
[----:B-1----:R-:W-:Y:S05]  /*54a0*/  @!P0 BRA `(.L_x_1319) ;  /* 0x00000000001c8947 */ /* 0x002fea0003800000 */
[----:B------:R-:W-:-:S04]  /*54b0*/  MOV R2, R4 ;  /* 0x0000000400027202 */ /* 0x000fc80000000f00 */
[----:B------:R-:W-:-:S07]  /*54c0*/  MOV R0, R2 ;  /* 0x0000000200007202 */ /* 0x000fce0000000f00 */
.L_x_1320:
[----:B------:R-:W0:Y:S02]  /*54d0*/  LDS R2, [R0+0x4] ;  /* 0x0000040000027984 */ /* 0x000e240000000800 */
[----:B0-----:R-:W-:-:S05]  /*54e0*/  HFMA2 R3, R2, 1, 1, R86 ;  /* 0x3c003c0002037831 */ /* 0x001fca0000000056 */
[----:B------:R-:W0:Y:S02]  /*54f0*/  ATOMS.CAST.SPIN P0, [R0+0x4], R2, R3 ;  /* 0x000004020000758d */ /* 0x000e240001800003 */
[----:B0-----:R-:W-:Y:S05]  /*5500*/  @!P0 BRA `(.L_x_1320) ;  /* 0xfffffffc00f08947 */ /* 0x001fea000383ffff */
[----:B------:R-:W-:Y:S05]  /*5510*/  BRA `(.L_x_1318) ;  /* 0x00000000000c7947 */ /* 0x000fea0003800000 */
.L_x_1319:
[----:B------:R-:W0:Y:S02]  /*5520*/  LD.E R0, desc[UR14][R4.64+0x4] ;  /* 0x0000040e04007980 */ /* 0x000e24000c101900 */
[----:B0-----:R-:W-:-:S05]  /*5530*/  IADD3 R3, PT, PT, R86, R0, RZ ;  /* 0x0000000056037210 */ /* 0x001fca0007ffe0ff */
[----:B------:R1:W-:Y:S02]  /*5540*/  ST.E desc[UR14][R4.64+0x4], R3 ;  /* 0x0000040304007985 */ /* 0x0003e4000c10190e */
.L_x_1318:
[----:B------:R-:W-:Y:S05]  /*5550*/  BSYNC.RECONVERGENT B0 ;  /* 0x0000000000007941 */ /* 0x000fea0003800200 */
.L_x_1317:
        /* <DEDUP_REMOVED lines=11> */
.L_x_1324:
[----:B------:R-:W0:Y:S02]  /*5610*/  LDS R2, [R0] ;  /* 0x0000000000027984 */ /* 0x000e240000000800 */
[----:B0-----:R-:W-:-:S05]  /*5620*/  HADD2 R3, R2, R85 ;  /* 0x0000005502037230 */ /* 0x001fca0000000000 */
[----:B------:R-:W0:Y:S02]  /*5630*/  ATOMS.CAST.SPIN P0, [R0], R2, R3 ;  /* 0x000000020000758d */ /* 0x000e240001800003 */
[----:B0-----:R-:W-:Y:S05]  /*5640*/  @!P0 BRA `(.L_x_1324) ;  /* 0xfffffffc00f08947 */ /* 0x001fea000383ffff */
[----:B------:R-:W-:Y:S05]  /*5650*/  BRA `(.L_x_1322) ;  /* 0x00000000000c7947 */ /* 0x000fea0003800000 */
.L_x_1323:
[----:B------:R-:W2:Y:S02]  /*5660*/  LD.E R0, desc[UR14][R4.64] ;  /* 0x0000000e04007980 */ /* 0x000ea4000c101900 */
[----:B--2---:R-:W-:-:S05]  /*5670*/  IADD3 R3, PT, PT, R85, R0, RZ ;  /* 0x0000000055037210 */ /* 0x004fca0007ffe0ff */
[----:B------:R0:W-:Y:S02]  /*5680*/  ST.E desc[UR14][R4.64], R3 ;  /* 0x0000000304007985 */ /* 0x0001e4000c10190e */
.L_x_1322:
[----:B------:R-:W-:Y:S05]  /*5690*/  BSYNC.RECONVERGENT B0 ;  /* 0x0000000000007941 */ /* 0x000fea0003800200 */
.L_x_1321:
[----:B------:R1:W-:Y:S01]  /*56a0*/  ATOM.E.ADD.F16x2.RN.STRONG.GPU P0, RZ, desc[UR14][R4.64+0x4], R84 ;  /* 0x8000045404ff79a2 */ /* 0x0003e2000c10e10e */
[----:B------:R-:W-:Y:S04]  /*56b0*/  BSSY.RECONVERGENT B0, `(.L_x_1325) ;  /* 0x000000e000007945 */ /* 0x000fe80003800200 */
[----:B-1----:R-:W-:Y:S05]  /*56c0*/  @P0 BRA `(.L_x_1326) ;  /* 0x0000000000300947 */ /* 0x002fea0003800000 */
[----:B------:R-:W1:Y:S02]  /*56d0*/  QSPC.E.S P0, RZ, [R4+0x4] ;  /* 0x0000040004ff73aa */ /* 0x000e640000000500 */
[----:B-1----:R-:W-:Y:S05]  /*56e0*/  @!P0 BRA `(.L_x_1327) ;  /* 0x00000000001c8947 */ /* 0x002fea0003800000 */
[----:B------:R-:W-:-:S04]  /*56f0*/  MOV R2, R4 ;  /* 0x0000000400027202 */ /* 0x000fc80000000f00 */
[----:B------:R-:W-:-:S07]  /*5700*/  MOV R0, R2 ;  /* 0x0000000200007202 */ /* 0x000fce0000000f00 */
.L_x_1328:
[----:B------:R-:W0:Y:S02]  /*5710*/  LDS R2, [R0+0x4] ;  /* 0x0000040000027984 */ /* 0x000e240000000800 */
[----:B0-----:R-:W-:-:S05]  /*5720*/  HFMA2 R3, R2, 1, 1, R84 ;  /* 0x3c003c0002037831 */ /* 0x001fca0000000054 */
[----:B------:R-:W0:Y:S02]  /*5730*/  ATOMS.CAST.SPIN P0, [R0+0x4], R2, R3 ;  /* 0x000004020000758d */ /* 0x000e240001800003 */
[----:B0-----:R-:W-:Y:S05]  /*5740*/  @!P0 BRA `(.L_x_1328) ;  /* 0xfffffffc00f08947 */ /* 0x001fea000383ffff */
[----:B------:R-:W-:Y:S05]  /*5750*/  BRA `(.L_x_1326) ;  /* 0x00000000000c7947 */ /* 0x000fea0003800000 */
.L_x_1327:
[----:B------:R-:W0:Y:S02]  /*5760*/  LD.E R0, desc[UR14][R4.64+0x4] ;  /* 0x0000040e04007980 */ /* 0x000e24000c101900 */
[----:B0-----:R-:W-:-:S05]  /*5770*/  IADD3 R3, PT, PT, R84, R0, RZ ;  /* 0x0000000054037210 */ /* 0x001fca0007ffe0ff */
[----:B------:R1:W-:Y:S02]  /*5780*/  ST.E desc[UR14][R4.64+0x4], R3 ;  /* 0x0000040304007985 */ /* 0x0003e4000c10190e */
.L_x_1326:
[----:B------:R-:W-:Y:S05]  /*5790*/  BSYNC.RECONVERGENT B0 ;  /* 0x0000000000007941 */ /* 0x000fea0003800200 */
.L_x_1325:
        /* <DEDUP_REMOVED lines=12> */
.L_x_1332:
[----:B------:R-:W0:Y:S02]  /*5860*/  LDS R2, [R0] ;  /* 0x0000000000027984 */ /* 0x000e240000000800 */
[----:B0-----:R-:W-:-:S05]  /*5870*/  HADD2 R3, R2, R83 ;  /* 0x0000005302037230 */ /* 0x001fca0000000000 */
[----:B------:R-:W0:Y:S02]  /*5880*/  ATOMS.CAST.SPIN P0, [R0], R2, R3 ;  /* 0x000000020000758d */ /* 0x000e240001800003 */
[----:B0-----:R-:W-:Y:S05]  /*5890*/  @!P0 BRA `(.L_x_1332) ;  /* 0xfffffffc00f08947 */ /* 0x001fea000383ffff */
[----:B------:R-:W-:Y:S05]  /*58a0*/  BRA `(.L_x_1330) ;  /* 0x00000000000c7947 */ /* 0x000fea0003800000 */
.L_x_1331:
[----:B------:R-:W2:Y:S02]  /*58b0*/  LD.E R0, desc[UR14][R4.64] ;  /* 0x0000000e04007980 */ /* 0x000ea4000c101900 */
[----:B--2---:R-:W-:-:S05]  /*58c0*/  IADD3 R3, PT, PT, R83, R0, RZ ;  /* 0x0000000053037210 */ /* 0x004fca0007ffe0ff */
[----:B------:R0:W-:Y:S02]  /*58d0*/  ST.E desc[UR14][R4.64], R3 ;  /* 0x0000000304007985 */ /* 0x0001e4000c10190e */
.L_x_1330:
[----:B------:R-:W-:Y:S05]  /*58e0*/  BSYNC.RECONVERGENT B0 ;  /* 0x0000000000007941 */ /* 0x000fea0003800200 */
.L_x_1329:
[----:B------:R1:W-:Y:S01]  /*58f0*/  ATOM.E.ADD.F16x2.RN.STRONG.GPU P0, RZ, desc[UR14][R4.64+0x4], R82 ;  /* 0x8000045204ff79a2 */ /* 0x0003e2000c10e10e */
[----:B------:R-:W-:Y:S04]  /*5900*/  BSSY.RECONVERGENT B0, `(.L_x_1333) ;  /* 0x000000e000007945 */ /* 0x000fe80003800200 */
[----:B-1----:R-:W-:Y:S05]  /*5910*/  @P0 BRA `(.L_x_1334) ;  /* 0x0000000000300947 */ /* 0x002fea0003800000 */
[----:B------:R-:W1:Y:S02]  /*5920*/  QSPC.E.S P0, RZ, [R4+0x4] ;  /* 0x0000040004ff73aa */ /* 0x000e640000000500 */
[----:B-1----:R-:W-:Y:S05]  /*5930*/  @!P0 BRA `(.L_x_1335) ;  /* 0x00000000001c8947 */ /* 0x002fea0003800000 */
[----:B------:R-:W-:-:S04]  /*5940*/  MOV R2, R4 ;  /* 0x0000000400027202 */ /* 0x000fc80000000f00 */
[----:B------:R-:W-:-:S07]  /*5950*/  MOV R0, R2 ;  /* 0x0000000200007202 */ /* 0x000fce0000000f00 */
.L_x_1336:
[----:B------:R-:W0:Y:S02]  /*5960*/  LDS R2, [R0+0x4] ;  /* 0x0000040000027984 */ /* 0x000e240000000800 */
[----:B0-----:R-:W-:-:S05]  /*5970*/  HFMA2 R3, R2, 1, 1, R82 ;  /* 0x3c003c0002037831 */ /* 0x001fca0000000052 */
[----:B------:R-:W0:Y:S02]  /*5980*/  ATOMS.CAST.SPIN P0, [R0+0x4], R2, R3 ;  /* 0x000004020000758d */ /* 0x000e240001800003 */
[----:B0-----:R-:W-:Y:S05]  /*5990*/  @!P0 BRA `(.L_x_1336) ;  /* 0xfffffffc00f08947 */ /* 0x001fea000383ffff */
[----:B------:R-:W-:Y:S05]  /*59a0*/  BRA `(.L_x_1334) ;  /* 0x00000000000c7947 */ /* 0x000fea0003800000 */
.L_x_1335:
[----:B------:R-:W0:Y:S02]  /*59b0*/  LD.E R0, desc[UR14][R4.64+0x4] ;  /* 0x0000040e04007980 */ /* 0x000e24000c101900 */
[----:B0-----:R-:W-:-:S05]  /*59c0*/  IADD3 R3, PT, PT, R82, R0, RZ ;  /* 0x0000000052037210 */ /* 0x001fca0007ffe0ff */
[----:B------:R1:W-:Y:S02]  /*59d0*/  ST.E desc[UR14][R4.64+0x4], R3 ;  /* 0x0000040304007985 */ /* 0x0003e4000c10190e */
.L_x_1334:
[----:B------:R-:W-:Y:S05]  /*59e0*/  BSYNC.RECONVERGENT B0 ;  /* 0x0000000000007941 */ /* 0x000fea0003800200 */
.L_x_1333:
        /* <DEDUP_REMOVED lines=12> */
.L_x_1340:
[----:B------:R-:W0:Y:S02]  /*5ab0*/  LDS R2, [R0] ;  /* 0x0000000000027984 */ /* 0x000e240000000800 */
[----:B0-----:R-:W-:-:S05]  /*5ac0*/  HADD2 R3, R2, R81 ;  /* 0x0000005102037230 */ /* 0x001fca0000000000 */
[----:B------:R-:W0:Y:S02]  /*5ad0*/  ATOMS.CAST.SPIN P0, [R0], R2, R3 ;  /* 0x000000020000758d */ /* 0x000e240001800003 */
[----:B0-----:R-:W-:Y:S05]  /*5ae0*/  @!P0 BRA `(.L_x_1340) ;  /* 0xfffffffc00f08947 */ /* 0x001fea000383ffff */
[----:B------:R-:W-:Y:S05]  /*5af0*/  BRA `(.L_x_1338) ;  /* 0x00000000000c7947 */ /* 0x000fea0003800000 */
.L_x_1339:
[----:B------:R-:W2:Y:S02]  /*5b00*/  LD.E R0, desc[UR14][R4.64] ;  /* 0x0000000e04007980 */ /* 0x000ea4000c101900 */
[----:B--2---:R-:W-:-:S05]  /*5b10*/  IADD3 R3, PT, PT, R81, R0, RZ ;  /* 0x0000000051037210 */ /* 0x004fca0007ffe0ff */
[----:B------:R0:W-:Y:S02]  /*5b20*/  ST.E desc[UR14][R4.64], R3 ;  /* 0x0000000304007985 */ /* 0x0001e4000c10190e */
.L_x_1338:
[----:B------:R-:W-:Y:S05]  /*5b30*/  BSYNC.RECONVERGENT B0 ;  /* 0x0000000000007941 */ /* 0x000fea0003800200 */
.L_x_1337:
[----:B------:R1:W-:Y:S02]  /*5b40*/  ATOM.E.ADD.F16x2.RN.STRONG.GPU P0, RZ, desc[UR14][R4.64+0x4], R20 ;  /* 0x8000041404ff79a2 */ /* 0x0003e4000c10e10e */
[----:B-1----:R-:W-:Y:S05]  /*5b50*/  @P0 EXIT ;  /* 0x000000000000094d */ /* 0x002fea0003800000 */
[----:B------:R-:W1:Y:S02]  /*5b60*/  QSPC.E.S P0, RZ, [R4+0x4] ;  /* 0x0000040004ff73aa */ /* 0x000e640000000500 */
[----:B-1----:R-:W-:Y:S05]  /*5b70*/  @!P0 BRA `(.L_x_1341) ;  /* 0x00000000001c8947 */ /* 0x002fea0003800000 */
[----:B------:R-:W-:-:S04]  /*5b80*/  MOV R2, R4 ;  /* 0x0000000400027202 */ /* 0x000fc80000000f00 */
[----:B------:R-:W-:-:S07]  /*5b90*/  MOV R0, R2 ;  /* 0x0000000200007202 */ /* 0x000fce0000000f00 */
.L_x_1342:
[----:B------:R-:W0:Y:S02]  /*5ba0*/  LDS R2, [R0+0x4] ;  /* 0x0000040000027984 */ /* 0x000e240000000800 */
[----:B0-----:R-:W-:-:S05]  /*5bb0*/  HFMA2 R3, R2, 1, 1, R20 ;  /* 0x3c003c0002037831 */ /* 0x001fca0000000014 */
[----:B------:R-:W0:Y:S02]  /*5bc0*/  ATOMS.CAST.SPIN P0, [R0+0x4], R2, R3 ;  /* 0x000004020000758d */ /* 0x000e240001800003 */
[----:B0-----:R-:W-:Y:S05]  /*5bd0*/  @!P0 BRA `(.L_x_1342) ;  /* 0xfffffffc00f08947 */ /* 0x001fea000383ffff */
[----:B------:R-:W-:Y:S05]  /*5be0*/  EXIT ;  /* 0x000000000000794d */ /* 0x000fea0003800000 */
.L_x_1341:
[----:B------:R-:W0:Y:S02]  /*5bf0*/  LD.E R0, desc[UR14][R4.64+0x4] ;  /* 0x0000040e04007980 */ /* 0x000e24000c101900 */
[----:B0-----:R-:W-:-:S05]  /*5c00*/  IADD3 R3, PT, PT, R20, R0, RZ ;  /* 0x0000000014037210 */ /* 0x001fca0007ffe0ff */
[----:B------:R-:W-:Y:S01]  /*5c10*/  ST.E desc[UR14][R4.64+0x4], R3 ;  /* 0x0000040304007985 */ /* 0x000fe2000c10190e */
[----:B------:R-:W-:Y:S05]  /*5c20*/  EXIT ;  /* 0x000000000000794d */ /* 0x000fea0003800000 */
.L_x_1343:
        /* <DEDUP_REMOVED lines=13> */
.L_x_3931:


//--------------------- .text._Z23gemm_half_q_half_kernelILi4ELi2ELb1ELb0ELi32EEvPK6__halfPKjS4_S2_PS0_iiiiPKtS7_iiiiiibS2_i --------------------------
	.section	.text._Z23gemm_half_q_half_kernelILi4ELi2ELb1ELb0ELi32EEvPK6__halfPKjS4_S2_PS0_iiiiPKtS7_iiiiiibS2_i,"ax",@progbits
	.align	128
        .global         _Z23gemm_half_q_half_kernelILi4ELi2ELb1ELb0ELi32EEvPK6__halfPKjS4_S2_PS0_iiiiPKtS7_iiiiiibS2_i
        .type           _Z23gemm_half_q_half_kernelILi4ELi2ELb1ELb0ELi32EEvPK6__halfPKjS4_S2_PS0_iiiiPKtS7_iiiiiibS2_i,@function
        .size           _Z23gemm_half_q_half_kernelILi4ELi2ELb1ELb0ELi32EEvPK6__halfPKjS4_S2_PS0_iiiiPKtS7_iiiiiibS2_i,(.L_x_3932 - _Z23gemm_half_q_half_kernelILi4ELi2ELb1ELb0ELi32EEvPK6__halfPKjS4_S2_PS0_iiiiPKtS7_iiiiiibS2_i)
        .other          _Z23gemm_half_q_half_kernelILi4ELi2ELb1ELb0ELi32EEvPK6__halfPKjS4_S2_PS0_iiiiPKtS7_iiiiiibS2_i,@"STO_CUDA_ENTRY STV_DEFAULT"
_Z23gemm_half_q_half_kernelILi4ELi2ELb1ELb0ELi32EEvPK6__halfPKjS4_S2_PS0_iiiiPKtS7_iiiiiibS2_i:
.text._Z23gemm_half_q_half_kernelILi4ELi2ELb1ELb0ELi32EEvPK6__halfPKjS4_S2_PS0_iiiiPKtS7_iiiiiibS2_i:
[----:B------:R-:W-:Y:S08]  /*0000*/  LDC R1, c[0x0][0x37c] ;  /* 0x0000df00ff017b82 */ /* 0x000ff00000000800 */
[----:B------:R-:W0:Y:S08]  /*0010*/  S2UR UR10, SR_CTAID.Y ;  /* 0x00000000000a79c3 */ /* 0x000e300000002600 */
[----:B------:R-:W1:Y:S01]  /*0020*/  LDC R55, c[0x0][0x3a8] ;  /* 0x0000ea00ff377b82 */ /* 0x000e620000000800 */
[----:B0-----:R-:W-:-:S06]  /*0030*/  USHF.L.U32 UR7, UR10, 0x2, URZ ;  /* 0x000000020a077899 */ /* 0x001fcc00080006ff */
[----:B-1----:R-:W-:-:S05]  /*0040*/  VIADD R55, R55, -UR7 ;  /* 0x8000000737377c36 */ /* 0x002fca0008000000 */
        /* <DEDUP_REMOVED lines=30> */
.L_x_1344:
        /* <DEDUP_REMOVED lines=33> */
[----:B------:R-:W-:Y:S01]  /*0440*/  ISETP.GE.AND P1, PT, R18, RZ, PT ;  /* 0x000000ff1200720c */ /* 0x000fe20003f26270 */
[----:B------:R-:W-:Y:S01]  /*0450*/  VIADD R19, R9, 0x40 ;  /* 0x0000004009137836 */ /* 0x000fe20000000000 */
[----:B0-----:R-:W-:-:S11]  /*0460*/  IADD3 R9, PT, PT, R12, R5, RZ ;  /* 0x000000050c097210 */ /* 0x001fd60007ffe0ff */
[----:B------:R-:W-:Y:S05]  /*0470*/  @P1 BRA `(.L_x_1348) ;  /* 0x0000000000ec1947 */ /* 0x000fea0003800000 */
[----:B------:R-:W-:Y:S01]  /*0480*/  IMAD.MOV R10, RZ, RZ, -R18 ;  /* 0x000000ffff0a7224 */ /* 0x000fe200078e0a12 */
[----:B------:R-:W-:-:S04]  /*0490*/  PLOP3.LUT P1, PT, PT, PT, PT, 0x80, 0x8 ;  /* 0x000000000008781c */ /* 0x000fc80003f2f070 */
[----:B------:R-:W-:-:S13]  /*04a0*/  ISETP.GT.AND P3, PT, R10, 0x3, PT ;  /* 0x000000030a00780c */ /* 0x000fda0003f64270 */
[----:B------:R-:W-:Y:S05]  /*04b0*/  @!P3 BRA `(.L_x_1349) ;  /* 0x000000000084b947 */ /* 0x000fea0003800000 */
[----:B------:R-:W-:-:S13]  /*04c0*/  PLOP3.LUT P1, PT, PT, PT, PT, 0x8, 0x80 ;  /* 0x000000000080781c */ /* 0x000fda0003f2e170 */
.L_x_1350:
[----:B------:R-:W-:Y:S01]  /*04d0*/  IADD3 R11, P3, PT, R8, R9, RZ ;  /* 0x00000009080b7210 */ /* 0x000fe20007f7e0ff */
[----:B------:R-:W-:-:S03]  /*04e0*/  IMAD.IADD R12, R9, 0x1, R5 ;  /* 0x00000001090c7824 */ /* 0x000fc600078e0205 */
[----:B------:R-:W-:Y:S01]  /*04f0*/  LEA.HI.X.SX32 R14, R9, RZ, 0x1, P3 ;  /* 0x000000ff090e7211 */ /* 0x000fe200018f0eff */
[--C-:B------:R-:W-:Y:S01]  /*0500*/  IMAD.IADD R9, R12, 0x1, R5.reuse ;  /* 0x000000010c097824 */ /* 0x100fe200078e0205 */
[----:B------:R-:W-:Y:S02]  /*0510*/  LEA R10, P3, R11, UR12, 0x1 ;  /* 0x0000000c0b0a7c11 */ /* 0x000fe4000f8608ff */
[----:B------:R-:W-:Y:S01]  /*0520*/  IADD3 R13, P4, PT, R8, R12, RZ ;  /* 0x0000000c080d7210 */ /* 0x000fe20007f9e0ff */
[----:B------:R-:W-:Y:S01]  /*0530*/  IMAD.IADD R20, R9, 0x1, R5 ;  /* 0x0000000109147824 */ /* 0x000fe200078e0205 */
[----:B------:R-:W-:Y:S02]  /*0540*/  LEA.HI.X R11, R11, UR13, R14, 0x1, P3 ;  /* 0x0000000d0b0b7c11 */ /* 0x000fe400098f0c0e */
[----:B------:R-:W-:Y:S02]  /*0550*/  LEA.HI.X.SX32 R16, R12, RZ, 0x1, P4 ;  /* 0x000000ff0c107211 */ /* 0x000fe400020f0eff */
[----:B------:R-:W-:Y:S01]  /*0560*/  LEA R12, P3, R13, UR12, 0x1 ;  /* 0x0000000c0d0c7c11 */ /* 0x000fe2000f8608ff */
[----:B------:R-:W2:Y:S01]  /*0570*/  LDG.E.U16.CONSTANT R10, desc[UR8][R10.64] ;  /* 0x000000080a0a7981 */ /* 0x000ea2000c1e9500 */
[----:B------:R-:W-:-:S02]  /*0580*/  IADD3 R15, P5, PT, R8, R9, RZ ;  /* 0x00000009080f7210 */ /* 0x000fc40007fbe0ff */
[----:B------:R-:W-:Y:S02]  /*0590*/  IADD3 R17, P6, PT, R8, R20, RZ ;  /* 0x0000001408117210 */ /* 0x000fe40007fde0ff */
[----:B------:R-:W-:Y:S02]  /*05a0*/  LEA.HI.X R13, R13, UR13, R16, 0x1, P3 ;  /* 0x0000000d0d0d7c11 */ /* 0x000fe400098f0c10 */
[----:B------:R-:W-:Y:S02]  /*05b0*/  LEA.HI.X.SX32 R24, R9, RZ, 0x1, P5 ;  /* 0x000000ff09187211 */ /* 0x000fe400028f0eff */
[----:B------:R-:W-:Y:S01]  /*05c0*/  LEA R14, P4, R15, UR12, 0x1 ;  /* 0x0000000c0f0e7c11 */ /* 0x000fe2000f8808ff */
[----:B------:R-:W3:Y:S01]  /*05d0*/  LDG.E.U16.CONSTANT R12, desc[UR8][R12.64] ;  /* 0x000000080c0c7981 */ /* 0x000ee2000c1e9500 */
[----:B------:R-:W-:Y:S02]  /*05e0*/  LEA.HI.X.SX32 R22, R20, RZ, 0x1, P6 ;  /* 0x000000ff14167211 */ /* 0x000fe400030f0eff */
[----:B------:R-:W-:-:S02]  /*05f0*/  LEA R16, P3, R17, UR12, 0x1 ;  /* 0x0000000c11107c11 */ /* 0x000fc4000f8608ff */
        /* <DEDUP_REMOVED lines=13> */
.L_x_1349:
        /* <DEDUP_REMOVED lines=19> */
[----:B0-----:R-:W-:-:S07]  /*0800*/  VIADD R19, R19, 0x80 ;  /* 0x0000008013137836 */ /* 0x001fce0000000000 */
.L_x_1351:
[----:B------:R-:W-:-:S13]  /*0810*/  ISETP.EQ.AND P3, PT, R18, RZ, PT ;  /* 0x000000ff1200720c */ /* 0x000fda0003f62270 */
[----:B------:R-:W-:Y:S05]  /*0820*/  @!P1 BRA P3, `(.L_x_1346) ;  /* 0x0000000400789947 */ /* 0x000fea0001800000 */
.L_x_1348:
[----:B------:R-:W-:-:S04]  /*0830*/  IADD3 R11, P1, PT, R8, R9, RZ ;  /* 0x00000009080b7210 */ /* 0x000fc80007f3e0ff */
        /* <DEDUP_REMOVED lines=11> */
.L_x_1347:
[C---:B------:R-:W-:Y:S01]  /*08f0*/  LEA R10, P1, R8.reuse, UR12, 0x1 ;  /* 0x0000000c080a7c11 */ /* 0x040fe2000f8208ff */
[----:B------:R-:W0:Y:S03]  /*0900*/  LDCU.64 UR14, c[0x0][0x380] ;  /* 0x00007000ff0e77ac */ /* 0x000e260008000a00 */
[----:B------:R-:W-:-:S05]  /*0910*/  LEA.HI.X R11, R8, UR13, RZ, 0x1, P1 ;  /* 0x0000000d080b7c11 */ /* 0x000fca00088f0cff */
[----:B------:R1:W5:Y:S01]  /*0920*/  LDG.E.U16.CONSTANT R19, desc[UR8][R10.64] ;  /* 0x000000080a137981 */ /* 0x000362000c1e9500 */
[----:B------:R-:W-:Y:S02]  /*0930*/  IMAD.MOV R8, RZ, RZ, -R6 ;  /* 0x000000ffff087224 */ /* 0x000fe400078e0a06 */
[----:B------:R-:W-:-:S03]  /*0940*/  IMAD R18, R5, UR10, RZ ;  /* 0x0000000a05127c24 */ /* 0x000fc6000f8e02ff */
[----:B------:R-:W-:Y:S01]  /*0950*/  ISETP.GE.AND P1, PT, R8, RZ, PT ;  /* 0x000000ff0800720c */ /* 0x000fe20003f26270 */
[----:B------:R-:W-:-:S12]  /*0960*/  IMAD.SHL.U32 R18, R18, 0x4, RZ ;  /* 0x0000000412127824 */ /* 0x000fd800078e00ff */
        /* <DEDUP_REMOVED lines=8> */
.L_x_1354:
        /* <DEDUP_REMOVED lines=9> */
[----:B------:R-:W-:Y:S01]  /*0a80*/  IADD3 R15, P5, PT, R19, R14, RZ ;  /* 0x0000000e130f7210 */ /* 0x000fe20007fbe0ff */
[----:B------:R-:W2:Y:S01]  /*0a90*/  LDG.E.U16.CONSTANT R10, desc[UR8][R10.64] ;  /* 0x000000080a0a7981 */ /* 0x000ea2000c1e9500 */
[----:B------:R-:W-:Y:S02]  /*0aa0*/  LEA R12, P3, R13, UR12, 0x1 ;  /* 0x0000000c0d0c7c11 */ /* 0x000fe4000f8608ff */
[----:B------:R-:W-:Y:S02]  /*0ab0*/  IADD3 R17, P6, PT, R19, R18, RZ ;  /* 0x0000001213117210 */ /* 0x000fe40007fde0ff */
[----:B------:R-:W-:Y:S02]  /*0ac0*/  LEA.HI.X.SX32 R22, R14, RZ, 0x1, P5 ;  /* 0x000000ff0e167211 */ /* 0x000fe400028f0eff */
[----:B------:R-:W-:Y:S02]  /*0ad0*/  LEA.HI.X R13, R13, UR13, R16, 0x1, P3 ;  /* 0x0000000d0d0d7c11 */ /* 0x000fe400098f0c10 */
[----:B------:R-:W-:-:S02]  /*0ae0*/  LEA R14, P4, R15, UR12, 0x1 ;  /* 0x0000000c0f0e7c11 */ /* 0x000fc4000f8808ff */
[----:B------:R-:W-:Y:S01]  /*0af0*/  LEA.HI.X.SX32 R20, R18, RZ, 0x1, P6 ;  /* 0x000000ff12147211 */ /* 0x000fe200030f0eff */
[----:B------:R-:W3:Y:S01]  /*0b00*/  LDG.E.U16.CONSTANT R12, desc[UR8][R12.64] ;  /* 0x000000080c0c7981 */ /* 0x000ee2000c1e9500 */
[----:B------:R-:W-:Y:S02]  /*0b10*/  LEA R16, P3, R17, UR12, 0x1 ;  /* 0x0000000c11107c11 */ /* 0x000fe4000f8608ff */
[----:B------:R-:W-:Y:S02]  /*0b20*/  LEA.HI.X R15, R15, UR13, R22, 0x1, P4 ;  /* 0x0000000d0f0f7c11 */ /* 0x000fe4000a0f0c16 */
[----:B------:R-:W-:-:S03]  /*0b30*/  LEA.HI.X R17, R17, UR13, R20, 0x1, P3 ;  /* 0x0000000d11117c11 */ /* 0x000fc600098f0c14 */
[----:B------:R-:W4:Y:S04]  /*0b40*/  LDG.E.U16.CONSTANT R14, desc[UR8][R14.64] ;  /* 0x000000080e0e7981 */ /* 0x000f28000c1e9500 */
[----:B------:R-:W4:Y:S01]  /*0b50*/  LDG.E.U16.CONSTANT R16, desc[UR8][R16.64] ;  /* 0x0000000810107981 */ /* 0x000f22000c1e9500 */
[----:B------:R-:W-:-:S05]  /*0b60*/  VIADD R8, R8, 0x4 ;  /* 0x0000000408087836 */ /* 0x000fca0000000000 */
[----:B------:R-:W-:Y:S01]  /*0b70*/  ISETP.GE.AND P3, PT, R8, -0x3, PT ;  /* 0xfffffffd0800780c */ /* 0x000fe20003f66270 */
[----:B------:R-:W-:Y:S01]  /*0b80*/  IMAD.IADD R18, R18, 0x1, R5 ;  /* 0x0000000112127824 */ /* 0x000fe200078e0205 */
[----:B--2---:R-:W-:Y:S04]  /*0b90*/  STS.U16 [R9], R10 ;  /* 0x0000000a09007388 */ /* 0x004fe80000000400 */
[----:B---3--:R-:W-:Y:S04]  /*0ba0*/  STS.U16 [R9+0x40], R12 ;  /* 0x0000400c09007388 */ /* 0x008fe80000000400 */
[----:B----4-:R-:W-:Y:S04]  /*0bb0*/  STS.U16 [R9+0x80], R14 ;  /* 0x0000800e09007388 */ /* 0x010fe80000000400 */
[----:B------:R0:W-:Y:S02]  /*0bc0*/  STS.U16 [R9+0xc0], R16 ;  /* 0x0000c01009007388 */ /* 0x0001e40000000400 */
[----:B0-----:R-:W-:Y:S01]  /*0bd0*/  VIADD R9, R9, 0x100 ;  /* 0x0000010009097836 */ /* 0x001fe20000000000 */
[----:B------:R-:W-:Y:S06]  /*0be0*/  @!P3 BRA `(.L_x_1354) ;  /* 0xfffffffc0080b947 */ /* 0x000fec000383ffff */
.L_x_1353:
[----:B------:R-:W-:-:S04]  /*0bf0*/  IADD3 R10, PT, PT, RZ, -R8, RZ ;  /* 0x80000008ff0a7210 */ /* 0x000fc80007ffe0ff */
[----:B------:R-:W-:-:S13]  /*0c00*/  ISETP.GT.AND P3, PT, R10, 0x1, PT ;  /* 0x000000010a00780c */ /* 0x000fda0003f64270 */
[----:B------:R-:W-:Y:S05]  /*0c10*/  @!P3 BRA `(.L_x_1355) ;  /* 0x000000000048b947 */ /* 0x000fea0003800000 */
[----:B------:R-:W0:Y:S01]  /*0c20*/  LDCU.64 UR12, c[0x0][0x380] ;  /* 0x00007000ff0c77ac */ /* 0x000e220008000a00 */
[----:B------:R-:W-:Y:S01]  /*0c30*/  IMAD.IADD R14, R18, 0x1, R5 ;  /* 0x00000001120e7824 */ /* 0x000fe200078e0205 */
[----:B-----5:R-:W-:-:S04]  /*0c40*/  IADD3 R11, P1, PT, R19, R18, RZ ;  /* 0x00000012130b7210 */ /* 0x020fc80007f3e0ff */
[----:B------:R-:W-:Y:S02]  /*0c50*/  IADD3 R13, P3, PT, R19, R14, RZ ;  /* 0x0000000e130d7210 */ /* 0x000fe40007f7e0ff */
[----:B------:R-:W-:Y:S02]  /*0c60*/  LEA.HI.X.SX32 R18, R18, RZ, 0x1, P1 ;  /* 0x000000ff12127211 */ /* 0x000fe400008f0eff */
[----:B------:R-:W-:Y:S02]  /*0c70*/  LEA.HI.X.SX32 R16, R14, RZ, 0x1, P3 ;  /* 0x000000ff0e107211 */ /* 0x000fe400018f0eff */
[----:B0-----:R-:W-:Y:S02]  /*0c80*/  LEA R10, P1, R11, UR12, 0x1 ;  /* 0x0000000c0b0a7c11 */ /* 0x001fe4000f8208ff */
[----:B------:R-:W-:Y:S02]  /*0c90*/  LEA R12, P3, R13, UR12, 0x1 ;  /* 0x0000000c0d0c7c11 */ /* 0x000fe4000f8608ff */
[----:B------:R-:W-:-:S02]  /*0ca0*/  LEA.HI.X R11, R11, UR13, R18, 0x1, P1 ;  /* 0x0000000d0b0b7c11 */ /* 0x000fc400088f0c12 */
        /* <DEDUP_REMOVED lines=9> */
.L_x_1355:
[----:B------:R-:W-:-:S13]  /*0d40*/  ISETP.NE.OR P1, PT, R8, RZ, P1 ;  /* 0x000000ff0800720c */ /* 0x000fda0000f25670 */
[----:B------:R-:W-:Y:S05]  /*0d50*/  @!P1 BRA `(.L_x_1346) ;  /* 0x00000000002c9947 */ /* 0x000fea0003800000 */
.L_x_1352:
[----:B-----5:R-:W-:-:S04]  /*0d60*/  IADD3 R11, P1, PT, R19, R18, RZ ;  /* 0x00000012130b7210 */ /* 0x020fc80007f3e0ff */
        /* <DEDUP_REMOVED lines=8> */
[----:B0-----:R-:W-:-:S10]  /*0df0*/  VIADD R9, R9, 0x40 ;  /* 0x0000004009097836 */ /* 0x001fd40000000000 */
[----:B------:R-:W-:Y:S05]  /*0e00*/  @P1 BRA `(.L_x_1352) ;  /* 0xfffffffc00d41947 */ /* 0x000fea000383ffff */
.L_x_1346:
[----:B------:R-:W-:Y:S05]  /*0e10*/  BSYNC.RECONVERGENT B0 ;  /* 0x0000000000007941 */ /* 0x000fea0003800200 */
.L_x_1345:
        /* <DEDUP_REMOVED lines=21> */
.L_x_1359:
[----:B-1----:R-:W-:Y:S01]  /*0f70*/  IMAD.IADD R12, R6, 0x1, R9 ;  /* 0x00000001060c7824 */ /* 0x002fe200078e0209 */
[----:B------:R-:W-:Y:S01]  /*0f80*/  IADD3 R8, PT, PT, R8, 0x4, RZ ;  /* 0x0000000408087810 */ /* 0x000fe20007ffe0ff */
[----:B0-----:R-:W-:-:S03]  /*0f90*/  IMAD.WIDE R10, R6, 0x2, R18 ;  /* 0x00000002060a7825 */ /* 0x001fc600078e0212 */
[----:B------:R-:W-:Y:S01]  /*0fa0*/  ISETP.GE.AND P3, PT, R8, -0x3, PT ;  /* 0xfffffffd0800780c */ /* 0x000fe20003f66270 */
[C---:B------:R-:W-:Y:S01]  /*0fb0*/  IMAD.IADD R14, R12.reuse, 0x1, R9 ;  /* 0x000000010c0e7824 */ /* 0x040fe200078e0209 */
[----:B------:R1:W-:Y:S01]  /*0fc0*/  STG.E.64 desc[UR8][R10.64], RZ ;  /* 0x000000ff0a007986 */ /* 0x0003e2000c101b08 */
[----:B------:R-:W-:-:S04]  /*0fd0*/  IMAD.WIDE R12, R12, 0x2, R18 ;  /* 0x000000020c0c7825 */ /* 0x000fc800078e0212 */
        /* <DEDUP_REMOVED lines=8> */
.L_x_1358:
[----:B-1----:R-:W-:-:S05]  /*1060*/  IMAD.MOV R10, RZ, RZ, -R8 ;  /* 0x000000ffff0a7224 */ /* 0x002fca00078e0a08 */
[----:B------:R-:W-:-:S13]  /*1070*/  ISETP.GT.AND P3, PT, R10, 0x1, PT ;  /* 0x000000010a00780c */ /* 0x000fda0003f64270 */
[----:B------:R-:W-:Y:S05]  /*1080*/  @!P3 BRA `(.L_x_1360) ;  /* 0x000000000024b947 */ /* 0x000fea0003800000 */
[----:B------:R-:W0:Y:S01]  /*1090*/  LDC.64 R12, c[0x0][0x3a0] ;  /* 0x0000e800ff0c7b82 */ /* 0x000e220000000a00 */
[----:B------:R-:W-:Y:S01]  /*10a0*/  IMAD.IADD R14, R6, 0x1, R9 ;  /* 0x00000001060e7824 */ /* 0x000fe200078e0209 */
[----:B------:R-:W-:Y:S01]  /*10b0*/  PLOP3.LUT P1, PT, PT, PT, PT, 0x8, 0x80 ;  /* 0x000000000080781c */ /* 0x000fe20003f2e170 */
[----:B------:R-:W-:Y:S02]  /*10c0*/  VIADD R8, R8, 0x2 ;  /* 0x0000000208087836 */ /* 0x000fe40000000000 */
[----:B0-----:R-:W-:Y:S01]  /*10d0*/  IMAD.WIDE R10, R6, 0x2, R12 ;  /* 0x00000002060a7825 */ /* 0x001fe200078e020c */
[----:B------:R-:W-:-:S03]  /*10e0*/  IADD3 R6, PT, PT, R14, R9, RZ ;  /* 0x000000090e067210 */ /* 0x000fc60007ffe0ff */
[----:B------:R-:W-:Y:S01]  /*10f0*/  IMAD.WIDE R12, R14, 0x2, R12 ;  /* 0x000000020e0c7825 */ /* 0x000fe200078e020c */
[----:B------:R0:W-:Y:S04]  /*1100*/  STG.E.64 desc[UR8][R10.64], RZ ;  /* 0x000000ff0a007986 */ /* 0x0001e8000c101b08 */
[----:B------:R0:W-:Y:S02]  /*1110*/  STG.E.64 desc[UR8][R12.64], RZ ;  /* 0x000000ff0c007986 */ /* 0x0001e4000c101b08 */
.L_x_1360:
[----:B------:R-:W-:-:S13]  /*1120*/  ISETP.NE.OR P1, PT, R8, RZ, P1 ;  /* 0x000000ff0800720c */ /* 0x000fda0000f25670 */
[----:B------:R-:W-:Y:S05]  /*1130*/  @!P1 BRA `(.L_x_1356) ;  /* 0x00000000001c9947 */ /* 0x000fea0003800000 */
.L_x_1357:
[----:B0-----:R-:W0:Y:S02]  /*1140*/  LDC.64 R10, c[0x0][0x3a0] ;  /* 0x0000e800ff0a7b82 */ /* 0x001e240000000a00 */
.L_x_1361:
[----:B0-----:R-:W-:-:S04]  /*1150*/  IMAD.WIDE R12, R6, 0x2, R10 ;  /* 0x00000002060c7825 */ /* 0x001fc800078e020a */
[----:B------:R-:W-:Y:S01]  /*1160*/  VIADD R8, R8, 0x1 ;  /* 0x0000000108087836 */ /* 0x000fe20000000000 */
[----:B------:R1:W-:Y:S01]  /*1170*/  STG.E.64 desc[UR8][R12.64], RZ ;  /* 0x000000ff0c007986 */ /* 0x0003e2000c101b08 */
[----:B------:R-:W-:-:S03]  /*1180*/  IMAD.IADD R6, R6, 0x1, R9 ;  /* 0x0000000106067824 */ /* 0x000fc600078e0209 */
[----:B------:R-:W-:-:S13]  /*1190*/  ISETP.NE.AND P1, PT, R8, RZ, PT ;  /* 0x000000ff0800720c */ /* 0x000fda0003f25270 */
[----:B-1----:R-:W-:Y:S05]  /*11a0*/  @P1 BRA `(.L_x_1361) ;  /* 0xfffffffc00e81947 */ /* 0x002fea000383ffff */
.L_x_1356:
[----:B------:R-:W-:Y:S01]  /*11b0*/  BAR.SYNC.DEFER_BLOCKING 0x0 ;  /* 0x0000000000007b1d */ /* 0x000fe20000010000 */
[----:B------:R-:W-:-:S05]  /*11c0*/  ISETP.GE.AND P1, PT, R56, R5, PT ;  /* 0x000000053800720c */ /* 0x000fca0003f26270 */
[----:B------:R-:W1:Y:S01]  /*11d0*/  LDCU UR5, c[0x0][0x3c8] ;  /* 0x00007900ff0577ac */ /* 0x000e620008000800 */
[----:B------:R-:W2:Y:S01]  /*11e0*/  LDCU UR6, c[0x0][0x3cc] ;  /* 0x00007980ff0677ac */ /* 0x000ea20008000800 */
[----:B------:R-:W3:Y:S01]  /*11f0*/  LDCU UR10, c[0x0][0x3d0] ;  /* 0x00007a00ff0a77ac */ /* 0x000ee20008000800 */
[----:B------:R-:W4:Y:S01]  /*1200*/  LDCU UR11, c[0x0][0x3d4] ;  /* 0x00007a80ff0b77ac */ /* 0x000f220008000800 */
[----:B------:R-:W0:Y:S04]  /*1210*/  LDCU UR12, c[0x0][0x3d8] ;  /* 0x00007b00ff0c77ac */ /* 0x000e280008000800 */
[----:B------:R-:W-:Y:S05]  /*1220*/  @P1 BRA `(.L_x_1362) ;  /* 0x0000000000d41947 */ /* 0x000fea0003800000 */
[----:B0-----:R-:W0:Y:S01]  /*1230*/  LDC.64 R10, c[0x0][0x3b8] ;  /* 0x0000ee00ff0a7b82 */ /* 0x001e220000000a00 */
[----:B------:R-:W-:-:S04]  /*1240*/  IMAD.SHL.U32 R13, R4, 0x40, RZ ;  /* 0x00000040040d7824 */ /* 0x000fc800078e00ff */
[----:B0-----:R-:W-:-:S05]  /*1250*/  IMAD.WIDE.U32 R12, R13, 0x2, R10 ;  /* 0x000000020d0c7825 */ /* 0x001fca00078e000a */
[----:B------:R0:W5:Y:S01]  /*1260*/  LDG.E.U16.CONSTANT R4, desc[UR8][R12.64] ;  /* 0x000000080c047981 */ /* 0x000162000c1e9500 */
[----:B------:R-:W-:Y:S01]  /*1270*/  SHF.R.S32.HI R15, RZ, 0x1f, R2 ;  /* 0x0000001fff0f7819 */ /* 0x000fe20000011402 */
[----:B------:R-:W-:Y:S01]  /*1280*/  IMAD.SHL.U32 R7, R7, 0x10, RZ ;  /* 0x0000001007077824 */ /* 0x000fe200078e00ff */
[----:B------:R-:W-:Y:S01]  /*1290*/  MOV R18, R56 ;  /* 0x0000003800127202 */ /* 0x000fe20000000f00 */
[----:B------:R-:W-:Y:S01]  /*12a0*/  UMOV UR4, URZ ;  /* 0x000000ff00047c82 */ /* 0x000fe20008000000 */
[----:B------:R-:W-:Y:S02]  /*12b0*/  LEA.HI R15, R15, R2, RZ, 0x3 ;  /* 0x000000020f0f7211 */ /* 0x000fe400078f18ff */
[----:B------:R-:W-:Y:S02]  /*12c0*/  LOP3.LUT R8, R7, 0x10, RZ, 0xc0, !PT ;  /* 0x0000001007087812 */ /* 0x000fe400078ec0ff */
[----:B------:R-:W-:-:S07]  /*12d0*/  SHF.R.S32.HI R16, RZ, 0x3, R15 ;  /* 0x00000003ff107819 */ /* 0x000fce000001140f */
.L_x_1363:
[----:B------:R-:W1:Y:S01]  /*12e0*/  LDC.64 R6, c[0x0][0x390] ;  /* 0x0000e400ff067b82 */ /* 0x000e620000000a00 */
[----:B-----5:R-:W-:-:S04]  /*12f0*/  VIADD R17, R4, UR4 ;  /* 0x0000000404117c36 */ /* 0x020fc80008000000 */
[----:B0-----:R-:W-:-:S05]  /*1300*/  IMAD R12, R17, R9, RZ ;  /* 0x00000009110c7224 */ /* 0x001fca00078e02ff */
[----:B------:R-:W-:-:S04]  /*1310*/  SHF.R.S32.HI R13, RZ, 0x1f, R12 ;  /* 0x0000001fff0d7819 */ /* 0x000fc8000001140c */
[----:B------:R-:W-:-:S04]  /*1320*/  LEA.HI R13, R13, R12, RZ, 0x3 ;  /* 0x0000000c0d0d7211 */ /* 0x000fc800078f18ff */
[----:B------:R-:W-:-:S05]  /*1330*/  LEA.HI.SX32 R13, R13, R16, 0x1d ;  /* 0x000000100d0d7211 */ /* 0x000fca00078feaff */
[----:B-1----:R-:W-:Y:S02]  /*1340*/  IMAD.WIDE R6, R13, 0x4, R6 ;  /* 0x000000040d067825 */ /* 0x002fe400078e0206 */
[----:B------:R-:W0:Y:S04]  /*1350*/  LDC.64 R12, c[0x0][0x398] ;  /* 0x0000e600ff0c7b82 */ /* 0x000e280000000a00 */
[----:B------:R-:W2:Y:S01]  /*1360*/  LDG.E.CONSTANT R7, desc[UR8][R6.64] ;  /* 0x0000000806077981 */ /* 0x000ea2000c1e9900 */
[----:B------:R-:W-:-:S04]  /*1370*/  IMAD.SHL.U32 R15, R18, 0x2, RZ ;  /* 0x00000002120f7824 */ /* 0x000fc800078e00ff */
[----:B------:R-:W-:-:S05]  /*1380*/  IMAD.WIDE.U32 R14, R15, 0x2, R10 ;  /* 0x000000020f0e7825 */ /* 0x000fca00078e000a */
[----:B------:R-:W3:Y:S01]  /*1390*/  LDG.E.U16.CONSTANT R21, desc[UR8][R14.64+0x2] ;  /* 0x000002080e157981 */ /* 0x000ee2000c1e9500 */
[----:B0-----:R-:W-:-:S06]  /*13a0*/  IMAD.WIDE.U32 R12, R17, 0x2, R12 ;  /* 0x00000002110c7825 */ /* 0x001fcc00078e000c */
[----:B------:R-:W4:Y:S01]  /*13b0*/  LDG.E.U16.CONSTANT R12, desc[UR8][R12.64] ;  /* 0x000000080c0c7981 */ /* 0x000f22000c1e9500 */
[----:B------:R-:W-:Y:S01]  /*13c0*/  UIADD3 UR4, UPT, UPT, UR4, 0x1, URZ ;  /* 0x0000000104047890 */ /* 0x000fe2000fffe0ff */
[----:B--2---:R-:W-:-:S04]  /*13d0*/  SHF.R.U32.HI R17, RZ, R8, R7 ;  /* 0x00000008ff117219 */ /* 0x004fc80000011607 */
[--C-:B------:R-:W-:Y:S02]  /*13e0*/  SHF.R.U32.HI R20, RZ, 0x4, R17.reuse ;  /* 0x00000004ff147819 */ /* 0x100fe40000011611 */
[--C-:B------:R-:W-:Y:S02]  /*13f0*/  SHF.R.U32.HI R6, RZ, 0x8, R17.reuse ;  /* 0x00000008ff067819 */ /* 0x100fe40000011611 */
[----:B------:R-:W-:Y:S02]  /*1400*/  LOP3.LUT R20, R20, 0xf, RZ, 0xc0, !PT ;  /* 0x0000000f14147812 */ /* 0x000fe400078ec0ff */
[----:B------:R-:W-:Y:S01]  /*1410*/  LOP3.LUT R6, R6, 0xf, RZ, 0xc0, !PT ;  /* 0x0000000f06067812 */ /* 0x000fe200078ec0ff */
[----:B---3--:R-:W-:Y:S01]  /*1420*/  IMAD.IADD R18, R21, 0x1, R18 ;  /* 0x0000000115127824 */ /* 0x008fe200078e0212 */
[----:B------:R-:W-:Y:S01]  /*1430*/  LOP3.LUT R19, R17, 0xf, RZ, 0xc0, !PT ;  /* 0x0000000f11137812 */ /* 0x000fe200078ec0ff */
[----:B------:R-:W-:Y:S01]  /*1440*/  IMAD R7, R20, R20, R20 ;  /* 0x0000001414077224 */ /* 0x000fe200078e0214 */
[----:B------:R-:W-:-:S02]  /*1450*/  SHF.R.U32.HI R17, RZ, 0xc, R17 ;  /* 0x0000000cff117819 */ /* 0x000fc40000011611 */
[----:B------:R-:W-:Y:S01]  /*1460*/  ISETP.GE.AND P1, PT, R18, R53, PT ;  /* 0x000000351200720c */ /* 0x000fe20003f26270 */
[----:B------:R-:W-:Y:S01]  /*1470*/  IMAD R22, R19, R19, R19 ;  /* 0x0000001313167224 */ /* 0x000fe200078e0213 */
[----:B------:R-:W-:Y:S01]  /*1480*/  IADD3 R20, PT, PT, R20, 0x1, R7 ;  /* 0x0000000114147810 */ /* 0x000fe20007ffe007 */
[C---:B------:R-:W-:Y:S01]  /*1490*/  IMAD R7, R6.reuse, R6, R6 ;  /* 0x0000000606077224 */ /* 0x040fe200078e0206 */
[----:B------:R-:W-:Y:S02]  /*14a0*/  LOP3.LUT R17, R17, 0xf, RZ, 0xc0, !PT ;  /* 0x0000000f11117812 */ /* 0x000fe400078ec0ff */
[----:B------:R-:W-:Y:S01]  /*14b0*/  IADD3 R22, PT, PT, R19, 0x1, R22 ;  /* 0x0000000113167810 */ /* 0x000fe20007ffe016 */
[----:B------:R-:W4:Y:S01]  /*14c0*/  I2F.F16 R43, R20 ;  /* 0x00000014002b7306 */ /* 0x000f220000200c00 */
[----:B------:R-:W-:Y:S01]  /*14d0*/  IADD3 R7, PT, PT, R6, 0x1, R7 ;  /* 0x0000000106077810 */ /* 0x000fe20007ffe007 */
[----:B------:R-:W-:-:S05]  /*14e0*/  IMAD R6, R17, R17, R17 ;  /* 0x0000001111067224 */ /* 0x000fca00078e0211 */
[----:B------:R-:W-:Y:S01]  /*14f0*/  IADD3 R6, PT, PT, R17, 0x1, R6 ;  /* 0x0000000111067810 */ /* 0x000fe20007ffe006 */
        /* <DEDUP_REMOVED lines=8> */
.L_x_1362:
[C---:B-1----:R-:W-:Y:S01]  /*1580*/  ISETP.GT.AND P1, PT, R56.reuse, UR5, PT ;  /* 0x0000000538007c0c */ /* 0x042fe2000bf24270 */
[----:B------:R-:W1:Y:S01]  /*1590*/  LDCU UR13, c[0x0][0x3dc] ;  /* 0x00007b80ff0d77ac */ /* 0x000e620008000800 */
[C---:B------:R-:W-:Y:S01]  /*15a0*/  VIMNMX R4, PT, PT, R56.reuse, UR5, PT ;  /* 0x0000000538047c48 */ /* 0x040fe2000bfe0100 */
[----:B0-----:R-:W-:Y:S01]  /*15b0*/  HFMA2 R13, -RZ, RZ, 0, 0 ;  /* 0x00000000ff0d7431 */ /* 0x001fe200000001ff */
[C---:B--2---:R-:W-:Y:S01]  /*15c0*/  ISETP.GT.AND P3, PT, R56.reuse, UR6, PT ;  /* 0x0000000638007c0c */ /* 0x044fe2000bf64270 */
[----:B------:R-:W-:Y:S01]  /*15d0*/  IMAD.MOV.U32 R6, RZ, RZ, RZ ;  /* 0x000000ffff067224 */ /* 0x000fe200078e00ff */
[----:B------:R-:W-:Y:S02]  /*15e0*/  SHF.R.S32.HI R7, RZ, 0x1f, R4 ;  /* 0x0000001fff077819 */ /* 0x000fe40000011404 */
[----:B------:R-:W-:Y:S02]  /*15f0*/  CS2R R10, SRZ ;  /* 0x00000000000a7805 */ /* 0x000fe4000001ff00 */
[----:B---3--:R-:W-:-:S02]  /*1600*/  ISETP.GT.AND P4, PT, R56, UR10, PT ;  /* 0x0000000a38007c0c */ /* 0x008fc4000bf84270 */
[----:B------:R-:W-:Y:S01]  /*1610*/  LEA.HI R7, R7, R4, RZ, 0x5 ;  /* 0x0000000407077211 */ /* 0x000fe200078f28ff */
[----:B------:R-:W-:Y:S01]  /*1620*/  IMAD.MOV.U32 R4, RZ, RZ, RZ ;  /* 0x000000ffff047224 */ /* 0x000fe200078e00ff */
[C---:B----4-:R-:W-:Y:S02]  /*1630*/  ISETP.GT.AND P5, PT, R56.reuse, UR11, PT ;  /* 0x0000000b38007c0c */ /* 0x050fe4000bfa4270 */
[----:B------:R-:W-:Y:S02]  /*1640*/  ISETP.GT.AND P6, PT, R56, UR12, PT ;  /* 0x0000000c38007c0c */ /* 0x000fe4000bfc4270 */
[----:B------:R-:W-:Y:S01]  /*1650*/  SHF.R.S32.HI R15, RZ, 0x5, R7 ;  /* 0x00000005ff0f7819 */ /* 0x000fe20000011407 */
[----:B-1----:R-:W-:Y:S10]  /*1660*/  @!P1 BRA `(.L_x_1364) ;  /* 0x00000000001c9947 */ /* 0x002ff40003800000 */
[----:B------:R-:W0:Y:S02]  /*1670*/  LDC R7, c[0x0][0x3cc] ;  /* 0x0000f300ff077b82 */ /* 0x000e240000000800 */
[----:B0-----:R-:W-:-:S05]  /*1680*/  VIMNMX R4, PT, PT, R56, R7, PT ;  /* 0x0000000738047248 */ /* 0x001fca0003fe0100 */
[----:B------:R-:W-:-:S05]  /*1690*/  VIADD R4, R4, -UR5 ;  /* 0x8000000504047c36 */ /* 0x000fca0008000000 */
[----:B------:R-:W-:-:S04]  /*16a0*/  SHF.R.S32.HI R7, RZ, 0x1f, R4 ;  /* 0x0000001fff077819 */ /* 0x000fc80000011404 */
[----:B------:R-:W-:-:S04]  /*16b0*/  LEA.HI R7, R7, R4, RZ, 0x5 ;  /* 0x0000000407077211 */ /* 0x000fc800078f28ff */
[----:B------:R-:W-:-:S05]  /*16c0*/  SHF.R.S32.HI R7, RZ, 0x5, R7 ;  /* 0x00000005ff077819 */ /* 0x000fca0000011407 */
[----:B------:R-:W-:-:S07]  /*16d0*/  IMAD R4, R7, 0x6, RZ ;  /* 0x0000000607047824 */ /* 0x000fce00078e02ff */
.L_x_1364:
        /* <DEDUP_REMOVED lines=8> */
.L_x_1365:
        /* <DEDUP_REMOVED lines=8> */
.L_x_1366:
        /* <DEDUP_REMOVED lines=8> */
.L_x_1367:
        /* <DEDUP_REMOVED lines=8> */
.L_x_1368:
[----:B------:R-:W-:Y:S01]  /*18e0*/  VIMNMX R5, PT, PT, R5, UR13, PT ;  /* 0x0000000d05057c48 */ /* 0x000fe2000bfe0100 */
[----:B------:R-:W-:Y:S01]  /*18f0*/  IMAD R4, R15, 0x8, R4 ;  /* 0x000000080f047824 */ /* 0x000fe200078e0204 */
[----:B------:R-:W-:Y:S02]  /*1900*/  PRMT R52, RZ, 0x5410, RZ ;  /* 0x00005410ff347816 */ /* 0x000fe400000000ff */
        /* <DEDUP_REMOVED lines=10> */
[----:B------:R-:W-:Y:S01]  /*19b0*/  PRMT R45, RZ, 0x5410, RZ ;  /* 0x00005410ff2d7816 */ /* 0x000fe200000000ff */
[----:B------:R-:W-:Y:S06]  /*19c0*/  @!P1 BRA `(.L_x_1369) ;  /* 0x0000001000f09947 */ /* 0x000fec0003800000 */
[----:B------:R-:W0:Y:S01]  /*19d0*/  S2UR UR5, SR_CgaCtaId ;  /* 0x00000000000579c3 */ /* 0x000e220000008800 */
[----:B------:R-:W1:Y:S01]  /*19e0*/  LDCU.64 UR10, c[0x0][0x388] ;  /* 0x00007100ff0a77ac */ /* 0x000e620008000a00 */
[----:B------:R-:W-:Y:S02]  /*19f0*/  PRMT R4, R3, 0x9910, RZ ;  /* 0x0000991003047816 */ /* 0x000fe400000000ff */
[----:B------:R-:W-:Y:S01]  /*1a00*/  SHF.R.S32.HI R3, RZ, 0x1f, R59 ;  /* 0x0000001fff037819 */ /* 0x000fe2000001143b */
[----:B------:R-:W-:Y:S01]  /*1a10*/  UMOV UR4, 0x400 ;  /* 0x0000040000047882 */ /* 0x000fe20000000000 */
[----:B------:R-:W-:Y:S02]  /*1a20*/  IADD3 R59, P1, PT, R2, R59, RZ ;  /* 0x0000003b023b7210 */ /* 0x000fe40007f3e0ff */
[----:B------:R-:W-:Y:S02]  /*1a30*/  PRMT R5, R0, 0x9910, RZ ;  /* 0x0000991000057816 */ /* 0x000fe400000000ff */
[----:B------:R-:W-:-:S02]  /*1a40*/  MOV R0, R4 ;  /* 0x0000000400007202 */ /* 0x000fc40000000f00 */
[----:B------:R-:W-:Y:S01]  /*1a50*/  LEA.HI.X.SX32 R4, R2, R3, 0x1, P1 ;  /* 0x0000000302047211 */ /* 0x000fe200008f0eff */
[----:B------:R-:W-:Y:S01]  /*1a60*/  IMAD.MOV.U32 R2, RZ, RZ, R5 ;  /* 0x000000ffff027224 */ /* 0x000fe200078e0005 */
[----:B------:R-:W-:Y:S02]  /*1a70*/  ISETP.NE.AND P1, PT, R0, RZ, PT ;  /* 0x000000ff0000720c */ /* 0x000fe40003f25270 */
[----:B------:R-:W-:Y:S02]  /*1a80*/  ISETP.EQ.OR P0, PT, R55, 0x3, P0 ;  /* 0x000000033700780c */ /* 0x000fe40000702670 */
[----:B------:R-:W-:Y:S02]  /*1a90*/  ISETP.NE.AND P3, PT, R2, RZ, PT ;  /* 0x000000ff0200720c */ /* 0x000fe40003f65270 */
[----:B-1----:R-:W-:Y:S02]  /*1aa0*/  LEA R58, P2, R59, UR10, 0x2 ;  /* 0x0000000a3b3a7c11 */ /* 0x002fe4000f8410ff */
[----:B------:R-:W-:Y:S01]  /*1ab0*/  VIMNMX R53, PT, PT, R53, UR13, PT ;  /* 0x0000000d35357c48 */ /* 0x000fe2000bfe0100 */
[----:B0-----:R-:W-:Y:S01]  /*1ac0*/  ULEA UR4, UR5, UR4, 0x18 ;  /* 0x0000000405047291 */ /* 0x001fe2000f8ec0ff */
[----:B------:R-:W-:-:S02]  /*1ad0*/  LEA.HI.X R59, R59, UR11, R4, 0x2, P2 ;  /* 0x0000000b3b3b7c11 */ /* 0x000fc400090f1404 */
[----:B------:R-:W-:Y:S01]  /*1ae0*/  PRMT R52, RZ, 0x7610, R52 ;  /* 0x00007610ff347816 */ /* 0x000fe20000000034 */
[----:B------:R-:W-:-:S12]  /*1af0*/  UIADD3 UR4, UPT, UPT, UR4, 0x80, URZ ;  /* 0x0000008004047890 */ /* 0x000fd8000fffe0ff */
.L_x_1374:
[----:B------:R-:W2:Y:S01]  /*1b00*/  LDG.E.128.CONSTANT R4, desc[UR8][R58.64] ;  /* 0x000000083a047981 */ /* 0x000ea2000c1e9d00 */
[----:B------:R-:W-:Y:S01]  /*1b10*/  IMAD.MOV.U32 R0, RZ, RZ, 0x3400 ;  /* 0x00003400ff007424 */ /* 0x000fe200078e00ff */
[----:B------:R-:W-:Y:S01]  /*1b20*/  ISETP.NE.AND P4, PT, R54, RZ, PT ;  /* 0x000000ff3600720c */ /* 0x000fe20003f85270 */
[----:B------:R-:W-:Y:S01]  /*1b30*/  IMAD.MOV.U32 R14, RZ, RZ, 0x2c00 ;  /* 0x00002c00ff0e7424 */ /* 0x000fe200078e00ff */
[----:B------:R-:W-:Y:S01]  /*1b40*/  ISETP.NE.AND P2, PT, R55, 0x1, PT ;  /* 0x000000013700780c */ /* 0x000fe20003f45270 */
[----:B------:R-:W-:Y:S01]  /*1b50*/  IMAD.MOV.U32 R30, RZ, RZ, 0x2400 ;  /* 0x00002400ff1e7424 */ /* 0x000fe200078e00ff */
[C---:B--2---:R-:W-:Y:S02]  /*1b60*/  LOP3.LUT R16, R4.reuse, 0x30003, RZ, 0xc0, !PT ;  /* 0x0003000304107812 */ /* 0x044fe400078ec0ff */
[C---:B------:R-:W-:Y:S02]  /*1b70*/  LOP3.LUT R2, R4.reuse, 0xc000c, RZ, 0xc0, !PT ;  /* 0x000c000c04027812 */ /* 0x040fe400078ec0ff */
[----:B------:R-:W-:-:S02]  /*1b80*/  LOP3.LUT R9, R4, 0x300030, RZ, 0xc0, !PT ;  /* 0x0030003004097812 */ /* 0x000fc400078ec0ff */
[----:B------:R-:W-:Y:S02]  /*1b90*/  LOP3.LUT R24, R4, 0xc000c0, RZ, 0xc0, !PT ;  /* 0x00c000c004187812 */ /* 0x000fe400078ec0ff */
[----:B------:R-:W-:Y:S02]  /*1ba0*/  SHF.R.U32.HI R17, RZ, 0x8, R4 ;  /* 0x00000008ff117819 */ /* 0x000fe40000011604 */
[C---:B-----5:R-:W-:Y:S02]  /*1bb0*/  LOP3.LUT R19, R6.reuse, 0x30003, RZ, 0xc0, !PT ;  /* 0x0003000306137812 */ /* 0x060fe400078ec0ff */
[C---:B------:R-:W-:Y:S02]  /*1bc0*/  LOP3.LUT R4, R6.reuse, 0xc000c, RZ, 0xc0, !PT ;  /* 0x000c000c06047812 */ /* 0x040fe400078ec0ff */
[C---:B------:R-:W-:Y:S02]  /*1bd0*/  LOP3.LUT R10, R6.reuse, 0x300030, RZ, 0xc0, !PT ;  /* 0x00300030060a7812 */ /* 0x040fe400078ec0ff */
[----:B------:R-:W-:-:S02]  /*1be0*/  LOP3.LUT R25, R6, 0xc000c0, RZ, 0xc0, !PT ;  /* 0x00c000c006197812 */ /* 0x000fc400078ec0ff */
[----:B------:R-:W-:Y:S02]  /*1bf0*/  SHF.R.U32.HI R21, RZ, 0x8, R6 ;  /* 0x00000008ff157819 */ /* 0x000fe40000011606 */
[----:B------:R-:W-:Y:S02]  /*1c00*/  SHF.R.U32.HI R20, RZ, 0x8, R5 ;  /* 0x00000008ff147819 */ /* 0x000fe40000011605 */
[----:B------:R-:W-:Y:S02]  /*1c10*/  LOP3.LUT R6, R7, 0xc000c, RZ, 0xc0, !PT ;  /* 0x000c000c07067812 */ /* 0x000fe400078ec0ff */
[C---:B------:R-:W-:Y:S02]  /*1c20*/  LOP3.LUT R18, R5.reuse, 0x30003, RZ, 0xc0, !PT ;  /* 0x0003000305127812 */ /* 0x040fe400078ec0ff */
[C---:B------:R-:W-:Y:S02]  /*1c30*/  LOP3.LUT R3, R5.reuse, 0xc000c, RZ, 0xc0, !PT ;  /* 0x000c000c05037812 */ /* 0x040fe400078ec0ff */
[----:B------:R-:W-:-:S02]  /*1c40*/  LOP3.LUT R8, R5, 0x300030, RZ, 0xc0, !PT ;  /* 0x0030003005087812 */ /* 0x000fc400078ec0ff */
[----:B------:R-:W-:Y:S02]  /*1c50*/  LOP3.LUT R15, R5, 0xc000c0, RZ, 0xc0, !PT ;  /* 0x00c000c0050f7812 */ /* 0x000fe400078ec0ff */
[----:B------:R-:W-:Y:S02]  /*1c60*/  SHF.R.U32.HI R23, RZ, 0x8, R7 ;  /* 0x00000008ff177819 */ /* 0x000fe40000011607 */
[----:B------:R-:W-:Y:S02]  /*1c70*/  LOP3.LUT R39, R2, 0x64006400, RZ, 0xfc, !PT ;  /* 0x6400640002277812 */ /* 0x000fe400078efcff */
[----:B------:R-:W-:Y:S02]  /*1c80*/  LOP3.LUT R5, R4, 0x64006400, RZ, 0xfc, !PT ;  /* 0x6400640004057812 */ /* 0x000fe400078efcff */
[----:B------:R-:W-:Y:S01]  /*1c90*/  LOP3.LUT R2, R17, 0xc000c, RZ, 0xc0, !PT ;  /* 0x000c000c11027812 */ /* 0x000fe200078ec0ff */
[----:B------:R-:W-:Y:S01]  /*1ca0*/  HFMA2 R39, R39, R0.H0_H0, -258, -258 ;  /* 0xdc08dc0827277431 */ /* 0x000fe20000040000 */
[----:B------:R-:W-:-:S02]  /*1cb0*/  LOP3.LUT R29, R6, 0x64006400, RZ, 0xfc, !PT ;  /* 0x64006400061d7812 */ /* 0x000fc400078efcff */
[----:B------:R-:W-:Y:S02]  /*1cc0*/  LOP3.LUT R4, R20, 0xc000c, RZ, 0xc0, !PT ;  /* 0x000c000c14047812 */ /* 0x000fe400078ec0ff */
[C---:B------:R-:W-:Y:S02]  /*1cd0*/  LOP3.LUT R22, R7.reuse, 0x30003, RZ, 0xc0, !PT ;  /* 0x0003000307167812 */ /* 0x040fe400078ec0ff */
[C---:B------:R-:W-:Y:S02]  /*1ce0*/  LOP3.LUT R11, R7.reuse, 0x300030, RZ, 0xc0, !PT ;  /* 0x00300030070b7812 */ /* 0x040fe400078ec0ff */
[----:B------:R-:W-:Y:S02]  /*1cf0*/  LOP3.LUT R26, R7, 0xc000c0, RZ, 0xc0, !PT ;  /* 0x00c000c0071a7812 */ /* 0x000fe400078ec0ff */
[----:B------:R-:W-:Y:S02]  /*1d00*/  LOP3.LUT R6, R21, 0xc000c, RZ, 0xc0, !PT ;  /* 0x000c000c15067812 */ /* 0x000fe400078ec0ff */
        /* <DEDUP_REMOVED lines=118> */
.L_x_1370:
[----:B------:R-:W-:Y:S05]  /*2470*/  @!P2 BRA `(.L_x_1371) ;  /* 0x00000008002ca947 */ /* 0x000fea0003800000 */
[----:B------:R-:W-:Y:S01]  /*2480*/  ISETP.NE.AND P4, PT, R55, 0x2, PT ;  /* 0x000000023700780c */ /* 0x000fe20003f85270 */
[----:B------:R-:W-:-:S12]  /*2490*/  @!P1 BRA `(.L_x_1372) ;  /* 0x0000000000b09947 */ /* 0x000fd80003800000 */
        /* <DEDUP_REMOVED lines=44> */
.L_x_1372:
[----:B------:R-:W-:Y:S05]  /*2760*/  @!P4 BRA `(.L_x_1371) ;  /* 0x000000040070c947 */ /* 0x000fea0003800000 */
[----:B------:R-:W-:Y:S05]  /*2770*/  @!P3 BRA `(.L_x_1373) ;  /* 0x0000000000b0b947 */ /* 0x000fea0003800000 */
[----:B------:R-:W0:Y:S01]  /*2780*/  LDS.128 R16, [UR4] ;  /* 0x00000004ff107984 */ /* 0x000e220008000c00 */
[----:B------:R-:W-:Y:S02]  /*2790*/  PRMT R44, R44, 0x5410, R43 ;  /* 0x000054102c2c7816 */ /* 0x000fe4000000002b */
[----:B------:R-:W-:Y:S01]  /*27a0*/  PRMT R42, R42, 0x5410, R41 ;  /* 0x000054102a2a7816 */ /* 0x000fe20000000029 */
        /* <DEDUP_REMOVED lines=41> */
.L_x_1373:
[----:B------:R-:W-:Y:S05]  /*2a40*/  @P0 BRA `(.L_x_1371) ;  /* 0x0000000000b80947 */ /* 0x000fea0003800000 */
[----:B------:R-:W0:Y:S01]  /*2a50*/  LDS.128 R16, [UR4+0x40] ;  /* 0x00004004ff107984 */ /* 0x000e220008000c00 */
[----:B------:R-:W-:Y:S01]  /*2a60*/  MOV R57, R32 ;  /* 0x0000002000397202 */ /* 0x000fe20000000f00 */
[----:B------:R-:W-:Y:S01]  /*2a70*/  IMAD.MOV.U32 R61, RZ, RZ, R33 ;  /* 0x000000ffff3d7224 */ /* 0x000fe200078e0021 */
        /* <DEDUP_REMOVED lines=43> */
.L_x_1371:
[----:B------:R-:W0:Y:S01]  /*2d30*/  LDC R9, c[0x0][0x3ac] ;  /* 0x0000eb00ff097b82 */ /* 0x000e220000000800 */
[----:B------:R-:W-:Y:S01]  /*2d40*/  VIADD R56, R56, 0x10 ;  /* 0x0000001038387836 */ /* 0x000fe20000000000 */
[----:B------:R-:W-:-:S04]  /*2d50*/  UIADD3 UR4, UPT, UPT, UR4, 0x20, URZ ;  /* 0x0000002004047890 */ /* 0x000fc8000fffe0ff */
[----:B------:R-:W-:Y:S01]  /*2d60*/  ISETP.GE.AND P4, PT, R56, R53, PT ;  /* 0x000000353800720c */ /* 0x000fe20003f86270 */
[----:B0-----:R-:W-:-:S12]  /*2d70*/  IMAD.WIDE R58, R9, 0x4, R58 ;  /* 0x00000004093a7825 */ /* 0x001fd800078e023a */
[----:B------:R-:W-:Y:S05]  /*2d80*/  @!P4 BRA `(.L_x_1374) ;  /* 0xffffffec005cc947 */ /* 0x000fea000383ffff */
.L_x_1369:
[----:B------:R-:W0:Y:S01]  /*2d90*/  S2R R0, SR_CTAID.X ;  /* 0x0000000000007919 */ /* 0x000e220000002500 */
[----:B------:R-:W1:Y:S01]  /*2da0*/  LDC.64 R4, c[0x0][0x3a0] ;  /* 0x0000e800ff047b82 */ /* 0x000e620000000a00 */
[----:B------:R-:W0:Y:S02]  /*2db0*/  S2R R3, SR_TID.X ;  /* 0x0000000000037919 */ /* 0x000e240000002100 */
[----:B0-----:R-:W-:-:S04]  /*2dc0*/  IMAD R0, R0, 0x20, R3 ;  /* 0x0000002000007824 */ /* 0x001fc800078e0203 */
[----:B------:R-:W-:-:S04]  /*2dd0*/  IMAD.SHL.U32 R0, R0, 0x4, RZ ;  /* 0x0000000400007824 */ /* 0x000fc800078e00ff */
[----:B------:R-:W-:-:S04]  /*2de0*/  IMAD R3, R9, UR7, R0 ;  /* 0x0000000709037c24 */ /* 0x000fc8000f8e0200 */
        /* <DEDUP_REMOVED lines=8> */
.L_x_1378:
[----:B------:R-:W0:Y:S02]  /*2e70*/  LDS R2, [R0] ;  /* 0x0000000000027984 */ /* 0x000e240000000800 */
[----:B0-----:R-:W-:-:S05]  /*2e80*/  HFMA2 R3, R2, 1, 1, R52 ;  /* 0x3c003c0002037831 */ /* 0x001fca0000000034 */
[----:B------:R-:W0:Y:S02]  /*2e90*/  ATOMS.CAST.SPIN P0, [R0], R2, R3 ;  /* 0x000000020000758d */ /* 0x000e240001800003 */
[----:B0-----:R-:W-:Y:S05]  /*2ea0*/  @!P0 BRA `(.L_x_1378) ;  /* 0xfffffffc00f08947 */ /* 0x001fea000383ffff */
[----:B------:R-:W-:Y:S05]  /*2eb0*/  BRA `(.L_x_1376) ;  /* 0x00000000000c7947 */ /* 0x000fea0003800000 */
.L_x_1377:
[----:B------:R-:W2:Y:S02]  /*2ec0*/  LD.E R0, desc[UR8][R4.64] ;  /* 0x0000000804007980 */ /* 0x000ea4000c101900 */
[----:B--2---:R-:W-:-:S05]  /*2ed0*/  IMAD.IADD R3, R52, 0x1, R0 ;  /* 0x0000000134037824 */ /* 0x004fca00078e0200 */
[----:B------:R0:W-:Y:S02]  /*2ee0*/  ST.E desc[UR8][R4.64], R3 ;  /* 0x0000000304007985 */ /* 0x0001e4000c101908 */
.L_x_1376:
[----:B------:R-:W-:Y:S05]  /*2ef0*/  BSYNC.RECONVERGENT B0 ;  /* 0x0000000000007941 */ /* 0x000fea0003800200 */
.L_x_1375:
[----:B------:R1:W-:Y:S01]  /*2f00*/  ATOM.E.ADD.F16x2.RN.STRONG.GPU P0, RZ, desc[UR8][R4.64+0x4], R51 ;  /* 0x8000043304ff79a2 */ /* 0x0003e2000c10e108 */
[----:B------:R-:W-:Y:S04]  /*2f10*/  BSSY.RECONVERGENT B0, `(.L_x_1379) ;  /* 0x000000e000007945 */ /* 0x000fe80003800200 */
[----:B-1----:R-:W-:Y:S05]  /*2f20*/  @P0 BRA `(.L_x_1380) ;  /* 0x0000000000300947 */ /* 0x002fea0003800000 */
[----:B------:R-:W1:Y:S02]  /*2f30*/  QSPC.E.S P0, RZ, [R4+0x4] ;  /* 0x0000040004ff73aa */ /* 0x000e640000000500 */
[----:B-1----:R-:W-:Y:S05]  /*2f40*/  @!P0 BRA `(.L_x_1381) ;  /* 0x00000000001c8947 */ /* 0x002fea0003800000 */
[----:B------:R-:W-:-:S05]  /*2f50*/  IMAD.MOV.U32 R2, RZ, RZ, R4 ;  /* 0x000000ffff027224 */ /* 0x000fca00078e0004 */
[----:B------:R-:W-:-:S07]  /*2f60*/  MOV R0, R2 ;  /* 0x0000000200007202 */ /* 0x000fce0000000f00 */
.L_x_1382:
[----:B------:R-:W0:Y:S02]  /*2f70*/  LDS R2, [R0+0x4] ;  /* 0x0000040000027984 */ /* 0x000e240000000800 */
[----:B0-----:R-:W-:-:S05]  /*2f80*/  HADD2 R3, R2, R51 ;  /* 0x0000003302037230 */ /* 0x001fca0000000000 */
[----:B------:R-:W0:Y:S02]  /*2f90*/  ATOMS.CAST.SPIN P0, [R0+0x4], R2, R3 ;  /* 0x000004020000758d */ /* 0x000e240001800003 */
[----:B0-----:R-:W-:Y:S05]  /*2fa0*/  @!P0 BRA `(.L_x_1382) ;  /* 0xfffffffc00f08947 */ /* 0x001fea000383ffff */
[----:B------:R-:W-:Y:S05]  /*2fb0*/  BRA `(.L_x_1380) ;  /* 0x00000000000c7947 */ /* 0x000fea0003800000 */
.L_x_1381:
[----:B------:R-:W0:Y:S02]  /*2fc0*/  LD.E R0, desc[UR8][R4.64+0x4] ;  /* 0x0000040804007980 */ /* 0x000e24000c101900 */
[----:B0-----:R-:W-:-:S05]  /*2fd0*/  IMAD.IADD R3, R51, 0x1, R0 ;  /* 0x0000000133037824 */ /* 0x001fca00078e0200 */
[----:B------:R1:W-:Y:S02]  /*2fe0*/  ST.E desc[UR8][R4.64+0x4], R3 ;  /* 0x0000040304007985 */ /* 0x0003e4000c101908 */
.L_x_1380:
[----:B------:R-:W-:Y:S05]  /*2ff0*/  BSYNC.RECONVERGENT B0 ;  /* 0x0000000000007941 */ /* 0x000fea0003800200 */
.L_x_1379:
        /* <DEDUP_REMOVED lines=9> */
.L_x_1386:
[----:B------:R-:W0:Y:S02]  /*3090*/  LDS R2, [R0] ;  /* 0x0000000000027984 */ /* 0x000e240000000800 */
[----:B0-----:R-:W-:-:S05]  /*30a0*/  HFMA2 R3, R2, 1, 1, R50 ;  /* 0x3c003c0002037831 */ /* 0x001fca0000000032 */
[----:B------:R-:W0:Y:S02]  /*30b0*/  ATOMS.CAST.SPIN P0, [R0], R2, R3 ;  /* 0x000000020000758d */ /* 0x000e240001800003 */
[----:B0-----:R-:W-:Y:S05]  /*30c0*/  @!P0 BRA `(.L_x_1386) ;  /* 0xfffffffc00f08947 */ /* 0x001fea000383ffff */
[----:B------:R-:W-:Y:S05]  /*30d0*/  BRA `(.L_x_1384) ;  /* 0x00000000000c7947 */ /* 0x000fea0003800000 */
.L_x_1385:
[----:B------:R-:W2:Y:S02]  /*30e0*/  LD.E R0, desc[UR8][R4.64] ;  /* 0x0000000804007980 */ /* 0x000ea4000c101900 */
[----:B--2---:R-:W-:-:S05]  /*30f0*/  IADD3 R3, PT, PT, R50, R0, RZ ;  /* 0x0000000032037210 */ /* 0x004fca0007ffe0ff */
[----:B------:R0:W-:Y:S02]  /*3100*/  ST.E desc[UR8][R4.64], R3 ;  /* 0x0000000304007985 */ /* 0x0001e4000c101908 */
.L_x_1384:
[----:B------:R-:W-:Y:S05]  /*3110*/  BSYNC.RECONVERGENT B0 ;  /* 0x0000000000007941 */ /* 0x000fea0003800200 */
.L_x_1383:
[----:B------:R1:W-:Y:S01]  /*3120*/  ATOM.E.ADD.F16x2.RN.STRONG.GPU P0, RZ, desc[UR8][R4.64+0x4], R49 ;  /* 0x8000043104ff79a2 */ /* 0x0003e2000c10e108 */
[----:B------:R-:W-:Y:S04]  /*3130*/  BSSY.RECONVERGENT B0, `(.L_x_1387) ;  /* 0x000000e000007945 */ /* 0x000fe80003800200 */
[----:B-1----:R-:W-:Y:S05]  /*3140*/  @P0 BRA `(.L_x_1388) ;  /* 0x0000000000300947 */ /* 0x002fea0003800000 */
[----:B------:R-:W1:Y:S02]  /*3150*/  QSPC.E.S P0, RZ, [R4+0x4] ;  /* 0x0000040004ff73aa */ /* 0x000e640000000500 */
[----:B-1----:R-:W-:Y:S05]  /*3160*/  @!P0 BRA `(.L_x_1389) ;  /* 0x00000000001c8947 */ /* 0x002fea0003800000 */
[----:B------:R-:W-:-:S05]  /*3170*/  IMAD.MOV.U32 R2, RZ, RZ, R4 ;  /* 0x000000ffff027224 */ /* 0x000fca00078e0004 */
[----:B------:R-:W-:-:S07]  /*3180*/  MOV R0, R2 ;  /* 0x0000000200007202 */ /* 0x000fce0000000f00 */
.L_x_1390:
[----:B------:R-:W0:Y:S02]  /*3190*/  LDS R2, [R0+0x4] ;  /* 0x0000040000027984 */ /* 0x000e240000000800 */
[----:B0-----:R-:W-:-:S05]  /*31a0*/  HADD2 R3, R2, R49 ;  /* 0x0000003102037230 */ /* 0x001fca0000000000 */
[----:B------:R-:W0:Y:S02]  /*31b0*/  ATOMS.CAST.SPIN P0, [R0+0x4], R2, R3 ;  /* 0x000004020000758d */ /* 0x000e240001800003 */
[----:B0-----:R-:W-:Y:S05]  /*31c0*/  @!P0 BRA `(.L_x_1390) ;  /* 0xfffffffc00f08947 */ /* 0x001fea000383ffff */
[----:B------:R-:W-:Y:S05]  /*31d0*/  BRA `(.L_x_1388) ;  /* 0x00000000000c7947 */ /* 0x000fea0003800000 */
.L_x_1389:
[----:B------:R-:W0:Y:S02]  /*31e0*/  LD.E R0, desc[UR8][R4.64+0x4] ;  /* 0x0000040804007980 */ /* 0x000e24000c101900 */
[----:B0-----:R-:W-:-:S05]  /*31f0*/  IMAD.IADD R3, R49, 0x1, R0 ;  /* 0x0000000131037824 */ /* 0x001fca00078e0200 */
[----:B------:R1:W-:Y:S02]  /*3200*/  ST.E desc[UR8][R4.64+0x4], R3 ;  /* 0x0000040304007985 */ /* 0x0003e4000c101908 */
.L_x_1388:
[----:B------:R-:W-:Y:S05]  /*3210*/  BSYNC.RECONVERGENT B0 ;  /* 0x0000000000007941 */ /* 0x000fea0003800200 */
.L_x_1387:
        /* <DEDUP_REMOVED lines=10> */
.L_x_1394:
[----:B------:R-:W0:Y:S02]  /*32c0*/  LDS R2, [R0] ;  /* 0x0000000000027984 */ /* 0x000e240000000800 */
[----:B0-----:R-:W-:-:S05]  /*32d0*/  HFMA2 R3, R2, 1, 1, R48 ;  /* 0x3c003c0002037831 */ /* 0x001fca0000000030 */
[----:B------:R-:W0:Y:S02]  /*32e0*/  ATOMS.CAST.SPIN P0, [R0], R2, R3 ;  /* 0x000000020000758d */ /* 0x000e240001800003 */
[----:B0-----:R-:W-:Y:S05]  /*32f0*/  @!P0 BRA `(.L_x_1394) ;  /* 0xfffffffc00f08947 */ /* 0x001fea000383ffff */
[----:B------:R-:W-:Y:S05]  /*3300*/  BRA `(.L_x_1392) ;  /* 0x00000000000c7947 */ /* 0x000fea0003800000 */
.L_x_1393:
[----:B------:R-:W2:Y:S02]  /*3310*/  LD.E R0, desc[UR8][R4.64] ;  /* 0x0000000804007980 */ /* 0x000ea4000c101900 */
[----:B--2---:R-:W-:-:S05]  /*3320*/  IADD3 R3, PT, PT, R48, R0, RZ ;  /* 0x0000000030037210 */ /* 0x004fca0007ffe0ff */
[----:B------:R0:W-:Y:S02]  /*3330*/  ST.E desc[UR8][R4.64], R3 ;  /* 0x0000000304007985 */ /* 0x0001e4000c101908 */
.L_x_1392:
[----:B------:R-:W-:Y:S05]  /*3340*/  BSYNC.RECONVERGENT B0 ;  /* 0x0000000000007941 */ /* 0x000fea0003800200 */
.L_x_1391:
[----:B------:R1:W-:Y:S01]  /*3350*/  ATOM.E.ADD.F16x2.RN.STRONG.GPU P0, RZ, desc[UR8][R4.64+0x4], R47 ;  /* 0x8000042f04ff79a2 */ /* 0x0003e2000c10e108 */
[----:B------:R-:W-:Y:S04]  /*3360*/  BSSY.RECONVERGENT B0, `(.L_x_1395) ;  /* 0x000000e000007945 */ /* 0x000fe80003800200 */
[----:B-1----:R-:W-:Y:S05]  /*3370*/  @P0 BRA `(.L_x_1396) ;  /* 0x0000000000300947 */ /* 0x002fea0003800000 */
[----:B------:R-:W1:Y:S02]  /*3380*/  QSPC.E.S P0, RZ, [R4+0x4] ;  /* 0x0000040004ff73aa */ /* 0x000e640000000500 */
[----:B-1----:R-:W-:Y:S05]  /*3390*/  @!P0 BRA `(.L_x_1397) ;  /* 0x00000000001c8947 */ /* 0x002fea0003800000 */
[----:B------:R-:W-:-:S05]  /*33a0*/  IMAD.MOV.U32 R2, RZ, RZ, R4 ;  /* 0x000000ffff027224 */ /* 0x000fca00078e0004 */
[----:B------:R-:W-:-:S07]  /*33b0*/  MOV R0, R2 ;  /* 0x0000000200007202 */ /* 0x000fce0000000f00 */
.L_x_1398:
[----:B------:R-:W0:Y:S02]  /*33c0*/  LDS R2, [R0+0x4] ;  /* 0x0000040000027984 */ /* 0x000e240000000800 */
[----:B0-----:R-:W-:-:S05]  /*33d0*/  HADD2 R3, R2, R47 ;  /* 0x0000002f02037230 */ /* 0x001fca0000000000 */
[----:B------:R-:W0:Y:S02]  /*33e0*/  ATOMS.CAST.SPIN P0, [R0+0x4], R2, R3 ;  /* 0x000004020000758d */ /* 0x000e240001800003 */
[----:B0-----:R-:W-:Y:S05]  /*33f0*/  @!P0 BRA `(.L_x_1398) ;  /* 0xfffffffc00f08947 */ /* 0x001fea000383ffff */
[----:B------:R-:W-:Y:S05]  /*3400*/  BRA `(.L_x_1396) ;  /* 0x00000000000c7947 */ /* 0x000fea0003800000 */
.L_x_1397:
[----:B------:R-:W0:Y:S02]  /*3410*/  LD.E R0, desc[UR8][R4.64+0x4] ;  /* 0x0000040804007980 */ /* 0x000e24000c101900 */
[----:B0-----:R-:W-:-:S05]  /*3420*/  IMAD.IADD R3, R47, 0x1, R0 ;  /* 0x000000012f037824 */ /* 0x001fca00078e0200 */
[----:B------:R1:W-:Y:S02]  /*3430*/  ST.E desc[UR8][R4.64+0x4], R3 ;  /* 0x0000040304007985 */ /* 0x0003e4000c101908 */
.L_x_1396:
[----:B------:R-:W-:Y:S05]  /*3440*/  BSYNC.RECONVERGENT B0 ;  /* 0x0000000000007941 */ /* 0x000fea0003800200 */
.L_x_1395:
        /* <DEDUP_REMOVED lines=10> */
.L_x_1402:
[----:B------:R-:W0:Y:S02]  /*34f0*/  LDS R2, [R0] ;  /* 0x0000000000027984 */ /* 0x000e240000000800 */
[----:B0-----:R-:W-:-:S05]  /*3500*/  HFMA2 R3, R2, 1, 1, R46 ;  /* 0x3c003c0002037831 */ /* 0x001fca000000002e */
[----:B------:R-:W0:Y:S02]  /*3510*/  ATOMS.CAST.SPIN P0, [R0], R2, R3 ;  /* 0x000000020000758d */ /* 0x000e240001800003 */
[----:B0-----:R-:W-:Y:S05]  /*3520*/  @!P0 BRA `(.L_x_1402) ;  /* 0xfffffffc00f08947 */ /* 0x001fea000383ffff */
[----:B------:R-:W-:Y:S05]  /*3530*/  BRA `(.L_x_1400) ;  /* 0x00000000000c7947 */ /* 0x000fea0003800000 */
.L_x_1401:
[----:B------:R-:W2:Y:S02]  /*3540*/  LD.E R0, desc[UR8][R4.64] ;  /* 0x0000000804007980 */ /* 0x000ea4000c101900 */
[----:B--2---:R-:W-:-:S05]  /*3550*/  IADD3 R3, PT, PT, R46, R0, RZ ;  /* 0x000000002e037210 */ /* 0x004fca0007ffe0ff */
[----:B------:R0:W-:Y:S02]  /*3560*/  ST.E desc[UR8][R4.64], R3 ;  /* 0x0000000304007985 */ /* 0x0001e4000c101908 */
.L_x_1400:
[----:B------:R-:W-:Y:S05]  /*3570*/  BSYNC.RECONVERGENT B0 ;  /* 0x0000000000007941 */ /* 0x000fea0003800200 */
.L_x_1399:
[----:B------:R1:W-:Y:S02]  /*3580*/  ATOM.E.ADD.F16x2.RN.STRONG.GPU P0, RZ, desc[UR8][R4.64+0x4], R45 ;  /* 0x8000042d04ff79a2 */ /* 0x0003e4000c10e108 */
[----:B-1----:R-:W-:Y:S05]  /*3590*/  @P0 EXIT ;  /* 0x000000000000094d */ /* 0x002fea0003800000 */
[----:B------:R-:W1:Y:S02]  /*35a0*/  QSPC.E.S P0, RZ, [R4+0x4] ;  /* 0x0000040004ff73aa */ /* 0x000e640000000500 */
[----:B-1----:R-:W-:Y:S05]  /*35b0*/  @!P0 BRA `(.L_x_1403) ;  /* 0x00000000001c8947 */ /* 0x002fea0003800000 */
[----:B------:R-:W-:-:S05]  /*35c0*/  IMAD.MOV.U32 R2, RZ, RZ, R4 ;  /* 0x000000ffff027224 */ /* 0x000fca00078e0004 */
[----:B------:R-:W-:-:S07]  /*35d0*/  MOV R0, R2 ;  /* 0x0000000200007202 */ /* 0x000fce0000000f00 */
.L_x_1404:
[----:B------:R-:W0:Y:S02]  /*35e0*/  LDS R2, [R0+0x4] ;  /* 0x0000040000027984 */ /* 0x000e240000000800 */
[----:B0-----:R-:W-:-:S05]  /*35f0*/  HADD2 R3, R2, R45 ;  /* 0x0000002d02037230 */ /* 0x001fca0000000000 */
[----:B------:R-:W0:Y:S02]  /*3600*/  ATOMS.CAST.SPIN P0, [R0+0x4], R2, R3 ;  /* 0x000004020000758d */ /* 0x000e240001800003 */
[----:B0-----:R-:W-:Y:S05]  /*3610*/  @!P0 BRA `(.L_x_1404) ;  /* 0xfffffffc00f08947 */ /* 0x001fea000383ffff */
[----:B------:R-:W-:Y:S05]  /*3620*/  EXIT ;  /* 0x000000000000794d */ /* 0x000fea0003800000 */
.L_x_1403:
[----:B------:R-:W0:Y:S02]  /*3630*/  LD.E R0, desc[UR8][R4.64+0x4] ;  /* 0x0000040804007980 */ /* 0x000e24000c101900 */
[----:B0-----:R-:W-:-:S05]  /*3640*/  IMAD.IADD R3, R45, 0x1, R0 ;  /* 0x000000012d037824 */ /* 0x001fca00078e0200 */
[----:B------:R-:W-:Y:S01]  /*3650*/  ST.E desc[UR8][R4.64+0x4], R3 ;  /* 0x0000040304007985 */ /* 0x000fe2000c101908 */
[----:B------:R-:W-:Y:S05]  /*3660*/  EXIT ;  /* 0x000000000000794d */ /* 0x000fea0003800000 */
.L_x_1405:
        /* <DEDUP_REMOVED lines=9> */
.L_x_3932:


//--------------------- .text._Z23gemm_half_q_half_kernelILi3ELi32ELb1ELb0ELi64EEvPK6__halfPKjS4_S2_PS0_iiiiPKtS7_iiiiiibS2_i --------------------------
	.section	.text._Z23gemm_half_q_half_kernelILi3ELi32ELb1ELb0ELi64EEvPK6__halfPKjS4_S2_PS0_iiiiPKtS7_iiiiiibS2_i,"ax",@progbits
	.align	128
        .global         _Z23gemm_half_q_half_kernelILi3ELi32ELb1ELb0ELi64EEvPK6__halfPKjS4_S2_PS0_iiiiPKtS7_iiiiiibS2_i
        .type           _Z23gemm_half_q_half_kernelILi3ELi32ELb1ELb0ELi64EEvPK6__halfPKjS4_S2_PS0_iiiiPKtS7_iiiiiibS2_i,@function
        .size           _Z23gemm_half_q_half_kernelILi3ELi32ELb1ELb0ELi64EEvPK6__halfPKjS4_S2_PS0_iiiiPKtS7_iiiiiibS2_i,(.L_x_3933 - _Z23gemm_half_q_half_kernelILi3ELi32ELb1ELb0ELi64EEvPK6__halfPKjS4_S2_PS0_iiiiPKtS7_iiiiiibS2_i)
        .other          _Z23gemm_half_q_half_kernelILi3ELi32ELb1ELb0ELi64EEvPK6__halfPKjS4_S2_PS0_iiiiPKtS7_iiiiiibS2_i,@"STO_CUDA_ENTRY STV_DEFAULT"
_Z23gemm_half_q_half_kernelILi3ELi32ELb1ELb0ELi64EEvPK6__halfPKjS4_S2_PS0_iiiiPKtS7_iiiiiibS2_i:
.text._Z23gemm_half_q_half_kernelILi3ELi32ELb1ELb0ELi64EEvPK6__halfPKjS4_S2_PS0_iiiiPKtS7_iiiiiibS2_i:
[----:B------:R-:W0:Y:S08]  /*0000*/  LDC R1, c[0x0][0x37c] ;  /* 0x0000df00ff017b82 */ /* 0x000e300000000800 */
[----:B------:R-:W1:Y:S01]  /*0010*/  S2UR UR15, SR_CTAID.Y ;  /* 0x00000000000f79c3 */ /* 0x000e620000002600 */
[----:B------:R-:W1:Y:S01]  /*0020*/  LDCU UR14, c[0x0][0x3a8] ;  /* 0x00007500ff0e77ac */ /* 0x000e620008000800 */
[----:B0-----:R-:W-:-:S05]  /*0030*/  VIADD R1, R1, 0xfffffff0 ;  /* 0xfffffff001017836 */ /* 0x001fca0000000000 */
        /* <DEDUP_REMOVED lines=13> */
[----:B------:R-:W-:-:S02]  /*0110*/  UPLOP3.LUT UP0, UPT, UPT, UPT, UPT, 0x80, 0x8 ;  /* 0x000000000008789c */ /* 0x000fc40003f0f070 */
[----:B--2---:R-:W-:Y:S01]  /*0120*/  USHF.L.U32 UR9, UR18, 0x6, URZ ;  /* 0x0000000612097899 */ /* 0x004fe200080006ff */
[----:B----4-:R-:W-:-:S04]  /*0130*/  PRMT R3, R50, 0x7610, R3 ;  /* 0x0000761032037816 */ /* 0x010fc80000000003 */
[----:B-1-3--:R-:W-:Y:S07]  /*0140*/  BRA.U !UP1, `(.L_x_1406) ;  /* 0x0000000109347547 */ /* 0x00afee000b800000 */
[----:B------:R-:W0:Y:S01]  /*0150*/  LDC R7, c[0x0][0x3f0] ;  /* 0x0000fc00ff077b82 */ /* 0x000e220000000800 */
[----:B------:R-:W-:-:S06]  /*0160*/  UISETP.NE.AND UP1, UPT, UR27, 0x2, UPT ;  /* 0x000000021b00788c */ /* 0x000fcc000bf25270 */
[----:B------:R-:W-:Y:S01]  /*0170*/  PLOP3.LUT P0, PT, PT, PT, UP1, 0x80, 0x8 ;  /* 0x000000000008781c */ /* 0x000fe20003f0f018 */
[----:B------:R-:W0:Y:S02]  /*0180*/  LDC.64 R4, c[0x0][0x3e8] ;  /* 0x0000fa00ff047b82 */ /* 0x000e240000000a00 */
[----:B0-----:R-:W-:-:S05]  /*0190*/  IMAD.WIDE R4, R7, 0x2, R4 ;  /* 0x0000000207047825 */ /* 0x001fca00078e0204 */
[----:B------:R-:W2:Y:S01]  /*01a0*/  LDG.E.U16 R49, desc[UR22][R4.64] ;  /* 0x0000001604317981 */ /* 0x000ea2000c1e1500 */
[----:B------:R-:W-:-:S06]  /*01b0*/  IMAD.WIDE R6, R7, 0x2, R4 ;  /* 0x0000000207067825 */ /* 0x000fcc00078e0204 */
[----:B------:R-:W3:Y:S02]  /*01c0*/  @P0 LDG.E.U16 R6, desc[UR22][R6.64] ;  /* 0x0000001606060981 */ /* 0x000ee4000c1e1500 */
[----:B---3--:R-:W-:Y:S02]  /*01d0*/  @P0 R2UR UR4, R6 ;  /* 0x00000000060402ca */ /* 0x008fe400000e0000 */
[----:B--2---:R-:W-:-:S11]  /*01e0*/  LOP3.LUT R3, R49, R50, RZ, 0xfc, !PT ;  /* 0x0000003231037212 */ /* 0x004fd600078efcff */
[----:B------:R-:W-:Y:S01]  /*01f0*/  @P0 LOP3.LUT R8, R3, UR4, RZ, 0xfc, !PT ;  /* 0x0000000403080c12 */ /* 0x000fe2000f8efcff */
[----:B------:R-:W-:-:S03]  /*0200*/  @UP1 UISETP.EQ.AND UP0, UPT, UR4, URZ, UPT ;  /* 0x000000ff0400128c */ /* 0x000fc6000bf02270 */
[----:B------:R-:W-:-:S08]  /*0210*/  @P0 PRMT R3, R8, 0x7610, R3 ;  /* 0x0000761008030816 */ /* 0x000fd00000000003 */
.L_x_1406:
[----:B------:R-:W-:Y:S01]  /*0220*/  PRMT R3, R3, 0x9910, RZ ;  /* 0x0000991003037816 */ /* 0x000fe200000000ff */
[----:B------:R-:W-:Y:S01]  /*0230*/  IMAD.U32 R5, RZ, RZ, UR9 ;  /* 0x00000009ff057e24 */ /* 0x000fe2000f8e00ff */
[----:B------:R-:W0:Y:S01]  /*0240*/  S2UR UR4, SR_CTAID.X ;  /* 0x00000000000479c3 */ /* 0x000e220000002500 */
        /* <DEDUP_REMOVED lines=22> */
[----:B------:R-:W-:-:S05]  /*03b0*/  IMAD R7, R4, 0x3, RZ ;  /* 0x0000000304077824 */ /* 0x000fca00078e02ff */
        /* <DEDUP_REMOVED lines=10> */
[----:B0-----:R-:W-:Y:S02]  /*0460*/  VIADD R3, R3, 0x80 ;  /* 0x0000008003037836 */ /* 0x001fe40000000000 */
[----:B------:R-:W-:-:S06]  /*0470*/  IMAD.IADD R7, R7, 0x1, R0 ;  /* 0x0000000107077824 */ /* 0x000fcc00078e0200 */
[----:B------:R-:W-:Y:S05]  /*0480*/  BRA.U UP1, `(.L_x_1410) ;  /* 0x0000000101ec7547 */ /* 0x000fea000b800000 */
[----:B------:R-:W-:Y:S01]  /*0490*/  UIADD3 UR6, UPT, UPT, URZ, -UR5, URZ ;  /* 0x80000005ff067290 */ /* 0x000fe2000fffe0ff */
[----:B------:R-:W-:-:S03]  /*04a0*/  PLOP3.LUT P0, PT, PT, PT, PT, 0x80, 0x8 ;  /* 0x000000000008781c */ /* 0x000fc60003f0f070 */
[----:B------:R-:W-:-:S09]  /*04b0*/  UISETP.GT.AND UP1, UPT, UR6, 0x3, UPT ;  /* 0x000000030600788c */ /* 0x000fd2000bf24270 */
[----:B------:R-:W-:Y:S05]  /*04c0*/  BRA.U !UP1, `(.L_x_1411) ;  /* 0x0000000109847547 */ /* 0x000fea000b800000 */
[----:B------:R-:W-:-:S13]  /*04d0*/  PLOP3.LUT P0, PT, PT, PT, PT, 0x8, 0x80 ;  /* 0x000000000080781c */ /* 0x000fda0003f0e170 */
.L_x_1412:
        /* <DEDUP_REMOVED lines=15> */
[----:B------:R-:W-:-:S02]  /*05d0*/  LEA.HI.X.SX32 R14, R15, RZ, 0x1, P1 ;  /* 0x000000ff0f0e7211 */ /* 0x000fc400008f0eff */
[----:B------:R-:W-:Y:S01]  /*05e0*/  LEA R10, P3, R11, UR10, 0x1 ;  /* 0x0000000a0b0a7c11 */ /* 0x000fe2000f8608ff */
[----:B------:R-:W3:Y:S01]  /*05f0*/  LDG.E.U16.CONSTANT R8, desc[UR22][R8.64] ;  /* 0x0000001608087981 */ /* 0x000ee2000c1e9500 */
[----:B------:R-:W-:Y:S02]  /*0600*/  LEA R12, P1, R13, UR10, 0x1 ;  /* 0x0000000a0d0c7c11 */ /* 0x000fe4000f8208ff */
[----:B------:R-:W-:Y:S02]  /*0610*/  LEA.HI.X R11, R11, UR11, R16, 0x1, P3 ;  /* 0x0000000b0b0b7c11 */ /* 0x000fe400098f0c10 */
        /* <DEDUP_REMOVED lines=10> */
[----:B0-----:R-:W-:Y:S01]  /*06c0*/  VIADD R3, R3, 0x200 ;  /* 0x0000020003037836 */ /* 0x001fe20000000000 */
[----:B------:R-:W-:Y:S06]  /*06d0*/  BRA.U !UP1, `(.L_x_1412) ;  /* 0xfffffffd09807547 */ /* 0x000fec000b83ffff */
.L_x_1411:
[----:B------:R-:W-:-:S04]  /*06e0*/  UIADD3 UR6, UPT, UPT, URZ, -UR5, URZ ;  /* 0x80000005ff067290 */ /* 0x000fc8000fffe0ff */
[----:B------:R-:W-:-:S09]  /*06f0*/  UISETP.GT.AND UP1, UPT, UR6, 0x1, UPT ;  /* 0x000000010600788c */ /* 0x000fd2000bf24270 */
[----:B------:R-:W-:Y:S05]  /*0700*/  BRA.U !UP1, `(.L_x_1413) ;  /* 0x0000000109447547 */ /* 0x000fea000b800000 */
        /* <DEDUP_REMOVED lines=16> */
[----:B0-----:R-:W-:-:S07]  /*0810*/  VIADD R3, R3, 0x100 ;  /* 0x0000010003037836 */ /* 0x001fce0000000000 */
.L_x_1413:
[----:B------:R-:W-:-:S13]  /*0820*/  ISETP.EQ.AND P1, PT, RZ, UR5, PT ;  /* 0x00000005ff007c0c */ /* 0x000fda000bf22270 */
[----:B------:R-:W-:Y:S05]  /*0830*/  @!P0 BRA P1, `(.L_x_1408) ;  /* 0x0000000400748947 */ /* 0x000fea0000800000 */
.L_x_1410:
[----:B------:R-:W-:-:S04]  /*0840*/  IADD3 R5, P0, PT, R18, R7, RZ ;  /* 0x0000000712057210 */ /* 0x000fc80007f1e0ff */
[----:B------:R-:W-:Y:S02]  /*0850*/  LEA.HI.X.SX32 R8, R7, RZ, 0x1, P0 ;  /* 0x000000ff07087211 */ /* 0x000fe400000f0eff */
[----:B------:R-:W-:-:S04]  /*0860*/  LEA R4, P0, R5, UR10, 0x1 ;  /* 0x0000000a05047c11 */ /* 0x000fc8000f8008ff */
[----:B------:R-:W-:-:S05]  /*0870*/  LEA.HI.X R5, R5, UR11, R8, 0x1, P0 ;  /* 0x0000000b05057c11 */ /* 0x000fca00080f0c08 */
[----:B------:R-:W2:Y:S01]  /*0880*/  LDG.E.U16.CONSTANT R4, desc[UR22][R4.64] ;  /* 0x0000001604047981 */ /* 0x000ea2000c1e9500 */
[----:B------:R-:W-:Y:S01]  /*0890*/  UIADD3 UR5, UPT, UPT, UR5, 0x1, URZ ;  /* 0x0000000105057890 */ /* 0x000fe2000fffe0ff */
[----:B------:R-:W-:-:S03]  /*08a0*/  IMAD.IADD R7, R7, 0x1, R0 ;  /* 0x0000000107077824 */ /* 0x000fc600078e0200 */
[----:B------:R-:W-:Y:S01]  /*08b0*/  UISETP.NE.AND UP1, UPT, UR5, URZ, UPT ;  /* 0x000000ff0500728c */ /* 0x000fe2000bf25270 */
[----:B--2---:R0:W-:Y:S02]  /*08c0*/  STS.U16 [R3], R4 ;  /* 0x0000000403007388 */ /* 0x0041e40000000400 */
[----:B0-----:R-:W-:-:S06]  /*08d0*/  IADD3 R3, PT, PT, R3, 0x80, RZ ;  /* 0x0000008003037810 */ /* 0x001fcc0007ffe0ff */
[----:B------:R-:W-:Y:S05]  /*08e0*/  BRA.U UP1, `(.L_x_1410) ;  /* 0xfffffffd01d47547 */ /* 0x000fea000b83ffff */
[----:B------:R-:W-:Y:S05]  /*08f0*/  BRA `(.L_x_1408) ;  /* 0x0000000400447947 */ /* 0x000fea0003800000 */
.L_x_1409:
[C---:B------:R-:W-:Y:S01]  /*0900*/  LEA R4, P0, R18.reuse, UR10, 0x1 ;  /* 0x0000000a12047c11 */ /* 0x040fe2000f8008ff */
[----:B------:R-:W0:Y:S03]  /*0910*/  LDCU.64 UR12, c[0x0][0x380] ;  /* 0x00007000ff0c77ac */ /* 0x000e260008000a00 */
[----:B------:R-:W-:-:S05]  /*0920*/  LEA.HI.X R5, R18, UR11, RZ, 0x1, P0 ;  /* 0x0000000b12057c11 */ /* 0x000fca00080f0cff */
[----:B------:R1:W5:Y:S01]  /*0930*/  LDG.E.U16.CONSTANT R18, desc[UR22][R4.64] ;  /* 0x0000001604127981 */ /* 0x000362000c1e9500 */
[----:B------:R-:W-:Y:S01]  /*0940*/  UIADD3 UR5, UPT, UPT, URZ, -UR7, URZ ;  /* 0x80000007ff057290 */ /* 0x000fe2000fffe0ff */
[----:B------:R-:W-:-:S03]  /*0950*/  IMAD R7, R0, UR15, RZ ;  /* 0x0000000f00077c24 */ /* 0x000fc6000f8e02ff */
[----:B------:R-:W-:Y:S01]  /*0960*/  UISETP.GE.AND UP1, UPT, UR5, URZ, UPT ;  /* 0x000000ff0500728c */ /* 0x000fe2000bf26270 */
[----:B------:R-:W-:-:S08]  /*0970*/  IMAD R7, R7, 0x3, RZ ;  /* 0x0000000307077824 */ /* 0x000fd000078e02ff */
[----:B01----:R-:W-:Y:S05]  /*0980*/  BRA.U UP1, `(.L_x_1414) ;  /* 0x0000000101f47547 */ /* 0x003fea000b800000 */
[----:B------:R-:W-:Y:S02]  /*0990*/  UIADD3 UR6, UPT, UPT, URZ, -UR5, URZ ;  /* 0x80000005ff067290 */ /* 0x000fe4000fffe0ff */
[----:B------:R-:W-:Y:S02]  /*09a0*/  UPLOP3.LUT UP1, UPT, UPT, UPT, UPT, 0x80, 0x8 ;  /* 0x000000000008789c */ /* 0x000fe40003f2f070 */
[----:B------:R-:W-:-:S09]  /*09b0*/  UISETP.GT.AND UP2, UPT, UR6, 0x3, UPT ;  /* 0x000000030600788c */ /* 0x000fd2000bf44270 */
[----:B------:R-:W-:Y:S05]  /*09c0*/  BRA.U !UP2, `(.L_x_1415) ;  /* 0x000000010a887547 */ /* 0x000fea000b800000 */
[----:B------:R-:W0:Y:S01]  /*09d0*/  LDCU.64 UR10, c[0x0][0x380] ;  /* 0x00007000ff0a77ac */ /* 0x000e220008000a00 */
[----:B------:R-:W-:-:S11]  /*09e0*/  UPLOP3.LUT UP1, UPT, UPT, UPT, UPT, 0x40, 0x4 ;  /* 0x000000000004789c */ /* 0x000fd60003f2e870 */
.L_x_1416:
[----:B-----5:R-:W-:Y:S01]  /*09f0*/  IADD3 R5, P0, PT, R18, R7, RZ ;  /* 0x0000000712057210 */ /* 0x020fe20007f1e0ff */
[----:B------:R-:W-:-:S03]  /*0a00*/  IMAD.IADD R9, R7, 0x1, R0 ;  /* 0x0000000107097824 */ /* 0x000fc600078e0200 */
[----:B------:R-:W-:Y:S01]  /*0a10*/  LEA.HI.X.SX32 R8, R7, RZ, 0x1, P0 ;  /* 0x000000ff07087211 */ /* 0x000fe200000f0eff */
[----:B------:R-:W-:Y:S01]  /*0a20*/  IMAD.IADD R7, R9, 0x1, R0 ;  /* 0x0000000109077824 */ /* 0x000fe200078e0200 */
[----:B0-----:R-:W-:Y:S02]  /*0a30*/  LEA R4, P0, R5, UR10, 0x1 ;  /* 0x0000000a05047c11 */ /* 0x001fe4000f8008ff */
[----:B------:R-:W-:Y:S02]  /*0a40*/  IADD3 R12, P1, PT, R18, R9, RZ ;  /* 0x00000009120c7210 */ /* 0x000fe40007f3e0ff */
[----:B------:R-:W-:Y:S02]  /*0a50*/  IADD3 R15, PT, PT, R7, R0, RZ ;  /* 0x00000000070f7210 */ /* 0x000fe40007ffe0ff */
        /* <DEDUP_REMOVED lines=16> */
[----:B------:R-:W-:-:S04]  /*0b60*/  UIADD3 UR5, UPT, UPT, UR5, 0x4, URZ ;  /* 0x0000000405057890 */ /* 0x000fc8000fffe0ff */
[----:B------:R-:W-:Y:S01]  /*0b70*/  UISETP.GE.AND UP2, UPT, UR5, -0x3, UPT ;  /* 0xfffffffd0500788c */ /* 0x000fe2000bf46270 */
[----:B------:R-:W-:Y:S01]  /*0b80*/  IMAD.IADD R7, R15, 0x1, R0 ;  /* 0x000000010f077824 */ /* 0x000fe200078e0200 */
[----:B--2---:R-:W-:Y:S04]  /*0b90*/  STS.U16 [R3], R4 ;  /* 0x0000000403007388 */ /* 0x004fe80000000400 */
[----:B---3--:R-:W-:Y:S04]  /*0ba0*/  STS.U16 [R3+0x80], R8 ;  /* 0x0000800803007388 */ /* 0x008fe80000000400 */
[----:B----4-:R-:W-:Y:S04]  /*0bb0*/  STS.U16 [R3+0x100], R10 ;  /* 0x0001000a03007388 */ /* 0x010fe80000000400 */
[----:B------:R0:W-:Y:S02]  /*0bc0*/  STS.U16 [R3+0x180], R12 ;  /* 0x0001800c03007388 */ /* 0x0001e40000000400 */
[----:B0-----:R-:W-:Y:S01]  /*0bd0*/  VIADD R3, R3, 0x200 ;  /* 0x0000020003037836 */ /* 0x001fe20000000000 */
[----:B------:R-:W-:Y:S06]  /*0be0*/  BRA.U !UP2, `(.L_x_1416) ;  /* 0xfffffffd0a807547 */ /* 0x000fec000b83ffff */
.L_x_1415:
        /* <DEDUP_REMOVED lines=15> */
[----:B------:R-:W-:Y:S01]  /*0ce0*/  IMAD.IADD R7, R11, 0x1, R0 ;  /* 0x000000010b077824 */ /* 0x000fe200078e0200 */
[----:B------:R-:W-:Y:S02]  /*0cf0*/  UIADD3 UR5, UPT, UPT, UR5, 0x2, URZ ;  /* 0x0000000205057890 */ /* 0x000fe4000fffe0ff */
[----:B------:R-:W-:Y:S01]  /*0d00*/  UPLOP3.LUT UP1, UPT, UPT, UPT, UPT, 0x40, 0x4 ;  /* 0x000000000004789c */ /* 0x000fe20003f2e870 */
[----:B--2---:R-:W-:Y:S04]  /*0d10*/  STS.U16 [R3], R4 ;  /* 0x0000000403007388 */ /* 0x004fe80000000400 */
[----:B---3--:R0:W-:Y:S02]  /*0d20*/  STS.U16 [R3+0x80], R8 ;  /* 0x0000800803007388 */ /* 0x0081e40000000400 */
[----:B0-----:R-:W-:-:S07]  /*0d30*/  VIADD R3, R3, 0x100 ;  /* 0x0000010003037836 */ /* 0x001fce0000000000 */
.L_x_1417:
[----:B------:R-:W-:-:S09]  /*0d40*/  UISETP.NE.OR UP1, UPT, UR5, URZ, UP1 ;  /* 0x000000ff0500728c */ /* 0x000fd20008f25670 */
[----:B------:R-:W-:Y:S05]  /*0d50*/  BRA.U !UP1, `(.L_x_1408) ;  /* 0x00000001092c7547 */ /* 0x000fea000b800000 */
.L_x_1414:
        /* <DEDUP_REMOVED lines=9> */
[----:B0-----:R-:W-:-:S06]  /*0df0*/  VIADD R3, R3, 0x80 ;  /* 0x0000008003037836 */ /* 0x001fcc0000000000 */
[----:B------:R-:W-:Y:S05]  /*0e00*/  BRA.U UP1, `(.L_x_1414) ;  /* 0xfffffffd01d47547 */ /* 0x000fea000b83ffff */
.L_x_1408:
[----:B------:R-:W-:Y:S05]  /*0e10*/  BSYNC.RECONVERGENT B0 ;  /* 0x0000000000007941 */ /* 0x000fea0003800200 */
.L_x_1407:
        /* <DEDUP_REMOVED lines=11> */
[----:B------:R-:W-:-:S06]  /*0ed0*/  UIMAD UR5, UR5, 0x3, UR4 ;  /* 0x00000003050578a4 */ /* 0x000fcc000f8e0204 */
[----:B0-----:R-:W-:Y:S01]  /*0ee0*/  LEA R3, R2, UR5, 0x2 ;  /* 0x0000000502037c11 */ /* 0x001fe2000f8e10ff */
[----:B------:R-:W-:Y:S06]  /*0ef0*/  BRA.U UP1, `(.L_x_1419) ;  /* 0x00000001018c7547 */ /* 0x000fec000b800000 */
[----:B------:R-:W-:Y:S02]  /*0f00*/  UIADD3 UR4, UPT, UPT, URZ, -UR6, URZ ;  /* 0x80000006ff047290 */ /* 0x000fe4000fffe0ff */
[----:B------:R-:W-:Y:S02]  /*0f10*/  UPLOP3.LUT UP1, UPT, UPT, UPT, UPT, 0x80, 0x8 ;  /* 0x000000000008789c */ /* 0x000fe40003f2f070 */
[----:B------:R-:W-:-:S09]  /*0f20*/  UISETP.GT.AND UP2, UPT, UR4, 0x3, UPT ;  /* 0x000000030400788c */ /* 0x000fd2000bf44270 */
[----:B------:R-:W-:Y:S05]  /*0f30*/  BRA.U !UP2, `(.L_x_1420) ;  /* 0x000000010a447547 */ /* 0x000fea000b800000 */
[----:B------:R-:W0:Y:S01]  /*0f40*/  LDC.64 R14, c[0x0][0x3a0] ;  /* 0x0000e800ff0e7b82 */ /* 0x000e220000000a00 */
[----:B------:R-:W-:-:S11]  /*0f50*/  UPLOP3.LUT UP1, UPT, UPT, UPT, UPT, 0x40, 0x4 ;  /* 0x000000000004789c */ /* 0x000fd60003f2e870 */
.L_x_1421:
[C---:B-1----:R-:W-:Y:S01]  /*0f60*/  VIADD R9, R3.reuse, UR17 ;  /* 0x0000001103097c36 */ /* 0x042fe20008000000 */
[----:B------:R-:W-:Y:S01]  /*0f70*/  UIADD3 UR6, UPT, UPT, UR6, 0x4, URZ ;  /* 0x0000000406067890 */ /* 0x000fe2000fffe0ff */
[----:B0-----:R-:W-:-:S03]  /*0f80*/  IMAD.WIDE R4, R3, 0x2, R14 ;  /* 0x0000000203047825 */ /* 0x001fc600078e020e */
[C---:B------:R-:W-:Y:S01]  /*0f90*/  IADD3 R11, PT, PT, R9.reuse, UR17, RZ ;  /* 0x00000011090b7c10 */ /* 0x040fe2000fffe0ff */
[--C-:B------:R-:W-:Y:S01]  /*0fa0*/  IMAD.WIDE R8, R9, 0x2, R14.reuse ;  /* 0x0000000209087825 */ /* 0x100fe200078e020e */
[----:B------:R1:W-:Y:S01]  /*0fb0*/  STG.E.64 desc[UR22][R4.64], RZ ;  /* 0x000000ff04007986 */ /* 0x0003e2000c101b16 */
[----:B------:R-:W-:Y:S02]  /*0fc0*/  UISETP.GE.AND UP2, UPT, UR6, -0x3, UPT ;  /* 0xfffffffd0600788c */ /* 0x000fe4000bf46270 */
[C---:B------:R-:W-:Y:S01]  /*0fd0*/  VIADD R7, R11.reuse, UR17 ;  /* 0x000000110b077c36 */ /* 0x040fe20008000000 */
[----:B------:R1:W-:Y:S01]  /*0fe0*/  STG.E.64 desc[UR22][R8.64], RZ ;  /* 0x000000ff08007986 */ /* 0x0003e2000c101b16 */
[----:B------:R-:W-:-:S04]  /*0ff0*/  IMAD.WIDE R10, R11, 0x2, R14 ;  /* 0x000000020b0a7825 */ /* 0x000fc800078e020e */
[C---:B------:R-:W-:Y:S01]  /*1000*/  IMAD.WIDE R12, R7.reuse, 0x2, R14 ;  /* 0x00000002070c7825 */ /* 0x040fe200078e020e */
[----:B------:R1:W-:Y:S03]  /*1010*/  STG.E.64 desc[UR22][R10.64], RZ ;  /* 0x000000ff0a007986 */ /* 0x0003e6000c101b16 */
[----:B------:R-:W-:Y:S01]  /*1020*/  VIADD R3, R7, UR17 ;  /* 0x0000001107037c36 */ /* 0x000fe20008000000 */
[----:B------:R1:W-:Y:S01]  /*1030*/  STG.E.64 desc[UR22][R12.64], RZ ;  /* 0x000000ff0c007986 */ /* 0x0003e2000c101b16 */
[----:B------:R-:W-:Y:S05]  /*1040*/  BRA.U !UP2, `(.L_x_1421) ;  /* 0xfffffffd0ac47547 */ /* 0x000fea000b83ffff */
.L_x_1420:
[----:B------:R-:W-:-:S04]  /*1050*/  UIADD3 UR4, UPT, UPT, URZ, -UR6, URZ ;  /* 0x80000006ff047290 */ /* 0x000fc8000fffe0ff */
[----:B------:R-:W-:-:S09]  /*1060*/  UISETP.GT.AND UP2, UPT, UR4, 0x1, UPT ;  /* 0x000000010400788c */ /* 0x000fd2000bf44270 */
[----:B------:R-:W-:Y:S05]  /*1070*/  BRA.U !UP2, `(.L_x_1422) ;  /* 0x000000010a247547 */ /* 0x000fea000b800000 */
[----:B-1----:R-:W0:Y:S01]  /*1080*/  LDC.64 R8, c[0x0][0x3a0] ;  /* 0x0000e800ff087b82 */ /* 0x002e220000000a00 */
[C---:B------:R-:W-:Y:S01]  /*1090*/  IADD3 R7, PT, PT, R3.reuse, UR17, RZ ;  /* 0x0000001103077c10 */ /* 0x040fe2000fffe0ff */
[----:B------:R-:W-:Y:S02]  /*10a0*/  UIADD3 UR6, UPT, UPT, UR6, 0x2, URZ ;  /* 0x0000000206067890 */ /* 0x000fe4000fffe0ff */
[----:B------:R-:W-:Y:S01]  /*10b0*/  UPLOP3.LUT UP1, UPT, UPT, UPT, UPT, 0x40, 0x4 ;  /* 0x000000000004789c */ /* 0x000fe20003f2e870 */
[----:B0-----:R-:W-:-:S04]  /*10c0*/  IMAD.WIDE R4, R3, 0x2, R8 ;  /* 0x0000000203047825 */ /* 0x001fc800078e0208 */
[C---:B------:R-:W-:Y:S01]  /*10d0*/  IMAD.WIDE R8, R7.reuse, 0x2, R8 ;  /* 0x0000000207087825 */ /* 0x040fe200078e0208 */
[----:B------:R0:W-:Y:S03]  /*10e0*/  STG.E.64 desc[UR22][R4.64], RZ ;  /* 0x000000ff04007986 */ /* 0x0001e6000c101b16 */
[----:B------:R-:W-:Y:S01]  /*10f0*/  VIADD R3, R7, UR17 ;  /* 0x0000001107037c36 */ /* 0x000fe20008000000 */
[----:B------:R0:W-:Y:S06]  /*1100*/  STG.E.64 desc[UR22][R8.64], RZ ;  /* 0x000000ff08007986 */ /* 0x0001ec000c101b16 */
.L_x_1422:
[----:B------:R-:W-:-:S09]  /*1110*/  UISETP.NE.OR UP1, UPT, UR6, URZ, UP1 ;  /* 0x000000ff0600728c */ /* 0x000fd20008f25670 */
[----:B------:R-:W-:Y:S05]  /*1120*/  BRA.U !UP1, `(.L_x_1418) ;  /* 0x00000001091c7547 */ /* 0x000fea000b800000 */
.L_x_1419:
[----:B01----:R-:W0:Y:S02]  /*1130*/  LDC.64 R4, c[0x0][0x3a0] ;  /* 0x0000e800ff047b82 */ /* 0x003e240000000a00 */
.L_x_1423:
[----:B0-----:R-:W-:Y:S01]  /*1140*/  IMAD.WIDE R8, R3, 0x2, R4 ;  /* 0x0000000203087825 */ /* 0x001fe200078e0204 */
[----:B------:R-:W-:-:S03]  /*1150*/  UIADD3 UR6, UPT, UPT, UR6, 0x1, URZ ;  /* 0x0000000106067890 */ /* 0x000fc6000fffe0ff */
[----:B------:R-:W-:Y:S01]  /*1160*/  VIADD R3, R3, UR17 ;  /* 0x0000001103037c36 */ /* 0x000fe20008000000 */
[----:B------:R2:W-:Y:S01]  /*1170*/  STG.E.64 desc[UR22][R8.64], RZ ;  /* 0x000000ff08007986 */ /* 0x0005e2000c101b16 */
[----:B------:R-:W-:-:S09]  /*1180*/  UISETP.NE.AND UP1, UPT, UR6, URZ, UPT ;  /* 0x000000ff0600728c */ /* 0x000fd2000bf25270 */
[----:B--2---:R-:W-:Y:S05]  /*1190*/  BRA.U UP1, `(.L_x_1423) ;  /* 0xfffffffd01e87547 */ /* 0x004fea000b83ffff */
.L_x_1418:
[----:B------:R-:W2:Y:S01]  /*11a0*/  LDCU UR26, c[0x0][0x3c8] ;  /* 0x00007900ff1a77ac */ /* 0x000ea20008000800 */
[----:B------:R-:W-:Y:S01]  /*11b0*/  ISETP.LE.AND P0, PT, R0, UR9, PT ;  /* 0x0000000900007c0c */ /* 0x000fe2000bf03270 */
[----:B------:R-:W3:Y:S01]  /*11c0*/  LDCU UR19, c[0x0][0x3cc] ;  /* 0x00007980ff1377ac */ /* 0x000ee20008000800 */
[----:B------:R-:W4:Y:S01]  /*11d0*/  LDCU UR28, c[0x0][0x3d0] ;  /* 0x00007a00ff1c77ac */ /* 0x000f220008000800 */
[----:B------:R-:W0:Y:S01]  /*11e0*/  LDCU UR29, c[0x0][0x3d4] ;  /* 0x00007a80ff1d77ac */ /* 0x000e220008000800 */
[----:B------:R-:W1:Y:S01]  /*11f0*/  LDCU UR30, c[0x0][0x3d8] ;  /* 0x00007b00ff1e77ac */ /* 0x000e620008000800 */
[----:B--2---:R-:W-:Y:S01]  /*1200*/  UISETP.LT.AND UP1, UPT, UR9, UR26, UPT ;  /* 0x0000001a0900728c */ /* 0x004fe2000bf21270 */
[----:B------:R-:W2:Y:S03]  /*1210*/  LDCU.64 UR10, c[0x0][0x3b8] ;  /* 0x00007700ff0a77ac */ /* 0x000ea60008000a00 */
[----:B------:R-:W-:-:S02]  /*1220*/  USEL UR4, UR9, UR26, UP1 ;  /* 0x0000001a09047287 */ /* 0x000fc40008800000 */
[----:B------:R-:W-:Y:S02]  /*1230*/  USHF.L.U32 UR12, UR18, 0x7, URZ ;  /* 0x00000007120c7899 */ /* 0x000fe400080006ff */
[----:B------:R-:W-:Y:S02]  /*1240*/  USHF.R.S32.HI UR5, URZ, 0x1f, UR4 ;  /* 0x0000001fff057899 */ /* 0x000fe40008011404 */
[----:B---3--:R-:W-:Y:S02]  /*1250*/  UISETP.GT.AND UP1, UPT, UR9, UR19, UPT ;  /* 0x000000130900728c */ /* 0x008fe4000bf24270 */
[----:B------:R-:W-:Y:S02]  /*1260*/  ULEA.HI UR5, UR5, UR4, URZ, 0x5 ;  /* 0x0000000405057291 */ /* 0x000fe4000f8f28ff */
[----:B----4-:R-:W-:Y:S02]  /*1270*/  UISETP.GT.AND UP2, UPT, UR9, UR28, UPT ;  /* 0x0000001c0900728c */ /* 0x010fe4000bf44270 */
[----:B------:R-:W-:-:S02]  /*1280*/  USHF.R.S32.HI UR24, URZ, 0x5, UR5 ;  /* 0x00000005ff187899 */ /* 0x000fc40008011405 */
[----:B0-----:R-:W-:Y:S02]  /*1290*/  UISETP.GT.AND UP3, UPT, UR9, UR29, UPT ;  /* 0x0000001d0900728c */ /* 0x001fe4000bf64270 */
[----:B-1----:R-:W-:Y:S01]  /*12a0*/  UISETP.GT.AND UP4, UPT, UR9, UR30, UPT ;  /* 0x0000001e0900728c */ /* 0x002fe2000bf84270 */
[----:B------:R-:W-:Y:S01]  /*12b0*/  UMOV UR5, URZ ;  /* 0x000000ff00057c82 */ /* 0x000fe20008000000 */
[----:B------:R-:W-:Y:S01]  /*12c0*/  UMOV UR6, URZ ;  /* 0x000000ff00067c82 */ /* 0x000fe20008000000 */
[----:B--2---:R-:W-:Y:S01]  /*12d0*/  UIMAD.WIDE.U32 UR12, UR12, 0x2, UR10 ;  /* 0x000000020c0c78a5 */ /* 0x004fe2000f8e000a */
[----:B------:R-:W-:Y:S06]  /*12e0*/  BAR.SYNC.DEFER_BLOCKING 0x0 ;  /* 0x0000000000007b1d */ /* 0x000fec0000010000 */
[----:B------:R-:W-:Y:S05]  /*12f0*/  @P0 BRA `(.L_x_1424) ;  /* 0x0000000000e40947 */ /* 0x000fea0003800000 */
[----:B------:R-:W-:Y:S01]  /*1300*/  MOV R10, UR12 ;  /* 0x0000000c000a7c02 */ /* 0x000fe20008000f00 */
[----:B------:R-:W-:Y:S01]  /*1310*/  IMAD.U32 R11, RZ, RZ, UR13 ;  /* 0x0000000dff0b7e24 */ /* 0x000fe2000f8e00ff */
[----:B------:R-:W0:Y:S04]  /*1320*/  LDC.64 R4, c[0x0][0x390] ;  /* 0x0000e400ff047b82 */ /* 0x000e280000000a00 */
[----:B------:R1:W5:Y:S01]  /*1330*/  LDG.E.U16.CONSTANT R7, desc[UR22][R10.64] ;  /* 0x000000160a077981 */ /* 0x000362000c1e9500 */
[----:B------:R-:W-:Y:S01]  /*1340*/  SHF.R.S32.HI R3, RZ, 0x1f, R6 ;  /* 0x0000001fff037819 */ /* 0x000fe20000011406 */
[----:B------:R-:W-:Y:S01]  /*1350*/  IMAD.SHL.U32 R2, R2, 0x10, RZ ;  /* 0x0000001002027824 */ /* 0x000fe200078e00ff */
[----:B------:R-:W-:Y:S01]  /*1360*/  UMOV UR4, URZ ;  /* 0x000000ff00047c82 */ /* 0x000fe20008000000 */
[----:B------:R-:W2:Y:S01]  /*1370*/  LDC.64 R8, c[0x0][0x398] ;  /* 0x0000e600ff087b82 */ /* 0x000ea20000000a00 */
[----:B------:R-:W-:Y:S01]  /*1380*/  LEA.HI R3, R3, R6, RZ, 0x3 ;  /* 0x0000000603037211 */ /* 0x000fe200078f18ff */
[----:B------:R-:W-:Y:S01]  /*1390*/  UMOV UR7, UR9 ;  /* 0x0000000900077c82 */ /* 0x000fe20008000000 */
[----:B------:R-:W-:-:S02]  /*13a0*/  LOP3.LUT R14, R2, 0x10, RZ, 0xc0, !PT ;  /* 0x00000010020e7812 */ /* 0x000fc400078ec0ff */
[----:B------:R-:W-:-:S07]  /*13b0*/  SHF.R.S32.HI R15, RZ, 0x3, R3 ;  /* 0x00000003ff0f7819 */ /* 0x000fce0000011403 */
.L_x_1425:
[----:B-1---5:R-:W-:-:S05]  /*13c0*/  IADD3 R11, PT, PT, R7, UR4, RZ ;  /* 0x00000004070b7c10 */ /* 0x022fca000fffe0ff */
[----:B------:R-:W-:-:S05]  /*13d0*/  IMAD R2, R11, UR17, RZ ;  /* 0x000000110b027c24 */ /* 0x000fca000f8e02ff */
[----:B------:R-:W-:-:S04]  /*13e0*/  SHF.R.S32.HI R3, RZ, 0x1f, R2 ;  /* 0x0000001fff037819 */ /* 0x000fc80000011402 */
[----:B------:R-:W-:-:S04]  /*13f0*/  LEA.HI R2, R3, R2, RZ, 0x3 ;  /* 0x0000000203027211 */ /* 0x000fc800078f18ff */
[----:B------:R-:W-:-:S05]  /*1400*/  LEA.HI.SX32 R3, R2, R15, 0x1d ;  /* 0x0000000f02037211 */ /* 0x000fca00078feaff */
[----:B0-----:R-:W-:-:S06]  /*1410*/  IMAD.WIDE R2, R3, 0x4, R4 ;  /* 0x0000000403027825 */ /* 0x001fcc00078e0204 */
[----:B------:R-:W3:Y:S01]  /*1420*/  LDG.E.CONSTANT R3, desc[UR22][R2.64] ;  /* 0x0000001602037981 */ /* 0x000ee2000c1e9900 */
[----:B------:R-:W-:Y:S01]  /*1430*/  USHF.L.U32 UR20, UR7, 0x1, URZ ;  /* 0x0000000107147899 */ /* 0x000fe200080006ff */
[----:B--2---:R-:W-:-:S03]  /*1440*/  IMAD.WIDE.U32 R10, R11, 0x2, R8 ;  /* 0x000000020b0a7825 */ /* 0x004fc600078e0008 */
[----:B------:R-:W-:-:S03]  /*1450*/  UIMAD.WIDE.U32 UR20, UR20, 0x2, UR10 ;  /* 0x00000002141478a5 */ /* 0x000fc6000f8e000a */
[----:B------:R0:W2:Y:S03]  /*1460*/  LDG.E.U16.CONSTANT R10, desc[UR22][R10.64] ;  /* 0x000000160a0a7981 */ /* 0x0000a6000c1e9500 */
[----:B------:R-:W-:Y:S02]  /*1470*/  IMAD.U32 R12, RZ, RZ, UR20 ;  /* 0x00000014ff0c7e24 */ /* 0x000fe4000f8e00ff */
[----:B------:R-:W-:-:S05]  /*1480*/  IMAD.U32 R13, RZ, RZ, UR21 ;  /* 0x00000015ff0d7e24 */ /* 0x000fca000f8e00ff */
[----:B------:R-:W4:Y:S01]  /*1490*/  LDG.E.U16.CONSTANT R19, desc[UR22][R12.64+0x2] ;  /* 0x000002160c137981 */ /* 0x000f22000c1e9500 */
[----:B------:R-:W-:Y:S02]  /*14a0*/  ULEA UR20, UR4, UR25, 0x3 ;  /* 0x0000001904147291 */ /* 0x000fe4000f8e18ff */
[----:B------:R-:W-:Y:S01]  /*14b0*/  UIADD3 UR4, UPT, UPT, UR4, 0x1, URZ ;  /* 0x0000000104047890 */ /* 0x000fe2000fffe0ff */
[----:B---3--:R-:W-:-:S04]  /*14c0*/  SHF.R.U32.HI R16, RZ, R14, R3 ;  /* 0x0000000eff107219 */ /* 0x008fc80000011603 */
[--C-:B------:R-:W-:Y:S02]  /*14d0*/  SHF.R.U32.HI R18, RZ, 0x4, R16.reuse ;  /* 0x00000004ff127819 */ /* 0x100fe40000011610 */
[----:B------:R-:W-:Y:S02]  /*14e0*/  SHF.R.U32.HI R2, RZ, 0x8, R16 ;  /* 0x00000008ff027819 */ /* 0x000fe40000011610 */
[----:B------:R-:W-:Y:S02]  /*14f0*/  LOP3.LUT R18, R18, 0xf, RZ, 0xc0, !PT ;  /* 0x0000000f12127812 */ /* 0x000fe400078ec0ff */
[----:B------:R-:W-:-:S03]  /*1500*/  LOP3.LUT R2, R2, 0xf, RZ, 0xc0, !PT ;  /* 0x0000000f02027812 */ /* 0x000fc600078ec0ff */
[----:B------:R-:W-:Y:S01]  /*1510*/  IMAD R3, R18, R18, R18 ;  /* 0x0000001212037224 */ /* 0x000fe200078e0212 */
        /* <DEDUP_REMOVED lines=10> */
[----:B0-----:R-:W-:Y:S08]  /*15c0*/  I2F.F16 R11, R18 ;  /* 0x00000012000b7306 */ /* 0x001ff00000200c00 */
        /* <DEDUP_REMOVED lines=12> */
.L_x_1424:
[----:B------:R-:W-:Y:S01]  /*1690*/  UISETP.GT.AND UP5, UPT, UR9, UR26, UPT ;  /* 0x0000001a0900728c */ /* 0x000fe2000bfa4270 */
[----:B------:R-:W-:Y:S01]  /*16a0*/  VIMNMX R0, PT, PT, R0, UR19, PT ;  /* 0x0000001300007c48 */ /* 0x000fe2000bfe0100 */
[----:B------:R-:W-:Y:S01]  /*16b0*/  UMOV UR4, URZ ;  /* 0x000000ff00047c82 */ /* 0x000fe20008000000 */
[----:B------:R-:W-:Y:S01]  /*16c0*/  UMOV UR7, URZ ;  /* 0x000000ff00077c82 */ /* 0x000fe20008000000 */
[----:B------:R-:W-:-:S05]  /*16d0*/  UMOV UR8, URZ ;  /* 0x000000ff00087c82 */ /* 0x000fca0008000000 */
        /* <DEDUP_REMOVED lines=9> */
.L_x_1426:
        /* <DEDUP_REMOVED lines=9> */
.L_x_1427:
        /* <DEDUP_REMOVED lines=9> */
.L_x_1428:
        /* <DEDUP_REMOVED lines=9> */
.L_x_1429:
        /* <DEDUP_REMOVED lines=9> */
.L_x_1430:
[----:B------:R-:W-:Y:S01]  /*19b0*/  ULEA UR5, UR24, UR5, 0x3 ;  /* 0x0000000518057291 */ /* 0x000fe2000f8e18ff */
[----:B------:R-:W-:Y:S02]  /*19c0*/  ISETP.GT.AND P0, PT, R0, UR9, PT ;  /* 0x0000000900007c0c */ /* 0x000fe4000bf04270 */
        /* <DEDUP_REMOVED lines=11> */
[----:B------:R-:W-:Y:S01]  /*1a80*/  IMAD.U32 R9, RZ, RZ, UR13 ;  /* 0x0000000dff097e24 */ /* 0x000fe2000f8e00ff */
[----:B------:R-:W2:Y:S01]  /*1a90*/  LDL.64 R10, [R1] ;  /* 0x00000000010a7983 */ /* 0x000ea20000100a00 */
[----:B------:R-:W0:Y:S01]  /*1aa0*/  S2UR UR7, SR_CgaCtaId ;  /* 0x00000000000779c3 */ /* 0x000e220000008800 */
[----:B------:R-:W1:Y:S02]  /*1ab0*/  LDCU.64 UR12, c[0x0][0x388] ;  /* 0x00007100ff0c77ac */ /* 0x000e640008000a00 */
        /* <DEDUP_REMOVED lines=20> */
[----:B------:R-:W-:-:S09]  /*1c00*/  PRMT R47, R11, 0x7610, R11 ;  /* 0x000076100b2f7816 */ /* 0x000fd2000000000b */
[----:B------:R-:W-:-:S03]  /*1c10*/  UIADD3 UR5, UPT, UPT, UR9, UR4, URZ ;  /* 0x0000000409057290 */ /* 0x000fc6000fffe0ff */
[----:B01----:R-:W-:-:S09]  /*1c20*/  UMOV UR4, URZ ;  /* 0x000000ff00047c82 */ /* 0x003fd20008000000 */
.L_x_1438:
[----:B------:R-:W-:-:S06]  /*1c30*/  UISETP.NE.AND UP1, UPT, UR9, UR5, UPT ;  /* 0x000000050900728c */ /* 0x000fcc000bf25270 */
[----:B------:R-:W-:-:S05]  /*1c40*/  PLOP3.LUT P0, PT, PT, PT, UP1, 0x80, 0x8 ;  /* 0x000000000008781c */ /* 0x000fca0003f0f018 */
[----:B------:R-:W-:Y:S01]  /*1c50*/  @!UP1 UMOV UR6, UR10 ;  /* 0x0000000a00069c82 */ /* 0x000fe20008000000 */
[----:B------:R-:W-:Y:S01]  /*1c60*/  @!UP1 UMOV UR7, UR11 ;  /* 0x0000000b00079c82 */ /* 0x000fe20008000000 */
[----:B------:R-:W-:Y:S01]  /*1c70*/  IMAD.U32 R6, RZ, RZ, UR6 ;  /* 0x00000006ff067e24 */ /* 0x000fe2000f8e00ff */
[----:B------:R-:W-:Y:S01]  /*1c80*/  MOV R7, UR7 ;  /* 0x0000000700077c02 */ /* 0x000fe20008000f00 */
[----:B------:R-:W-:Y:S01]  /*1c90*/  @!UP1 ULEA UR12, UR4, UR25, 0x3 ;  /* 0x00000019040c9291 */ /* 0x000fe2000f8e18ff */
[----:B------:R-:W-:-:S03]  /*1ca0*/  IMAD.U32 R17, RZ, RZ, UR17 ;  /* 0x00000011ff117e24 */ /* 0x000fc6000f8e00ff */
[----:B------:R0:W2:Y:S05]  /*1cb0*/  @!P0 LDG.E.U16.CONSTANT R22, desc[UR22][R6.64] ;  /* 0x0000001606168981 */ /* 0x0000aa000c1e9500 */
[----:B------:R-:W3:Y:S01]  /*1cc0*/  @!P0 LDL.64 R20, [UR12+0x8] ;  /* 0x0000080cff148983 */ /* 0x000ee20008100a00 */
[----:B0-----:R-:W-:Y:S01]  /*1cd0*/  MOV R7, R53 ;  /* 0x0000003500077202 */ /* 0x001fe20000000f00 */
[----:B------:R-:W-:Y:S02]  /*1ce0*/  IMAD.MOV.U32 R6, RZ, RZ, R52 ;  /* 0x000000ffff067224 */ /* 0x000fe400078e0034 */
[----:B------:R-:W-:Y:S02]  /*1cf0*/  IMAD.U32 R53, RZ, RZ, UR17 ;  /* 0x00000011ff357e24 */ /* 0x000fe4000f8e00ff */
[----:B------:R-:W-:Y:S01]  /*1d00*/  IMAD.WIDE R16, R17, 0x4, R6 ;  /* 0x0000000411107825 */ /* 0x000fe200078e0206 */
[----:B------:R-:W4:Y:S03]  /*1d10*/  LDG.E.128.CONSTANT R8, desc[UR22][R6.64] ;  /* 0x0000001606087981 */ /* 0x000f26000c1e9d00 */
[----:B------:R-:W-:-:S02]  /*1d20*/  IMAD.WIDE R52, R53, 0x4, R16 ;  /* 0x0000000435347825 */ /* 0x000fc400078e0210 */
[----:B-----5:R-:W2:Y:S04]  /*1d30*/  LDG.E.128.CONSTANT R16, desc[UR22][R16.64] ;  /* 0x0000001610107981 */ /* 0x020ea8000c1e9d00 */
[----:B------:R-:W2:Y:S01]  /*1d40*/  LDG.E.128.CONSTANT R12, desc[UR22][R52.64] ;  /* 0x00000016340c7981 */ /* 0x000ea2000c1e9d00 */
[----:B------:R-:W0:Y:S01]  /*1d50*/  S2UR UR15, SR_CTAID.Y ;  /* 0x00000000000f79c3 */ /* 0x000e220000002600 */
[----:B------:R-:W-:Y:S01]  /*1d60*/  ISETP.NE.AND P1, PT, R50, RZ, PT ;  /* 0x000000ff3200720c */ /* 0x000fe20003f25270 */
[----:B------:R-:W-:Y:S02]  /*1d70*/  @!UP1 UIADD3 UR6, UPT, UPT, UR4, 0x1, URZ ;  /* 0x0000000104069890 */ /* 0x000fe4000fffe0ff */
[----:B0-----:R-:W-:-:S04]  /*1d80*/  UIMAD UR12, UR15, -0x3, UR14 ;  /* 0xfffffffd0f0c78a4 */ /* 0x001fc8000f8e020e */
[----:B------:R-:W-:Y:S01]  /*1d90*/  UISETP.NE.AND UP2, UPT, UR12, 0x1, UPT ;  /* 0x000000010c00788c */ /* 0x000fe2000bf45270 */
[----:B---3--:R-:W-:Y:S02]  /*1da0*/  @!P0 PRMT R47, R21, 0x7610, R47 ;  /* 0x00007610152f8816 */ /* 0x008fe4000000002f */
[----:B------:R-:W-:Y:S02]  /*1db0*/  @!P0 PRMT R48, R20, 0x7610, R48 ;  /* 0x0000761014308816 */ /* 0x000fe40000000030 */
[----:B------:R-:W-:Y:S02]  /*1dc0*/  @!P0 PRMT R47, R47, 0x7610, R21 ;  /* 0x000076102f2f8816 */ /* 0x000fe40000000015 */
[----:B------:R-:W-:Y:S02]  /*1dd0*/  @!P0 PRMT R48, R48, 0x7610, R20 ;  /* 0x0000761030308816 */ /* 0x000fe40000000014 */
[----:B----4-:R-:W-:Y:S02]  /*1de0*/  SHF.R.U32.HI R21, RZ, 0xc, R8 ;  /* 0x0000000cff157819 */ /* 0x010fe40000011608 */
[----:B------:R-:W-:-:S02]  /*1df0*/  LOP3.LUT R7, R8, 0x3f003f, RZ, 0xc0, !PT ;  /* 0x003f003f08077812 */ /* 0x000fc400078ec0ff */
[----:B------:R-:W-:Y:S02]  /*1e00*/  SHF.R.U32.HI R6, RZ, 0x6, R8 ;  /* 0x00000006ff067819 */ /* 0x000fe40000011608 */
[----:B------:R-:W-:Y:S02]  /*1e10*/  LOP3.LUT R20, R9, 0x3f003f, RZ, 0xc0, !PT ;  /* 0x003f003f09147812 */ /* 0x000fe400078ec0ff */
[--C-:B------:R-:W-:Y:S02]  /*1e20*/  SHF.R.U32.HI R8, RZ, 0x6, R9.reuse ;  /* 0x00000006ff087819 */ /* 0x100fe40000011609 */
[----:B------:R-:W-:Y:S02]  /*1e30*/  SHF.R.U32.HI R30, RZ, 0xc, R9 ;  /* 0x0000000cff1e7819 */ /* 0x000fe40000011609 */
[----:B------:R-:W-:Y:S02]  /*1e40*/  LOP3.LUT R29, R10, 0x3f003f, RZ, 0xc0, !PT ;  /* 0x003f003f0a1d7812 */ /* 0x000fe400078ec0ff */
[----:B------:R-:W-:-:S02]  /*1e50*/  SHF.R.U32.HI R28, RZ, 0x6, R10 ;  /* 0x00000006ff1c7819 */ /* 0x000fc4000001160a */
[----:B------:R-:W-:Y:S02]  /*1e60*/  SHF.R.U32.HI R31, RZ, 0xc, R10 ;  /* 0x0000000cff1f7819 */ /* 0x000fe4000001160a */
[----:B------:R-:W-:Y:S02]  /*1e70*/  LOP3.LUT R10, R21, 0xf000f, RZ, 0xc0, !PT ;  /* 0x000f000f150a7812 */ /* 0x000fe400078ec0ff */
[----:B--2---:R-:W-:Y:S02]  /*1e80*/  SHF.R.U32.HI R9, RZ, 0x8, R12 ;  /* 0x00000008ff097819 */ /* 0x004fe4000001160c */
[----:B------:R-:W-:Y:S02]  /*1e90*/  @!P0 R2UR UR7, R22 ;  /* 0x00000000160782ca */ /* 0x000fe400000e0000 */
[----:B------:R-:W-:Y:S02]  /*1ea0*/  LOP3.LUT R32, R11, 0x3f003f, RZ, 0xc0, !PT ;  /* 0x003f003f0b207812 */ /* 0x000fe400078ec0ff */
[----:B------:R-:W-:-:S02]  /*1eb0*/  SHF.R.U32.HI R33, RZ, 0x6, R11 ;  /* 0x00000006ff217819 */ /* 0x000fc4000001160b */
[----:B------:R-:W-:Y:S02]  /*1ec0*/  LOP3.LUT R25, R12, 0x3f003f, RZ, 0xc0, !PT ;  /* 0x003f003f0c197812 */ /* 0x000fe400078ec0ff */
[--C-:B------:R-:W-:Y:S02]  /*1ed0*/  SHF.R.U32.HI R21, RZ, 0x6, R12.reuse ;  /* 0x00000006ff157819 */ /* 0x100fe4000001160c */
[----:B------:R-:W-:Y:S02]  /*1ee0*/  SHF.R.U32.HI R41, RZ, 0xa, R12 ;  /* 0x0000000aff297819 */ /* 0x000fe4000001160c */
[----:B------:R-:W-:Y:S02]  /*1ef0*/  SHF.R.U32.HI R11, RZ, 0xc, R11 ;  /* 0x0000000cff0b7819 */ /* 0x000fe4000001160b */
[----:B------:R-:W-:Y:S02]  /*1f00*/  SHF.R.U32.HI R12, RZ, 0x8, R13 ;  /* 0x00000008ff0c7819 */ /* 0x000fe4000001160d */
[----:B------:R-:W-:-:S02]  /*1f10*/  LOP3.LUT R26, R13, 0x3f003f, RZ, 0xc0, !PT ;  /* 0x003f003f0d1a7812 */ /* 0x000fc400078ec0ff */
[--C-:B------:R-:W-:Y:S02]  /*1f20*/  SHF.R.U32.HI R22, RZ, 0x6, R13.reuse ;  /* 0x00000006ff167819 */ /* 0x100fe4000001160d */
[----:B------:R-:W-:Y:S02]  /*1f30*/  SHF.R.U32.HI R42, RZ, 0xa, R13 ;  /* 0x0000000aff2a7819 */ /* 0x000fe4000001160d */
[----:B------:R-:W-:Y:S02]  /*1f40*/  LOP3.LUT R13, R10, 0x300030, R9, 0xf8, !PT ;  /* 0x003000300a0d7812 */ /* 0x000fe400078ef809 */
[----:B------:R-:W-:Y:S02]  /*1f50*/  LOP3.LUT R9, R30, 0xf000f, RZ, 0xc0, !PT ;  /* 0x000f000f1e097812 */ /* 0x000fe400078ec0ff */
[----:B------:R-:W-:Y:S02]  /*1f60*/  SHF.R.U32.HI R39, RZ, 0x8, R15 ;  /* 0x00000008ff277819 */ /* 0x000fe4000001160f */
[----:B------:R-:W-:-:S02]  /*1f70*/  LOP3.LUT R30, R11, 0xf000f, RZ, 0xc0, !PT ;  /* 0x000f000f0b1e7812 */ /* 0x000fc400078ec0ff */
[----:B------:R-:W-:Y:S02]  /*1f80*/  LOP3.LUT R12, R9, 0x300030, R12, 0xf8, !PT ;  /* 0x00300030090c7812 */ /* 0x000fe400078ef80c */
[----:B------:R-:W-:Y:S02]  /*1f90*/  SHF.R.U32.HI R9, RZ, 0xc, R16 ;  /* 0x0000000cff097819 */ /* 0x000fe40000011610 */
[----:B------:R-:W-:Y:S02]  /*1fa0*/  SHF.R.U32.HI R37, RZ, 0x8, R14 ;  /* 0x00000008ff257819 */ /* 0x000fe4000001160e */
[----:B------:R-:W-:Y:S02]  /*1fb0*/  LOP3.LUT R10, R31, 0xf000f, RZ, 0xc0, !PT ;  /* 0x000f000f1f0a7812 */ /* 0x000fe400078ec0ff */
[----:B------:R-:W-:Y:S02]  /*1fc0*/  LOP3.LUT R39, R30, 0x300030, R39, 0xf8, !PT ;  /* 0x003000301e277812 */ /* 0x000fe400078ef827 */
[----:B------:R-:W-:-:S02]  /*1fd0*/  LOP3.LUT R34, R16, 0x3f003f, RZ, 0xc0, !PT ;  /* 0x003f003f10227812 */ /* 0x000fc400078ec0ff */
[----:B------:R-:W-:Y:S02]  /*1fe0*/  SHF.R.U32.HI R30, RZ, 0x6, R16 ;  /* 0x00000006ff1e7819 */ /* 0x000fe40000011610 */
[----:B------:R-:W-:Y:S02]  /*1ff0*/  LOP3.LUT R16, R18, 0x3f003f, RZ, 0xc0, !PT ;  /* 0x003f003f12107812 */ /* 0x000fe400078ec0ff */
[--C-:B------:R-:W-:Y:S02]  /*2000*/  SHF.R.U32.HI R11, RZ, 0x6, R18.reuse ;  /* 0x00000006ff0b7819 */ /* 0x100fe40000011612 */
[----:B------:R-:W-:Y:S02]  /*2010*/  SHF.R.U32.HI R35, RZ, 0xc, R18 ;  /* 0x0000000cff237819 */ /* 0x000fe40000011612 */
[----:B------:R-:W-:Y:S02]  /*2020*/  LOP3.LUT R18, R9, 0xf000f, RZ, 0xc0, !PT ;  /* 0x000f000f09127812 */ /* 0x000fe400078ec0ff */
[----:B------:R-:W-:-:S02]  /*2030*/  LOP3.LUT R37, R10, 0x300030, R37, 0xf8, !PT ;  /* 0x003000300a257812 */ /* 0x000fc400078ef825 */
[----:B------:R-:W-:Y:S02]  /*2040*/  LOP3.LUT R10, R19, 0x3f003f, RZ, 0xc0, !PT ;  /* 0x003f003f130a7812 */ /* 0x000fe400078ec0ff */
[--C-:B------:R-:W-:Y:S02]  /*2050*/  SHF.R.U32.HI R9, RZ, 0x6, R19.reuse ;  /* 0x00000006ff097819 */ /* 0x100fe40000011613 */
[----:B------:R-:W-:Y:S02]  /*2060*/  LOP3.LUT R27, R14, 0x3f003f, RZ, 0xc0, !PT ;  /* 0x003f003f0e1b7812 */ /* 0x000fe400078ec0ff */
[--C-:B------:R-:W-:Y:S02]  /*2070*/  SHF.R.U32.HI R23, RZ, 0x6, R14.reuse ;  /* 0x00000006ff177819 */ /* 0x100fe4000001160e */
[----:B------:R-:W-:Y:S02]  /*2080*/  SHF.R.U32.HI R43, RZ, 0xa, R14 ;  /* 0x0000000aff2b7819 */ /* 0x000fe4000001160e */
[----:B------:R-:W-:-:S02]  /*2090*/  SHF.R.U32.HI R19, RZ, 0xc, R19 ;  /* 0x0000000cff137819 */ /* 0x000fc40000011613 */
[----:B------:R-:W-:Y:S02]  /*20a0*/  LOP3.LUT R24, R15, 0x3f003f, RZ, 0xc0, !PT ;  /* 0x003f003f0f187812 */ /* 0x000fe400078ec0ff */
[--C-:B------:R-:W-:Y:S02]  /*20b0*/  SHF.R.U32.HI R14, RZ, 0x6, R15.reuse ;  /* 0x00000006ff0e7819 */ /* 0x100fe4000001160f */
[----:B------:R-:W-:Y:S02]  /*20c0*/  SHF.R.U32.HI R44, RZ, 0xa, R15 ;  /* 0x0000000aff2c7819 */ /* 0x000fe4000001160f */
[----:B------:R-:W-:Y:S02]  /*20d0*/  LOP3.LUT R41, R18, 0x300030, R41, 0xf8, !PT ;  /* 0x0030003012297812 */ /* 0x000fe400078ef829 */
[----:B------:R-:W-:Y:S02]  /*20e0*/  LOP3.LUT R31, R17, 0x3f003f, RZ, 0xc0, !PT ;  /* 0x003f003f111f7812 */ /* 0x000fe400078ec0ff */
[----:B------:R-:W-:-:S02]  /*20f0*/  SHF.R.U32.HI R15, RZ, 0x6, R17 ;  /* 0x00000006ff0f7819 */ /* 0x000fc40000011611 */
[----:B------:R-:W-:Y:S02]  /*2100*/  LOP3.LUT R18, R35, 0xf000f, RZ, 0xc0, !PT ;  /* 0x000f000f23127812 */ /* 0x000fe400078ec0ff */
[----:B------:R-:W-:Y:S02]  /*2110*/  SHF.R.U32.HI R17, RZ, 0xc, R17 ;  /* 0x0000000cff117819 */ /* 0x000fe40000011611 */
[----:B------:R-:W-:Y:S02]  /*2120*/  LOP3.LUT R6, R6, 0x3f003f, RZ, 0xc0, !PT ;  /* 0x003f003f06067812 */ /* 0x000fe400078ec0ff */
[----:B------:R-:W-:Y:S02]  /*2130*/  LOP3.LUT R19, R19, 0xf000f, RZ, 0xc0, !PT ;  /* 0x000f000f13137812 */ /* 0x000fe400078ec0ff */
[----:B------:R-:W-:Y:S02]  /*2140*/  LOP3.LUT R7, R7, 0x64006400, RZ, 0xfc, !PT ;  /* 0x6400640007077812 */ /* 0x000fe400078efcff */
[----:B------:R-:W-:-:S02]  /*2150*/  LOP3.LUT R8, R8, 0x3f003f, RZ, 0xc0, !PT ;  /* 0x003f003f08087812 */ /* 0x000fc400078ec0ff */
[----:B------:R-:W-:Y:S02]  /*2160*/  LOP3.LUT R32, R32, 0x64006400, RZ, 0xfc, !PT ;  /* 0x6400640020207812 */ /* 0x000fe400078efcff */
[----:B------:R-:W-:Y:S02]  /*2170*/  LOP3.LUT R43, R18, 0x300030, R43, 0xf8, !PT ;  /* 0x00300030122b7812 */ /* 0x000fe400078ef82b */
[----:B------:R-:W-:Y:S02]  /*2180*/  LOP3.LUT R29, R29, 0x64006400, RZ, 0xfc, !PT ;  /* 0x640064001d1d7812 */ /* 0x000fe400078efcff */
[----:B------:R-:W-:Y:S02]  /*2190*/  LOP3.LUT R17, R17, 0xf000f, RZ, 0xc0, !PT ;  /* 0x000f000f11117812 */ /* 0x000fe400078ec0ff */
[----:B------:R-:W-:Y:S02]  /*21a0*/  LOP3.LUT R28, R28, 0x3f003f, RZ, 0xc0, !PT ;  /* 0x003f003f1c1c7812 */ /* 0x000fe400078ec0ff */
[----:B------:R-:W-:-:S02]  /*21b0*/  LOP3.LUT R18, R6, 0x64006400, RZ, 0xfc, !PT ;  /* 0x6400640006127812 */ /* 0x000fc400078efcff */
[----:B------:R-:W-:Y:S01]  /*21c0*/  LOP3.LUT R44, R19, 0x300030, R44, 0xf8, !PT ;  /* 0x00300030132c7812 */ /* 0x000fe200078ef82c */
[----:B------:R-:W-:Y:S01]  /*21d0*/  HADD2 R45, R7, -1056, -1056 ;  /* 0xe420e420072d7430 */ /* 0x000fe20000000000 */
[----:B------:R-:W-:Y:S01]  /*21e0*/  LOP3.LUT R19, R8, 0x64006400, RZ, 0xfc, !PT ;  /* 0x6400640008137812 */ /* 0x000fe200078efcff */
[----:B------:R-:W-:Y:S01]  /*21f0*/  HADD2 R8, R32, -1056, -1056 ;  /* 0xe420e42020087430 */ /* 0x000fe20000000000 */
[----:B------:R-:W-:Y:S01]  /*2200*/  LOP3.LUT R42, R17, 0x300030, R42, 0xf8, !PT ;  /* 0x00300030112a7812 */ /* 0x000fe200078ef82a */
        /* <DEDUP_REMOVED lines=40> */
[----:B------:R-:W-:Y:S01]  /*2490*/  @!UP1 UIADD3 UR5, UPT, UPT, UR7, UR9, URZ ;  /* 0x0000000907059290 */ /* 0x000fe2000fffe0ff */
        /* <DEDUP_REMOVED lines=69> */
.L_x_1432:
[----:B------:R-:W-:Y:S01]  /*28f0*/  @!UP1 UMOV UR4, UR6 ;  /* 0x0000000600049c82 */ /* 0x000fe20008000000 */
[----:B------:R-:W-:Y:S05]  /*2900*/  BRA.U !UP2, `(.L_x_1433) ;  /* 0x000000050a6c7547 */ /* 0x000fea000b800000 */
[----:B------:R-:W-:-:S04]  /*2910*/  PRMT R12, R49, 0x9910, RZ ;  /* 0x00009910310c7816 */ /* 0x000fc800000000ff */
        /* <DEDUP_REMOVED lines=44> */
.L_x_1434:
[----:B------:R-:W-:Y:S05]  /*2be0*/  BRA.U UP0, `(.L_x_1433) ;  /* 0x0000000100b47547 */ /* 0x000fea000b800000 */
[----:B------:R-:W0:Y:S01]  /*2bf0*/  LDS.128 R12, [UR8+0x60] ;  /* 0x00006008ff0c7984 */ /* 0x000e220008000c00 */
[----:B------:R-:W-:Y:S01]  /*2c00*/  IMAD.MOV.U32 R51, RZ, RZ, R9 ;  /* 0x000000ffff337224 */ /* 0x000fe200078e0009 */
[----:B------:R-:W-:Y:S01]  /*2c10*/  MOV R9, R6 ;  /* 0x0000000600097202 */ /* 0x000fe20000000f00 */
        /* <DEDUP_REMOVED lines=42> */
.L_x_1433:
[----:B------:R-:W-:Y:S01]  /*2ec0*/  IMAD.U32 R21, RZ, RZ, UR17 ;  /* 0x00000011ff157e24 */ /* 0x000fe2000f8e00ff */
[----:B------:R-:W-:-:S03]  /*2ed0*/  MOV R17, UR17 ;  /* 0x0000001100117c02 */ /* 0x000fc60008000f00 */
[----:B------:R-:W-:-:S04]  /*2ee0*/  IMAD.WIDE R20, R21, 0x4, R52 ;  /* 0x0000000415147825 */ /* 0x000fc800078e0234 */
[----:B------:R-:W-:Y:S01]  /*2ef0*/  IMAD.U32 R53, RZ, RZ, UR17 ;  /* 0x00000011ff357e24 */ /* 0x000fe2000f8e00ff */
        /* <DEDUP_REMOVED lines=8> */
[----:B------:R-:W-:Y:S02]  /*2f80*/  SHF.R.U32.HI R31, RZ, 0xc, R11 ;  /* 0x0000000cff1f7819 */ /* 0x000fe4000001160b */
[----:B------:R-:W-:Y:S02]  /*2f90*/  LOP3.LUT R8, R9, 0x3f003f, RZ, 0xc0, !PT ;  /* 0x003f003f09087812 */ /* 0x000fe400078ec0ff */
[--C-:B------:R-:W-:Y:S02]  /*2fa0*/  SHF.R.U32.HI R7, RZ, 0x6, R9.reuse ;  /* 0x00000006ff077819 */ /* 0x100fe40000011609 */
[----:B------:R-:W-:Y:S02]  /*2fb0*/  SHF.R.U32.HI R9, RZ, 0xc, R9 ;  /* 0x0000000cff097819 */ /* 0x000fe40000011609 */
[----:B------:R-:W-:Y:S02]  /*2fc0*/  SHF.R.U32.HI R25, RZ, 0xc, R10 ;  /* 0x0000000cff197819 */ /* 0x000fe4000001160a */
[----:B----4-:R-:W-:-:S02]  /*2fd0*/  SHF.R.U32.HI R40, RZ, 0x8, R15 ;  /* 0x00000008ff287819 */ /* 0x010fc4000001160f */
[----:B------:R-:W-:Y:S02]  /*2fe0*/  LOP3.LUT R31, R31, 0xf000f, RZ, 0xc0, !PT ;  /* 0x000f000f1f1f7812 */ /* 0x000fe400078ec0ff */
[----:B------:R-:W-:Y:S02]  /*2ff0*/  LOP3.LUT R30, R10, 0x3f003f, RZ, 0xc0, !PT ;  /* 0x003f003f0a1e7812 */ /* 0x000fe400078ec0ff */
[----:B------:R-:W-:Y:S02]  /*3000*/  SHF.R.U32.HI R24, RZ, 0x6, R10 ;  /* 0x00000006ff187819 */ /* 0x000fe4000001160a */
[----:B------:R-:W-:Y:S02]  /*3010*/  LOP3.LUT R34, R11, 0x3f003f, RZ, 0xc0, !PT ;  /* 0x003f003f0b227812 */ /* 0x000fe400078ec0ff */
[----:B------:R-:W-:Y:S02]  /*3020*/  SHF.R.U32.HI R33, RZ, 0x6, R11 ;  /* 0x00000006ff217819 */ /* 0x000fe4000001160b */
        /* <DEDUP_REMOVED lines=8> */
[--C-:B------:R-:W-:Y:S02]  /*30b0*/  SHF.R.U32.HI R10, RZ, 0x6, R15.reuse ;  /* 0x00000006ff0a7819 */ /* 0x100fe4000001160f */
[----:B------:R-:W-:Y:S02]  /*30c0*/  SHF.R.U32.HI R45, RZ, 0xa, R15 ;  /* 0x0000000aff2d7819 */ /* 0x000fe4000001160f */
[----:B------:R-:W-:Y:S02]  /*30d0*/  LOP3.LUT R23, R23, 0xf000f, RZ, 0xc0, !PT ;  /* 0x000f000f17177812 */ /* 0x000fe400078ec0ff */
[----:B------:R-:W-:Y:S02]  /*30e0*/  LOP3.LUT R25, R25, 0xf000f, RZ, 0xc0, !PT ;  /* 0x000f000f19197812 */ /* 0x000fe400078ec0ff */
[----:B------:R-:W-:-:S02]  /*30f0*/  LOP3.LUT R40, R31, 0x300030, R40, 0xf8, !PT ;  /* 0x003000301f287812 */ /* 0x000fc400078ef828 */
[----:B---3--:R-:W-:Y:S02]  /*3100*/  LOP3.LUT R14, R16, 0x3f003f, RZ, 0xc0, !PT ;  /* 0x003f003f100e7812 */ /* 0x008fe400078ec0ff */
[--C-:B------:R-:W-:Y:S02]  /*3110*/  SHF.R.U32.HI R15, RZ, 0x6, R16.reuse ;  /* 0x00000006ff0f7819 */ /* 0x100fe40000011610 */
[----:B------:R-:W-:Y:S02]  /*3120*/  SHF.R.U32.HI R16, RZ, 0xc, R16 ;  /* 0x0000000cff107819 */ /* 0x000fe40000011610 */
[----:B------:R-:W-:Y:S02]  /*3130*/  LOP3.LUT R35, R17, 0x3f003f, RZ, 0xc0, !PT ;  /* 0x003f003f11237812 */ /* 0x000fe400078ec0ff */
[----:B------:R-:W-:Y:S02]  /*3140*/  SHF.R.U32.HI R31, RZ, 0x6, R17 ;  /* 0x00000006ff1f7819 */ /* 0x000fe40000011611 */
[----:B------:R-:W-:-:S02]  /*3150*/  LOP3.LUT R36, R9, 0x300030, R36, 0xf8, !PT ;  /* 0x0030003009247812 */ /* 0x000fc400078ef824 */
[----:B------:R-:W-:Y:S02]  /*3160*/  SHF.R.U32.HI R17, RZ, 0xc, R17 ;  /* 0x0000000cff117819 */ /* 0x000fe40000011611 */
[----:B------:R-:W-:Y:S02]  /*3170*/  LOP3.LUT R26, R12, 0x3f003f, RZ, 0xc0, !PT ;  /* 0x003f003f0c1a7812 */ /* 0x000fe400078ec0ff */
[--C-:B------:R-:W-:Y:S02]  /*3180*/  SHF.R.U32.HI R21, RZ, 0x6, R12.reuse ;  /* 0x00000006ff157819 */ /* 0x100fe4000001160c */
[----:B------:R-:W-:Y:S02]  /*3190*/  SHF.R.U32.HI R42, RZ, 0xa, R12 ;  /* 0x0000000aff2a7819 */ /* 0x000fe4000001160c */
[----:B------:R-:W-:Y:S02]  /*31a0*/  LOP3.LUT R20, R23, 0x300030, R20, 0xf8, !PT ;  /* 0x0030003017147812 */ /* 0x000fe400078ef814 */
        /* <DEDUP_REMOVED lines=10> */
[----:B------:R-:W-:Y:S02]  /*3250*/  LOP3.LUT R13, R16, 0xf000f, RZ, 0xc0, !PT ;  /* 0x000f000f100d7812 */ /* 0x000fe400078ec0ff */
[----:B------:R-:W-:Y:S02]  /*3260*/  LOP3.LUT R16, R17, 0xf000f, RZ, 0xc0, !PT ;  /* 0x000f000f11107812 */ /* 0x000fe400078ec0ff */
[----:B------:R-:W-:-:S02]  /*3270*/  LOP3.LUT R17, R18, 0xf000f, RZ, 0xc0, !PT ;  /* 0x000f000f12117812 */ /* 0x000fc400078ec0ff */
[----:B------:R-:W-:Y:S02]  /*3280*/  LOP3.LUT R18, R19, 0xf000f, RZ, 0xc0, !PT ;  /* 0x000f000f13127812 */ /* 0x000fe400078ec0ff */
[----:B------:R-:W-:Y:S02]  /*3290*/  LOP3.LUT R43, R16, 0x300030, R43, 0xf8, !PT ;  /* 0x00300030102b7812 */ /* 0x000fe400078ef82b */
[----:B------:R-:W-:Y:S02]  /*32a0*/  LOP3.LUT R16, R24, 0x3f003f, RZ, 0xc0, !PT ;  /* 0x003f003f18107812 */ /* 0x000fe400078ec0ff */
[----:B------:R-:W-:Y:S02]  /*32b0*/  LOP3.LUT R42, R13, 0x300030, R42, 0xf8, !PT ;  /* 0x003000300d2a7812 */ /* 0x000fe400078ef82a */
[----:B------:R-:W-:Y:S02]  /*32c0*/  LOP3.LUT R19, R30, 0x64006400, RZ, 0xfc, !PT ;  /* 0x640064001e137812 */ /* 0x000fe400078efcff */
[----:B------:R-:W-:-:S02]  /*32d0*/  LOP3.LUT R24, R32, 0x64006400, RZ, 0xfc, !PT ;  /* 0x6400640020187812 */ /* 0x000fc400078efcff */
        /* <DEDUP_REMOVED lines=118> */
.L_x_1435:
        /* <DEDUP_REMOVED lines=46> */
.L_x_1437:
[----:B------:R-:W-:Y:S05]  /*3d20*/  BRA.U UP0, `(.L_x_1436) ;  /* 0x0000000100a87547 */ /* 0x000fea000b800000 */
        /* <DEDUP_REMOVED lines=42> */
.L_x_1436:
[----:B------:R-:W-:Y:S01]  /*3fd0*/  UIADD3 UR10, UP1, UPT, UR10, 0x80, URZ ;  /* 0x000000800a0a7890 */ /* 0x000fe2000ff3e0ff */
[----:B------:R-:W-:Y:S01]  /*3fe0*/  IMAD.U32 R7, RZ, RZ, UR17 ;  /* 0x00000011ff077e24 */ /* 0x000fe2000f8e00ff */
[----:B------:R-:W-:Y:S02]  /*3ff0*/  UIADD3 UR9, UPT, UPT, UR9, 0x20, URZ ;  /* 0x0000002009097890 */ /* 0x000fe4000fffe0ff */
[----:B------:R-:W-:Y:S01]  /*4000*/  UIADD3.X UR11, UPT, UPT, URZ, UR11, URZ, UP1, !UPT ;  /* 0x0000000bff0b7290 */ /* 0x000fe20008ffe4ff */
[----:B------:R-:W-:Y:S01]  /*4010*/  IMAD.WIDE R52, R7, 0x4, R52 ;  /* 0x0000000407347825 */ /* 0x000fe200078e0234 */
[----:B------:R-:W-:Y:S02]  /*4020*/  UISETP.GE.AND UP1, UPT, UR9, UR16, UPT ;  /* 0x000000100900728c */ /* 0x000fe4000bf26270 */
[----:B------:R-:W-:-:S07]  /*4030*/  UIADD3 UR8, UPT, UPT, UR8, 0x40, URZ ;  /* 0x0000004008087890 */ /* 0x000fce000fffe0ff */
[----:B------:R-:W-:Y:S05]  /*4040*/  BRA.U !UP1, `(.L_x_1438) ;  /* 0xffffffd909f87547 */ /* 0x000fea000b83ffff */
.L_x_1431:
[----:B------:R-:W0:Y:S01]  /*4050*/  S2R R6, SR_CTAID.X ;  /* 0x0000000000067919 */ /* 0x000e220000002500 */
[----:B------:R-:W1:Y:S01]  /*4060*/  LDC.64 R8, c[0x0][0x3a0] ;  /* 0x0000e800ff087b82 */ /* 0x000e620000000a00 */
[----:B------:R-:W-:Y:S01]  /*4070*/  UIMAD UR15, UR15, 0x3, URZ ;  /* 0x000000030f0f78a4 */ /* 0x000fe2000f8e02ff */
[----:B------:R-:W0:Y:S02]  /*4080*/  S2R R7, SR_TID.X ;  /* 0x0000000000077919 */ /* 0x000e240000002100 */
[----:B0-----:R-:W-:-:S03]  /*4090*/  LEA R6, R6, R7, 0x6 ;  /* 0x0000000706067211 */ /* 0x001fc600078e30ff */
[----:B------:R-:W-:Y:S02]  /*40a0*/  IMAD.U32 R7, RZ, RZ, UR15 ;  /* 0x0000000fff077e24 */ /* 0x000fe4000f8e00ff */
[----:B------:R-:W-:-:S04]  /*40b0*/  IMAD.SHL.U32 R6, R6, 0x4, RZ ;  /* 0x0000000406067824 */ /* 0x000fc800078e00ff */
[----:B------:R-:W-:Y:S01]  /*40c0*/  IMAD R7, R7, UR17, R6 ;  /* 0x0000001107077c24 */ /* 0x000fe2000f8e0206 */
[----:B------:R-:W-:-:S03]  /*40d0*/  MOV R6, R5 ;  /* 0x0000000500067202 */ /* 0x000fc60000000f00 */
[----:B-1----:R-:W-:-:S05]  /*40e0*/  IMAD.WIDE R8, R7, 0x2, R8 ;  /* 0x0000000207087825 */ /* 0x002fca00078e0208 */
[----:B------:R0:W-:Y:S01]  /*40f0*/  ATOM.E.ADD.F16x2.RN.STRONG.GPU P0, RZ, desc[UR22][R8.64], R6 ;  /* 0x8000000608ff79a2 */ /* 0x0001e2000c10e116 */
[----:B------:R-:W-:Y:S01]  /*4100*/  UIADD3 UR14, UPT, UPT, -UR15, UR14, URZ ;  /* 0x0000000e0f0e7290 */ /* 0x000fe2000fffe1ff */
[----:B------:R-:W-:Y:S01]  /*4110*/  BSSY.RECONVERGENT B0, `(.L_x_1439) ;  /* 0x0000010000007945 */ /* 0x000fe20003800200 */
[----:B------:R-:W-:Y:S02]  /*4120*/  IMAD.MOV.U32 R11, RZ, RZ, R4 ;  /* 0x000000ffff0b7224 */ /* 0x000fe400078e0004 */
[----:B------:R-:W-:Y:S01]  /*4130*/  UISETP.NE.AND UP0, UPT, UR14, 0x1, UPT ;  /* 0x000000010e00788c */ /* 0x000fe2000bf05270 */
[----:B0-----:R-:W-:Y:S10]  /*4140*/  @P0 BRA `(.L_x_1440) ;  /* 0x0000000000300947 */ /* 0x001ff40003800000 */
[----:B------:R-:W0:Y:S02]  /*4150*/  QSPC.E.S P0, RZ, [R8] ;  /* 0x0000000008ff73aa */ /* 0x000e240000000500 */
[----:B0-----:R-:W-:Y:S05]  /*4160*/  @!P0 BRA `(.L_x_1441) ;  /* 0x00000000001c8947 */ /* 0x001fea0003800000 */
[----:B------:R-:W-:-:S05]  /*4170*/  IMAD.MOV.U32 R6, RZ, RZ, R8 ;  /* 0x000000ffff067224 */ /* 0x000fca00078e0008 */
[----:B------:R-:W-:-:S07]  /*4180*/  MOV R10, R6 ;  /* 0x00000006000a7202 */ /* 0x000fce0000000f00 */
.L_x_1442:
[----:B------:R-:W0:Y:S02]  /*4190*/  LDS R6, [R10] ;  /* 0x000000000a067984 */ /* 0x000e240000000800 */
[----:B0-----:R-:W-:-:S05]  /*41a0*/  HADD2 R7, R6, R5 ;  /* 0x0000000506077230 */ /* 0x001fca0000000000 */
[----:B------:R-:W0:Y:S02]  /*41b0*/  ATOMS.CAST.SPIN P0, [R10], R6, R7 ;  /* 0x000000060a00758d */ /* 0x000e240001800007 */
[----:B0-----:R-:W-:Y:S05]  /*41c0*/  @!P0 BRA `(.L_x_1442) ;  /* 0xfffffffc00f08947 */ /* 0x001fea000383ffff */
[----:B------:R-:W-:Y:S05]  /*41d0*/  BRA `(.L_x_1440) ;  /* 0x00000000000c7947 */ /* 0x000fea0003800000 */
.L_x_1441:
[----:B------:R-:W2:Y:S02]  /*41e0*/  LD.E R5, desc[UR22][R8.64] ;  /* 0x0000001608057980 */ /* 0x000ea4000c101900 */
[----:B--2---:R-:W-:-:S05]  /*41f0*/  IADD3 R5, PT, PT, R6, R5, RZ ;  /* 0x0000000506057210 */ /* 0x004fca0007ffe0ff */
[----:B------:R0:W-:Y:S02]  /*4200*/  ST.E desc[UR22][R8.64], R5 ;  /* 0x0000000508007985 */ /* 0x0001e4000c101916 */
.L_x_1440:
[----:B------:R-:W-:Y:S05]  /*4210*/  BSYNC.RECONVERGENT B0 ;  /* 0x0000000000007941 */ /* 0x000fea0003800200 */
.L_x_1439:
[----:B------:R1:W-:Y:S01]  /*4220*/  ATOM.E.ADD.F16x2.RN.STRONG.GPU P0, RZ, desc[UR22][R8.64+0x4], R11 ;  /* 0x8000040b08ff79a2 */ /* 0x0003e2000c10e116 */
[----:B------:R-:W-:Y:S04]  /*4230*/  BSSY.RECONVERGENT B0, `(.L_x_1443) ;  /* 0x000000f000007945 */ /* 0x000fe80003800200 */
[----:B-1----:R-:W-:Y:S05]  /*4240*/  @P0 BRA `(.L_x_1444) ;  /* 0x0000000000340947 */ /* 0x002fea0003800000 */
[----:B------:R-:W1:Y:S02]  /*4250*/  QSPC.E.S P0, RZ, [R8+0x4] ;  /* 0x0000040008ff73aa */ /* 0x000e640000000500 */
[----:B-1----:R-:W-:Y:S05]  /*4260*/  @!P0 BRA `(.L_x_1445) ;  /* 0x0000000000208947 */ /* 0x002fea0003800000 */
[----:B------:R-:W-:-:S05]  /*4270*/  IMAD.MOV.U32 R6, RZ, RZ, R8 ;  /* 0x000000ffff067224 */ /* 0x000fca00078e0008 */
[----:B------:R-:W-:Y:S01]  /*4280*/  MOV R6, R6 ;  /* 0x0000000600067202 */ /* 0x000fe20000000f00 */
[----:B------:R-:W-:-:S07]  /*4290*/  IMAD.MOV.U32 R7, RZ, RZ, R4 ;  /* 0x000000ffff077224 */ /* 0x000fce00078e0004 */
.L_x_1446:
[----:B------:R-:W0:Y:S02]  /*42a0*/  LDS R4, [R6+0x4] ;  /* 0x0000040006047984 */ /* 0x000e240000000800 */
[----:B0-----:R-:W-:-:S05]  /*42b0*/  HFMA2 R5, R4, 1, 1, R7 ;  /* 0x3c003c0004057831 */ /* 0x001fca0000000007 */
[----:B------:R-:W0:Y:S02]  /*42c0*/  ATOMS.CAST.SPIN P0, [R6+0x4], R4, R5 ;  /* 0x000004040600758d */ /* 0x000e240001800005 */
[----:B0-----:R-:W-:Y:S05]  /*42d0*/  @!P0 BRA `(.L_x_1446) ;  /* 0xfffffffc00f08947 */ /* 0x001fea000383ffff */
[----:B------:R-:W-:Y:S05]  /*42e0*/  BRA `(.L_x_1444) ;  /* 0x00000000000c7947 */ /* 0x000fea0003800000 */
.L_x_1445:
[----:B------:R-:W0:Y:S02]  /*42f0*/  LD.E R4, desc[UR22][R8.64+0x4] ;  /* 0x0000041608047980 */ /* 0x000e24000c101900 */
[----:B0-----:R-:W-:-:S05]  /*4300*/  IADD3 R5, PT, PT, R11, R4, RZ ;  /* 0x000000040b057210 */ /* 0x001fca0007ffe0ff */
[----:B------:R1:W-:Y:S02]  /*4310*/  ST.E desc[UR22][R8.64+0x4], R5 ;  /* 0x0000040508007985 */ /* 0x0003e4000c101916 */
.L_x_1444:
[----:B------:R-:W-:Y:S05]  /*4320*/  BSYNC.RECONVERGENT B0 ;  /* 0x0000000000007941 */ /* 0x000fea0003800200 */
.L_x_1443:
[----:B------:R-:W-:-:S13]  /*4330*/  PLOP3.LUT P0, PT, PT, PT, UP0, 0x80, 0x8 ;  /* 0x000000000008781c */ /* 0x000fda0003f0f008 */
[----:B------:R-:W-:Y:S05]  /*4340*/  @!P0 EXIT ;  /* 0x000000000000894d */ /* 0x000fea0003800000 */
[----:B01----:R-:W-:Y:S01]  /*4350*/  IMAD.U32 R5, RZ, RZ, UR17 ;  /* 0x00000011ff057e24 */ /* 0x003fe2000f8e00ff */
[----:B------:R-:W-:-:S03]  /*4360*/  MOV R4, R3 ;  /* 0x0000000300047202 */ /* 0x000fc60000000f00 */
[----:B------:R-:W-:-:S05]  /*4370*/  IMAD.WIDE R8, R5, 0x2, R8 ;  /* 0x0000000205087825 */ /* 0x000fca00078e0208 */
        /* <DEDUP_REMOVED lines=8> */
.L_x_1450:
[----:B------:R-:W0:Y:S02]  /*4400*/  LDS R4, [R6] ;  /* 0x0000000006047984 */ /* 0x000e240000000800 */
[----:B0-----:R-:W-:-:S05]  /*4410*/  HADD2 R5, R4, R3 ;  /* 0x0000000304057230 */ /* 0x001fca0000000000 */
[----:B------:R-:W0:Y:S02]  /*4420*/  ATOMS.CAST.SPIN P0, [R6], R4, R5 ;  /* 0x000000040600758d */ /* 0x000e240001800005 */
[----:B0-----:R-:W-:Y:S05]  /*4430*/  @!P0 BRA `(.L_x_1450) ;  /* 0xfffffffc00f08947 */ /* 0x001fea000383ffff */
[----:B------:R-:W-:Y:S05]  /*4440*/  BRA `(.L_x_1448) ;  /* 0x00000000000c7947 */ /* 0x000fea0003800000 */
.L_x_1449:
[----:B------:R-:W2:Y:S02]  /*4450*/  LD.E R3, desc[UR22][R8.64] ;  /* 0x0000001608037980 */ /* 0x000ea4000c101900 */
[----:B--2---:R-:W-:-:S05]  /*4460*/  IMAD.IADD R3, R4, 0x1, R3 ;  /* 0x0000000104037824 */ /* 0x004fca00078e0203 */
[----:B------:R0:W-:Y:S02]  /*4470*/  ST.E desc[UR22][R8.64], R3 ;  /* 0x0000000308007985 */ /* 0x0001e4000c101916 */
.L_x_1448:
[----:B------:R-:W-:Y:S05]  /*4480*/  BSYNC.RECONVERGENT B0 ;  /* 0x0000000000007941 */ /* 0x000fea0003800200 */
.L_x_1447:
        /* <DEDUP_REMOVED lines=8> */
.L_x_1454:
[----:B------:R-:W0:Y:S02]  /*4510*/  LDS R2, [R4+0x4] ;  /* 0x0000040004027984 */ /* 0x000e240000000800 */
[----:B0-----:R-:W-:-:S05]  /*4520*/  HFMA2 R3, R2, 1, 1, R5 ;  /* 0x3c003c0002037831 */ /* 0x001fca0000000005 */
[----:B------:R-:W0:Y:S02]  /*4530*/  ATOMS.CAST.SPIN P0, [R4+0x4], R2, R3 ;  /* 0x000004020400758d */ /* 0x000e240001800003 */
[----:B0-----:R-:W-:Y:S05]  /*4540*/  @!P0 BRA `(.L_x_1454) ;  /* 0xfffffffc00f08947 */ /* 0x001fea000383ffff */
[----:B------:R-:W-:Y:S05]  /*4550*/  BRA `(.L_x_1452) ;  /* 0x00000000000c7947 */ /* 0x000fea0003800000 */
.L_x_1453:
[----:B------:R-:W0:Y:S02]  /*4560*/  LD.E R2, desc[UR22][R8.64+0x4] ;  /* 0x0000041608027980 */ /* 0x000e24000c101900 */
[----:B0-----:R-:W-:-:S05]  /*4570*/  IADD3 R3, PT, PT, R7, R2, RZ ;  /* 0x0000000207037210 */ /* 0x001fca0007ffe0ff */
[----:B------:R1:W-:Y:S02]  /*4580*/  ST.E desc[UR22][R8.64+0x4], R3 ;  /* 0x0000040308007985 */ /* 0x0003e4000c101916 */
.L_x_1452:
[----:B------:R-:W-:Y:S05]  /*4590*/  BSYNC.RECONVERGENT B0 ;  /* 0x0000000000007941 */ /* 0x000fea0003800200 */
.L_x_1451:
[----:B------:R-:W-:-:S06]  /*45a0*/  UISETP.NE.AND UP0, UPT, UR14, 0x2, UPT ;  /* 0x000000020e00788c */ /* 0x000fcc000bf05270 */
[----:B------:R-:W-:-:S13]  /*45b0*/  PLOP3.LUT P0, PT, PT, PT, UP0, 0x80, 0x8 ;  /* 0x000000000008781c */ /* 0x000fda0003f0f008 */
[----:B------:R-:W-:Y:S05]  /*45c0*/  @!P0 EXIT ;  /* 0x000000000000894d */ /* 0x000fea0003800000 */
[----:B01----:R-:W-:-:S04]  /*45d0*/  IMAD.U32 R3, RZ, RZ, UR17 ;  /* 0x00000011ff037e24 */ /* 0x003fc8000f8e00ff */
[----:B------:R-:W-:Y:S01]  /*45e0*/  IMAD.WIDE R8, R3, 0x2, R8 ;  /* 0x0000000203087825 */ /* 0x000fe200078e0208 */
        /* <DEDUP_REMOVED lines=8> */
.L_x_1458:
[----:B------:R-:W0:Y:S02]  /*4670*/  LDS R2, [R4] ;  /* 0x0000000004027984 */ /* 0x000e240000000800 */
[----:B0-----:R-:W-:-:S05]  /*4680*/  HADD2 R3, R2, R0 ;  /* 0x0000000002037230 */ /* 0x001fca0000000000 */
[----:B------:R-:W0:Y:S02]  /*4690*/  ATOMS.CAST.SPIN P0, [R4], R2, R3 ;  /* 0x000000020400758d */ /* 0x000e240001800003 */
[----:B0-----:R-:W-:Y:S05]  /*46a0*/  @!P0 BRA `(.L_x_1458) ;  /* 0xfffffffc00f08947 */ /* 0x001fea000383ffff */
[----:B------:R-:W-:Y:S05]  /*46b0*/  BRA `(.L_x_1456) ;  /* 0x00000000000c7947 */ /* 0x000fea0003800000 */
.L_x_1457:
[----:B------:R-:W2:Y:S02]  /*46c0*/  LD.E R0, desc[UR22][R8.64] ;  /* 0x0000001608007980 */ /* 0x000ea4000c101900 */
[----:B--2---:R-:W-:-:S05]  /*46d0*/  IADD3 R3, PT, PT, R3, R0, RZ ;  /* 0x0000000003037210 */ /* 0x004fca0007ffe0ff */
[----:B------:R0:W-:Y:S02]  /*46e0*/  ST.E desc[UR22][R8.64], R3 ;  /* 0x0000000308007985 */ /* 0x0001e4000c101916 */
.L_x_1456:
[----:B------:R-:W-:Y:S05]  /*46f0*/  BSYNC.RECONVERGENT B0 ;  /* 0x0000000000007941 */ /* 0x000fea0003800200 */
.L_x_1455:
[----:B------:R1:W-:Y:S02]  /*4700*/  ATOM.E.ADD.F16x2.RN.STRONG.GPU P0, RZ, desc[UR22][R8.64+0x4], R46 ;  /* 0x8000042e08ff79a2 */ /* 0x0003e4000c10e116 */
[----:B-1----:R-:W-:Y:S05]  /*4710*/  @P0 EXIT ;  /* 0x000000000000094d */ /* 0x002fea0003800000 */
[----:B------:R-:W1:Y:S02]  /*4720*/  QSPC.E.S P0, RZ, [R8+0x4] ;  /* 0x0000040008ff73aa */ /* 0x000e640000000500 */
[----:B-1----:R-:W-:Y:S05]  /*4730*/  @!P0 BRA `(.L_x_1459) ;  /* 0x00000000001c8947 */ /* 0x002fea0003800000 */
[----:B------:R-:W-:-:S05]  /*4740*/  IMAD.MOV.U32 R2, RZ, RZ, R8 ;  /* 0x000000ffff027224 */ /* 0x000fca00078e0008 */
[----:B------:R-:W-:-:S07]  /*4750*/  MOV R0, R2 ;  /* 0x0000000200007202 */ /* 0x000fce0000000f00 */
.L_x_1460:
[----:B------:R-:W0:Y:S02]  /*4760*/  LDS R2, [R0+0x4] ;  /* 0x0000040000027984 */ /* 0x000e240000000800 */
[----:B0-----:R-:W-:-:S05]  /*4770*/  HFMA2 R3, R2, 1, 1, R46 ;  /* 0x3c003c0002037831 */ /* 0x001fca000000002e */
[----:B------:R-:W0:Y:S02]  /*4780*/  ATOMS.CAST.SPIN P0, [R0+0x4], R2, R3 ;  /* 0x000004020000758d */ /* 0x000e240001800003 */
[----:B0-----:R-:W-:Y:S05]  /*4790*/  @!P0 BRA `(.L_x_1460) ;  /* 0xfffffffc00f08947 */ /* 0x001fea000383ffff */
[----:B------:R-:W-:Y:S05]  /*47a0*/  EXIT ;  /* 0x000000000000794d */ /* 0x000fea0003800000 */
.L_x_1459:
[----:B------:R-:W0:Y:S02]  /*47b0*/  LD.E R0, desc[UR22][R8.64+0x4] ;  /* 0x0000041608007980 */ /* 0x000e24000c101900 */
[----:B0-----:R-:W-:-:S05]  /*47c0*/  IADD3 R3, PT, PT, R46, R0, RZ ;  /* 0x000000002e037210 */ /* 0x001fca0007ffe0ff */
[----:B------:R-:W-:Y:S01]  /*47d0*/  ST.E desc[UR22][R8.64+0x4], R3 ;  /* 0x0000040308007985 */ /* 0x000fe2000c101916 */
[----:B------:R-:W-:Y:S05]  /*47e0*/  EXIT ;  /* 0x000000000000794d */ /* 0x000fea0003800000 */
.L_x_1461:
        /* <DEDUP_REMOVED lines=9> */
.L_x_3933:


//--------------------- .text._Z23gemm_half_q_half_kernelILi3ELi48ELb1ELb0ELi64EEvPK6__halfPKjS4_S2_PS0_iiiiPKtS7_iiiiiibS2_i --------------------------
	.section	.text._Z23gemm_half_q_half_kernelILi3ELi48ELb1ELb0ELi64EEvPK6__halfPKjS4_S2_PS0_iiiiPKtS7_iiiiiibS2_i,"ax",@progbits
	.align	128
        .global         _Z23gemm_half_q_half_kernelILi3ELi48ELb1ELb0ELi64EEvPK6__halfPKjS4_S2_PS0_iiiiPKtS7_iiiiiibS2_i
        .type           _Z23gemm_half_q_half_kernelILi3ELi48ELb1ELb0ELi64EEvPK6__halfPKjS4_S2_PS0_iiiiPKtS7_iiiiiibS2_i,@function
        .size           _Z23gemm_half_q_half_kernelILi3ELi48ELb1ELb0ELi64EEvPK6__halfPKjS4_S2_PS0_iiiiPKtS7_iiiiiibS2_i,(.L_x_3934 - _Z23gemm_half_q_half_kernelILi3ELi48ELb1ELb0ELi64EEvPK6__halfPKjS4_S2_PS0_iiiiPKtS7_iiiiiibS2_i)
        .other          _Z23gemm_half_q_half_kernelILi3ELi48ELb1ELb0ELi64EEvPK6__halfPKjS4_S2_PS0_iiiiPKtS7_iiiiiibS2_i,@"STO_CUDA_ENTRY STV_DEFAULT"
_Z23gemm_half_q_half_kernelILi3ELi48ELb1ELb0ELi64EEvPK6__halfPKjS4_S2_PS0_iiiiPKtS7_iiiiiibS2_i:
.text._Z23gemm_half_q_half_kernelILi3ELi48ELb1ELb0ELi64EEvPK6__halfPKjS4_S2_PS0_iiiiPKtS7_iiiiiibS2_i:
[----:B------:R-:W0:Y:S08]  /*0000*/  LDC R1, c[0x0][0x37c] ;  /* 0x0000df00ff017b82 */ /* 0x000e300000000800 */
[----:B------:R-:W1:Y:S01]  /*0010*/  S2UR UR7, SR_CTAID.Y ;  /* 0x00000000000779c3 */ /* 0x000e620000002600 */
[----:B------:R-:W1:Y:S01]  /*0020*/  LDCU UR6, c[0x0][0x3a8] ;  /* 0x00007500ff0677ac */ /* 0x000e620008000800 */
[----:B0-----:R-:W-:Y:S01]  /*0030*/  VIADD R1, R1, 0xfffffff0 ;  /* 0xfffffff001017836 */ /* 0x001fe20000000000 */
[----:B-1----:R-:W-:-:S06]  /*0040*/  UIMAD UR4, UR7, -0x3, UR6 ;  /* 0xfffffffd070478a4 */ /* 0x002fcc000f8e0206 */
[----:B------:R-:W-:-:S05]  /*0050*/  IMAD.U32 R64, RZ, RZ, UR4 ;  /* 0x00000004ff407e24 */ /* 0x000fca000f8e00ff */
[----:B------:R-:W-:-:S13]  /*0060*/  ISETP.GE.AND P0, PT, R64, 0x1, PT ;  /* 0x000000014000780c */ /* 0x000fda0003f06270 */
[----:B------:R-:W-:Y:S05]  /*0070*/  @!P0 EXIT ;  /* 0x000000000000894d */ /* 0x000fea0003800000 */
[----:B------:R-:W0:Y:S01]  /*0080*/  LDC.64 R42, c[0x0][0x3e8] ;  /* 0x0000fa00ff2a7b82 */ /* 0x000e220000000a00 */
[----:B------:R-:W0:Y:S01]  /*0090*/  LDCU.64 UR8, c[0x0][0x358] ;  /* 0x00006b00ff0877ac */ /* 0x000e220008000a00 */
[----:B------:R-:W1:Y:S01]  /*00a0*/  S2R R10, SR_CTAID.X ;  /* 0x00000000000a7919 */ /* 0x000e620000002500 */
[----:B------:R-:W2:Y:S05]  /*00b0*/  S2R R3, SR_TID.X ;  /* 0x0000000000037919 */ /* 0x000eaa0000002100 */
[----:B------:R-:W3:Y:S01]  /*00c0*/  LDC R5, c[0x0][0x3b0] ;  /* 0x0000ec00ff057b82 */ /* 0x000ee20000000800 */
[----:B0-----:R-:W4:Y:S01]  /*00d0*/  LDG.E.U16 R42, desc[UR8][R42.64] ;  /* 0x000000082a2a7981 */ /* 0x001f22000c1e1500 */
[----:B------:R-:W-:-:S02]  /*00e0*/  ISETP.NE.AND P1, PT, R64, 0x1, PT ;  /* 0x000000014000780c */ /* 0x000fc40003f25270 */
[----:B------:R-:W-:Y:S01]  /*00f0*/  PLOP3.LUT P0, PT, PT, PT, PT, 0x80, 0x8 ;  /* 0x000000000008781c */ /* 0x000fe20003f0f070 */
[----:B------:R-:W0:Y:S01]  /*0100*/  S2R R2, SR_CTAID.Z ;  /* 0x0000000000027919 */ /* 0x000e220000002700 */
[----:B------:R-:W-:Y:S02]  /*0110*/  PRMT R41, RZ, 0x7610, R41 ;  /* 0x00007610ff297816 */ /* 0x000fe40000000029 */
[----:B----4-:R-:W-:-:S07]  /*0120*/  PRMT R0, R42, 0x7610, R0 ;  /* 0x000076102a007816 */ /* 0x010fce0000000000 */
[----:B0123--:R-:W-:Y:S05]  /*0130*/  @!P1 BRA `(.L_x_1462) ;  /* 0x00000000002c9947 */ /* 0x00ffea0003800000 */
[----:B------:R-:W0:Y:S01]  /*0140*/  LDC R9, c[0x0][0x3f0] ;  /* 0x0000fc00ff097b82 */ /* 0x000e220000000800 */
[----:B------:R-:W-:-:S07]  /*0150*/  ISETP.NE.AND P1, PT, R64, 0x2, PT ;  /* 0x000000024000780c */ /* 0x000fce0003f25270 */
[----:B------:R-:W0:Y:S02]  /*0160*/  LDC.64 R6, c[0x0][0x3e8] ;  /* 0x0000fa00ff067b82 */ /* 0x000e240000000a00 */
[----:B0-----:R-:W-:-:S05]  /*0170*/  IMAD.WIDE R6, R9, 0x2, R6 ;  /* 0x0000000209067825 */ /* 0x001fca00078e0206 */
[----:B------:R-:W2:Y:S01]  /*0180*/  LDG.E.U16 R41, desc[UR8][R6.64] ;  /* 0x0000000806297981 */ /* 0x000ea2000c1e1500 */
[----:B------:R-:W-:-:S06]  /*0190*/  IMAD.WIDE R8, R9, 0x2, R6 ;  /* 0x0000000209087825 */ /* 0x000fcc00078e0206 */
[----:B------:R-:W3:Y:S01]  /*01a0*/  @P1 LDG.E.U16 R9, desc[UR8][R8.64] ;  /* 0x0000000808091981 */ /* 0x000ee2000c1e1500 */
[----:B--2---:R-:W-:-:S04]  /*01b0*/  LOP3.LUT R0, R41, R42, RZ, 0xfc, !PT ;  /* 0x0000002a29007212 */ /* 0x004fc800078efcff */
[C---:B---3--:R-:W-:Y:S02]  /*01c0*/  @P1 LOP3.LUT R4, R9.reuse, R0, RZ, 0xfc, !PT ;  /* 0x0000000009041212 */ /* 0x048fe400078efcff */
[----:B------:R-:W-:Y:S02]  /*01d0*/  @P1 ISETP.EQ.AND P0, PT, R9, RZ, PT ;  /* 0x000000ff0900120c */ /* 0x000fe40003f02270 */
[----:B------:R-:W-:-:S11]  /*01e0*/  @P1 PRMT R0, R4, 0x7610, R0 ;  /* 0x0000761004001816 */ /* 0x000fd60000000000 */
.L_x_1462:
[----:B------:R-:W-:Y:S02]  /*01f0*/  PRMT R0, R0, 0x9910, RZ ;  /* 0x0000991000007816 */ /* 0x000fe400000000ff */
[----:B------:R-:W-:Y:S02]  /*0200*/  SHF.L.U32 R40, R2, 0x6, RZ ;  /* 0x0000000602287819 */ /* 0x000fe400000006ff */
        /* <DEDUP_REMOVED lines=32> */
[----:B-1----:R-:W-:-:S10]  /*0410*/  IMAD.IADD R14, R8, 0x1, R5 ;  /* 0x00000001080e7824 */ /* 0x002fd400078e0205 */
[----:B------:R-:W-:Y:S05]  /*0420*/  @P1 BRA `(.L_x_1466) ;  /* 0x0000000000ec1947 */ /* 0x000fea0003800000 */
[----:B------:R-:W-:Y:S02]  /*0430*/  IADD3 R6, PT, PT, RZ, -R15, RZ ;  /* 0x8000000fff067210 */ /* 0x000fe40007ffe0ff */
[----:B------:R-:W-:Y:S02]  /*0440*/  PLOP3.LUT P1, PT, PT, PT, PT, 0x80, 0x8 ;  /* 0x000000000008781c */ /* 0x000fe40003f2f070 */
[----:B------:R-:W-:-:S13]  /*0450*/  ISETP.GT.AND P2, PT, R6, 0x3, PT ;  /* 0x000000030600780c */ /* 0x000fda0003f44270 */
[----:B------:R-:W-:Y:S05]  /*0460*/  @!P2 BRA `(.L_x_1467) ;  /* 0x000000000084a947 */ /* 0x000fea0003800000 */
[----:B------:R-:W-:-:S13]  /*0470*/  PLOP3.LUT P1, PT, PT, PT, PT, 0x8, 0x80 ;  /* 0x000000000080781c */ /* 0x000fda0003f2e170 */
.L_x_1468:
[----:B------:R-:W-:Y:S01]  /*0480*/  IADD3 R7, P2, PT, R17, R14, RZ ;  /* 0x0000000e11077210 */ /* 0x000fe20007f5e0ff */
[----:B------:R-:W-:-:S03]  /*0490*/  IMAD.IADD R8, R14, 0x1, R5 ;  /* 0x000000010e087824 */ /* 0x000fc600078e0205 */
[----:B------:R-:W-:Y:S01]  /*04a0*/  LEA.HI.X.SX32 R14, R14, RZ, 0x1, P2 ;  /* 0x000000ff0e0e7211 */ /* 0x000fe200010f0eff */
[----:B------:R-:W-:Y:S01]  /*04b0*/  IMAD.IADD R10, R8, 0x1, R5 ;  /* 0x00000001080a7824 */ /* 0x000fe200078e0205 */
[----:B------:R-:W-:Y:S02]  /*04c0*/  LEA R6, P2, R7, UR4, 0x1 ;  /* 0x0000000407067c11 */ /* 0x000fe4000f8408ff */
[----:B------:R-:W-:Y:S02]  /*04d0*/  IADD3 R9, P3, PT, R17, R8, RZ ;  /* 0x0000000811097210 */ /* 0x000fe40007f7e0ff */
[----:B------:R-:W-:Y:S02]  /*04e0*/  LEA.HI.X R7, R7, UR5, R14, 0x1, P2 ;  /* 0x0000000507077c11 */ /* 0x000fe400090f0c0e */
[----:B------:R-:W-:Y:S02]  /*04f0*/  IADD3 R14, PT, PT, R10, R5, RZ ;  /* 0x000000050a0e7210 */ /* 0x000fe40007ffe0ff */
        /* <DEDUP_REMOVED lines=24> */
.L_x_1467:
        /* <DEDUP_REMOVED lines=20> */
.L_x_1469:
[----:B------:R-:W-:-:S13]  /*07c0*/  ISETP.EQ.AND P2, PT, R15, RZ, PT ;  /* 0x000000ff0f00720c */ /* 0x000fda0003f42270 */
[----:B------:R-:W-:Y:S05]  /*07d0*/  @!P1 BRA P2, `(.L_x_1464) ;  /* 0x0000000400789947 */ /* 0x000fea0001000000 */
.L_x_1466:
[----:B------:R-:W-:-:S04]  /*07e0*/  IADD3 R7, P1, PT, R17, R14, RZ ;  /* 0x0000000e11077210 */ /* 0x000fc80007f3e0ff */
        /* <DEDUP_REMOVED lines=11> */
.L_x_1465:
[----:B------:R-:W-:-:S04]  /*08a0*/  LEA R6, P1, R17, UR10, 0x1 ;  /* 0x0000000a11067c11 */ /* 0x000fc8000f8208ff */
[----:B------:R-:W-:Y:S02]  /*08b0*/  LEA.HI.X R7, R17, UR11, RZ, 0x1, P1 ;  /* 0x0000000b11077c11 */ /* 0x000fe400088f0cff */
[----:B------:R-:W-:Y:S01]  /*08c0*/  IADD3 R15, PT, PT, RZ, -R19, RZ ;  /* 0x80000013ff0f7210 */ /* 0x000fe20007ffe0ff */
[----:B------:R-:W-:Y:S01]  /*08d0*/  IMAD R16, R5, UR7, RZ ;  /* 0x0000000705107c24 */ /* 0x000fe2000f8e02ff */
[----:B------:R-:W0:Y:S01]  /*08e0*/  LDCU.64 UR10, c[0x0][0x380] ;  /* 0x00007000ff0a77ac */ /* 0x000e220008000a00 */
[----:B------:R1:W5:Y:S01]  /*08f0*/  LDG.E.U16.CONSTANT R17, desc[UR8][R6.64] ;  /* 0x0000000806117981 */ /* 0x000362000c1e9500 */
[----:B------:R-:W-:Y:S01]  /*0900*/  ISETP.GE.AND P1, PT, R15, RZ, PT ;  /* 0x000000ff0f00720c */ /* 0x000fe20003f26270 */
[----:B------:R-:W-:-:S12]  /*0910*/  IMAD R16, R16, 0x3, RZ ;  /* 0x0000000310107824 */ /* 0x000fd800078e02ff */
        /* <DEDUP_REMOVED lines=8> */
.L_x_1472:
        /* <DEDUP_REMOVED lines=32> */
.L_x_1471:
        /* <DEDUP_REMOVED lines=21> */
.L_x_1473:
[----:B------:R-:W-:-:S13]  /*0cf0*/  ISETP.NE.OR P1, PT, R15, RZ, P1 ;  /* 0x000000ff0f00720c */ /* 0x000fda0000f25670 */
[----:B------:R-:W-:Y:S05]  /*0d00*/  @!P1 BRA `(.L_x_1464) ;  /* 0x00000000002c9947 */ /* 0x000fea0003800000 */
.L_x_1470:
        /* <DEDUP_REMOVED lines=11> */
.L_x_1464:
[----:B0-----:R-:W-:Y:S05]  /*0dc0*/  BSYNC.RECONVERGENT B0 ;  /* 0x0000000000007941 */ /* 0x001fea0003800200 */
.L_x_1463:
        /* <DEDUP_REMOVED lines=9> */
[----:B-1----:R-:W-:-:S03]  /*0e60*/  IMAD R7, R39, UR7, RZ ;  /* 0x0000000727077c24 */ /* 0x002fc6000f8e02ff */
[----:B------:R-:W-:Y:S01]  /*0e70*/  ISETP.GE.AND P1, PT, R16, RZ, PT ;  /* 0x000000ff1000720c */ /* 0x000fe20003f26270 */
[----:B------:R-:W-:-:S04]  /*0e80*/  IMAD R0, R7, 0x3, R0 ;  /* 0x0000000307007824 */ /* 0x000fc800078e0200 */
[----:B------:R-:W-:-:S08]  /*0e90*/  IMAD R0, R3, 0x4, R0 ;  /* 0x0000000403007824 */ /* 0x000fd000078e0200 */
[----:B------:R-:W-:Y:S05]  /*0ea0*/  @P1 BRA `(.L_x_1475) ;  /* 0x00000000008c1947 */ /* 0x000fea0003800000 */
[----:B------:R-:W-:Y:S02]  /*0eb0*/  IADD3 R6, PT, PT, RZ, -R16, RZ ;  /* 0x80000010ff067210 */ /* 0x000fe40007ffe0ff */
[----:B------:R-:W-:Y:S02]  /*0ec0*/  PLOP3.LUT P1, PT, PT, PT, PT, 0x80, 0x8 ;  /* 0x000000000008781c */ /* 0x000fe40003f2f070 */
[----:B------:R-:W-:-:S13]  /*0ed0*/  ISETP.GT.AND P2, PT, R6, 0x3, PT ;  /* 0x000000030600780c */ /* 0x000fda0003f44270 */
[----:B------:R-:W-:Y:S05]  /*0ee0*/  @!P2 BRA `(.L_x_1476) ;  /* 0x000000000044a947 */ /* 0x000fea0003800000 */
[----:B------:R-:W0:Y:S01]  /*0ef0*/  LDC.64 R14, c[0x0][0x3a0] ;  /* 0x0000e800ff0e7b82 */ /* 0x000e220000000a00 */
[----:B------:R-:W-:-:S13]  /*0f00*/  PLOP3.LUT P1, PT, PT, PT, PT, 0x8, 0x80 ;  /* 0x000000000080781c */ /* 0x000fda0003f2e170 */
.L_x_1477:
[C---:B------:R-:W-:Y:S02]  /*0f10*/  IMAD.IADD R8, R0.reuse, 0x1, R39 ;  /* 0x0000000100087824 */ /* 0x040fe400078e0227 */
[----:B0-----:R-:W-:-:S04]  /*0f20*/  IMAD.WIDE R6, R0, 0x2, R14 ;  /* 0x0000000200067825 */ /* 0x001fc800078e020e */
[C---:B------:R-:W-:Y:S01]  /*0f30*/  IMAD.IADD R10, R8.reuse, 0x1, R39 ;  /* 0x00000001080a7824 */ /* 0x040fe200078e0227 */
[----:B------:R1:W-:Y:S01]  /*0f40*/  STG.E.64 desc[UR8][R6.64], RZ ;  /* 0x000000ff06007986 */ /* 0x0003e2000c101b08 */
[----:B------:R-:W-:-:S03]  /*0f50*/  IMAD.WIDE R8, R8, 0x2, R14 ;  /* 0x0000000208087825 */ /* 0x000fc600078e020e */
[C---:B-----5:R-:W-:Y:S01]  /*0f60*/  IADD3 R17, PT, PT, R10.reuse, R39, RZ ;  /* 0x000000270a117210 */ /* 0x060fe20007ffe0ff */
[--C-:B------:R-:W-:Y:S01]  /*0f70*/  IMAD.WIDE R10, R10, 0x2, R14.reuse ;  /* 0x000000020a0a7825 */ /* 0x100fe200078e020e */
[----:B------:R1:W-:Y:S03]  /*0f80*/  STG.E.64 desc[UR8][R8.64], RZ ;  /* 0x000000ff08007986 */ /* 0x0003e6000c101b08 */
[C---:B------:R-:W-:Y:S01]  /*0f90*/  IMAD.WIDE R12, R17.reuse, 0x2, R14 ;  /* 0x00000002110c7825 */ /* 0x040fe200078e020e */
[----:B------:R1:W-:Y:S03]  /*0fa0*/  STG.E.64 desc[UR8][R10.64], RZ ;  /* 0x000000ff0a007986 */ /* 0x0003e6000c101b08 */
[----:B------:R-:W-:Y:S01]  /*0fb0*/  VIADD R16, R16, 0x4 ;  /* 0x0000000410107836 */ /* 0x000fe20000000000 */
[----:B------:R1:W-:Y:S01]  /*0fc0*/  STG.E.64 desc[UR8][R12.64], RZ ;  /* 0x000000ff0c007986 */ /* 0x0003e2000c101b08 */
[----:B------:R-:W-:-:S03]  /*0fd0*/  IMAD.IADD R0, R17, 0x1, R39 ;  /* 0x0000000111007824 */ /* 0x000fc600078e0227 */
[----:B------:R-:W-:-:S13]  /*0fe0*/  ISETP.GE.AND P2, PT, R16, -0x3, PT ;  /* 0xfffffffd1000780c */ /* 0x000fda0003f46270 */
[----:B-1----:R-:W-:Y:S05]  /*0ff0*/  @!P2 BRA `(.L_x_1477) ;  /* 0xfffffffc00c4a947 */ /* 0x002fea000383ffff */
.L_x_1476:
[----:B------:R-:W-:-:S04]  /*1000*/  IADD3 R6, PT, PT, RZ, -R16, RZ ;  /* 0x80000010ff067210 */ /* 0x000fc80007ffe0ff */
        /* <DEDUP_REMOVED lines=11> */
.L_x_1478:
[----:B------:R-:W-:-:S13]  /*10c0*/  ISETP.NE.OR P1, PT, R16, RZ, P1 ;  /* 0x000000ff1000720c */ /* 0x000fda0000f25670 */
[----:B------:R-:W-:Y:S05]  /*10d0*/  @!P1 BRA `(.L_x_1474) ;  /* 0x00000000001c9947 */ /* 0x000fea0003800000 */
.L_x_1475:
[----:B0-----:R-:W0:Y:S02]  /*10e0*/  LDC.64 R6, c[0x0][0x3a0] ;  /* 0x0000e800ff067b82 */ /* 0x001e240000000a00 */
.L_x_1479:
[C---:B0-----:R-:W-:Y:S01]  /*10f0*/  IMAD.WIDE R8, R0.reuse, 0x2, R6 ;  /* 0x0000000200087825 */ /* 0x041fe200078e0206 */
[----:B------:R-:W-:-:S03]  /*1100*/  IADD3 R0, PT, PT, R0, R39, RZ ;  /* 0x0000002700007210 */ /* 0x000fc60007ffe0ff */
[----:B------:R-:W-:Y:S01]  /*1110*/  VIADD R16, R16, 0x1 ;  /* 0x0000000110107836 */ /* 0x000fe20000000000 */
[----:B------:R2:W-:Y:S04]  /*1120*/  STG.E.64 desc[UR8][R8.64], RZ ;  /* 0x000000ff08007986 */ /* 0x0005e8000c101b08 */
[----:B------:R-:W-:-:S13]  /*1130*/  ISETP.NE.AND P1, PT, R16, RZ, PT ;  /* 0x000000ff1000720c */ /* 0x000fda0003f25270 */
[----:B--2---:R-:W-:Y:S05]  /*1140*/  @P1 BRA `(.L_x_1479) ;  /* 0xfffffffc00e81947 */ /* 0x004fea000383ffff */
.L_x_1474:
[----:B01----:R-:W0:Y:S01]  /*1150*/  LDC.64 R6, c[0x0][0x3b8] ;  /* 0x0000ee00ff067b82 */ /* 0x003e220000000a00 */
[----:B------:R-:W-:-:S04]  /*1160*/  IMAD.SHL.U32 R9, R2, 0x80, RZ ;  /* 0x0000008002097824 */ /* 0x000fc800078e00ff */
[----:B0-----:R-:W-:-:S05]  /*1170*/  IMAD.WIDE.U32 R8, R9, 0x2, R6 ;  /* 0x0000000209087825 */ /* 0x001fca00078e0006 */
[----:B------:R0:W5:Y:S01]  /*1180*/  LDG.E.U16.CONSTANT R31, desc[UR8][R8.64+0x2] ;  /* 0x00000208081f7981 */ /* 0x000162000c1e9500 */
[----:B------:R-:W-:Y:S01]  /*1190*/  BAR.SYNC.DEFER_BLOCKING 0x0 ;  /* 0x0000000000007b1d */ /* 0x000fe20000010000 */
[----:B------:R-:W-:-:S13]  /*11a0*/  ISETP.GE.AND P1, PT, R40, R5, PT ;  /* 0x000000052800720c */ /* 0x000fda0003f26270 */
[----:B0-----:R-:W-:Y:S05]  /*11b0*/  @P1 BRA `(.L_x_1480) ;  /* 0x0000000000d01947 */ /* 0x001fea0003800000 */
        /* <DEDUP_REMOVED lines=8> */
.L_x_1481:
        /* <DEDUP_REMOVED lines=25> */
[----:B------:R-:W-:Y:S01]  /*13d0*/  IMAD R10, R19, R19, R19 ;  /* 0x00000013130a7224 */ /* 0x000fe200078e0213 */
[----:B------:R-:W-:Y:S01]  /*13e0*/  IADD3 R21, PT, PT, R18, 0x1, R21 ;  /* 0x0000000112157810 */ /* 0x000fe20007ffe015 */
[C---:B------:R-:W-:Y:S02]  /*13f0*/  IMAD R9, R16.reuse, R16, R16 ;  /* 0x0000001010097224 */ /* 0x040fe400078e0210 */
[----:B------:R-:W-:Y:S01]  /*1400*/  IMAD R8, R15, 0x8, R1 ;  /* 0x000000080f087824 */ /* 0x000fe200078e0201 */
[----:B------:R-:W-:Y:S01]  /*1410*/  IADD3 R10, PT, PT, R19, 0x1, R10 ;  /* 0x00000001130a7810 */ /* 0x000fe20007ffe00a */
[----:B------:R-:W-:Y:S01]  /*1420*/  I2F.F16 R12, R12 ;  /* 0x0000000c000c7306 */ /* 0x000fe20000200c00 */
[----:B------:R-:W-:Y:S01]  /*1430*/  IADD3 R9, PT, PT, R16, 0x1, R9 ;  /* 0x0000000110097810 */ /* 0x000fe20007ffe009 */
[----:B------:R-:W-:Y:S01]  /*1440*/  VIADD R15, R15, 0x1 ;  /* 0x000000010f0f7836 */ /* 0x000fe20000000000 */
[----:B----4-:R-:W-:-:S05]  /*1450*/  IADD3 R17, PT, PT, R20, R17, RZ ;  /* 0x0000001114117210 */ /* 0x010fca0007ffe0ff */
        /* <DEDUP_REMOVED lines=10> */
.L_x_1480:
[----:B0-----:R0:W5:Y:S01]  /*1500*/  LDL.64 R8, [R1] ;  /* 0x0000000001087983 */ /* 0x0011620000100a00 */
[----:B------:R-:W1:Y:S01]  /*1510*/  LDCU UR4, c[0x0][0x3c8] ;  /* 0x00007900ff0477ac */ /* 0x000e620008000800 */
[----:B------:R-:W-:Y:S01]  /*1520*/  HFMA2 R13, -RZ, RZ, 0, 0 ;  /* 0x00000000ff0d7431 */ /* 0x000fe200000001ff */
[----:B------:R-:W-:Y:S01]  /*1530*/  CS2R R10, SRZ ;  /* 0x00000000000a7805 */ /* 0x000fe2000001ff00 */
[----:B------:R-:W-:Y:S01]  /*1540*/  IMAD.MOV.U32 R14, RZ, RZ, RZ ;  /* 0x000000ffff0e7224 */ /* 0x000fe200078e00ff */
        /* <DEDUP_REMOVED lines=8> */
[C---:B---3--:R-:W-:Y:S02]  /*15d0*/  ISETP.GT.AND P3, PT, R40.reuse, UR5, PT ;  /* 0x0000000528007c0c */ /* 0x048fe4000bf64270 */
[----:B------:R-:W-:Y:S02]  /*15e0*/  LEA.HI R3, R3, R0, RZ, 0x5 ;  /* 0x0000000003037211 */ /* 0x000fe400078f28ff */
[----:B----4-:R-:W-:Y:S02]  /*15f0*/  ISETP.GT.AND P4, PT, R40, UR10, PT ;  /* 0x0000000a28007c0c */ /* 0x010fe4000bf84270 */
[----:B------:R-:W-:-:S02]  /*1600*/  SHF.R.S32.HI R15, RZ, 0x5, R3 ;  /* 0x00000005ff0f7819 */ /* 0x000fc40000011403 */
[----:B0-----:R-:W-:Y:S02]  /*1610*/  ISETP.GT.AND P5, PT, R40, UR11, PT ;  /* 0x0000000b28007c0c */ /* 0x001fe4000bfa4270 */
[----:B------:R-:W-:Y:S01]  /*1620*/  MOV R0, RZ ;  /* 0x000000ff00007202 */ /* 0x000fe20000000f00 */
[----:B------:R-:W-:Y:S10]  /*1630*/  @!P1 BRA `(.L_x_1482) ;  /* 0x00000000001c9947 */ /* 0x000ff40003800000 */
[----:B------:R-:W0:Y:S02]  /*1640*/  LDC R3, c[0x0][0x3cc] ;  /* 0x0000f300ff037b82 */ /* 0x000e240000000800 */
[----:B0-----:R-:W-:-:S05]  /*1650*/  VIMNMX R0, PT, PT, R40, R3, PT ;  /* 0x0000000328007248 */ /* 0x001fca0003fe0100 */
[----:B------:R-:W-:-:S05]  /*1660*/  VIADD R0, R0, -UR4 ;  /* 0x8000000400007c36 */ /* 0x000fca0008000000 */
[----:B------:R-:W-:-:S04]  /*1670*/  SHF.R.S32.HI R3, RZ, 0x1f, R0 ;  /* 0x0000001fff037819 */ /* 0x000fc80000011400 */
[----:B------:R-:W-:-:S04]  /*1680*/  LEA.HI R3, R3, R0, RZ, 0x5 ;  /* 0x0000000003037211 */ /* 0x000fc800078f28ff */
[----:B------:R-:W-:-:S05]  /*1690*/  SHF.R.S32.HI R3, RZ, 0x5, R3 ;  /* 0x00000005ff037819 */ /* 0x000fca0000011403 */
[----:B------:R-:W-:-:S07]  /*16a0*/  IMAD R0, R3, 0x6, RZ ;  /* 0x0000000603007824 */ /* 0x000fce00078e02ff */
.L_x_1482:
        /* <DEDUP_REMOVED lines=8> */
.L_x_1483:
        /* <DEDUP_REMOVED lines=8> */
.L_x_1484:
        /* <DEDUP_REMOVED lines=8> */
.L_x_1485:
        /* <DEDUP_REMOVED lines=8> */
.L_x_1486:
[----:B------:R-:W-:Y:S01]  /*18b0*/  LEA R0, R15, R0, 0x3 ;  /* 0x000000000f007211 */ /* 0x000fe200078e18ff */
[----:B------:R-:W0:Y:S01]  /*18c0*/  LDCU.64 UR10, c[0x0][0x388] ;  /* 0x00007100ff0a77ac */ /* 0x000e220008000a00 */
[----:B------:R-:W1:Y:S01]  /*18d0*/  S2UR UR5, SR_CgaCtaId ;  /* 0x00000000000579c3 */ /* 0x000e620000008800 */
[----:B------:R-:W-:Y:S01]  /*18e0*/  VIMNMX R5, PT, PT, R5, UR12, PT ;  /* 0x0000000c05057c48 */ /* 0x000fe2000bfe0100 */
[----:B------:R-:W-:Y:S01]  /*18f0*/  HFMA2 R38, -RZ, RZ, 0, 0 ;  /* 0x00000000ff267431 */ /* 0x000fe200000001ff */
[----:B------:R-:W-:Y:S01]  /*1900*/  IADD3 R0, PT, PT, R11, R0, R10 ;  /* 0x000000000b007210 */ /* 0x000fe20007ffe00a */
[----:B------:R-:W-:Y:S01]  /*1910*/  UMOV UR4, 0x400 ;  /* 0x0000040000047882 */ /* 0x000fe20000000000 */
[----:B-----5:R-:W-:Y:S01]  /*1920*/  PRMT R16, R8, 0x7610, R9 ;  /* 0x0000761008107816 */ /* 0x020fe20000000009 */
[----:B------:R-:W-:Y:S01]  /*1930*/  IMAD.IADD R31, R40, 0x1, R31 ;  /* 0x00000001281f7824 */ /* 0x000fe200078e021f */
        /* <DEDUP_REMOVED lines=8> */
[----:B------:R-:W-:Y:S01]  /*19c0*/  LEA.HI.X.SX32 R3, R3, R0, 0x1, P1 ;  /* 0x0000000003037211 */ /* 0x000fe200008f0eff */
[C---:B------:R-:W-:Y:S01]  /*19d0*/  IMAD.SHL.U32 R0, R4.reuse, 0x4, RZ ;  /* 0x0000000404007824 */ /* 0x040fe200078e00ff */
[----:B------:R-:W-:Y:S01]  /*19e0*/  ISETP.GT.AND P1, PT, R5, R40, PT ;  /* 0x000000280500720c */ /* 0x000fe20003f24270 */
[----:B-1----:R-:W-:Y:S01]  /*19f0*/  ULEA UR4, UR5, UR4, 0x18 ;  /* 0x0000000405047291 */ /* 0x002fe2000f8ec0ff */
[----:B------:R-:W-:-:S02]  /*1a00*/  SHF.L.U64.HI R3, R4, 0x2, R3 ;  /* 0x0000000204037819 */ /* 0x000fc40000010203 */
[----:B0-----:R-:W-:Y:S02]  /*1a10*/  IADD3 R12, P2, PT, R0, UR10, RZ ;  /* 0x0000000a000c7c10 */ /* 0x001fe4000ff5e0ff */
[----:B------:R-:W-:Y:S02]  /*1a20*/  PRMT R0, R9, 0x7610, R8 ;  /* 0x0000761009007816 */ /* 0x000fe40000000008 */
[----:B------:R-:W-:Y:S02]  /*1a30*/  IADD3.X R13, PT, PT, R3, UR11, RZ, P2, !PT ;  /* 0x0000000b030d7c10 */ /* 0x000fe400097fe4ff */
[----:B------:R-:W-:Y:S02]  /*1a40*/  PRMT R33, RZ, 0x5410, RZ ;  /* 0x00005410ff217816 */ /* 0x000fe400000000ff */
[----:B------:R-:W-:Y:S01]  /*1a50*/  PRMT R32, RZ, 0x5410, RZ ;  /* 0x00005410ff207816 */ /* 0x000fe200000000ff */
[----:B------:R-:W-:Y:S01]  /*1a60*/  IMAD.MOV.U32 R19, RZ, RZ, R13 ;  /* 0x000000ffff137224 */ /* 0x000fe200078e000d */
[----:B------:R-:W-:Y:S01]  /*1a70*/  MOV R18, R12 ;  /* 0x0000000c00127202 */ /* 0x000fe20000000f00 */
[----:B------:R-:W-:Y:S06]  /*1a80*/  @!P1 BRA `(.L_x_1487) ;  /* 0x0000002400249947 */ /* 0x000fec0003800000 */
[----:B------:R-:W-:Y:S01]  /*1a90*/  IMAD.WIDE.U32 R2, R2, 0x100, R6 ;  /* 0x0000010002027825 */ /* 0x000fe200078e0006 */
[----:B------:R-:W-:Y:S01]  /*1aa0*/  ISETP.EQ.OR P1, PT, R64, 0x2, P0 ;  /* 0x000000024000780c */ /* 0x000fe20000722670 */
[----:B------:R-:W0:Y:S01]  /*1ab0*/  LDCU UR6, c[0x0][0x3a8] ;  /* 0x00007500ff0677ac */ /* 0x000e220008000800 */
[----:B------:R-:W-:Y:S01]  /*1ac0*/  VIMNMX R17, PT, PT, R30, UR12, PT ;  /* 0x0000000c1e117c48 */ /* 0x000fe2000bfe0100 */
[----:B------:R-:W-:Y:S01]  /*1ad0*/  IMAD.MOV.U32 R38, RZ, RZ, RZ ;  /* 0x000000ffff267224 */ /* 0x000fe200078e00ff */
[----:B------:R-:W-:Y:S02]  /*1ae0*/  IADD3 R14, P2, PT, R2, 0x2, RZ ;  /* 0x00000002020e7810 */ /* 0x000fe40007f5e0ff */
[----:B------:R-:W-:Y:S02]  /*1af0*/  PRMT R37, RZ, 0x7610, R37 ;  /* 0x00007610ff257816 */ /* 0x000fe40000000025 */
[----:B------:R-:W-:-:S09]  /*1b00*/  IADD3.X R15, PT, PT, RZ, R3, RZ, P2, !PT ;  /* 0x00000003ff0f7210 */ /* 0x000fd200017fe4ff */
.L_x_1494:
[----:B------:R-:W1:Y:S01]  /*1b10*/  LDC R39, c[0x0][0x3ac] ;  /* 0x0000eb00ff277b82 */ /* 0x000e620000000800 */
[----:B------:R-:W-:Y:S02]  /*1b20*/  ISETP.NE.AND P2, PT, R40, R31, PT ;  /* 0x0000001f2800720c */ /* 0x000fe40003f45270 */
[----:B------:R-:W-:-:S11]  /*1b30*/  MOV R3, R13 ;  /* 0x0000000d00037202 */ /* 0x000fd60000000f00 */
[----:B------:R-:W-:Y:S01]  /*1b40*/  @!P2 LEA R2, R38, R1, 0x3 ;  /* 0x000000012602a211 */ /* 0x000fe200078e18ff */
[----:B------:R-:W5:Y:S04]  /*1b50*/  @!P2 LDG.E.U16.CONSTANT R19, desc[UR8][R14.64] ;  /* 0x000000080e13a981 */ /* 0x000f68000c1e9500 */
[----:B------:R2:W3:Y:S02]  /*1b60*/  @!P2 LDL.64 R24, [R2+0x8] ;  /* 0x000008000218a983 */ /* 0x0004e40000100a00 */
[----:B--2---:R-:W-:-:S04]  /*1b70*/  IMAD.MOV.U32 R2, RZ, RZ, R12 ;  /* 0x000000ffff027224 */ /* 0x004fc800078e000c */
[C---:B-1----:R-:W-:Y:S01]  /*1b80*/  IMAD.WIDE R4, R39.reuse, 0x4, R2 ;  /* 0x0000000427047825 */ /* 0x042fe200078e0202 */
[----:B------:R-:W2:Y:S03]  /*1b90*/  LDG.E.128.CONSTANT R20, desc[UR8][R2.64] ;  /* 0x0000000802147981 */ /* 0x000ea6000c1e9d00 */
[----:B------:R-:W-:Y:S02]  /*1ba0*/  IMAD.WIDE R12, R39, 0x4, R4 ;  /* 0x00000004270c7825 */ /* 0x000fe400078e0204 */
[----:B------:R-:W4:Y:S04]  /*1bb0*/  LDG.E.128.CONSTANT R4, desc[UR8][R4.64] ;  /* 0x0000000804047981 */ /* 0x000f28000c1e9d00 */
[----:B------:R-:W4:Y:S01]  /*1bc0*/  LDG.E.128.CONSTANT R8, desc[UR8][R12.64] ;  /* 0x000000080c087981 */ /* 0x000f22000c1e9d00 */
[----:B------:R-:W-:Y:S01]  /*1bd0*/  ISETP.NE.AND P3, PT, R42, RZ, PT ;  /* 0x000000ff2a00720c */ /* 0x000fe20003f65270 */
[----:B0-----:R-:W-:Y:S01]  /*1be0*/  UIMAD UR5, UR7, -0x3, UR6 ;  /* 0xfffffffd070578a4 */ /* 0x001fe2000f8e0206 */
[----:B------:R-:W-:-:S05]  /*1bf0*/  @!P2 IADD3 R65, PT, PT, R38, 0x1, RZ ;  /* 0x000000012641a810 */ /* 0x000fca0007ffe0ff */
[----:B------:R-:W-:-:S05]  /*1c00*/  IMAD.U32 R64, RZ, RZ, UR5 ;  /* 0x00000005ff407e24 */ /* 0x000fca000f8e00ff */
[----:B------:R-:W-:Y:S02]  /*1c10*/  ISETP.NE.AND P4, PT, R64, 0x1, PT ;  /* 0x000000014000780c */ /* 0x000fe40003f85270 */
[----:B---3--:R-:W-:Y:S02]  /*1c20*/  @!P2 PRMT R16, R24, 0x7610, R16 ;  /* 0x000076101810a816 */ /* 0x008fe40000000010 */
[----:B------:R-:W-:Y:S02]  /*1c30*/  @!P2 PRMT R0, R0, 0x7610, R24 ;  /* 0x000076100000a816 */ /* 0x000fe40000000018 */
[----:B------:R-:W-:Y:S02]  /*1c40*/  @!P2 PRMT R16, R16, 0x7610, R25 ;  /* 0x000076101010a816 */ /* 0x000fe40000000019 */
[----:B------:R-:W-:Y:S02]  /*1c50*/  @!P2 PRMT R0, R25, 0x7610, R0 ;  /* 0x000076101900a816 */ /* 0x000fe40000000000 */
[----:B--2---:R-:W-:-:S02]  /*1c60*/  LOP3.LUT R18, R20, 0x3f003f, RZ, 0xc0, !PT ;  /* 0x003f003f14127812 */ /* 0x004fc400078ec0ff */
[--C-:B------:R-:W-:Y:S02]  /*1c70*/  SHF.R.U32.HI R24, RZ, 0x6, R20.reuse ;  /* 0x00000006ff187819 */ /* 0x100fe40000011614 */
[----:B------:R-:W-:Y:S02]  /*1c80*/  SHF.R.U32.HI R20, RZ, 0xc, R20 ;  /* 0x0000000cff147819 */ /* 0x000fe40000011614 */
[----:B------:R-:W-:Y:S02]  /*1c90*/  SHF.R.U32.HI R43, RZ, 0xc, R22 ;  /* 0x0000000cff2b7819 */ /* 0x000fe40000011616 */
[----:B------:R-:W-:Y:S02]  /*1ca0*/  LOP3.LUT R54, R23, 0x3f003f, RZ, 0xc0, !PT ;  /* 0x003f003f17367812 */ /* 0x000fe400078ec0ff */
[--C-:B------:R-:W-:Y:S02]  /*1cb0*/  SHF.R.U32.HI R55, RZ, 0x6, R23.reuse ;  /* 0x00000006ff377819 */ /* 0x100fe40000011617 */
[----:B------:R-:W-:-:S02]  /*1cc0*/  SHF.R.U32.HI R49, RZ, 0xc, R23 ;  /* 0x0000000cff317819 */ /* 0x000fc40000011617 */
[----:B------:R-:W-:Y:S02]  /*1cd0*/  SHF.R.U32.HI R29, RZ, 0xc, R21 ;  /* 0x0000000cff1d7819 */ /* 0x000fe40000011615 */
[--C-:B----4-:R-:W-:Y:S02]  /*1ce0*/  SHF.R.U32.HI R23, RZ, 0x8, R10.reuse ;  /* 0x00000008ff177819 */ /* 0x110fe4000001160a */
[----:B------:R-:W-:Y:S02]  /*1cf0*/  LOP3.LUT R51, R10, 0x3f003f, RZ, 0xc0, !PT ;  /* 0x003f003f0a337812 */ /* 0x000fe400078ec0ff */
[--C-:B------:R-:W-:Y:S02]  /*1d00*/  SHF.R.U32.HI R52, RZ, 0x6, R10.reuse ;  /* 0x00000006ff347819 */ /* 0x100fe4000001160a */
[----:B------:R-:W-:Y:S02]  /*1d10*/  SHF.R.U32.HI R53, RZ, 0xa, R10 ;  /* 0x0000000aff357819 */ /* 0x000fe4000001160a */
[----:B------:R-:W-:-:S02]  /*1d20*/  LOP3.LUT R27, R21, 0x3f003f, RZ, 0xc0, !PT ;  /* 0x003f003f151b7812 */ /* 0x000fc400078ec0ff */
[----:B------:R-:W-:Y:S02]  /*1d30*/  SHF.R.U32.HI R28, RZ, 0x6, R21 ;  /* 0x00000006ff1c7819 */ /* 0x000fe40000011615 */
[----:B------:R-:W-:Y:S02]  /*1d40*/  LOP3.LUT R47, R22, 0x3f003f, RZ, 0xc0, !PT ;  /* 0x003f003f162f7812 */ /* 0x000fe400078ec0ff */
[----:B------:R-:W-:Y:S02]  /*1d50*/  SHF.R.U32.HI R48, RZ, 0x6, R22 ;  /* 0x00000006ff307819 */ /* 0x000fe40000011616 */
[----:B------:R-:W-:Y:S02]  /*1d60*/  LOP3.LUT R10, R20, 0xf000f, RZ, 0xc0, !PT ;  /* 0x000f000f140a7812 */ /* 0x000fe400078ec0ff */
[----:B------:R-:W-:Y:S02]  /*1d70*/  SHF.R.U32.HI R21, RZ, 0x8, R8 ;  /* 0x00000008ff157819 */ /* 0x000fe40000011608 */
[----:B------:R-:W-:-:S02]  /*1d80*/  LOP3.LUT R25, R8, 0x3f003f, RZ, 0xc0, !PT ;  /* 0x003f003f08197812 */ /* 0x000fc400078ec0ff */
[--C-:B------:R-:W-:Y:S02]  /*1d90*/  SHF.R.U32.HI R26, RZ, 0x6, R8.reuse ;  /* 0x00000006ff1a7819 */ /* 0x100fe40000011608 */
[----:B------:R-:W-:Y:S02]  /*1da0*/  SHF.R.U32.HI R22, RZ, 0xa, R8 ;  /* 0x0000000aff167819 */ /* 0x000fe40000011608 */
[----:B------:R-:W-:Y:S02]  /*1db0*/  LOP3.LUT R20, R43, 0xf000f, RZ, 0xc0, !PT ;  /* 0x000f000f2b147812 */ /* 0x000fe400078ec0ff */
[--C-:B------:R-:W-:Y:S02]  /*1dc0*/  SHF.R.U32.HI R8, RZ, 0x8, R9.reuse ;  /* 0x00000008ff087819 */ /* 0x100fe40000011609 */
[----:B------:R-:W-:Y:S02]  /*1dd0*/  LOP3.LUT R45, R9, 0x3f003f, RZ, 0xc0, !PT ;  /* 0x003f003f092d7812 */ /* 0x000fe400078ec0ff */
[----:B------:R-:W-:-:S02]  /*1de0*/  SHF.R.U32.HI R46, RZ, 0x6, R9 ;  /* 0x00000006ff2e7819 */ /* 0x000fc40000011609 */
[----:B------:R-:W-:Y:S02]  /*1df0*/  SHF.R.U32.HI R44, RZ, 0xa, R9 ;  /* 0x0000000aff2c7819 */ /* 0x000fe40000011609 */
[----:B------:R-:W-:Y:S02]  /*1e00*/  LOP3.LUT R9, R29, 0xf000f, RZ, 0xc0, !PT ;  /* 0x000f000f1d097812 */ /* 0x000fe400078ec0ff */
[--C-:B------:R-:W-:Y:S02]  /*1e10*/  SHF.R.U32.HI R50, RZ, 0x8, R11.reuse ;  /* 0x00000008ff327819 */ /* 0x100fe4000001160b */
[----:B------:R-:W-:Y:S02]  /*1e20*/  LOP3.LUT R58, R11, 0x3f003f, RZ, 0xc0, !PT ;  /* 0x003f003f0b3a7812 */ /* 0x000fe400078ec0ff */
[--C-:B------:R-:W-:Y:S02]  /*1e30*/  SHF.R.U32.HI R59, RZ, 0x6, R11.reuse ;  /* 0x00000006ff3b7819 */ /* 0x100fe4000001160b */
[----:B------:R-:W-:-:S02]  /*1e40*/  SHF.R.U32.HI R60, RZ, 0xa, R11 ;  /* 0x0000000aff3c7819 */ /* 0x000fc4000001160b */
[----:B------:R-:W-:Y:S02]  /*1e50*/  LOP3.LUT R49, R49, 0xf000f, RZ, 0xc0, !PT ;  /* 0x000f000f31317812 */ /* 0x000fe400078ec0ff */
[----:B------:R-:W-:Y:S02]  /*1e60*/  LOP3.LUT R10, R10, 0x300030, R21, 0xf8, !PT ;  /* 0x003000300a0a7812 */ /* 0x000fe400078ef815 */
[----:B------:R-:W-:Y:S02]  /*1e70*/  LOP3.LUT R11, R20, 0x300030, R23, 0xf8, !PT ;  /* 0x00300030140b7812 */ /* 0x000fe400078ef817 */
[----:B------:R-:W-:Y:S02]  /*1e80*/  LOP3.LUT R20, R4, 0x3f003f, RZ, 0xc0, !PT ;  /* 0x003f003f04147812 */ /* 0x000fe400078ec0ff */
[----:B------:R-:W-:Y:S02]  /*1e90*/  SHF.R.U32.HI R21, RZ, 0x6, R4 ;  /* 0x00000006ff157819 */ /* 0x000fe40000011604 */
[----:B------:R-:W-:-:S02]  /*1ea0*/  LOP3.LUT R9, R9, 0x300030, R8, 0xf8, !PT ;  /* 0x0030003009097812 */ /* 0x000fc400078ef808 */
[----:B------:R-:W-:Y:S02]  /*1eb0*/  SHF.R.U32.HI R4, RZ, 0xc, R4 ;  /* 0x0000000cff047819 */ /* 0x000fe40000011604 */
[----:B------:R-:W-:Y:S02]  /*1ec0*/  LOP3.LUT R8, R49, 0x300030, R50, 0xf8, !PT ;  /* 0x0030003031087812 */ /* 0x000fe400078ef832 */
[----:B------:R-:W-:Y:S02]  /*1ed0*/  LOP3.LUT R49, R6, 0x3f003f, RZ, 0xc0, !PT ;  /* 0x003f003f06317812 */ /* 0x000fe400078ec0ff */
[----:B------:R-:W-:Y:S02]  /*1ee0*/  SHF.R.U32.HI R50, RZ, 0x6, R6 ;  /* 0x00000006ff327819 */ /* 0x000fe40000011606 */
[----:B------:R-:W-:Y:S02]  /*1ef0*/  LOP3.LUT R29, R5, 0x3f003f, RZ, 0xc0, !PT ;  /* 0x003f003f051d7812 */ /* 0x000fe400078ec0ff */
[----:B------:R-:W-:-:S02]  /*1f00*/  SHF.R.U32.HI R43, RZ, 0x6, R5 ;  /* 0x00000006ff2b7819 */ /* 0x000fc40000011605 */
[----:B------:R-:W-:Y:S02]  /*1f10*/  SHF.R.U32.HI R23, RZ, 0xc, R5 ;  /* 0x0000000cff177819 */ /* 0x000fe40000011605 */
[----:B------:R-:W-:Y:S02]  /*1f20*/  SHF.R.U32.HI R6, RZ, 0xc, R6 ;  /* 0x0000000cff067819 */ /* 0x000fe40000011606 */
[----:B------:R-:W-:Y:S02]  /*1f30*/  LOP3.LUT R56, R7, 0x3f003f, RZ, 0xc0, !PT ;  /* 0x003f003f07387812 */ /* 0x000fe400078ec0ff */
[--C-:B------:R-:W-:Y:S02]  /*1f40*/  SHF.R.U32.HI R57, RZ, 0x6, R7.reuse ;  /* 0x00000006ff397819 */ /* 0x100fe40000011607 */
[----:B------:R-:W-:Y:S02]  /*1f50*/  LOP3.LUT R5, R4, 0xf000f, RZ, 0xc0, !PT ;  /* 0x000f000f04057812 */ /* 0x000fe400078ec0ff */
[----:B------:R-:W-:-:S02]  /*1f60*/  SHF.R.U32.HI R7, RZ, 0xc, R7 ;  /* 0x0000000cff077819 */ /* 0x000fc40000011607 */
[----:B------:R-:W-:Y:S02]  /*1f70*/  LOP3.LUT R4, R6, 0xf000f, RZ, 0xc0, !PT ;  /* 0x000f000f06047812 */ /* 0x000fe400078ec0ff */
[----:B------:R-:W-:Y:S02]  /*1f80*/  LOP3.LUT R6, R5, 0x300030, R22, 0xf8, !PT ;  /* 0x0030003005067812 */ /* 0x000fe400078ef816 */
[----:B------:R-:W-:Y:S02]  /*1f90*/  LOP3.LUT R5, R7, 0xf000f, RZ, 0xc0, !PT ;  /* 0x000f000f07057812 */ /* 0x000fe400078ec0ff */
[----:B------:R-:W-:Y:S02]  /*1fa0*/  LOP3.LUT R55, R55, 0x3f003f, RZ, 0xc0, !PT ;  /* 0x003f003f37377812 */ /* 0x000fe400078ec0ff */
        /* <DEDUP_REMOVED lines=113> */
[----:B------:R-:W-:Y:S01]  /*26c0*/  HFMA2 R6, R63, R11, R6 ;  /* 0x0000000b3f067231 */ /* 0x000fe20000000006 */
[----:B------:R-:W-:Y:S01]  /*26d0*/  PRMT R4, R16, 0x7610, R0 ;  /* 0x0000761010047816 */ /* 0x000fe20000000000 */
[----:B------:R-:W-:Y:S02]  /*26e0*/  HADD2 R5, R5.H0_H0, R5.H1_H1 ;  /* 0x3000000505057230 */ /* 0x000fe40000000800 */
[----:B------:R-:W-:-:S02]  /*26f0*/  HADD2 R67, R67.H0_H0, R67.H1_H1 ;  /* 0x3000004343437230 */ /* 0x000fc40000000800 */
[----:B------:R-:W-:Y:S02]  /*2700*/  HADD2 R68, R68.H0_H0, R68.H1_H1 ;  /* 0x3000004444447230 */ /* 0x000fe40000000800 */
[----:B------:R-:W-:Y:S01]  /*2710*/  HADD2 R6, R6.H0_H0, R6.H1_H1 ;  /* 0x3000000606067230 */ /* 0x000fe20000000800 */
[----:B------:R-:W-:-:S04]  /*2720*/  PRMT R5, R5, 0x5410, R67 ;  /* 0x0000541005057816 */ /* 0x000fc80000000043 */
[----:B------:R-:W-:Y:S01]  /*2730*/  PRMT R68, R68, 0x5410, R6 ;  /* 0x0000541044447816 */ /* 0x000fe20000000006 */
[----:B------:R-:W-:Y:S01]  /*2740*/  HFMA2 R37, R5, R4, R37 ;  /* 0x0000000405257231 */ /* 0x000fe20000000025 */
[----:B------:R-:W-:-:S05]  /*2750*/  PRMT R5, R0, 0x7610, R16 ;  /* 0x0000761000057816 */ /* 0x000fca0000000010 */
[----:B------:R-:W-:-:S07]  /*2760*/  HFMA2 R36, R68, R5, R36 ;  /* 0x0000000544247231 */ /* 0x000fce0000000024 */
.L_x_1488:
[----:B------:R-:W-:Y:S01]  /*2770*/  @!P2 IMAD.MOV.U32 R38, RZ, RZ, R65 ;  /* 0x000000ffff26a224 */ /* 0x000fe200078e0041 */
[----:B-----5:R-:W-:Y:S01]  /*2780*/  @!P2 IADD3 R31, PT, PT, R19, R40, RZ ;  /* 0x00000028131fa210 */ /* 0x020fe20007ffe0ff */
[----:B------:R-:W-:Y:S06]  /*2790*/  @!P4 BRA `(.L_x_1489) ;  /* 0x000000040070c947 */ /* 0x000fec0003800000 */
        /* <DEDUP_REMOVED lines=47> */
.L_x_1490:
        /* <DEDUP_REMOVED lines=45> */
.L_x_1489:
        /* <DEDUP_REMOVED lines=10> */
[----:B------:R-:W-:Y:S02]  /*2e00*/  SHF.R.U32.HI R45, RZ, 0xc, R6 ;  /* 0x0000000cff2d7819 */ /* 0x000fe40000011606 */
[----:B------:R-:W-:Y:S02]  /*2e10*/  SHF.R.U32.HI R46, RZ, 0xc, R7 ;  /* 0x0000000cff2e7819 */ /* 0x000fe40000011607 */
[----:B------:R-:W-:Y:S02]  /*2e20*/  LOP3.LUT R26, R5, 0x3f003f, RZ, 0xc0, !PT ;  /* 0x003f003f051a7812 */ /* 0x000fe400078ec0ff */
[----:B----4-:R-:W-:Y:S02]  /*2e30*/  SHF.R.U32.HI R19, RZ, 0x8, R9 ;  /* 0x00000008ff137819 */ /* 0x010fe40000011609 */
[----:B------:R-:W-:-:S02]  /*2e40*/  LOP3.LUT R29, R9, 0x3f003f, RZ, 0xc0, !PT ;  /* 0x003f003f091d7812 */ /* 0x000fc400078ec0ff */
[--C-:B------:R-:W-:Y:S02]  /*2e50*/  SHF.R.U32.HI R43, RZ, 0x6, R9.reuse ;  /* 0x00000006ff2b7819 */ /* 0x100fe40000011609 */
[----:B------:R-:W-:Y:S02]  /*2e60*/  SHF.R.U32.HI R44, RZ, 0xa, R9 ;  /* 0x0000000aff2c7819 */ /* 0x000fe40000011609 */
[----:B------:R-:W-:Y:S02]  /*2e70*/  SHF.R.U32.HI R27, RZ, 0x6, R5 ;  /* 0x00000006ff1b7819 */ /* 0x000fe40000011605 */
[--C-:B------:R-:W-:Y:S02]  /*2e80*/  SHF.R.U32.HI R9, RZ, 0x8, R10.reuse ;  /* 0x00000008ff097819 */ /* 0x100fe4000001160a */
[----:B------:R-:W-:Y:S02]  /*2e90*/  LOP3.LUT R50, R10, 0x3f003f, RZ, 0xc0, !PT ;  /* 0x003f003f0a327812 */ /* 0x000fe400078ec0ff */
[----:B------:R-:W-:-:S02]  /*2ea0*/  SHF.R.U32.HI R51, RZ, 0x6, R10 ;  /* 0x00000006ff337819 */ /* 0x000fc4000001160a */
[----:B------:R-:W-:Y:S02]  /*2eb0*/  SHF.R.U32.HI R53, RZ, 0xa, R10 ;  /* 0x0000000aff357819 */ /* 0x000fe4000001160a */
[----:B------:R-:W-:Y:S02]  /*2ec0*/  SHF.R.U32.HI R5, RZ, 0x8, R8 ;  /* 0x00000008ff057819 */ /* 0x000fe40000011608 */
[----:B------:R-:W-:Y:S02]  /*2ed0*/  SHF.R.U32.HI R49, RZ, 0x8, R11 ;  /* 0x00000008ff317819 */ /* 0x000fe4000001160b */
[----:B------:R-:W-:Y:S02]  /*2ee0*/  LOP3.LUT R4, R4, 0xf000f, RZ, 0xc0, !PT ;  /* 0x000f000f04047812 */ /* 0x000fe400078ec0ff */
[----:B------:R-:W-:Y:S02]  /*2ef0*/  LOP3.LUT R28, R28, 0xf000f, RZ, 0xc0, !PT ;  /* 0x000f000f1c1c7812 */ /* 0x000fe400078ec0ff */
[----:B------:R-:W-:-:S02]  /*2f00*/  LOP3.LUT R10, R45, 0xf000f, RZ, 0xc0, !PT ;  /* 0x000f000f2d0a7812 */ /* 0x000fc400078ec0ff */
[----:B------:R-:W-:Y:S02]  /*2f10*/  LOP3.LUT R46, R46, 0xf000f, RZ, 0xc0, !PT ;  /* 0x000f000f2e2e7812 */ /* 0x000fe400078ec0ff */
        /* <DEDUP_REMOVED lines=11> */
[----:B------:R-:W-:Y:S02]  /*2fd0*/  LOP3.LUT R45, R28, 0x300030, R19, 0xf8, !PT ;  /* 0x003000301c2d7812 */ /* 0x000fe400078ef813 */
[----:B------:R-:W-:Y:S02]  /*2fe0*/  LOP3.LUT R52, R10, 0x300030, R9, 0xf8, !PT ;  /* 0x003000300a347812 */ /* 0x000fe400078ef809 */
[----:B------:R-:W-:Y:S02]  /*2ff0*/  LOP3.LUT R61, R46, 0x300030, R49, 0xf8, !PT ;  /* 0x003000302e3d7812 */ /* 0x000fe400078ef831 */
[----:B---3--:R-:W-:Y:S02]  /*3000*/  LOP3.LUT R4, R20, 0x3f003f, RZ, 0xc0, !PT ;  /* 0x003f003f14047812 */ /* 0x008fe400078ec0ff */
[----:B------:R-:W-:Y:S02]  /*3010*/  SHF.R.U32.HI R5, RZ, 0x6, R20 ;  /* 0x00000006ff057819 */ /* 0x000fe40000011614 */
[----:B------:R-:W-:-:S02]  /*3020*/  LOP3.LUT R10, R21, 0x3f003f, RZ, 0xc0, !PT ;  /* 0x003f003f150a7812 */ /* 0x000fc400078ec0ff */
[----:B------:R-:W-:Y:S02]  /*3030*/  SHF.R.U32.HI R11, RZ, 0x6, R21 ;  /* 0x00000006ff0b7819 */ /* 0x000fe40000011615 */
[----:B------:R-:W-:Y:S02]  /*3040*/  LOP3.LUT R28, R22, 0x3f003f, RZ, 0xc0, !PT ;  /* 0x003f003f161c7812 */ /* 0x000fe400078ec0ff */
[----:B------:R-:W-:Y:S02]  /*3050*/  SHF.R.U32.HI R49, RZ, 0x6, R22 ;  /* 0x00000006ff317819 */ /* 0x000fe40000011616 */
[----:B------:R-:W-:Y:S02]  /*3060*/  LOP3.LUT R56, R23, 0x3f003f, RZ, 0xc0, !PT ;  /* 0x003f003f17387812 */ /* 0x000fe400078ec0ff */
[----:B------:R-:W-:Y:S02]  /*3070*/  SHF.R.U32.HI R58, RZ, 0x6, R23 ;  /* 0x00000006ff3a7819 */ /* 0x000fe40000011617 */
        /* <DEDUP_REMOVED lines=133> */
.L_x_1491:
        /* <DEDUP_REMOVED lines=48> */
.L_x_1493:
        /* <DEDUP_REMOVED lines=45> */
.L_x_1492:
[----:B------:R-:W-:Y:S01]  /*3ea0*/  VIADD R40, R40, 0x20 ;  /* 0x0000002028287836 */ /* 0x000fe20000000000 */
[----:B------:R-:W-:Y:S01]  /*3eb0*/  IADD3 R14, P3, PT, R14, 0x80, RZ ;  /* 0x000000800e0e7810 */ /* 0x000fe20007f7e0ff */
[----:B------:R-:W-:Y:S01]  /*3ec0*/  UIADD3 UR4, UPT, UPT, UR4, 0x40, URZ ;  /* 0x0000004004047890 */ /* 0x000fe2000fffe0ff */
[----:B------:R-:W-:Y:S02]  /*3ed0*/  IMAD.WIDE R12, R39, 0x4, R12 ;  /* 0x00000004270c7825 */ /* 0x000fe400078e020c */
[----:B------:R-:W-:Y:S02]  /*3ee0*/  ISETP.GE.AND P2, PT, R40, R17, PT ;  /* 0x000000112800720c */ /* 0x000fe40003f46270 */
[----:B------:R-:W-:-:S11]  /*3ef0*/  IADD3.X R15, PT, PT, RZ, R15, RZ, P3, !PT ;  /* 0x0000000fff0f7210 */ /* 0x000fd60001ffe4ff */
[----:B------:R-:W-:Y:S05]  /*3f00*/  @!P2 BRA `(.L_x_1494) ;  /* 0xffffffdc0000a947 */ /* 0x000fea000383ffff */
[----:B------:R-:W-:-:S07]  /*3f10*/  IMAD.WIDE R18, R39, 0x18, R2 ;  /* 0x0000001827127825 */ /* 0x000fce00078e0202 */
.L_x_1487:
        /* <DEDUP_REMOVED lines=9> */
[----:B------:R-:W-:-:S05]  /*3fb0*/  IADD3 R28, P1, PT, R2, 0x2, RZ ;  /* 0x00000002021c7810 */ /* 0x000fca0007f3e0ff */
[----:B-1----:R-:W-:-:S08]  /*3fc0*/  IMAD.X R29, RZ, RZ, R3, P1 ;  /* 0x000000ffff1d7224 */ /* 0x002fd000008e0603 */
.L_x_1499:
[----:B------:R-:W0:Y:S01]  /*3fd0*/  LDC R39, c[0x0][0x3ac] ;  /* 0x0000eb00ff277b82 */ /* 0x000e220000000800 */
[----:B------:R-:W-:Y:S01]  /*3fe0*/  ISETP.NE.AND P1, PT, R40, R31, PT ;  /* 0x0000001f2800720c */ /* 0x000fe20003f25270 */
[----:B------:R-:W2:-:S12]  /*3ff0*/  LDG.E.128.CONSTANT R24, desc[UR8][R18.64] ;  /* 0x0000000812187981 */ /* 0x000e98000c1e9d00 */
[----:B------:R-:W-:Y:S01]  /*4000*/  @!P1 LEA R50, R38, R1, 0x3 ;  /* 0x0000000126329211 */ /* 0x000fe200078e18ff */
[----:B------:R-:W5:Y:S05]  /*4010*/  @!P1 LDG.E.U16.CONSTANT R97, desc[UR8][R28.64] ;  /* 0x000000081c619981 */ /* 0x000f6a000c1e9500 */
[----:B------:R-:W3:Y:S01]  /*4020*/  @!P1 LDL.64 R50, [R50+0x8] ;  /* 0x0000080032329983 */ /* 0x000ee20000100a00 */
[----:B0-----:R-:W-:-:S05]  /*4030*/  IMAD.WIDE R44, R39, 0x4, R18 ;  /* 0x00000004272c7825 */ /* 0x001fca00078e0212 */
[----:B------:R0:W4:Y:S01]  /*4040*/  LDG.E.128.CONSTANT R20, desc[UR8][R44.64] ;  /* 0x000000082c147981 */ /* 0x000122000c1e9d00 */
[----:B------:R-:W-:-:S05]  /*4050*/  IMAD.WIDE R46, R39, 0x4, R44 ;  /* 0x00000004272e7825 */ /* 0x000fca00078e022c */
[----:B------:R1:W4:Y:S01]  /*4060*/  LDG.E.128.CONSTANT R12, desc[UR8][R46.64] ;  /* 0x000000082e0c7981 */ /* 0x000322000c1e9d00 */
[----:B------:R-:W-:-:S05]  /*4070*/  IMAD.WIDE R48, R39, 0x4, R46 ;  /* 0x0000000427307825 */ /* 0x000fca00078e022e */
[----:B------:R4:W4:Y:S01]  /*4080*/  LDG.E.128.CONSTANT R8, desc[UR8][R48.64] ;  /* 0x0000000830087981 */ /* 0x000922000c1e9d00 */
[----:B------:R-:W-:-:S05]  /*4090*/  IMAD.WIDE R2, R39, 0x4, R48 ;  /* 0x0000000427027825 */ /* 0x000fca00078e0230 */
[----:B------:R-:W4:Y:S01]  /*40a0*/  LDG.E.128.CONSTANT R4, desc[UR8][R2.64] ;  /* 0x0000000802047981 */ /* 0x000f22000c1e9d00 */
[----:B------:R-:W0:Y:S01]  /*40b0*/  S2UR UR5, SR_CTAID.Y ;  /* 0x00000000000579c3 */ /* 0x000e220000002600 */
[----:B------:R-:W-:Y:S01]  /*40c0*/  IMAD.MOV.U32 R17, RZ, RZ, 0x2800 ;  /* 0x00002800ff117424 */ /* 0x000fe200078e00ff */
[----:B------:R-:W-:Y:S01]  /*40d0*/  ISETP.NE.AND P2, PT, R42, RZ, PT ;  /* 0x000000ff2a00720c */ /* 0x000fe20003f45270 */
[----:B0-----:R-:W-:-:S04]  /*40e0*/  UIMAD UR5, UR5, -0x3, UR6 ;  /* 0xfffffffd050578a4 */ /* 0x001fc8000f8e0206 */
[----:B------:R-:W-:Y:S01]  /*40f0*/  UISETP.NE.AND UP0, UPT, UR5, 0x1, UPT ;  /* 0x000000010500788c */ /* 0x000fe2000bf05270 */
[----:B--2---:R-:W-:Y:S02]  /*4100*/  SHF.R.U32.HI R43, RZ, 0xf, R24 ;  /* 0x0000000fff2b7819 */ /* 0x004fe40000011618 */
[----:B------:R-:W-:Y:S02]  /*4110*/  SHF.R.U32.HI R44, RZ, 0xf, R25 ;  /* 0x0000000fff2c7819 */ /* 0x000fe40000011619 */
[----:B-1----:R-:W-:Y:S02]  /*4120*/  SHF.R.U32.HI R47, RZ, 0xf, R26 ;  /* 0x0000000fff2f7819 */ /* 0x002fe4000001161a */
[C---:B------:R-:W-:Y:S02]  /*4130*/  LOP3.LUT R46, R24.reuse, 0x1f001f, RZ, 0xc0, !PT ;  /* 0x001f001f182e7812 */ /* 0x040fe400078ec0ff */
[----:B------:R-:W-:Y:S02]  /*4140*/  LOP3.LUT R68, R24, 0x3e003e0, RZ, 0xc0, !PT ;  /* 0x03e003e018447812 */ /* 0x000fe400078ec0ff */
[----:B------:R-:W-:-:S02]  /*4150*/  LOP3.LUT R55, R25, 0x1f001f, RZ, 0xc0, !PT ;  /* 0x001f001f19377812 */ /* 0x000fc400078ec0ff */
[----:B------:R-:W-:Y:S02]  /*4160*/  SHF.R.U32.HI R54, RZ, 0xa, R25 ;  /* 0x0000000aff367819 */ /* 0x000fe40000011619 */
[----:B------:R-:W-:Y:S02]  /*4170*/  LOP3.LUT R67, R25, 0x3e003e0, RZ, 0xc0, !PT ;  /* 0x03e003e019437812 */ /* 0x000fe400078ec0ff */
[----:B---3--:R-:W-:Y:S02]  /*4180*/  @!P1 PRMT R16, R50, 0x7610, R16 ;  /* 0x0000761032109816 */ /* 0x008fe40000000010 */
[----:B------:R-:W-:Y:S02]  /*4190*/  @!P1 PRMT R0, R0, 0x7610, R50 ;  /* 0x0000761000009816 */ /* 0x000fe40000000032 */
[----:B------:R-:W-:Y:S02]  /*41a0*/  @!P1 PRMT R16, R16, 0x7610, R51 ;  /* 0x0000761010109816 */ /* 0x000fe40000000033 */
[----:B------:R-:W-:-:S02]  /*41b0*/  @!P1 PRMT R0, R51, 0x7610, R0 ;  /* 0x0000761033009816 */ /* 0x000fc40000000000 */
[----:B------:R-:W-:Y:S02]  /*41c0*/  SHF.R.U32.HI R50, RZ, 0xa, R24 ;  /* 0x0000000aff327819 */ /* 0x000fe40000011618 */
[C---:B------:R-:W-:Y:S02]  /*41d0*/  LOP3.LUT R59, R26.reuse, 0x1f001f, RZ, 0xc0, !PT ;  /* 0x001f001f1a3b7812 */ /* 0x040fe400078ec0ff */
[----:B------:R-:W-:Y:S02]  /*41e0*/  SHF.R.U32.HI R62, RZ, 0xa, R26 ;  /* 0x0000000aff3e7819 */ /* 0x000fe4000001161a */
[----:B------:R-:W-:Y:S02]  /*41f0*/  LOP3.LUT R24, R26, 0x3e003e0, RZ, 0xc0, !PT ;  /* 0x03e003e01a187812 */ /* 0x000fe400078ec0ff */
[----:B------:R-:W-:Y:S02]  /*4200*/  LOP3.LUT R77, R27, 0x1f001f, RZ, 0xc0, !PT ;  /* 0x001f001f1b4d7812 */ /* 0x000fe400078ec0ff */
[----:B------:R-:W-:-:S02]  /*4210*/  SHF.R.U32.HI R76, RZ, 0xa, R27 ;  /* 0x0000000aff4c7819 */ /* 0x000fc4000001161b */
[----:B------:R-:W-:Y:S02]  /*4220*/  LOP3.LUT R25, R27, 0x3e003e0, RZ, 0xc0, !PT ;  /* 0x03e003e01b197812 */ /* 0x000fe400078ec0ff */
[----:B------:R-:W-:Y:S02]  /*4230*/  SHF.R.U32.HI R51, RZ, 0xf, R27 ;  /* 0x0000000fff337819 */ /* 0x000fe4000001161b */
[C---:B----4-:R-:W-:Y:S02]  /*4240*/  LOP3.LUT R60, R22.reuse, 0x1f001f, RZ, 0xc0, !PT ;  /* 0x001f001f163c7812 */ /* 0x050fe400078ec0ff */
[--C-:B------:R-:W-:Y:S02]  /*4250*/  SHF.R.U32.HI R65, RZ, 0xa, R22.reuse ;  /* 0x0000000aff417819 */ /* 0x100fe40000011616 */
[----:B------:R-:W-:Y:S02]  /*4260*/  LOP3.LUT R19, R22, 0x3e003e0, RZ, 0xc0, !PT ;  /* 0x03e003e016137812 */ /* 0x000fe400078ec0ff */
[----:B------:R-:W-:-:S02]  /*4270*/  SHF.R.U32.HI R49, RZ, 0xe, R22 ;  /* 0x0000000eff317819 */ /* 0x000fc40000011616 */
[----:B------:R-:W-:Y:S02]  /*4280*/  SHF.R.U32.HI R26, RZ, 0xe, R20 ;  /* 0x0000000eff1a7819 */ /* 0x000fe40000011614 */
[----:B------:R-:W-:Y:S02]  /*4290*/  SHF.R.U32.HI R27, RZ, 0xe, R21 ;  /* 0x0000000eff1b7819 */ /* 0x000fe40000011615 */
[----:B------:R-:W-:Y:S02]  /*42a0*/  LOP3.LUT R43, R43, 0x10001, RZ, 0xc0, !PT ;  /* 0x000100012b2b7812 */ /* 0x000fe400078ec0ff */
[----:B------:R-:W-:Y:S02]  /*42b0*/  LOP3.LUT R44, R44, 0x10001, RZ, 0xc0, !PT ;  /* 0x000100012c2c7812 */ /* 0x000fe400078ec0ff */
[----:B------:R-:W-:Y:S02]  /*42c0*/  LOP3.LUT R22, R47, 0x10001, RZ, 0xc0, !PT ;  /* 0x000100012f167812 */ /* 0x000fe400078ec0ff */
[----:B------:R-:W-:-:S02]  /*42d0*/  SHF.R.U32.HI R52, RZ, 0xe, R23 ;  /* 0x0000000eff347819 */ /* 0x000fc40000011617 */
[----:B------:R-:W-:Y:S02]  /*42e0*/  LOP3.LUT R51, R51, 0x10001, RZ, 0xc0, !PT ;  /* 0x0001000133337812 */ /* 0x000fe400078ec0ff */
[----:B------:R-:W-:Y:S02]  /*42f0*/  LOP3.LUT R47, R43, 0x20002, R26, 0xf8, !PT ;  /* 0x000200022b2f7812 */ /* 0x000fe400078ef81a */
        /* <DEDUP_REMOVED lines=16> */
[----:B------:R-:W-:Y:S02]  /*4400*/  SHF.R.U32.HI R14, RZ, 0xd, R14 ;  /* 0x0000000dff0e7819 */ /* 0x000fe4000001160e */
[C---:B------:R-:W-:Y:S02]  /*4410*/  LOP3.LUT R72, R23.reuse, 0x1f001f, RZ, 0xc0, !PT ;  /* 0x001f001f17487812 */ /* 0x040fe400078ec0ff */
[----:B------:R-:W-:Y:S02]  /*4420*/  SHF.R.U32.HI R79, RZ, 0xa, R23 ;  /* 0x0000000aff4f7819 */ /* 0x000fe40000011617 */
[----:B------:R-:W-:Y:S02]  /*4430*/  LOP3.LUT R21, R23, 0x3e003e0, RZ, 0xc0, !PT ;  /* 0x03e003e017157812 */ /* 0x000fe400078ec0ff */
[----:B------:R-:W-:Y:S02]  /*4440*/  LOP3.LUT R69, R51, 0x20002, R52, 0xf8, !PT ;  /* 0x0002000233457812 */ /* 0x000fe400078ef834 */
[----:B------:R-:W-:-:S02]  /*4450*/  LOP3.LUT R52, R13, 0x1f001f, RZ, 0xc0, !PT ;  /* 0x001f001f0d347812 */ /* 0x000fc400078ec0ff */
[----:B------:R-:W-:Y:S02]  /*4460*/  SHF.R.U32.HI R51, RZ, 0xa, R13 ;  /* 0x0000000aff337819 */ /* 0x000fe4000001160d */
[----:B------:R-:W-:Y:S02]  /*4470*/  LOP3.LUT R23, R13, 0x3e003e0, RZ, 0xc0, !PT ;  /* 0x03e003e00d177812 */ /* 0x000fe400078ec0ff */
[--C-:B------:R-:W-:Y:S02]  /*4480*/  SHF.R.U32.HI R64, RZ, 0xd, R15.reuse ;  /* 0x0000000dff407819 */ /* 0x100fe4000001160f */
[C---:B------:R-:W-:Y:S02]  /*4490*/  LOP3.LUT R75, R15.reuse, 0x1f001f, RZ, 0xc0, !PT ;  /* 0x001f001f0f4b7812 */ /* 0x040fe400078ec0ff */
[----:B------:R-:W-:Y:S02]  /*44a0*/  SHF.R.U32.HI R73, RZ, 0xa, R15 ;  /* 0x0000000aff497819 */ /* 0x000fe4000001160f */
[----:B------:R-:W-:-:S02]  /*44b0*/  LOP3.LUT R27, R15, 0x3e003e0, RZ, 0xc0, !PT ;  /* 0x03e003e00f1b7812 */ /* 0x000fc400078ec0ff */
        /* <DEDUP_REMOVED lines=9> */
[----:B------:R-:W-:Y:S02]  /*4550*/  LOP3.LUT R14, R69, 0x40004, R64, 0xf8, !PT ;  /* 0x00040004450e7812 */ /* 0x000fe400078ef840 */
[----:B------:R-:W-:Y:S02]  /*4560*/  SHF.R.U32.HI R8, RZ, 0xc, R8 ;  /* 0x0000000cff087819 */ /* 0x000fe40000011608 */
[----:B------:R-:W-:-:S02]  /*4570*/  SHF.R.U32.HI R9, RZ, 0xc, R9 ;  /* 0x0000000cff097819 */ /* 0x000fc40000011609 */
[C---:B------:R-:W-:Y:S02]  /*4580*/  LOP3.LUT R66, R10.reuse, 0x1f001f, RZ, 0xc0, !PT ;  /* 0x001f001f0a427812 */ /* 0x040fe400078ec0ff */
[----:B------:R-:W-:Y:S02]  /*4590*/  SHF.R.U32.HI R64, RZ, 0xa, R10 ;  /* 0x0000000aff407819 */ /* 0x000fe4000001160a */
[----:B------:R-:W-:Y:S02]  /*45a0*/  LOP3.LUT R81, R10, 0x3e003e0, RZ, 0xc0, !PT ;  /* 0x03e003e00a517812 */ /* 0x000fe400078ec0ff */
[C---:B------:R-:W-:Y:S02]  /*45b0*/  LOP3.LUT R74, R11.reuse, 0x1f001f, RZ, 0xc0, !PT ;  /* 0x001f001f0b4a7812 */ /* 0x040fe400078ec0ff */
[----:B------:R-:W-:Y:S02]  /*45c0*/  SHF.R.U32.HI R78, RZ, 0xa, R11 ;  /* 0x0000000aff4e7819 */ /* 0x000fe4000001160b */
[----:B------:R-:W-:-:S02]  /*45d0*/  LOP3.LUT R86, R11, 0x3e003e0, RZ, 0xc0, !PT ;  /* 0x03e003e00b567812 */ /* 0x000fc400078ec0ff */
[----:B------:R-:W-:Y:S02]  /*45e0*/  SHF.R.U32.HI R10, RZ, 0xc, R10 ;  /* 0x0000000cff0a7819 */ /* 0x000fe4000001160a */
[----:B------:R-:W-:Y:S02]  /*45f0*/  SHF.R.U32.HI R11, RZ, 0xc, R11 ;  /* 0x0000000cff0b7819 */ /* 0x000fe4000001160b */
[----:B------:R-:W-:Y:S02]  /*4600*/  LOP3.LUT R69, R13, 0x80008, R8, 0xf8, !PT ;  /* 0x000800080d457812 */ /* 0x000fe400078ef808 */
[----:B------:R-:W-:Y:S02]  /*4610*/  LOP3.LUT R70, R12, 0x80008, R9, 0xf8, !PT ;  /* 0x000800080c467812 */ /* 0x000fe400078ef809 */
[----:B------:R-:W-:Y:S02]  /*4620*/  LOP3.LUT R12, R6, 0x1f001f, RZ, 0xc0, !PT ;  /* 0x001f001f060c7812 */ /* 0x000fe400078ec0ff */
[----:B------:R-:W-:-:S02]  /*4630*/  SHF.R.U32.HI R13, RZ, 0xa, R6 ;  /* 0x0000000aff0d7819 */ /* 0x000fc40000011606 */
[----:B------:R-:W-:Y:S02]  /*4640*/  LOP3.LUT R90, R6, 0x3e003e0, RZ, 0xc0, !PT ;  /* 0x03e003e0065a7812 */ /* 0x000fe400078ec0ff */
[----:B------:R-:W-:Y:S02]  /*4650*/  LOP3.LUT R71, R15, 0x80008, R10, 0xf8, !PT ;  /* 0x000800080f477812 */ /* 0x000fe400078ef80a */
[----:B------:R-:W-:Y:S02]  /*4660*/  LOP3.LUT R82, R14, 0x80008, R11, 0xf8, !PT ;  /* 0x000800080e527812 */ /* 0x000fe400078ef80b */
[----:B------:R-:W-:Y:S02]  /*4670*/  SHF.R.U32.HI R6, RZ, 0xb, R6 ;  /* 0x0000000bff067819 */ /* 0x000fe40000011606 */
[----:B------:R-:W-:Y:S02]  /*4680*/  LOP3.LUT R18, R18, 0x64006400, RZ, 0xfc, !PT ;  /* 0x6400640012127812 */ /* 0x000fe400078efcff */
[----:B------:R-:W-:-:S02]  /*4690*/  LOP3.LUT R91, R7, 0x3e003e0, RZ, 0xc0, !PT ;  /* 0x03e003e0075b7812 */ /* 0x000fc400078ec0ff */
[----:B------:R-:W-:Y:S02]  /*46a0*/  LOP3.LUT R14, R7, 0x1f001f, RZ, 0xc0, !PT ;  /* 0x001f001f070e7812 */ /* 0x000fe400078ec0ff */
[--C-:B------:R-:W-:Y:S02]  /*46b0*/  SHF.R.U32.HI R15, RZ, 0xa, R7.reuse ;  /* 0x0000000aff0f7819 */ /* 0x100fe40000011607 */
[----:B------:R-:W-:Y:S02]  /*46c0*/  SHF.R.U32.HI R7, RZ, 0xb, R7 ;  /* 0x0000000bff077819 */ /* 0x000fe40000011607 */
[----:B------:R-:W-:Y:S02]  /*46d0*/  LOP3.LUT R68, R68, 0x64006400, RZ, 0xfc, !PT ;  /* 0x6400640044447812 */ /* 0x000fe400078efcff */
[----:B------:R-:W-:Y:S02]  /*46e0*/  LOP3.LUT R10, R5, 0x1f001f, RZ, 0xc0, !PT ;  /* 0x001f001f050a7812 */ /* 0x000fe400078ec0ff */
[----:B------:R-:W-:-:S02]  /*46f0*/  SHF.R.U32.HI R11, RZ, 0xa, R5 ;  /* 0x0000000aff0b7819 */ /* 0x000fc40000011605 */
[----:B------:R-:W-:Y:S02]  /*4700*/  LOP3.LUT R89, R5, 0x3e003e0, RZ, 0xc0, !PT ;  /* 0x03e003e005597812 */ /* 0x000fe400078ec0ff */
[----:B------:R-:W-:Y:S02]  /*4710*/  SHF.R.U32.HI R5, RZ, 0xb, R5 ;  /* 0x0000000bff057819 */ /* 0x000fe40000011605 */
[----:B------:R-:W-:Y:S01]  /*4720*/  LOP3.LUT R6, R71, 0x100010, R6, 0xf8, !PT ;  /* 0x0010001047067812 */ /* 0x000fe200078ef806 */
[----:B------:R-:W-:Y:S01]  /*4730*/  HFMA2 R71, R18, R17.H0_H0, -48, -48 ;  /* 0xd200d20012477431 */ /* 0x000fe20000040011 */
[----:B------:R-:W-:Y:S02]  /*4740*/  LOP3.LUT R24, R24, 0x64006400, RZ, 0xfc, !PT ;  /* 0x6400640018187812 */ /* 0x000fe400078efcff */
[----:B------:R-:W-:Y:S02]  /*4750*/  LOP3.LUT R92, R25, 0x64006400, RZ, 0xfc, !PT ;  /* 0x64006400195c7812 */ /* 0x000fe400078efcff */
[----:B------:R-:W-:-:S02]  /*4760*/  LOP3.LUT R86, R86, 0x64006400, RZ, 0xfc, !PT ;  /* 0x6400640056567812 */ /* 0x000fc400078efcff */
[----:B------:R-:W-:Y:S02]  /*4770*/  LOP3.LUT R50, R50, 0x1f001f, RZ, 0xc0, !PT ;  /* 0x001f001f32327812 */ /* 0x000fe400078ec0ff */
[----:B------:R-:W-:Y:S02]  /*4780*/  LOP3.LUT R46, R46, 0x64006400, RZ, 0xfc, !PT ;  /* 0x640064002e2e7812 */ /* 0x000fe400078efcff */
[----:B------:R-:W-:Y:S01]  /*4790*/  LOP3.LUT R7, R82, 0x100010, R7, 0xf8, !PT ;  /* 0x0010001052077812 */ /* 0x000fe200078ef807 */
[-C--:B------:R-:W-:Y:S01]  /*47a0*/  HFMA2 R82, R68, R17.reuse.H0_H0, -48, -48 ;  /* 0xd200d20044527431 */ /* 0x080fe20000040011 */
[----:B------:R-:W-:Y:S02]  /*47b0*/  LOP3.LUT R18, R87, 0x64006400, RZ, 0xfc, !PT ;  /* 0x6400640057127812 */ /* 0x000fe400078efcff */
[----:B------:R-:W-:Y:S01]  /*47c0*/  LOP3.LUT R90, R90, 0x64006400, RZ, 0xfc, !PT ;  /* 0x640064005a5a7812 */ /* 0x000fe200078efcff */
[-C--:B------:R-:W-:Y:S01]  /*47d0*/  HFMA2 R84, R24, R17.reuse.H0_H0, -48, -48 ;  /* 0xd200d20018547431 */ /* 0x080fe20000040011 */
[----:B------:R-:W-:Y:S01]  /*47e0*/  LOP3.LUT R5, R70, 0x100010, R5, 0xf8, !PT ;  /* 0x0010001046057812 */ /* 0x000fe200078ef805 */
[-C--:B------:R-:W-:Y:S01]  /*47f0*/  HFMA2 R85, R92, R17.reuse.H0_H0, -48, -48 ;  /* 0xd200d2005c557431 */ /* 0x080fe20000040011 */
[----:B------:R-:W-:Y:S01]  /*4800*/  LOP3.LUT R68, R21, 0x64006400, RZ, 0xfc, !PT ;  /* 0x6400640015447812 */ /* 0x000fe200078efcff */
[----:B------:R-:W-:Y:S01]  /*4810*/  HFMA2 R21, R86, R17.H0_H0, -48, -48 ;  /* 0xd200d20056157431 */ /* 0x000fe20000040011 */
[----:B------:R-:W-:Y:S01]  /*4820*/  LOP3.LUT R50, R50, 0x64006400, RZ, 0xfc, !PT ;  /* 0x6400640032327812 */ /* 0x000fe200078efcff */
[----:B------:R-:W-:Y:S01]  /*4830*/  HADD2 R86, R46, -1040, -1040 ;  /* 0xe410e4102e567430 */ /* 0x000fe20000000000 */
[----:B------:R-:W-:-:S02]  /*4840*/  LOP3.LUT R8, R4, 0x1f001f, RZ, 0xc0, !PT ;  /* 0x001f001f04087812 */ /* 0x000fc400078ec0ff */
[--C-:B------:R-:W-:Y:S02]  /*4850*/  SHF.R.U32.HI R9, RZ, 0xa, R4.reuse ;  /* 0x0000000aff097819 */ /* 0x100fe40000011604 */
[----:B------:R-:W-:Y:S02]  /*4860*/  LOP3.LUT R88, R4, 0x3e003e0, RZ, 0xc0, !PT ;  /* 0x03e003e004587812 */ /* 0x000fe400078ec0ff */
[----:B------:R-:W-:Y:S02]  /*4870*/  LOP3.LUT R70, R67, 0x64006400, RZ, 0xfc, !PT ;  /* 0x6400640043467812 */ /* 0x000fe400078efcff */
[----:B------:R-:W-:Y:S02]  /*4880*/  LOP3.LUT R54, R54, 0x1f001f, RZ, 0xc0, !PT ;  /* 0x001f001f36367812 */ /* 0x000fe400078ec0ff */
[----:B------:R-:W-:Y:S02]  /*4890*/  SHF.R.U32.HI R4, RZ, 0xb, R4 ;  /* 0x0000000bff047819 */ /* 0x000fe40000011604 */
[----:B------:R-:W-:-:S02]  /*48a0*/  LOP3.LUT R20, R20, 0x64006400, RZ, 0xfc, !PT ;  /* 0x6400640014147812 */ /* 0x000fc400078efcff */
[----:B------:R-:W-:Y:S02]  /*48b0*/  LOP3.LUT R24, R19, 0x64006400, RZ, 0xfc, !PT ;  /* 0x6400640013187812 */ /* 0x000fe400078efcff */
[----:B------:R-:W-:Y:S01]  /*48c0*/  LOP3.LUT R92, R23, 0x64006400, RZ, 0xfc, !PT ;  /* 0x64006400175c7812 */ /* 0x000fe200078efcff */
[-C--:B------:R-:W-:Y:S01]  /*48d0*/  HFMA2 R23, R18, R17.reuse.H0_H0, -48, -48 ;  /* 0xd200d20012177431 */ /* 0x080fe20000040011 */
[----:B------:R-:W-:Y:S01]  /*48e0*/  LOP3.LUT R55, R55, 0x64006400, RZ, 0xfc, !PT ;  /* 0x6400640037377812 */ /* 0x000fe200078efcff */
[-C--:B------:R-:W-:Y:S01]  /*48f0*/  HFMA2 R18, R90, R17.reuse.H0_H0, -48, -48 ;  /* 0xd200d2005a127431 */ /* 0x080fe20000040011 */
[----:B------:R-:W-:Y:S01]  /*4900*/  LOP3.LUT R46, R72, 0x64006400, RZ, 0xfc, !PT ;  /* 0x64006400482e7812 */ /* 0x000fe200078efcff */
[----:B------:R-:W-:Y:S01]  /*4910*/  HADD2 R90, R50, -1040, -1040 ;  /* 0xe410e410325a7430 */ /* 0x000fe20000000000 */
[----:B------:R-:W-:Y:S02]  /*4920*/  LOP3.LUT R22, R22, 0x64006400, RZ, 0xfc, !PT ;  /* 0x6400640016167812 */ /* 0x000fe400078efcff */
[----:B------:R-:W-:Y:S01]  /*4930*/  LOP3.LUT R44, R44, 0x1f001f, RZ, 0xc0, !PT ;  /* 0x001f001f2c2c7812 */ /* 0x000fe200078ec0ff */
[----:B------:R-:W-:Y:S01]  /*4940*/  HFMA2 R83, R70, R17.H0_H0, -48, -48 ;  /* 0xd200d20046537431 */ /* 0x000fe20000040011 */
[----:B------:R-:W-:-:S02]  /*4950*/  LOP3.LUT R94, R81, 0x64006400, RZ, 0xfc, !PT ;  /* 0x64006400515e7812 */ /* 0x000fc400078efcff */
[----:B------:R-:W-:Y:S02]  /*4960*/  LOP3.LUT R77, R77, 0x64006400, RZ, 0xfc, !PT ;  /* 0x640064004d4d7812 */ /* 0x000fe400078efcff */
[----:B------:R-:W-:Y:S02]  /*4970*/  LOP3.LUT R54, R54, 0x64006400, RZ, 0xfc, !PT ;  /* 0x6400640036367812 */ /* 0x000fe400078efcff */
[----:B------:R-:W-:Y:S01]  /*4980*/  LOP3.LUT R51, R51, 0x1f001f, RZ, 0xc0, !PT ;  /* 0x001f001f33337812 */ /* 0x000fe200078ec0ff */
[-C--:B------:R-:W-:Y:S01]  /*4990*/  HFMA2 R70, R20, R17.reuse.H0_H0, -48, -48 ;  /* 0xd200d20014467431 */ /* 0x080fe20000040011 */
[----:B------:R-:W-:Y:S01]  /*49a0*/  LOP3.LUT R4, R69, 0x100010, R4, 0xf8, !PT ;  /* 0x0010001045047812 */ /* 0x000fe200078ef804 */
        /* <DEDUP_REMOVED lines=35> */
[----:B------:R-:W-:Y:S01]  /*4be0*/  LOP3.LUT R50, R50, 0x64006400, RZ, 0xfc, !PT ;  /* 0x6400640032327812 */ /* 0x000fe200078efcff */
[----:B------:R-:W-:Y:S01]  /*4bf0*/  HADD2 R78, R43, -1040, -1040 ;  /* 0xe410e4102b4e7430 */ /* 0x000fe20000000000 */
        /* <DEDUP_REMOVED lines=42> */
[----:B------:R-:W-:Y:S02]  /*4ea0*/  HADD2 R46, R50, -1040, -1040 ;  /* 0xe410e410322e7430 */ /* 0x000fe40000000000 */
[----:B------:R-:W-:Y:S02]  /*4eb0*/  HFMA2 R17, R88, R17.H0_H0, -48, -48 ;  /* 0xd200d20058117431 */ /* 0x000fe40000040011 */
[----:B------:R-:W-:Y:S02]  /*4ec0*/  HADD2 R93, R76, -1040, -1040 ;  /* 0xe410e4104c5d7430 */ /* 0x000fe40000000000 */
[----:B------:R-:W-:Y:S02]  /*4ed0*/  HADD2 R74, R45, -1040, -1040 ;  /* 0xe410e4102d4a7430 */ /* 0x000fe40000000000 */
[----:B------:R-:W-:Y:S01]  /*4ee0*/  HADD2 R50, R54, -1040, -1040 ;  /* 0xe410e41036327430 */ /* 0x000fe20000000000 */
[----:B------:R-:W-:Y:S01]  /*4ef0*/  @!P1 IADD3 R96, PT, PT, R38, 0x1, RZ ;  /* 0x0000000126609810 */ /* 0x000fe20007ffe0ff */
        /* <DEDUP_REMOVED lines=81> */
[----:B------:R-:W-:Y:S01]  /*5410*/  HFMA2 R7, R54, R11, R7 ;  /* 0x0000000b36077231 */ /* 0x000fe20000000007 */
[----:B------:R-:W-:Y:S01]  /*5420*/  PRMT R5, R0, 0x7610, R16 ;  /* 0x0000761000057816 */ /* 0x000fe20000000010 */
        /* <DEDUP_REMOVED lines=20> */
[----:B------:R-:W-:Y:S02]  /*5570*/  PRMT R7, R7, 0x5410, R4 ;  /* 0x0000541007077816 */ /* 0x000fe40000000004 */
[----:B------:R-:W-:Y:S02]  /*5580*/  PRMT R4, R16, 0x7610, R0 ;  /* 0x0000761010047816 */ /* 0x000fe40000000000 */
[----:B------:R-:W-:-:S03]  /*5590*/  PRMT R98, R98, 0x5410, R12 ;  /* 0x0000541062627816 */ /* 0x000fc6000000000c */
[----:B------:R-:W-:Y:S02]  /*55a0*/  HFMA2 R37, R7, R4, R37 ;  /* 0x0000000407257231 */ /* 0x000fe40000000025 */
[----:B------:R-:W-:-:S07]  /*55b0*/  HFMA2 R36, R98, R5, R36 ;  /* 0x0000000562247231 */ /* 0x000fce0000000024 */
.L_x_1496:
[----:B------:R-:W-:Y:S01]  /*55c0*/  @!P1 IMAD.MOV.U32 R38, RZ, RZ, R96 ;  /* 0x000000ffff269224 */ /* 0x000fe200078e0060 */
[----:B-----5:R-:W-:Y:S01]  /*55d0*/  @!P1 IADD3 R31, PT, PT, R97, R40, RZ ;  /* 0x00000028611f9210 */ /* 0x020fe20007ffe0ff */
[----:B------:R-:W-:Y:S06]  /*55e0*/  BRA.U !UP0, `(.L_x_1497) ;  /* 0x0000000908807547 */ /* 0x000fec000b800000 */
        /* <DEDUP_REMOVED lines=19> */
[----:B------:R-:W0:Y:S01]  /*5720*/  LDS.128 R8, [UR4] ;  /* 0x00000004ff087984 */ /* 0x000e220008000c00 */
        /* <DEDUP_REMOVED lines=61> */
.L_x_1498:
        /* <DEDUP_REMOVED lines=79> */
.L_x_1497:
[----:B------:R-:W-:Y:S01]  /*5ff0*/  VIADD R40, R40, 0x20 ;  /* 0x0000002028287836 */ /* 0x000fe20000000000 */
[----:B------:R-:W-:Y:S01]  /*6000*/  IADD3 R28, P2, PT, R28, 0x80, RZ ;  /* 0x000000801c1c7810 */ /* 0x000fe20007f5e0ff */
[----:B------:R-:W-:Y:S01]  /*6010*/  UIADD3 UR4, UPT, UPT, UR4, 0x40, URZ ;  /* 0x0000004004047890 */ /* 0x000fe2000fffe0ff */
[----:B------:R-:W-:Y:S02]  /*6020*/  IMAD.WIDE R18, R39, 0x4, R2 ;  /* 0x0000000427127825 */ /* 0x000fe400078e0202 */
[----:B------:R-:W-:Y:S02]  /*6030*/  ISETP.GE.AND P1, PT, R40, R30, PT ;  /* 0x0000001e2800720c */ /* 0x000fe40003f26270 */
[----:B------:R-:W-:-:S11]  /*6040*/  IADD3.X R29, PT, PT, RZ, R29, RZ, P2, !PT ;  /* 0x0000001dff1d7210 */ /* 0x000fd600017fe4ff */
[----:B------:R-:W-:Y:S05]  /*6050*/  @!P1 BRA `(.L_x_1499) ;  /* 0xffffffdc00dc9947 */ /* 0x000fea000383ffff */
.L_x_1495:
[----:B------:R-:W0:Y:S01]  /*6060*/  S2R R2, SR_CTAID.X ;  /* 0x0000000000027919 */ /* 0x000e220000002500 */
[----:B------:R-:W1:Y:S01]  /*6070*/  LDC.64 R4, c[0x0][0x3a0] ;  /* 0x0000e800ff047b82 */ /* 0x000e620000000a00 */
[----:B------:R-:W0:Y:S01]  /*6080*/  S2R R3, SR_TID.X ;  /* 0x0000000000037919 */ /* 0x000e220000002100 */
[----:B------:R-:W2:Y:S01]  /*6090*/  S2R R0, SR_CTAID.Y ;  /* 0x0000000000007919 */ /* 0x000ea20000002600 */
[----:B0-----:R-:W-:Y:S02]  /*60a0*/  IMAD R2, R2, 0x40, R3 ;  /* 0x0000004002027824 */ /* 0x001fe400078e0203 */
[----:B--2---:R-:W-:-:S03]  /*60b0*/  IMAD R0, R0, 0x3, RZ ;  /* 0x0000000300007824 */ /* 0x004fc600078e02ff */
[----:B------:R-:W-:-:S05]  /*60c0*/  SHF.L.U32 R2, R2, 0x2, RZ ;  /* 0x0000000202027819 */ /* 0x000fca00000006ff */
[----:B------:R-:W-:-:S04]  /*60d0*/  IMAD R3, R0, R39, R2 ;  /* 0x0000002700037224 */ /* 0x000fc800078e0202 */
[----:B-1----:R-:W-:-:S05]  /*60e0*/  IMAD.WIDE R4, R3, 0x2, R4 ;  /* 0x0000000203047825 */ /* 0x002fca00078e0204 */
[----:B------:R0:W-:Y:S01]  /*60f0*/  ATOM.E.ADD.F16x2.RN.STRONG.GPU P1, RZ, desc[UR8][R4.64], R37 ;  /* 0x8000002504ff79a2 */ /* 0x0001e2000c12e108 */
[----:B------:R-:W-:Y:S01]  /*6100*/  IADD3 R6, PT, PT, -R0, UR6, RZ ;  /* 0x0000000600067c10 */ /* 0x000fe2000fffe1ff */
[----:B------:R-:W-:Y:S03]  /*6110*/  BSSY.RECONVERGENT B0, `(.L_x_1500) ;  /* 0x000000f000007945 */ /* 0x000fe60003800200 */
[----:B------:R-:W-:Y:S01]  /*6120*/  ISETP.NE.AND P0, PT, R6, 0x1, PT ;  /* 0x000000010600780c */ /* 0x000fe20003f05270 */
[----:B0-----:R-:W-:-:S12]  /*6130*/  @P1 BRA `(.L_x_1501) ;  /* 0x0000000000301947 */ /* 0x001fd80003800000 */
[----:B------:R-:W0:Y:S02]  /*6140*/  QSPC.E.S P1, RZ, [R4] ;  /* 0x0000000004ff73aa */ /* 0x000e240000020500 */
[----:B0-----:R-:W-:Y:S05]  /*6150*/  @!P1 BRA `(.L_x_1502) ;  /* 0x00000000001c9947 */ /* 0x001fea0003800000 */
[----:B------:R-:W-:-:S05]  /*6160*/  IMAD.MOV.U32 R2, RZ, RZ, R4 ;  /* 0x000000ffff027224 */ /* 0x000fca00078e0004 */
[----:B------:R-:W-:-:S07]  /*6170*/  MOV R0, R2 ;  /* 0x0000000200007202 */ /* 0x000fce0000000f00 */
.L_x_1503:
[----:B------:R-:W0:Y:S02]  /*6180*/  LDS R2, [R0] ;  /* 0x0000000000027984 */ /* 0x000e240000000800 */
[----:B0-----:R-:W-:-:S05]  /*6190*/  HFMA2 R3, R2, 1, 1, R37 ;  /* 0x3c003c0002037831 */ /* 0x001fca0000000025 */
[----:B------:R-:W0:Y:S02]  /*61a0*/  ATOMS.CAST.SPIN P1, [R0], R2, R3 ;  /* 0x000000020000758d */ /* 0x000e240001820003 */
[----:B0-----:R-:W-:Y:S05]  /*61b0*/  @!P1 BRA `(.L_x_1503) ;  /* 0xfffffffc00f09947 */ /* 0x001fea000383ffff */
[----:B------:R-:W-:Y:S05]  /*61c0*/  BRA `(.L_x_1501) ;  /* 0x00000000000c7947 */ /* 0x000fea0003800000 */
.L_x_1502:
[----:B------:R-:W2:Y:S02]  /*61d0*/  LD.E R0, desc[UR8][R4.64] ;  /* 0x0000000804007980 */ /* 0x000ea4000c101900 */
[----:B--2---:R-:W-:-:S05]  /*61e0*/  IADD3 R3, PT, PT, R37, R0, RZ ;  /* 0x0000000025037210 */ /* 0x004fca0007ffe0ff */
[----:B------:R0:W-:Y:S02]  /*61f0*/  ST.E desc[UR8][R4.64], R3 ;  /* 0x0000000304007985 */ /* 0x0001e4000c101908 */
.L_x_1501:
[----:B------:R-:W-:Y:S05]  /*6200*/  BSYNC.RECONVERGENT B0 ;  /* 0x0000000000007941 */ /* 0x000fea0003800200 */
.L_x_1500:
[----:B------:R1:W-:Y:S01]  /*6210*/  ATOM.E.ADD.F16x2.RN.STRONG.GPU P1, RZ, desc[UR8][R4.64+0x4], R36 ;  /* 0x8000042404ff79a2 */ /* 0x0003e2000c12e108 */
[----:B------:R-:W-:Y:S04]  /*6220*/  BSSY.RECONVERGENT B0, `(.L_x_1504) ;  /* 0x000000e000007945 */ /* 0x000fe80003800200 */
[----:B-1----:R-:W-:Y:S05]  /*6230*/  @P1 BRA `(.L_x_1505) ;  /* 0x0000000000301947 */ /* 0x002fea0003800000 */
[----:B------:R-:W1:Y:S02]  /*6240*/  QSPC.E.S P1, RZ, [R4+0x4] ;  /* 0x0000040004ff73aa */ /* 0x000e640000020500 */
[----:B-1----:R-:W-:Y:S05]  /*6250*/  @!P1 BRA `(.L_x_1506) ;  /* 0x00000000001c9947 */ /* 0x002fea0003800000 */
[----:B------:R-:W-:-:S05]  /*6260*/  IMAD.MOV.U32 R2, RZ, RZ, R4 ;  /* 0x000000ffff027224 */ /* 0x000fca00078e0004 */
[----:B------:R-:W-:-:S07]  /*6270*/  MOV R0, R2 ;  /* 0x0000000200007202 */ /* 0x000fce0000000f00 */
.L_x_1507:
[----:B------:R-:W0:Y:S02]  /*6280*/  LDS R2, [R0+0x4] ;  /* 0x0000040000027984 */ /* 0x000e240000000800 */
[----:B0-----:R-:W-:-:S05]  /*6290*/  HADD2 R3, R2, R36 ;  /* 0x0000002402037230 */ /* 0x001fca0000000000 */
[----:B------:R-:W0:Y:S02]  /*62a0*/  ATOMS.CAST.SPIN P1, [R0+0x4], R2, R3 ;  /* 0x000004020000758d */ /* 0x000e240001820003 */
[----:B0-----:R-:W-:Y:S05]  /*62b0*/  @!P1 BRA `(.L_x_1507) ;  /* 0xfffffffc00f09947 */ /* 0x001fea000383ffff */
[----:B------:R-:W-:Y:S05]  /*62c0*/  BRA `(.L_x_1505) ;  /* 0x00000000000c7947 */ /* 0x000fea0003800000 */
.L_x_1506:
[----:B------:R-:W0:Y:S02]  /*62d0*/  LD.E R0, desc[UR8][R4.64+0x4] ;  /* 0x0000040804007980 */ /* 0x000e24000c101900 */
[----:B0-----:R-:W-:-:S05]  /*62e0*/  IADD3 R3, PT, PT, R36, R0, RZ ;  /* 0x0000000024037210 */ /* 0x001fca0007ffe0ff */
[----:B------:R1:W-:Y:S02]  /*62f0*/  ST.E desc[UR8][R4.64+0x4], R3 ;  /* 0x0000040304007985 */ /* 0x0003e4000c101908 */
.L_x_1505:
[----:B------:R-:W-:Y:S05]  /*6300*/  BSYNC.RECONVERGENT B0 ;  /* 0x0000000000007941 */ /* 0x000fea0003800200 */
.L_x_1504:
        /* <DEDUP_REMOVED lines=9> */
.L_x_1511:
[----:B------:R-:W0:Y:S02]  /*63a0*/  LDS R2, [R0] ;  /* 0x0000000000027984 */ /* 0x000e240000000800 */
[----:B0-----:R-:W-:-:S05]  /*63b0*/  HFMA2 R3, R2, 1, 1, R35 ;  /* 0x3c003c0002037831 */ /* 0x001fca0000000023 */
[----:B------:R-:W0:Y:S02]  /*63c0*/  ATOMS.CAST.SPIN P0, [R0], R2, R3 ;  /* 0x000000020000758d */ /* 0x000e240001800003 */
[----:B0-----:R-:W-:Y:S05]  /*63d0*/  @!P0 BRA `(.L_x_1511) ;  /* 0xfffffffc00f08947 */ /* 0x001fea000383ffff */
[----:B------:R-:W-:Y:S05]  /*63e0*/  BRA `(.L_x_1509) ;  /* 0x00000000000c7947 */ /* 0x000fea0003800000 */
.L_x_1510:
[----:B------:R-:W2:Y:S02]  /*63f0*/  LD.E R0, desc[UR8][R4.64] ;  /* 0x0000000804007980 */ /* 0x000ea4000c101900 */
[----:B--2---:R-:W-:-:S05]  /*6400*/  IADD3 R3, PT, PT, R35, R0, RZ ;  /* 0x0000000023037210 */ /* 0x004fca0007ffe0ff */
[----:B------:R0:W-:Y:S02]  /*6410*/  ST.E desc[UR8][R4.64], R3 ;  /* 0x0000000304007985 */ /* 0x0001e4000c101908 */
.L_x_1509:
[----:B------:R-:W-:Y:S05]  /*6420*/  BSYNC.RECONVERGENT B0 ;  /* 0x0000000000007941 */ /* 0x000fea0003800200 */
.L_x_1508:
[----:B------:R1:W-:Y:S01]  /*6430*/  ATOM.E.ADD.F16x2.RN.STRONG.GPU P0, RZ, desc[UR8][R4.64+0x4], R34 ;  /* 0x8000042204ff79a2 */ /* 0x0003e2000c10e108 */
[----:B------:R-:W-:Y:S04]  /*6440*/  BSSY.RECONVERGENT B0, `(.L_x_1512) ;  /* 0x000000e000007945 */ /* 0x000fe80003800200 */
[----:B-1----:R-:W-:Y:S05]  /*6450*/  @P0 BRA `(.L_x_1513) ;  /* 0x0000000000300947 */ /* 0x002fea0003800000 */
[----:B------:R-:W1:Y:S02]  /*6460*/  QSPC.E.S P0, RZ, [R4+0x4] ;  /* 0x0000040004ff73aa */ /* 0x000e640000000500 */
[----:B-1----:R-:W-:Y:S05]  /*6470*/  @!P0 BRA `(.L_x_1514) ;  /* 0x00000000001c8947 */ /* 0x002fea0003800000 */
[----:B------:R-:W-:-:S05]  /*6480*/  IMAD.MOV.U32 R2, RZ, RZ, R4 ;  /* 0x000000ffff027224 */ /* 0x000fca00078e0004 */
[----:B------:R-:W-:-:S07]  /*6490*/  MOV R0, R2 ;  /* 0x0000000200007202 */ /* 0x000fce0000000f00 */
.L_x_1515:
[----:B------:R-:W0:Y:S02]  /*64a0*/  LDS R2, [R0+0x4] ;  /* 0x0000040000027984 */ /* 0x000e240000000800 */
[----:B0-----:R-:W-:-:S05]  /*64b0*/  HADD2 R3, R2, R34 ;  /* 0x0000002202037230 */ /* 0x001fca0000000000 */
[----:B------:R-:W0:Y:S02]  /*64c0*/  ATOMS.CAST.SPIN P0, [R0+0x4], R2, R3 ;  /* 0x000004020000758d */ /* 0x000e240001800003 */
[----:B0-----:R-:W-:Y:S05]  /*64d0*/  @!P0 BRA `(.L_x_1515) ;  /* 0xfffffffc00f08947 */ /* 0x001fea000383ffff */
[----:B------:R-:W-:Y:S05]  /*64e0*/  BRA `(.L_x_1513) ;  /* 0x00000000000c7947 */ /* 0x000fea0003800000 */
.L_x_1514:
[----:B------:R-:W0:Y:S02]  /*64f0*/  LD.E R0, desc[UR8][R4.64+0x4] ;  /* 0x0000040804007980 */ /* 0x000e24000c101900 */
[----:B0-----:R-:W-:-:S05]  /*6500*/  IADD3 R3, PT, PT, R34, R0, RZ ;  /* 0x0000000022037210 */ /* 0x001fca0007ffe0ff */
[----:B------:R1:W-:Y:S02]  /*6510*/  ST.E desc[UR8][R4.64+0x4], R3 ;  /* 0x0000040304007985 */ /* 0x0003e4000c101908 */
.L_x_1513:
[----:B------:R-:W-:Y:S05]  /*6520*/  BSYNC.RECONVERGENT B0 ;  /* 0x0000000000007941 */ /* 0x000fea0003800200 */
.L_x_1512:
        /* <DEDUP_REMOVED lines=10> */
.L_x_1519:
[----:B------:R-:W0:Y:S02]  /*65d0*/  LDS R2, [R0] ;  /* 0x0000000000027984 */ /* 0x000e240000000800 */
[----:B0-----:R-:W-:-:S05]  /*65e0*/  HFMA2 R3, R2, 1, 1, R33 ;  /* 0x3c003c0002037831 */ /* 0x001fca0000000021 */
[----:B------:R-:W0:Y:S02]  /*65f0*/  ATOMS.CAST.SPIN P0, [R0], R2, R3 ;  /* 0x000000020000758d */ /* 0x000e240001800003 */
[----:B0-----:R-:W-:Y:S05]  /*6600*/  @!P0 BRA `(.L_x_1519) ;  /* 0xfffffffc00f08947 */ /* 0x001fea000383ffff */
[----:B------:R-:W-:Y:S05]  /*6610*/  BRA `(.L_x_1517) ;  /* 0x00000000000c7947 */ /* 0x000fea0003800000 */
.L_x_1518:
[----:B------:R-:W2:Y:S02]  /*6620*/  LD.E R0, desc[UR8][R4.64] ;  /* 0x0000000804007980 */ /* 0x000ea4000c101900 */
[----:B--2---:R-:W-:-:S05]  /*6630*/  IADD3 R3, PT, PT, R33, R0, RZ ;  /* 0x0000000021037210 */ /* 0x004fca0007ffe0ff */
[----:B------:R0:W-:Y:S02]  /*6640*/  ST.E desc[UR8][R4.64], R3 ;  /* 0x0000000304007985 */ /* 0x0001e4000c101908 */
.L_x_1517:
[----:B------:R-:W-:Y:S05]  /*6650*/  BSYNC.RECONVERGENT B0 ;  /* 0x0000000000007941 */ /* 0x000fea0003800200 */
.L_x_1516:
[----:B------:R1:W-:Y:S02]  /*6660*/  ATOM.E.ADD.F16x2.RN.STRONG.GPU P0, RZ, desc[UR8][R4.64+0x4], R32 ;  /* 0x8000042004ff79a2 */ /* 0x0003e4000c10e108 */
[----:B-1----:R-:W-:Y:S05]  /*6670*/  @P0 EXIT ;  /* 0x000000000000094d */ /* 0x002fea0003800000 */
[----:B------:R-:W1:Y:S02]  /*6680*/  QSPC.E.S P0, RZ, [R4+0x4] ;  /* 0x0000040004ff73aa */ /* 0x000e640000000500 */
[----:B-1----:R-:W-:Y:S05]  /*6690*/  @!P0 BRA `(.L_x_1520) ;  /* 0x00000000001c8947 */ /* 0x002fea0003800000 */
[----:B------:R-:W-:-:S05]  /*66a0*/  IMAD.MOV.U32 R2, RZ, RZ, R4 ;  /* 0x000000ffff027224 */ /* 0x000fca00078e0004 */
[----:B------:R-:W-:-:S07]  /*66b0*/  MOV R0, R2 ;  /* 0x0000000200007202 */ /* 0x000fce0000000f00 */
.L_x_1521:
[----:B------:R-:W0:Y:S02]  /*66c0*/  LDS R2, [R0+0x4] ;  /* 0x0000040000027984 */ /* 0x000e240000000800 */
[----:B0-----:R-:W-:-:S05]  /*66d0*/  HADD2 R3, R2, R32 ;  /* 0x0000002002037230 */ /* 0x001fca0000000000 */
[----:B------:R-:W0:Y:S02]  /*66e0*/  ATOMS.CAST.SPIN P0, [R0+0x4], R2, R3 ;  /* 0x000004020000758d */ /* 0x000e240001800003 */
[----:B0-----:R-:W-:Y:S05]  /*66f0*/  @!P0 BRA `(.L_x_1521) ;  /* 0xfffffffc00f08947 */ /* 0x001fea000383ffff */
[----:B------:R-:W-:Y:S05]  /*6700*/  EXIT ;  /* 0x000000000000794d */ /* 0x000fea0003800000 */
.L_x_1520:
[----:B------:R-:W0:Y:S02]  /*6710*/  LD.E R0, desc[UR8][R4.64+0x4] ;  /* 0x0000040804007980 */ /* 0x000e24000c101900 */
[----:B0-----:R-:W-:-:S05]  /*6720*/  IADD3 R3, PT, PT, R32, R0, RZ ;  /* 0x0000000020037210 */ /* 0x001fca0007ffe0ff */
[----:B------:R-:W-:Y:S01]  /*6730*/  ST.E desc[UR8][R4.64+0x4], R3 ;  /* 0x0000040304007985 */ /* 0x000fe2000c101908 */
[----:B------:R-:W-:Y:S05]  /*6740*/  EXIT ;  /* 0x000000000000794d */ /* 0x000fea0003800000 */
.L_x_1522:
        /* <DEDUP_REMOVED lines=11> */
.L_x_3934:


//--------------------- .text._Z23gemm_half_q_half_kernelILi3ELi16ELb1ELb0ELi64EEvPK6__halfPKjS4_S2_PS0_iiiiPKtS7_iiiiiibS2_i --------------------------
	.section	.text._Z23gemm_half_q_half_kernelILi3ELi16ELb1ELb0ELi64EEvPK6__halfPKjS4_S2_PS0_iiiiPKtS7_iiiiiibS2_i,"ax",@progbits
	.align	128
        .global         _Z23gemm_half_q_half_kernelILi3ELi16ELb1ELb0ELi64EEvPK6__halfPKjS4_S2_PS0_iiiiPKtS7_iiiiiibS2_i
        .type           _Z23gemm_half_q_half_kernelILi3ELi16ELb1ELb0ELi64EEvPK6__halfPKjS4_S2_PS0_iiiiPKtS7_iiiiiibS2_i,@function
        .size           _Z23gemm_half_q_half_kernelILi3ELi16ELb1ELb0ELi64EEvPK6__halfPKjS4_S2_PS0_iiiiPKtS7_iiiiiibS2_i,(.L_x_3935 - _Z23gemm_half_q_half_kernelILi3ELi16ELb1ELb0ELi64EEvPK6__halfPKjS4_S2_PS0_iiiiPKtS7_iiiiiibS2_i)
        .other          _Z23gemm_half_q_half_kernelILi3ELi16ELb1ELb0ELi64EEvPK6__halfPKjS4_S2_PS0_iiiiPKtS7_iiiiiibS2_i,@"STO_CUDA_ENTRY STV_DEFAULT"
_Z23gemm_half_q_half_kernelILi3ELi16ELb1ELb0ELi64EEvPK6__halfPKjS4_S2_PS0_iiiiPKtS7_iiiiiibS2_i:
.text._Z23gemm_half_q_half_kernelILi3ELi16ELb1ELb0ELi64EEvPK6__halfPKjS4_S2_PS0_iiiiPKtS7_iiiiiibS2_i:
        /* <DEDUP_REMOVED lines=25> */
[----:B0-----:R-:W-:-:S04]  /*0190*/  IMAD.WIDE R8, R5, 0x2, R8 ;  /* 0x0000000205087825 */ /* 0x001fc800078e0208 */
[----:B------:R-:W-:Y:S02]  /*01a0*/  IMAD.WIDE R4, R5, 0x2, R8 ;  /* 0x0000000205047825 */ /* 0x000fe400078e0208 */
[----:B------:R-:W2:Y:S04]  /*01b0*/  LDG.E.U16 R8, desc[UR22][R8.64] ;  /* 0x0000001608087981 */ /* 0x000ea8000c1e1500 */
[----:B------:R-:W3:Y:S02]  /*01c0*/  @P0 LDG.E.U16 R4, desc[UR22][R4.64] ;  /* 0x0000001604040981 */ /* 0x000ee4000c1e1500 */
[----:B---3--:R-:W-:Y:S02]  /*01d0*/  @P0 R2UR UR4, R4 ;  /* 0x00000000040402ca */ /* 0x008fe400000e0000 */
[----:B--2---:R-:W-:-:S11]  /*01e0*/  LOP3.LUT R3, R8, R85, RZ, 0xfc, !PT ;  /* 0x0000005508037212 */ /* 0x004fd600078efcff */
[----:B------:R-:W-:Y:S01]  /*01f0*/  @P0 LOP3.LUT R6, R3, UR4, RZ, 0xfc, !PT ;  /* 0x0000000403060c12 */ /* 0x000fe2000f8efcff */
[----:B------:R-:W-:-:S03]  /*0200*/  @UP1 UISETP.EQ.AND UP0, UPT, UR4, URZ, UPT ;  /* 0x000000ff0400128c */ /* 0x000fc6000bf02270 */
[----:B------:R-:W-:-:S08]  /*0210*/  @P0 PRMT R3, R6, 0x7610, R3 ;  /* 0x0000761006030816 */ /* 0x000fd00000000003 */
.L_x_1523:
        /* <DEDUP_REMOVED lines=44> */
.L_x_1529:
[C---:B------:R-:W-:Y:S02]  /*04e0*/  IADD3 R5, P1, PT, R18.reuse, R9, RZ ;  /* 0x0000000912057210 */ /* 0x040fe40007f3e0ff */
[C---:B------:R-:W-:Y:S02]  /*04f0*/  IADD3 R11, PT, PT, R9.reuse, R0, RZ ;  /* 0x00000000090b7210 */ /* 0x040fe40007ffe0ff */
[----:B------:R-:W-:Y:S02]  /*0500*/  LEA.HI.X.SX32 R6, R9, RZ, 0x1, P1 ;  /* 0x000000ff09067211 */ /* 0x000fe400008f0eff */
[----:B------:R-:W-:Y:S01]  /*0510*/  LEA R4, P1, R5, UR10, 0x1 ;  /* 0x0000000a05047c11 */ /* 0x000fe2000f8208ff */
[----:B------:R-:W-:Y:S01]  /*0520*/  IMAD.IADD R9, R11, 0x1, R0 ;  /* 0x000000010b097824 */ /* 0x000fe200078e0200 */
[C---:B------:R-:W-:Y:S02]  /*0530*/  IADD3 R14, P2, PT, R18.reuse, R11, RZ ;  /* 0x0000000b120e7210 */ /* 0x040fe40007f5e0ff */
[----:B------:R-:W-:Y:S01]  /*0540*/  LEA.HI.X R5, R5, UR11, R6, 0x1, P1 ;  /* 0x0000000b05057c11 */ /* 0x000fe200088f0c06 */
[----:B------:R-:W-:Y:S01]  /*0550*/  IMAD.IADD R17, R9, 0x1, R0 ;  /* 0x0000000109117824 */ /* 0x000fe200078e0200 */
[----:B------:R-:W-:-:S02]  /*0560*/  IADD3 R13, P3, PT, R18, R9, RZ ;  /* 0x00000009120d7210 */ /* 0x000fc40007f7e0ff */
[----:B------:R-:W-:Y:S01]  /*0570*/  LEA.HI.X.SX32 R11, R11, RZ, 0x1, P2 ;  /* 0x000000ff0b0b7211 */ /* 0x000fe200010f0eff */
[----:B------:R-:W2:Y:S01]  /*0580*/  LDG.E.U16.CONSTANT R4, desc[UR22][R4.64] ;  /* 0x0000001604047981 */ /* 0x000ea2000c1e9500 */
[----:B------:R-:W-:Y:S02]  /*0590*/  LEA R10, P2, R14, UR10, 0x1 ;  /* 0x0000000a0e0a7c11 */ /* 0x000fe4000f8408ff */
[----:B------:R-:W-:Y:S02]  /*05a0*/  IADD3 R6, P1, PT, R18, R17, RZ ;  /* 0x0000001112067210 */ /* 0x000fe40007f3e0ff */
[----:B------:R-:W-:Y:S02]  /*05b0*/  LEA.HI.X.SX32 R16, R9, RZ, 0x1, P3 ;  /* 0x000000ff09107211 */ /* 0x000fe400018f0eff */
[----:B------:R-:W-:Y:S02]  /*05c0*/  LEA.HI.X R11, R14, UR11, R11, 0x1, P2 ;  /* 0x0000000b0e0b7c11 */ /* 0x000fe400090f0c0b */
[----:B------:R-:W-:-:S02]  /*05d0*/  LEA.HI.X.SX32 R9, R17, RZ, 0x1, P1 ;  /* 0x000000ff11097211 */ /* 0x000fc400008f0eff */
[C---:B------:R-:W-:Y:S01]  /*05e0*/  LEA R12, P3, R13.reuse, UR10, 0x1 ;  /* 0x0000000a0d0c7c11 */ /* 0x040fe2000f8608ff */
[----:B------:R-:W3:Y:S01]  /*05f0*/  LDG.E.U16.CONSTANT R10, desc[UR22][R10.64] ;  /* 0x000000160a0a7981 */ /* 0x000ee2000c1e9500 */
[C---:B------:R-:W-:Y:S02]  /*0600*/  LEA R14, P1, R6.reuse, UR10, 0x1 ;  /* 0x0000000a060e7c11 */ /* 0x040fe4000f8208ff */
        /* <DEDUP_REMOVED lines=13> */
.L_x_1528:
        /* <DEDUP_REMOVED lines=20> */
.L_x_1530:
[----:B------:R-:W-:-:S13]  /*0820*/  ISETP.EQ.AND P1, PT, RZ, UR5, PT ;  /* 0x00000005ff007c0c */ /* 0x000fda000bf22270 */
[----:B------:R-:W-:Y:S05]  /*0830*/  @!P0 BRA P1, `(.L_x_1525) ;  /* 0x0000000400748947 */ /* 0x000fea0000800000 */
.L_x_1527:
        /* <DEDUP_REMOVED lines=12> */
.L_x_1526:
        /* <DEDUP_REMOVED lines=15> */
.L_x_1533:
[----:B-----5:R-:W-:Y:S01]  /*09f0*/  IADD3 R5, P0, PT, R18, R9, RZ ;  /* 0x0000000912057210 */ /* 0x020fe20007f1e0ff */
[----:B------:R-:W-:-:S03]  /*0a00*/  IMAD.IADD R11, R9, 0x1, R0 ;  /* 0x00000001090b7824 */ /* 0x000fc600078e0200 */
[----:B------:R-:W-:Y:S01]  /*0a10*/  LEA.HI.X.SX32 R6, R9, RZ, 0x1, P0 ;  /* 0x000000ff09067211 */ /* 0x000fe200000f0eff */
[----:B------:R-:W-:Y:S01]  /*0a20*/  IMAD.IADD R9, R11, 0x1, R0 ;  /* 0x000000010b097824 */ /* 0x000fe200078e0200 */
[----:B0-----:R-:W-:Y:S02]  /*0a30*/  LEA R4, P0, R5, UR10, 0x1 ;  /* 0x0000000a05047c11 */ /* 0x001fe4000f8008ff */
[C---:B------:R-:W-:Y:S02]  /*0a40*/  IADD3 R14, P1, PT, R18.reuse, R11, RZ ;  /* 0x0000000b120e7210 */ /* 0x040fe40007f3e0ff */
[----:B------:R-:W-:Y:S02]  /*0a50*/  IADD3 R17, PT, PT, R9, R0, RZ ;  /* 0x0000000009117210 */ /* 0x000fe40007ffe0ff */
[----:B------:R-:W-:Y:S02]  /*0a60*/  LEA.HI.X R5, R5, UR11, R6, 0x1, P0 ;  /* 0x0000000b05057c11 */ /* 0x000fe400080f0c06 */
[----:B------:R-:W-:-:S02]  /*0a70*/  IADD3 R13, P2, PT, R18, R9, RZ ;  /* 0x00000009120d7210 */ /* 0x000fc40007f5e0ff */
[----:B------:R-:W-:Y:S01]  /*0a80*/  LEA.HI.X.SX32 R11, R11, RZ, 0x1, P1 ;  /* 0x000000ff0b0b7211 */ /* 0x000fe200008f0eff */
        /* <DEDUP_REMOVED lines=8> */
[C---:B------:R-:W-:Y:S02]  /*0b10*/  LEA R14, P0, R6.reuse, UR10, 0x1 ;  /* 0x0000000a060e7c11 */ /* 0x040fe4000f8008ff */
        /* <DEDUP_REMOVED lines=13> */
.L_x_1532:
        /* <DEDUP_REMOVED lines=21> */
.L_x_1534:
[----:B------:R-:W-:-:S09]  /*0d40*/  UISETP.NE.OR UP1, UPT, UR5, URZ, UP1 ;  /* 0x000000ff0500728c */ /* 0x000fd20008f25670 */
[----:B------:R-:W-:Y:S05]  /*0d50*/  BRA.U !UP1, `(.L_x_1525) ;  /* 0x00000001092c7547 */ /* 0x000fea000b800000 */
.L_x_1531:
        /* <DEDUP_REMOVED lines=11> */
.L_x_1525:
[----:B------:R-:W-:Y:S05]  /*0e10*/  BSYNC.RECONVERGENT B0 ;  /* 0x0000000000007941 */ /* 0x000fea0003800200 */
.L_x_1524:
        /* <DEDUP_REMOVED lines=20> */
.L_x_1538:
        /* <DEDUP_REMOVED lines=15> */
.L_x_1537:
        /* <DEDUP_REMOVED lines=12> */
.L_x_1539:
[----:B------:R-:W-:-:S09]  /*1110*/  UISETP.NE.OR UP1, UPT, UR6, URZ, UP1 ;  /* 0x000000ff0600728c */ /* 0x000fd20008f25670 */
[----:B------:R-:W-:Y:S05]  /*1120*/  BRA.U !UP1, `(.L_x_1535) ;  /* 0x00000001091c7547 */ /* 0x000fea000b800000 */
.L_x_1536:
[----:B01----:R-:W0:Y:S02]  /*1130*/  LDC.64 R4, c[0x0][0x3a0] ;  /* 0x0000e800ff047b82 */ /* 0x003e240000000a00 */
.L_x_1540:
[----:B0-----:R-:W-:Y:S01]  /*1140*/  IMAD.WIDE R10, R3, 0x2, R4 ;  /* 0x00000002030a7825 */ /* 0x001fe200078e0204 */
[----:B------:R-:W-:-:S03]  /*1150*/  UIADD3 UR6, UPT, UPT, UR6, 0x1, URZ ;  /* 0x0000000106067890 */ /* 0x000fc6000fffe0ff */
[----:B------:R-:W-:Y:S01]  /*1160*/  VIADD R3, R3, UR17 ;  /* 0x0000001103037c36 */ /* 0x000fe20008000000 */
[----:B------:R2:W-:Y:S01]  /*1170*/  STG.E.64 desc[UR22][R10.64], RZ ;  /* 0x000000ff0a007986 */ /* 0x0005e2000c101b16 */
[----:B------:R-:W-:-:S09]  /*1180*/  UISETP.NE.AND UP1, UPT, UR6, URZ, UPT ;  /* 0x000000ff0600728c */ /* 0x000fd2000bf25270 */
[----:B--2---:R-:W-:Y:S05]  /*1190*/  BRA.U UP1, `(.L_x_1540) ;  /* 0xfffffffd01e87547 */ /* 0x004fea000b83ffff */
.L_x_1535:
        /* <DEDUP_REMOVED lines=34> */
.L_x_1542:
        /* <DEDUP_REMOVED lines=11> */
[----:B------:R-:W-:Y:S02]  /*1470*/  IMAD.U32 R14, RZ, RZ, UR20 ;  /* 0x00000014ff0e7e24 */ /* 0x000fe4000f8e00ff */
[----:B------:R-:W-:-:S05]  /*1480*/  IMAD.U32 R15, RZ, RZ, UR21 ;  /* 0x00000015ff0f7e24 */ /* 0x000fca000f8e00ff */
        /* <DEDUP_REMOVED lines=32> */
.L_x_1541:
        /* <DEDUP_REMOVED lines=14> */
.L_x_1543:
        /* <DEDUP_REMOVED lines=9> */
.L_x_1544:
        /* <DEDUP_REMOVED lines=9> */
.L_x_1545:
        /* <DEDUP_REMOVED lines=9> */
.L_x_1546:
        /* <DEDUP_REMOVED lines=9> */
.L_x_1547:
        /* <DEDUP_REMOVED lines=20> */
[----:B------:R-:W-:Y:S01]  /*1af0*/  UISETP.LT.AND UP1, UPT, UR16, UR19, UPT ;  /* 0x000000131000728c */ /* 0x000fe2000bf21270 */
[----:B------:R-:W-:Y:S01]  /*1b00*/  PRMT R8, R8, 0x9910, RZ ;  /* 0x0000991008087816 */ /* 0x000fe200000000ff */
[----:B------:R-:W-:Y:S01]  /*1b10*/  UIMAD.WIDE.U32 UR10, UR18, 0x100, UR10 ;  /* 0x00000100120a78a5 */ /* 0x000fe2000f8e000a */
[----:B------:R-:W-:Y:S01]  /*1b20*/  UMOV UR6, 0x400 ;  /* 0x0000040000067882 */ /* 0x000fe20000000000 */
[----:B------:R-:W-:Y:S01]  /*1b30*/  USEL UR16, UR16, UR19, UP1 ;  /* 0x0000001310107287 */ /* 0x000fe20008800000 */
[----:B------:R-:W-:Y:S01]  /*1b40*/  ISETP.NE.AND P1, PT, R8, RZ, PT ;  /* 0x000000ff0800720c */ /* 0x000fe20003f25270 */
[----:B------:R-:W-:Y:S01]  /*1b50*/  UIADD3 UR10, UP1, UPT, UR10, 0x2, URZ ;  /* 0x000000020a0a7890 */ /* 0x000fe2000ff3e0ff */
[----:B------:R-:W-:Y:S01]  /*1b60*/  PRMT R6, RZ, 0x7610, R6 ;  /* 0x00007610ff067816 */ /* 0x000fe20000000006 */
[----:B------:R-:W-:Y:S01]  /*1b70*/  UISETP.EQ.OR UP0, UPT, UR27, 0x2, UP0 ;  /* 0x000000021b00788c */ /* 0x000fe20008702670 */
[----:B------:R-:W4:Y:S01]  /*1b80*/  LDCU UR17, c[0x0][0x3ac] ;  /* 0x00007580ff1177ac */ /* 0x000f220008000800 */
[----:B------:R-:W1:Y:S01]  /*1b90*/  LDCU UR14, c[0x0][0x3a8] ;  /* 0x00007500ff0e77ac */ /* 0x000e620008000800 */
[----:B0-----:R-:W-:-:S02]  /*1ba0*/  ULEA UR6, UR7, UR6, 0x18 ;  /* 0x0000000607067291 */ /* 0x001fc4000f8ec0ff */
[----:B------:R-:W-:Y:S01]  /*1bb0*/  UIADD3.X UR11, UPT, UPT, URZ, UR11, URZ, UP1, !UPT ;  /* 0x0000000bff0b7290 */ /* 0x000fe20008ffe4ff */
[----:B---3--:R-:W-:Y:S02]  /*1bc0*/  R2UR UR4, R10 ;  /* 0x000000000a0472ca */ /* 0x008fe400000e0000 */
[----:B------:R-:W-:Y:S02]  /*1bd0*/  LEA.HI.X.SX32 R10, R7, UR8, 0x1, P0 ;  /* 0x00000008070a7c11 */ /* 0x000fe400080f0eff */
[C---:B-1----:R-:W-:Y:S02]  /*1be0*/  LEA R12, P0, R13.reuse, UR12, 0x2 ;  /* 0x0000000c0d0c7c11 */ /* 0x042fe4000f8010ff */
[----:B--2---:R-:W-:Y:S02]  /*1bf0*/  PRMT R84, R82, 0x7610, R82 ;  /* 0x0000761052547816 */ /* 0x004fe40000000052 */
[----:B------:R-:W-:Y:S01]  /*1c00*/  LEA.HI.X R13, R13, UR13, R10, 0x2, P0 ;  /* 0x0000000d0d0d7c11 */ /* 0x000fe200080f140a */
[----:B------:R-:W-:-:S04]  /*1c10*/  UIADD3 UR8, UPT, UPT, UR6, 0xa0, URZ ;  /* 0x000000a006087890 */ /* 0x000fc8000fffe0ff */
[----:B------:R-:W-:-:S03]  /*1c20*/  UIADD3 UR5, UPT, UPT, UR9, UR4, URZ ;  /* 0x0000000409057290 */ /* 0x000fc6000fffe0ff */
[----:B----4-:R-:W-:-:S09]  /*1c30*/  UMOV UR4, URZ ;  /* 0x000000ff00047c82 */ /* 0x010fd20008000000 */
.L_x_1552:
[----:B------:R-:W-:Y:S01]  /*1c40*/  UISETP.NE.AND UP1, UPT, UR9, UR5, UPT ;  /* 0x000000050900728c */ /* 0x000fe2000bf25270 */
[----:B------:R-:W-:Y:S01]  /*1c50*/  IMAD.U32 R29, RZ, RZ, UR17 ;  /* 0x00000011ff1d7e24 */ /* 0x000fe2000f8e00ff */
[----:B-----5:R-:W2:Y:S04]  /*1c60*/  LDG.E.128.CONSTANT R16, desc[UR22][R12.64] ;  /* 0x000000160c107981 */ /* 0x020ea8000c1e9d00 */
[----:B------:R-:W-:Y:S01]  /*1c70*/  PLOP3.LUT P0, PT, PT, PT, UP1, 0x80, 0x8 ;  /* 0x000000000008781c */ /* 0x000fe20003f0f018 */
[----:B------:R-:W-:-:S04]  /*1c80*/  IMAD.WIDE R28, R29, 0x4, R12 ;  /* 0x000000041d1c7825 */ /* 0x000fc800078e020c */
[----:B------:R-:W-:Y:S01]  /*1c90*/  @!UP1 UMOV UR6, UR10 ;  /* 0x0000000a00069c82 */ /* 0x000fe20008000000 */
[----:B------:R-:W-:Y:S01]  /*1ca0*/  @!UP1 UMOV UR7, UR11 ;  /* 0x0000000b00079c82 */ /* 0x000fe20008000000 */
[----:B------:R-:W-:Y:S01]  /*1cb0*/  IMAD.U32 R8, RZ, RZ, UR6 ;  /* 0x00000006ff087e24 */ /* 0x000fe2000f8e00ff */
[----:B------:R-:W-:Y:S01]  /*1cc0*/  MOV R9, UR7 ;  /* 0x0000000700097c02 */ /* 0x000fe20008000f00 */
[----:B------:R-:W-:Y:S01]  /*1cd0*/  IMAD.U32 R31, RZ, RZ, UR17 ;  /* 0x00000011ff1f7e24 */ /* 0x000fe2000f8e00ff */
[----:B------:R2:W3:Y:S01]  /*1ce0*/  LDG.E.128.CONSTANT R20, desc[UR22][R28.64] ;  /* 0x000000161c147981 */ /* 0x0004e2000c1e9d00 */
[----:B------:R-:W-:Y:S01]  /*1cf0*/  MOV R33, UR17 ;  /* 0x0000001100217c02 */ /* 0x000fe20008000f00 */
[----:B------:R-:W-:Y:S01]  /*1d00*/  @!UP1 ULEA UR12, UR4, UR25, 0x3 ;  /* 0x00000019040c9291 */ /* 0x000fe2000f8e18ff */
[----:B------:R-:W-:Y:S01]  /*1d10*/  IMAD.WIDE R30, R31, 0x4, R28 ;  /* 0x000000041f1e7825 */ /* 0x000fe200078e021c */
[----:B------:R-:W4:Y:S04]  /*1d20*/  @!P0 LDG.E.U16.CONSTANT R7, desc[UR22][R8.64] ;  /* 0x0000001608078981 */ /* 0x000f28000c1e9500 */
[----:B------:R0:W3:Y:S01]  /*1d30*/  LDG.E.128.CONSTANT R24, desc[UR22][R30.64] ;  /* 0x000000161e187981 */ /* 0x0000e2000c1e9d00 */
[----:B------:R-:W-:-:S03]  /*1d40*/  IMAD.WIDE R32, R33, 0x4, R30 ;  /* 0x0000000421207825 */ /* 0x000fc600078e021e */
[----:B------:R-:W3:Y:S01]  /*1d50*/  @!P0 LDL.64 R34, [UR12+0x8] ;  /* 0x0000080cff228983 */ /* 0x000ee20008100a00 */
[----:B------:R-:W-:-:S03]  /*1d60*/  IMAD.U32 R87, RZ, RZ, UR17 ;  /* 0x00000011ff577e24 */ /* 0x000fc6000f8e00ff */
[----:B------:R1:W3:Y:S01]  /*1d70*/  LDG.E.128.CONSTANT R8, desc[UR22][R32.64] ;  /* 0x0000001620087981 */ /* 0x0002e2000c1e9d00 */
[----:B------:R-:W-:-:S05]  /*1d80*/  IMAD.WIDE R86, R87, 0x4, R32 ;  /* 0x0000000457567825 */ /* 0x000fca00078e0220 */
[----:B------:R-:W3:Y:S01]  /*1d90*/  LDG.E.128.CONSTANT R12, desc[UR22][R86.64] ;  /* 0x00000016560c7981 */ /* 0x000ee2000c1e9d00 */
[----:B------:R-:W0:Y:S01]  /*1da0*/  S2UR UR15, SR_CTAID.Y ;  /* 0x00000000000f79c3 */ /* 0x000e220000002600 */
[----:B------:R-:W-:Y:S01]  /*1db0*/  IMAD.MOV.U32 R66, RZ, RZ, 0x2800 ;  /* 0x00002800ff427424 */ /* 0x000fe200078e00ff */
[----:B------:R-:W-:Y:S02]  /*1dc0*/  @!UP1 UIADD3 UR6, UPT, UPT, UR4, 0x1, URZ ;  /* 0x0000000104069890 */ /* 0x000fe4000fffe0ff */
[----:B0-----:R-:W-:-:S04]  /*1dd0*/  UIMAD UR12, UR15, -0x3, UR14 ;  /* 0xfffffffd0f0c78a4 */ /* 0x001fc8000f8e020e */
[----:B------:R-:W-:Y:S01]  /*1de0*/  UISETP.NE.AND UP2, UPT, UR12, 0x1, UPT ;  /* 0x000000010c00788c */ /* 0x000fe2000bf45270 */
[----:B--2---:R-:W-:Y:S02]  /*1df0*/  SHF.R.U32.HI R28, RZ, 0xf, R16 ;  /* 0x0000000fff1c7819 */ /* 0x004fe40000011610 */
[--C-:B------:R-:W-:Y:S02]  /*1e00*/  SHF.R.U32.HI R31, RZ, 0xf, R18.reuse ;  /* 0x0000000fff1f7819 */ /* 0x100fe40000011612 */
[----:B-1----:R-:W-:Y:S02]  /*1e10*/  SHF.R.U32.HI R32, RZ, 0xf, R19 ;  /* 0x0000000fff207819 */ /* 0x002fe40000011613 */
[C---:B------:R-:W-:Y:S02]  /*1e20*/  LOP3.LUT R52, R18.reuse, 0x1f001f, RZ, 0xc0, !PT ;  /* 0x001f001f12347812 */ /* 0x040fe400078ec0ff */
[----:B------:R-:W-:Y:S02]  /*1e30*/  SHF.R.U32.HI R56, RZ, 0xa, R18 ;  /* 0x0000000aff387819 */ /* 0x000fe40000011612 */
[----:B------:R-:W-:-:S02]  /*1e40*/  LOP3.LUT R59, R18, 0x3e003e0, RZ, 0xc0, !PT ;  /* 0x03e003e0123b7812 */ /* 0x000fc400078ec0ff */
[C---:B------:R-:W-:Y:S02]  /*1e50*/  LOP3.LUT R63, R19.reuse, 0x1f001f, RZ, 0xc0, !PT ;  /* 0x001f001f133f7812 */ /* 0x040fe400078ec0ff */
[----:B------:R-:W-:Y:S02]  /*1e60*/  SHF.R.U32.HI R18, RZ, 0xa, R19 ;  /* 0x0000000aff127819 */ /* 0x000fe40000011613 */
[----:B------:R-:W-:Y:S02]  /*1e70*/  LOP3.LUT R65, R19, 0x3e003e0, RZ, 0xc0, !PT ;  /* 0x03e003e013417812 */ /* 0x000fe400078ec0ff */
[----:B----4-:R-:W-:Y:S02]  /*1e80*/  @!P0 R2UR UR7, R7 ;  /* 0x00000000070782ca */ /* 0x010fe400000e0000 */
[----:B---3--:R-:W-:Y:S02]  /*1e90*/  LOP3.LUT R41, R20, 0x1f001f, RZ, 0xc0, !PT ;  /* 0x001f001f14297812 */ /* 0x008fe400078ec0ff */
[----:B------:R-:W-:-:S02]  /*1ea0*/  SHF.R.U32.HI R40, RZ, 0xa, R20 ;  /* 0x0000000aff287819 */ /* 0x000fc40000011614 */
[----:B------:R-:W-:Y:S02]  /*1eb0*/  LOP3.LUT R7, R20, 0x3e003e0, RZ, 0xc0, !PT ;  /* 0x03e003e014077812 */ /* 0x000fe400078ec0ff */
        /* <DEDUP_REMOVED lines=8> */
[----:B------:R-:W-:Y:S02]  /*1f40*/  LOP3.LUT R28, R28, 0x10001, RZ, 0xc0, !PT ;  /* 0x000100011c1c7812 */ /* 0x000fe400078ec0ff */
        /* <DEDUP_REMOVED lines=8> */
[----:B------:R-:W-:Y:S02]  /*1fd0*/  SHF.R.U32.HI R47, RZ, 0xa, R17 ;  /* 0x0000000aff2f7819 */ /* 0x000fe40000011611 */
[----:B------:R-:W-:Y:S02]  /*1fe0*/  LOP3.LUT R16, R17, 0x3e003e0, RZ, 0xc0, !PT ;  /* 0x03e003e011107812 */ /* 0x000fe400078ec0ff */
[C---:B------:R-:W-:Y:S02]  /*1ff0*/  LOP3.LUT R51, R21.reuse, 0x1f001f, RZ, 0xc0, !PT ;  /* 0x001f001f15337812 */ /* 0x040fe400078ec0ff */
[----:B------:R-:W-:Y:S02]  /*2000*/  SHF.R.U32.HI R48, RZ, 0xa, R21 ;  /* 0x0000000aff307819 */ /* 0x000fe40000011615 */
[----:B------:R-:W-:Y:S02]  /*2010*/  LOP3.LUT R17, R21, 0x3e003e0, RZ, 0xc0, !PT ;  /* 0x03e003e015117812 */ /* 0x000fe400078ec0ff */
[----:B------:R-:W-:-:S02]  /*2020*/  LOP3.LUT R36, R24, 0x1f001f, RZ, 0xc0, !PT ;  /* 0x001f001f18247812 */ /* 0x000fc400078ec0ff */
[--C-:B------:R-:W-:Y:S02]  /*2030*/  SHF.R.U32.HI R37, RZ, 0xa, R24.reuse ;  /* 0x0000000aff257819 */ /* 0x100fe40000011618 */
[----:B------:R-:W-:Y:S02]  /*2040*/  LOP3.LUT R68, R24, 0x3e003e0, RZ, 0xc0, !PT ;  /* 0x03e003e018447812 */ /* 0x000fe400078ec0ff */
[----:B------:R-:W-:Y:S02]  /*2050*/  SHF.R.U32.HI R21, RZ, 0xe, R21 ;  /* 0x0000000eff157819 */ /* 0x000fe40000011615 */
[----:B------:R-:W-:Y:S02]  /*2060*/  LOP3.LUT R30, R30, 0x10001, RZ, 0xc0, !PT ;  /* 0x000100011e1e7812 */ /* 0x000fe400078ec0ff */
[----:B------:R-:W-:Y:S02]  /*2070*/  LOP3.LUT R29, R28, 0x20002, R29, 0xf8, !PT ;  /* 0x000200021c1d7812 */ /* 0x000fe400078ef81d */
[----:B------:R-:W-:-:S02]  /*2080*/  SHF.R.U32.HI R24, RZ, 0xd, R24 ;  /* 0x0000000dff187819 */ /* 0x000fc40000011618 */
[C---:B------:R-:W-:Y:S02]  /*2090*/  LOP3.LUT R57, R26.reuse, 0x1f001f, RZ, 0xc0, !PT ;  /* 0x001f001f1a397812 */ /* 0x040fe400078ec0ff */
[----:B------:R-:W-:Y:S02]  /*20a0*/  SHF.R.U32.HI R54, RZ, 0xa, R26 ;  /* 0x0000000aff367819 */ /* 0x000fe4000001161a */
[----:B------:R-:W-:Y:S02]  /*20b0*/  LOP3.LUT R72, R26, 0x3e003e0, RZ, 0xc0, !PT ;  /* 0x03e003e01a487812 */ /* 0x000fe400078ec0ff */
[----:B------:R-:W-:Y:S02]  /*20c0*/  LOP3.LUT R31, R31, 0x20002, R22, 0xf8, !PT ;  /* 0x000200021f1f7812 */ /* 0x000fe400078ef816 */
[----:B------:R-:W-:Y:S02]  /*20d0*/  LOP3.LUT R32, R32, 0x20002, R23, 0xf8, !PT ;  /* 0x0002000220207812 */ /* 0x000fe400078ef817 */
[----:B------:R-:W-:-:S02]  /*20e0*/  SHF.R.U32.HI R26, RZ, 0xd, R26 ;  /* 0x0000000dff1a7819 */ /* 0x000fc4000001161a */
[----:B------:R-:W-:Y:S02]  /*20f0*/  SHF.R.U32.HI R23, RZ, 0xd, R27 ;  /* 0x0000000dff177819 */ /* 0x000fe4000001161b */
[C---:B------:R-:W-:Y:S02]  /*2100*/  LOP3.LUT R44, R25.reuse, 0x1f001f, RZ, 0xc0, !PT ;  /* 0x001f001f192c7812 */ /* 0x040fe400078ec0ff */
[----:B------:R-:W-:Y:S02]  /*2110*/  SHF.R.U32.HI R45, RZ, 0xa, R25 ;  /* 0x0000000aff2d7819 */ /* 0x000fe40000011619 */
[----:B------:R-:W-:Y:S02]  /*2120*/  LOP3.LUT R71, R25, 0x3e003e0, RZ, 0xc0, !PT ;  /* 0x03e003e019477812 */ /* 0x000fe400078ec0ff */
[----:B------:R-:W-:Y:S02]  /*2130*/  LOP3.LUT R30, R30, 0x20002, R21, 0xf8, !PT ;  /* 0x000200021e1e7812 */ /* 0x000fe400078ef815 */
[----:B------:R-:W-:-:S02]  /*2140*/  SHF.R.U32.HI R25, RZ, 0xd, R25 ;  /* 0x0000000dff197819 */ /* 0x000fc40000011619 */
[----:B------:R-:W-:Y:S02]  /*2150*/  LOP3.LUT R29, R29, 0x40004, R24, 0xf8, !PT ;  /* 0x000400041d1d7812 */ /* 0x000fe400078ef818 */
[----:B------:R-:W-:Y:S02]  /*2160*/  LOP3.LUT R31, R31, 0x40004, R26, 0xf8, !PT ;  /* 0x000400041f1f7812 */ /* 0x000fe400078ef81a */
[C---:B------:R-:W-:Y:S02]  /*2170*/  LOP3.LUT R42, R8.reuse, 0x1f001f, RZ, 0xc0, !PT ;  /* 0x001f001f082a7812 */ /* 0x040fe400078ec0ff */
[--C-:B------:R-:W-:Y:S02]  /*2180*/  SHF.R.U32.HI R43, RZ, 0xa, R8.reuse ;  /* 0x0000000aff2b7819 */ /* 0x100fe40000011608 */
[----:B------:R-:W-:Y:S02]  /*2190*/  LOP3.LUT R69, R8, 0x3e003e0, RZ, 0xc0, !PT ;  /* 0x03e003e008457812 */ /* 0x000fe400078ec0ff */
[----:B------:R-:W-:-:S02]  /*21a0*/  SHF.R.U32.HI R24, RZ, 0xc, R8 ;  /* 0x0000000cff187819 */ /* 0x000fc40000011608 */
[----:B------:R-:W-:Y:S02]  /*21b0*/  LOP3.LUT R32, R32, 0x40004, R23, 0xf8, !PT ;  /* 0x0004000420207812 */ /* 0x000fe400078ef817 */
[C---:B------:R-:W-:Y:S02]  /*21c0*/  LOP3.LUT R46, R9.reuse, 0x1f001f, RZ, 0xc0, !PT ;  /* 0x001f001f092e7812 */ /* 0x040fe400078ec0ff */
[--C-:B------:R-:W-:Y:S02]  /*21d0*/  SHF.R.U32.HI R50, RZ, 0xa, R9.reuse ;  /* 0x0000000aff327819 */ /* 0x100fe40000011609 */
        /* <DEDUP_REMOVED lines=13> */
[----:B------:R-:W-:Y:S02]  /*22b0*/  SHF.R.U32.HI R11, RZ, 0xc, R11 ;  /* 0x0000000cff0b7819 */ /* 0x000fe4000001160b */
[----:B------:R-:W-:-:S02]  /*22c0*/  @!P0 PRMT R84, R34, 0x7610, R84 ;  /* 0x0000761022548816 */ /* 0x000fc40000000054 */
[----:B------:R-:W-:Y:S02]  /*22d0*/  @!P0 PRMT R83, R35, 0x7610, R83 ;  /* 0x0000761023538816 */ /* 0x000fe40000000053 */
[----:B------:R-:W-:Y:S02]  /*22e0*/  LOP3.LUT R25, R29, 0x80008, R24, 0xf8, !PT ;  /* 0x000800081d197812 */ /* 0x000fe400078ef818 */
[----:B------:R-:W-:Y:S02]  /*22f0*/  LOP3.LUT R27, R27, 0x80008, R26, 0xf8, !PT ;  /* 0x000800081b1b7812 */ /* 0x000fe400078ef81a */
[----:B------:R-:W-:Y:S02]  /*2300*/  LOP3.LUT R73, R31, 0x80008, R10, 0xf8, !PT ;  /* 0x000800081f497812 */ /* 0x000fe400078ef80a */
[----:B------:R-:W-:Y:S02]  /*2310*/  LOP3.LUT R70, R32, 0x80008, R11, 0xf8, !PT ;  /* 0x0008000820467812 */ /* 0x000fe400078ef80b */
[----:B------:R-:W-:-:S02]  /*2320*/  @!P0 PRMT R84, R84, 0x7610, R34 ;  /* 0x0000761054548816 */ /* 0x000fc40000000022 */
[----:B------:R-:W-:Y:S02]  /*2330*/  @!P0 PRMT R83, R83, 0x7610, R35 ;  /* 0x0000761053538816 */ /* 0x000fe40000000023 */
        /* <DEDUP_REMOVED lines=8> */
[C---:B------:R-:W-:Y:S02]  /*23c0*/  LOP3.LUT R13, R15.reuse, 0x3e003e0, RZ, 0xc0, !PT ;  /* 0x03e003e00f0d7812 */ /* 0x040fe400078ec0ff */
[----:B------:R-:W-:Y:S02]  /*23d0*/  LOP3.LUT R34, R15, 0x1f001f, RZ, 0xc0, !PT ;  /* 0x001f001f0f227812 */ /* 0x000fe400078ec0ff */
[----:B------:R-:W-:-:S02]  /*23e0*/  SHF.R.U32.HI R35, RZ, 0xa, R15 ;  /* 0x0000000aff237819 */ /* 0x000fc4000001160f */
[C---:B------:R-:W-:Y:S02]  /*23f0*/  LOP3.LUT R32, R14.reuse, 0x1f001f, RZ, 0xc0, !PT ;  /* 0x001f001f0e207812 */ /* 0x040fe400078ec0ff */
[--C-:B------:R-:W-:Y:S02]  /*2400*/  SHF.R.U32.HI R33, RZ, 0xa, R14.reuse ;  /* 0x0000000aff217819 */ /* 0x100fe4000001160e */
[----:B------:R-:W-:Y:S02]  /*2410*/  LOP3.LUT R12, R14, 0x3e003e0, RZ, 0xc0, !PT ;  /* 0x03e003e00e0c7812 */ /* 0x000fe400078ec0ff */
[----:B------:R-:W-:Y:S02]  /*2420*/  SHF.R.U32.HI R15, RZ, 0xb, R15 ;  /* 0x0000000bff0f7819 */ /* 0x000fe4000001160f */
[----:B------:R-:W-:Y:S02]  /*2430*/  SHF.R.U32.HI R14, RZ, 0xb, R14 ;  /* 0x0000000bff0e7819 */ /* 0x000fe4000001160e */
[----:B------:R-:W-:-:S02]  /*2440*/  LOP3.LUT R59, R59, 0x64006400, RZ, 0xfc, !PT ;  /* 0x640064003b3b7812 */ /* 0x000fc400078efcff */
[----:B------:R-:W-:Y:S02]  /*2450*/  LOP3.LUT R24, R25, 0x100010, R24, 0xf8, !PT ;  /* 0x0010001019187812 */ /* 0x000fe400078ef818 */
[----:B------:R-:W-:Y:S02]  /*2460*/  LOP3.LUT R38, R38, 0x1f001f, RZ, 0xc0, !PT ;  /* 0x001f001f26267812 */ /* 0x000fe400078ec0ff */
[----:B------:R-:W-:Y:S02]  /*2470*/  LOP3.LUT R25, R27, 0x100010, R26, 0xf8, !PT ;  /* 0x001000101b197812 */ /* 0x000fe400078ef81a */
[----:B------:R-:W-:Y:S02]  /*2480*/  LOP3.LUT R17, R17, 0x64006400, RZ, 0xfc, !PT ;  /* 0x6400640011117812 */ /* 0x000fe400078efcff */
[----:B------:R-:W-:Y:S02]  /*2490*/  LOP3.LUT R27, R70, 0x100010, R15, 0xf8, !PT ;  /* 0x00100010461b7812 */ /* 0x000fe400078ef80f */
[----:B------:R-:W-:Y:S01]  /*24a0*/  LOP3.LUT R26, R73, 0x100010, R14, 0xf8, !PT ;  /* 0x00100010491a7812 */ /* 0x000fe200078ef80e */
[----:B------:R-:W-:Y:S01]  /*24b0*/  HFMA2 R73, R59, R66.H0_H0, -48, -48 ;  /* 0xd200d2003b497431 */ /* 0x000fe20000040042 */
        /* <DEDUP_REMOVED lines=8> */
[----:B------:R-:W-:Y:S01]  /*2540*/  LOP3.LUT R17, R8, 0x64006400, RZ, 0xfc, !PT ;  /* 0x6400640008117812 */ /* 0x000fe200078efcff */
[-C--:B------:R-:W-:Y:S01]  /*2550*/  HFMA2 R8, R15, R66.reuse.H0_H0, -48, -48 ;  /* 0xd200d2000f087431 */ /* 0x080fe20000040042 */
[----:B------:R-:W-:Y:S02]  /*2560*/  LOP3.LUT R39, R39, 0x64006400, RZ, 0xfc, !PT ;  /* 0x6400640027277812 */ /* 0x000fe400078efcff */
[----:B------:R-:W-:Y:S01]  /*2570*/  LOP3.LUT R18, R18, 0x1f001f, RZ, 0xc0, !PT ;  /* 0x001f001f12127812 */ /* 0x000fe200078ec0ff */
[----:B------:R-:W-:Y:S01]  /*2580*/  HADD2 R80, R38, -1040, -1040 ;  /* 0xe410e41026507430 */ /* 0x000fe20000000000 */
        /* <DEDUP_REMOVED lines=14> */
[----:B------:R-:W-:Y:S01]  /*2670*/  HFMA2 R68, R7, R66.H0_H0, -48, -48 ;  /* 0xd200d20007447431 */ /* 0x000fe20000040042 */
[----:B------:R-:W-:-:S02]  /*2680*/  ISETP.NE.AND P0, PT, R85, RZ, PT ;  /* 0x000000ff5500720c */ /* 0x000fc40003f05270 */
        /* <DEDUP_REMOVED lines=13> */
[----:B------:R-:W-:Y:S01]  /*2760*/  LOP3.LUT R71, R12, 0x64006400, RZ, 0xfc, !PT ;  /* 0x640064000c477812 */ /* 0x000fe200078efcff */
[----:B------:R-:W-:Y:S01]  /*2770*/  HFMA2 R12, R79, R66.H0_H0, -48, -48 ;  /* 0xd200d2004f0c7431 */ /* 0x000fe20000040042 */
        /* <DEDUP_REMOVED lines=134> */
[-C--:B------:R-:W-:Y:S01]  /*2fe0*/  HFMA2 R88, R65, R23.reuse, R88 ;  /* 0x0000001741587231 */ /* 0x080fe20000000058 */
[----:B------:R-:W1:Y:S01]  /*2ff0*/  LDS.128 R28, [UR8+-0x70] ;  /* 0xffff9008ff1c7984 */ /* 0x000e620008000c00 */
[-C--:B------:R-:W-:Y:S02]  /*3000*/  HFMA2 R20, R7, R23.reuse, R20 ;  /* 0x0000001707147231 */ /* 0x080fe40000000014 */
        /* <DEDUP_REMOVED lines=42> */
.L_x_1549:
[----:B------:R-:W-:Y:S01]  /*32b0*/  @!UP1 UMOV UR4, UR6 ;  /* 0x0000000600049c82 */ /* 0x000fe20008000000 */
[----:B------:R-:W-:Y:S05]  /*32c0*/  BRA.U !UP2, `(.L_x_1550) ;  /* 0x000000090a687547 */ /* 0x000fea000b800000 */
        /* <DEDUP_REMOVED lines=33> */
[----:B------:R-:W1:Y:S01]  /*34e0*/  LDS.128 R28, [UR8+0x10] ;  /* 0x00001008ff1c7984 */ /* 0x000e620008000c00 */
        /* <DEDUP_REMOVED lines=43> */
.L_x_1551:
        /* <DEDUP_REMOVED lines=77> */
.L_x_1550:
[----:B------:R-:W-:Y:S01]  /*3c70*/  UIADD3 UR10, UP1, UPT, UR10, 0x80, URZ ;  /* 0x000000800a0a7890 */ /* 0x000fe2000ff3e0ff */
[----:B------:R-:W-:Y:S01]  /*3c80*/  MOV R7, UR17 ;  /* 0x0000001100077c02 */ /* 0x000fe20008000f00 */
[----:B------:R-:W-:Y:S02]  /*3c90*/  UIADD3 UR9, UPT, UPT, UR9, 0x20, URZ ;  /* 0x0000002009097890 */ /* 0x000fe4000fffe0ff */
[----:B------:R-:W-:Y:S02]  /*3ca0*/  UIADD3.X UR11, UPT, UPT, URZ, UR11, URZ, UP1, !UPT ;  /* 0x0000000bff0b7290 */ /* 0x000fe40008ffe4ff */
[----:B------:R-:W-:Y:S01]  /*3cb0*/  UISETP.GE.AND UP1, UPT, UR9, UR16, UPT ;  /* 0x000000100900728c */ /* 0x000fe2000bf26270 */
[----:B------:R-:W-:Y:S01]  /*3cc0*/  IMAD.WIDE R86, R7, 0x4, R86 ;  /* 0x0000000407567825 */ /* 0x000fe200078e0256 */
[----:B------:R-:W-:-:S03]  /*3cd0*/  UIADD3 UR8, UPT, UPT, UR8, 0x40, URZ ;  /* 0x0000004008087890 */ /* 0x000fc6000fffe0ff */
[----:B------:R-:W-:Y:S01]  /*3ce0*/  IMAD.MOV.U32 R12, RZ, RZ, R86 ;  /* 0x000000ffff0c7224 */ /* 0x000fe200078e0056 */
[----:B------:R-:W-:-:S03]  /*3cf0*/  MOV R13, R87 ;  /* 0x00000057000d7202 */ /* 0x000fc60000000f00 */
[----:B------:R-:W-:Y:S05]  /*3d00*/  BRA.U !UP1, `(.L_x_1552) ;  /* 0xffffffdd09cc7547 */ /* 0x000fea000b83ffff */
.L_x_1548:
[----:B------:R-:W0:Y:S01]  /*3d10*/  S2R R7, SR_CTAID.X ;  /* 0x0000000000077919 */ /* 0x000e220000002500 */
[----:B------:R-:W1:Y:S01]  /*3d20*/  LDC.64 R10, c[0x0][0x3a0] ;  /* 0x0000e800ff0a7b82 */ /* 0x000e620000000a00 */
[----:B------:R-:W-:Y:S01]  /*3d30*/  UIMAD UR15, UR15, 0x3, URZ ;  /* 0x000000030f0f78a4 */ /* 0x000fe2000f8e02ff */
[----:B------:R-:W0:Y:S02]  /*3d40*/  S2R R8, SR_TID.X ;  /* 0x0000000000087919 */ /* 0x000e240000002100 */
[----:B0-----:R-:W-:-:S03]  /*3d50*/  IMAD R7, R7, 0x40, R8 ;  /* 0x0000004007077824 */ /* 0x001fc600078e0208 */
[----:B------:R-:W-:Y:S01]  /*3d60*/  MOV R8, UR15 ;  /* 0x0000000f00087c02 */ /* 0x000fe20008000f00 */
[----:B------:R-:W-:-:S04]  /*3d70*/  IMAD.SHL.U32 R7, R7, 0x4, RZ ;  /* 0x0000000407077824 */ /* 0x000fc800078e00ff */
[----:B------:R-:W-:-:S04]  /*3d80*/  IMAD R7, R8, UR17, R7 ;  /* 0x0000001108077c24 */ /* 0x000fc8000f8e0207 */
[----:B-1----:R-:W-:Y:S01]  /*3d90*/  IMAD.WIDE R10, R7, 0x2, R10 ;  /* 0x00000002070a7825 */ /* 0x002fe200078e020a */
[----:B------:R-:W-:-:S05]  /*3da0*/  MOV R7, R6 ;  /* 0x0000000600077202 */ /* 0x000fca0000000f00 */
        /* <DEDUP_REMOVED lines=8> */
[----:B------:R-:W-:-:S04]  /*3e30*/  MOV R8, R10 ;  /* 0x0000000a00087202 */ /* 0x000fc80000000f00 */
[----:B------:R-:W-:Y:S01]  /*3e40*/  MOV R8, R8 ;  /* 0x0000000800087202 */ /* 0x000fe20000000f00 */
[----:B------:R-:W-:-:S07]  /*3e50*/  IMAD.MOV.U32 R9, RZ, RZ, R6 ;  /* 0x000000ffff097224 */ /* 0x000fce00078e0006 */
.L_x_1556:
[----:B------:R-:W0:Y:S02]  /*3e60*/  LDS R6, [R8] ;  /* 0x0000000008067984 */ /* 0x000e240000000800 */
[----:B0-----:R-:W-:-:S05]  /*3e70*/  HADD2 R7, R6, R9 ;  /* 0x0000000906077230 */ /* 0x001fca0000000000 */
[----:B------:R-:W0:Y:S02]  /*3e80*/  ATOMS.CAST.SPIN P0, [R8], R6, R7 ;  /* 0x000000060800758d */ /* 0x000e240001800007 */
[----:B0-----:R-:W-:Y:S05]  /*3e90*/  @!P0 BRA `(.L_x_1556) ;  /* 0xfffffffc00f08947 */ /* 0x001fea000383ffff */
[----:B------:R-:W-:Y:S05]  /*3ea0*/  BRA `(.L_x_1554) ;  /* 0x00000000000c7947 */ /* 0x000fea0003800000 */
.L_x_1555:
[----:B------:R-:W2:Y:S02]  /*3eb0*/  LD.E R6, desc[UR22][R10.64] ;  /* 0x000000160a067980 */ /* 0x000ea4000c101900 */
[----:B--2---:R-:W-:-:S05]  /*3ec0*/  IADD3 R7, PT, PT, R7, R6, RZ ;  /* 0x0000000607077210 */ /* 0x004fca0007ffe0ff */
[----:B------:R0:W-:Y:S02]  /*3ed0*/  ST.E desc[UR22][R10.64], R7 ;  /* 0x000000070a007985 */ /* 0x0001e4000c101916 */
.L_x_1554:
[----:B------:R-:W-:Y:S05]  /*3ee0*/  BSYNC.RECONVERGENT B0 ;  /* 0x0000000000007941 */ /* 0x000fea0003800200 */
.L_x_1553:
[----:B------:R1:W-:Y:S01]  /*3ef0*/  ATOM.E.ADD.F16x2.RN.STRONG.GPU P0, RZ, desc[UR22][R10.64+0x4], R12 ;  /* 0x8000040c0aff79a2 */ /* 0x0003e2000c10e116 */
[----:B------:R-:W-:Y:S04]  /*3f00*/  BSSY.RECONVERGENT B0, `(.L_x_1557) ;  /* 0x000000e000007945 */ /* 0x000fe80003800200 */
[----:B-1----:R-:W-:Y:S05]  /*3f10*/  @P0 BRA `(.L_x_1558) ;  /* 0x0000000000300947 */ /* 0x002fea0003800000 */
[----:B------:R-:W1:Y:S02]  /*3f20*/  QSPC.E.S P0, RZ, [R10+0x4] ;  /* 0x000004000aff73aa */ /* 0x000e640000000500 */
[----:B-1----:R-:W-:Y:S05]  /*3f30*/  @!P0 BRA `(.L_x_1559) ;  /* 0x00000000001c8947 */ /* 0x002fea0003800000 */
[----:B------:R-:W-:-:S05]  /*3f40*/  IMAD.MOV.U32 R6, RZ, RZ, R10 ;  /* 0x000000ffff067224 */ /* 0x000fca00078e000a */
[----:B------:R-:W-:-:S07]  /*3f50*/  MOV R8, R6 ;  /* 0x0000000600087202 */ /* 0x000fce0000000f00 */
.L_x_1560:
[----:B------:R-:W0:Y:S02]  /*3f60*/  LDS R6, [R8+0x4] ;  /* 0x0000040008067984 */ /* 0x000e240000000800 */
[----:B0-----:R-:W-:-:S05]  /*3f70*/  HFMA2 R7, R6, 1, 1, R5 ;  /* 0x3c003c0006077831 */ /* 0x001fca0000000005 */
[----:B------:R-:W0:Y:S02]  /*3f80*/  ATOMS.CAST.SPIN P0, [R8+0x4], R6, R7 ;  /* 0x000004060800758d */ /* 0x000e240001800007 */
[----:B0-----:R-:W-:Y:S05]  /*3f90*/  @!P0 BRA `(.L_x_1560) ;  /* 0xfffffffc00f08947 */ /* 0x001fea000383ffff */
[----:B------:R-:W-:Y:S05]  /*3fa0*/  BRA `(.L_x_1558) ;  /* 0x00000000000c7947 */ /* 0x000fea0003800000 */
.L_x_1559:
[----:B------:R-:W2:Y:S02]  /*3fb0*/  LD.E R5, desc[UR22][R10.64+0x4] ;  /* 0x000004160a057980 */ /* 0x000ea4000c101900 */
[----:B--2---:R-:W-:-:S05]  /*3fc0*/  IADD3 R5, PT, PT, R12, R5, RZ ;  /* 0x000000050c057210 */ /* 0x004fca0007ffe0ff */
[----:B------:R1:W-:Y:S02]  /*3fd0*/  ST.E desc[UR22][R10.64+0x4], R5 ;  /* 0x000004050a007985 */ /* 0x0003e4000c101916 */
.L_x_1558:
[----:B------:R-:W-:Y:S05]  /*3fe0*/  BSYNC.RECONVERGENT B0 ;  /* 0x0000000000007941 */ /* 0x000fea0003800200 */
.L_x_1557:
[----:B------:R-:W-:-:S13]  /*3ff0*/  PLOP3.LUT P0, PT, PT, PT, UP0, 0x80, 0x8 ;  /* 0x000000000008781c */ /* 0x000fda0003f0f008 */
[----:B------:R-:W-:Y:S05]  /*4000*/  @!P0 EXIT ;  /* 0x000000000000894d */ /* 0x000fea0003800000 */
[----:B-1----:R-:W-:-:S04]  /*4010*/  IMAD.U32 R5, RZ, RZ, UR17 ;  /* 0x00000011ff057e24 */ /* 0x002fc8000f8e00ff */
        /* <DEDUP_REMOVED lines=11> */
.L_x_1564:
[----:B------:R-:W0:Y:S02]  /*40d0*/  LDS R4, [R6] ;  /* 0x0000000006047984 */ /* 0x000e240000000800 */
[----:B0-----:R-:W-:-:S05]  /*40e0*/  HADD2 R5, R4, R7 ;  /* 0x0000000704057230 */ /* 0x001fca0000000000 */
[----:B------:R-:W0:Y:S02]  /*40f0*/  ATOMS.CAST.SPIN P0, [R6], R4, R5 ;  /* 0x000000040600758d */ /* 0x000e240001800005 */
[----:B0-----:R-:W-:Y:S05]  /*4100*/  @!P0 BRA `(.L_x_1564) ;  /* 0xfffffffc00f08947 */ /* 0x001fea000383ffff */
[----:B------:R-:W-:Y:S05]  /*4110*/  BRA `(.L_x_1562) ;  /* 0x00000000000c7947 */ /* 0x000fea0003800000 */
.L_x_1563:
[----:B------:R-:W2:Y:S02]  /*4120*/  LD.E R4, desc[UR22][R10.64] ;  /* 0x000000160a047980 */ /* 0x000ea4000c101900 */
[----:B--2---:R-:W-:-:S05]  /*4130*/  IADD3 R5, PT, PT, R5, R4, RZ ;  /* 0x0000000405057210 */ /* 0x004fca0007ffe0ff */
[----:B------:R0:W-:Y:S02]  /*4140*/  ST.E desc[UR22][R10.64], R5 ;  /* 0x000000050a007985 */ /* 0x0001e4000c101916 */
.L_x_1562:
[----:B------:R-:W-:Y:S05]  /*4150*/  BSYNC.RECONVERGENT B0 ;  /* 0x0000000000007941 */ /* 0x000fea0003800200 */
.L_x_1561:
[----:B------:R1:W-:Y:S01]  /*4160*/  ATOM.E.ADD.F16x2.RN.STRONG.GPU P0, RZ, desc[UR22][R10.64+0x4], R8 ;  /* 0x800004080aff79a2 */ /* 0x0003e2000c10e116 */
[----:B------:R-:W-:Y:S04]  /*4170*/  BSSY.RECONVERGENT B0, `(.L_x_1565) ;  /* 0x000000e000007945 */ /* 0x000fe80003800200 */
[----:B-1----:R-:W-:Y:S05]  /*4180*/  @P0 BRA `(.L_x_1566) ;  /* 0x0000000000300947 */ /* 0x002fea0003800000 */
[----:B------:R-:W1:Y:S02]  /*4190*/  QSPC.E.S P0, RZ, [R10+0x4] ;  /* 0x000004000aff73aa */ /* 0x000e640000000500 */
[----:B-1----:R-:W-:Y:S05]  /*41a0*/  @!P0 BRA `(.L_x_1567) ;  /* 0x00000000001c8947 */ /* 0x002fea0003800000 */
[----:B------:R-:W-:-:S05]  /*41b0*/  IMAD.MOV.U32 R4, RZ, RZ, R10 ;  /* 0x000000ffff047224 */ /* 0x000fca00078e000a */
[----:B------:R-:W-:-:S07]  /*41c0*/  MOV R6, R4 ;  /* 0x0000000400067202 */ /* 0x000fce0000000f00 */
.L_x_1568:
[----:B------:R-:W0:Y:S02]  /*41d0*/  LDS R4, [R6+0x4] ;  /* 0x0000040006047984 */ /* 0x000e240000000800 */
[----:B0-----:R-:W-:-:S05]  /*41e0*/  HFMA2 R5, R4, 1, 1, R3 ;  /* 0x3c003c0004057831 */ /* 0x001fca0000000003 */
[----:B------:R-:W0:Y:S02]  /*41f0*/  ATOMS.CAST.SPIN P0, [R6+0x4], R4, R5 ;  /* 0x000004040600758d */ /* 0x000e240001800005 */
[----:B0-----:R-:W-:Y:S05]  /*4200*/  @!P0 BRA `(.L_x_1568) ;  /* 0xfffffffc00f08947 */ /* 0x001fea000383ffff */
[----:B------:R-:W-:Y:S05]  /*4210*/  BRA `(.L_x_1566) ;  /* 0x00000000000c7947 */ /* 0x000fea0003800000 */
.L_x_1567:
[----:B------:R-:W2:Y:S02]  /*4220*/  LD.E R3, desc[UR22][R10.64+0x4] ;  /* 0x000004160a037980 */ /* 0x000ea4000c101900 */
[----:B--2---:R-:W-:-:S05]  /*4230*/  IADD3 R3, PT, PT, R8, R3, RZ ;  /* 0x0000000308037210 */ /* 0x004fca0007ffe0ff */
[----:B------:R1:W-:Y:S02]  /*4240*/  ST.E desc[UR22][R10.64+0x4], R3 ;  /* 0x000004030a007985 */ /* 0x0003e4000c101916 */
.L_x_1566:
[----:B------:R-:W-:Y:S05]  /*4250*/  BSYNC.RECONVERGENT B0 ;  /* 0x0000000000007941 */ /* 0x000fea0003800200 */
.L_x_1565:
[----:B------:R-:W-:-:S06]  /*4260*/  UISETP.NE.AND UP0, UPT, UR14, 0x2, UPT ;  /* 0x000000020e00788c */ /* 0x000fcc000bf05270 */
        /* <DEDUP_REMOVED lines=14> */
.L_x_1572:
[----:B------:R-:W0:Y:S02]  /*4350*/  LDS R2, [R4] ;  /* 0x0000000004027984 */ /* 0x000e240000000800 */
[----:B0-----:R-:W-:-:S05]  /*4360*/  HADD2 R3, R2, R5 ;  /* 0x0000000502037230 */ /* 0x001fca0000000000 */
[----:B------:R-:W0:Y:S02]  /*4370*/  ATOMS.CAST.SPIN P0, [R4], R2, R3 ;  /* 0x000000020400758d */ /* 0x000e240001800003 */
[----:B0-----:R-:W-:Y:S05]  /*4380*/  @!P0 BRA `(.L_x_1572) ;  /* 0xfffffffc00f08947 */ /* 0x001fea000383ffff */
[----:B------:R-:W-:Y:S05]  /*4390*/  BRA `(.L_x_1570) ;  /* 0x00000000000c7947 */ /* 0x000fea0003800000 */
.L_x_1571:
[----:B------:R-:W2:Y:S02]  /*43a0*/  LD.E R2, desc[UR22][R10.64] ;  /* 0x000000160a027980 */ /* 0x000ea4000c101900 */
[----:B--2---:R-:W-:-:S05]  /*43b0*/  IADD3 R3, PT, PT, R3, R2, RZ ;  /* 0x0000000203037210 */ /* 0x004fca0007ffe0ff */
[----:B------:R0:W-:Y:S02]  /*43c0*/  ST.E desc[UR22][R10.64], R3 ;  /* 0x000000030a007985 */ /* 0x0001e4000c101916 */
.L_x_1570:
[----:B------:R-:W-:Y:S05]  /*43d0*/  BSYNC.RECONVERGENT B0 ;  /* 0x0000000000007941 */ /* 0x000fea0003800200 */
.L_x_1569:
[----:B------:R1:W-:Y:S02]  /*43e0*/  ATOM.E.ADD.F16x2.RN.STRONG.GPU P0, RZ, desc[UR22][R10.64+0x4], R7 ;  /* 0x800004070aff79a2 */ /* 0x0003e4000c10e116 */
[----:B-1----:R-:W-:Y:S05]  /*43f0*/  @P0 EXIT ;  /* 0x000000000000094d */ /* 0x002fea0003800000 */
[----:B------:R-:W1:Y:S02]  /*4400*/  QSPC.E.S P0, RZ, [R10+0x4] ;  /* 0x000004000aff73aa */ /* 0x000e640000000500 */
[----:B-1----:R-:W-:Y:S05]  /*4410*/  @!P0 BRA `(.L_x_1573) ;  /* 0x00000000001c8947 */ /* 0x002fea0003800000 */
[----:B------:R-:W-:-:S05]  /*4420*/  IMAD.MOV.U32 R2, RZ, RZ, R10 ;  /* 0x000000ffff027224 */ /* 0x000fca00078e000a */
[----:B------:R-:W-:-:S07]  /*4430*/  MOV R4, R2 ;  /* 0x0000000200047202 */ /* 0x000fce0000000f00 */
.L_x_1574:
[----:B------:R-:W0:Y:S02]  /*4440*/  LDS R2, [R4+0x4] ;  /* 0x0000040004027984 */ /* 0x000e240000000800 */
[----:B0-----:R-:W-:-:S05]  /*4450*/  HFMA2 R3, R2, 1, 1, R0 ;  /* 0x3c003c0002037831 */ /* 0x001fca0000000000 */
[----:B------:R-:W0:Y:S02]  /*4460*/  ATOMS.CAST.SPIN P0, [R4+0x4], R2, R3 ;  /* 0x000004020400758d */ /* 0x000e240001800003 */
[----:B0-----:R-:W-:Y:S05]  /*4470*/  @!P0 BRA `(.L_x_1574) ;  /* 0xfffffffc00f08947 */ /* 0x001fea000383ffff */
[----:B------:R-:W-:Y:S05]  /*4480*/  EXIT ;  /* 0x000000000000794d */ /* 0x000fea0003800000 */
.L_x_1573:
[----:B------:R-:W0:Y:S02]  /*4490*/  LD.E R0, desc[UR22][R10.64+0x4] ;  /* 0x000004160a007980 */ /* 0x000e24000c101900 */
[----:B0-----:R-:W-:-:S05]  /*44a0*/  IADD3 R3, PT, PT, R7, R0, RZ ;  /* 0x0000000007037210 */ /* 0x001fca0007ffe0ff */
[----:B------:R-:W-:Y:S01]  /*44b0*/  ST.E desc[UR22][R10.64+0x4], R3 ;  /* 0x000004030a007985 */ /* 0x000fe2000c101916 */
[----:B------:R-:W-:Y:S05]  /*44c0*/  EXIT ;  /* 0x000000000000794d */ /* 0x000fea0003800000 */
.L_x_1575:
        /* <DEDUP_REMOVED lines=11> */
.L_x_3935:


//--------------------- .text._Z23gemm_half_q_half_kernelILi3ELi24ELb1ELb0ELi64EEvPK6__halfPKjS4_S2_PS0_iiiiPKtS7_iiiiiibS2_i --------------------------
	.section	.text._Z23gemm_half_q_half_kernelILi3ELi24ELb1ELb0ELi64EEvPK6__halfPKjS4_S2_PS0_iiiiPKtS7_iiiiiibS2_i,"ax",@progbits
	.align	128
        .global         _Z23gemm_half_q_half_kernelILi3ELi24ELb1ELb0ELi64EEvPK6__halfPKjS4_S2_PS0_iiiiPKtS7_iiiiiibS2_i
        .type           _Z23gemm_half_q_half_kernelILi3ELi24ELb1ELb0ELi64EEvPK6__halfPKjS4_S2_PS0_iiiiPKtS7_iiiiiibS2_i,@function
        .size           _Z23gemm_half_q_half_kernelILi3ELi24ELb1ELb0ELi64EEvPK6__halfPKjS4_S2_PS0_iiiiPKtS7_iiiiiibS2_i,(.L_x_3936 - _Z23gemm_half_q_half_kernelILi3ELi24ELb1ELb0ELi64EEvPK6__halfPKjS4_S2_PS0_iiiiPKtS7_iiiiiibS2_i)
        .other          _Z23gemm_half_q_half_kernelILi3ELi24ELb1ELb0ELi64EEvPK6__halfPKjS4_S2_PS0_iiiiPKtS7_iiiiiibS2_i,@"STO_CUDA_ENTRY STV_DEFAULT"
_Z23gemm_half_q_half_kernelILi3ELi24ELb1ELb0ELi64EEvPK6__halfPKjS4_S2_PS0_iiiiPKtS7_iiiiiibS2_i:
.text._Z23gemm_half_q_half_kernelILi3ELi24ELb1ELb0ELi64EEvPK6__halfPKjS4_S2_PS0_iiiiPKtS7_iiiiiibS2_i:
[----:B------:R-:W0:Y:S08]  /*0000*/  LDC R1, c[0x0][0x37c] ;  /* 0x0000df00ff017b82 */ /* 0x000e300000000800 */
[----:B------:R-:W1:Y:S01]  /*0010*/  S2UR UR7, SR_CTAID.Y ;  /* 0x00000000000779c3 */ /* 0x000e620000002600 */
[----:B0-----:R-:W-:-:S07]  /*0020*/  IADD3 R1, PT, PT, R1, -0x10, RZ ;  /* 0xfffffff001017810 */ /* 0x001fce0007ffe0ff */
[----:B------:R-:W0:Y:S01]  /*0030*/  LDC R54, c[0x0][0x3a8] ;  /* 0x0000ea00ff367b82 */ /* 0x000e220000000800 */
[----:B-1----:R-:W-:-:S06]  /*0040*/  UIMAD UR6, UR7, 0x3, URZ ;  /* 0x00000003070678a4 */ /* 0x002fcc000f8e02ff */
        /* <DEDUP_REMOVED lines=11> */
[----:B------:R-:W-:Y:S01]  /*0100*/  PRMT R52, RZ, 0x7610, R52 ;  /* 0x00007610ff347816 */ /* 0x000fe20000000034 */
[----:B------:R-:W4:Y:S01]  /*0110*/  S2R R10, SR_CTAID.X ;  /* 0x00000000000a7919 */ /* 0x000f220000002500 */
[----:B---3--:R-:W-:-:S07]  /*0120*/  PRMT R3, R53, 0x7610, R3 ;  /* 0x0000761035037816 */ /* 0x008fce0000000003 */
[----:B012-4-:R-:W-:Y:S05]  /*0130*/  @!P2 BRA `(.L_x_1576) ;  /* 0x00000000002ca947 */ /* 0x017fea0003800000 */
        /* <DEDUP_REMOVED lines=11> */
.L_x_1576:
[----:B------:R-:W-:Y:S02]  /*01f0*/  PRMT R3, R3, 0x9910, RZ ;  /* 0x0000991003037816 */ /* 0x000fe400000000ff */
[----:B------:R-:W-:Y:S02]  /*0200*/  SHF.L.U32 R51, R2, 0x6, RZ ;  /* 0x0000000602337819 */ /* 0x000fe400000006ff */
[----:B------:R-:W-:Y:S02]  /*0210*/  ISETP.NE.AND P1, PT, R3, RZ, PT ;  /* 0x000000ff0300720c */ /* 0x000fe40003f25270 */
[----:B------:R-:W-:-:S11]  /*0220*/  VIADDMNMX R49, R51, 0x40, R4, PT ;  /* 0x0000004033317846 */ /* 0x000fd60003800104 */
[----:B------:R-:W-:Y:S05]  /*0230*/  @!P1 EXIT ;  /* 0x000000000000994d */ /* 0x000fea0003800000 */
[----:B------:R-:W-:Y:S01]  /*0240*/  IADD3 R20, PT, PT, R51, R0, RZ ;  /* 0x0000000033147210 */ /* 0x000fe20007ffe0ff */
[----:B------:R-:W-:Y:S01]  /*0250*/  BSSY.RECONVERGENT B0, `(.L_x_1577) ;  /* 0x00000b7000007945 */ /* 0x000fe20003800200 */
[----:B------:R-:W-:Y:S02]  /*0260*/  SHF.L.U32 R3, R10, 0x8, RZ ;  /* 0x000000080a037819 */ /* 0x000fe400000006ff */
[----:B------:R-:W-:Y:S02]  /*0270*/  ISETP.GE.AND P1, PT, R20, R49, PT ;  /* 0x000000311400720c */ /* 0x000fe40003f26270 */
[----:B------:R-:W-:Y:S02]  /*0280*/  VIMNMX.U32 R5, PT, PT, R54, 0x3, PT ;  /* 0x0000000336057848 */ /* 0x000fe40003fe0000 */
[----:B------:R-:W-:-:S09]  /*0290*/  LEA R50, R0, R3, 0x2 ;  /* 0x0000000300327211 */ /* 0x000fd200078e10ff */
        /* <DEDUP_REMOVED lines=11> */
[----:B------:R-:W-:-:S04]  /*0350*/  LEA R9, R6, R6, 0x1 ;  /* 0x0000000606097211 */ /* 0x000fc800078e08ff */
        /* <DEDUP_REMOVED lines=10> */
[----:B-1----:R-:W-:Y:S02]  /*0400*/  IADD3 R14, PT, PT, R14, 0x80, RZ ;  /* 0x000000800e0e7810 */ /* 0x002fe40007ffe0ff */
[----:B------:R-:W-:-:S09]  /*0410*/  IADD3 R17, PT, PT, R9, R4, RZ ;  /* 0x0000000409117210 */ /* 0x000fd20007ffe0ff */
[----:B------:R-:W-:Y:S05]  /*0420*/  @P1 BRA `(.L_x_1580) ;  /* 0x0000000000ec1947 */ /* 0x000fea0003800000 */
[----:B------:R-:W-:Y:S02]  /*0430*/  IADD3 R6, PT, PT, RZ, -R15, RZ ;  /* 0x8000000fff067210 */ /* 0x000fe40007ffe0ff */
[----:B------:R-:W-:Y:S02]  /*0440*/  PLOP3.LUT P1, PT, PT, PT, PT, 0x80, 0x8 ;  /* 0x000000000008781c */ /* 0x000fe40003f2f070 */
[----:B------:R-:W-:-:S13]  /*0450*/  ISETP.GT.AND P3, PT, R6, 0x3, PT ;  /* 0x000000030600780c */ /* 0x000fda0003f64270 */
[----:B------:R-:W-:Y:S05]  /*0460*/  @!P3 BRA `(.L_x_1581) ;  /* 0x000000000084b947 */ /* 0x000fea0003800000 */
[----:B------:R-:W-:-:S13]  /*0470*/  PLOP3.LUT P1, PT, PT, PT, PT, 0x8, 0x80 ;  /* 0x000000000080781c */ /* 0x000fda0003f2e170 */
.L_x_1582:
        /* <DEDUP_REMOVED lines=32> */
.L_x_1581:
        /* <DEDUP_REMOVED lines=20> */
.L_x_1583:
[----:B------:R-:W-:-:S13]  /*07c0*/  ISETP.EQ.AND P3, PT, R15, RZ, PT ;  /* 0x000000ff0f00720c */ /* 0x000fda0003f62270 */
[----:B------:R-:W-:Y:S05]  /*07d0*/  @!P1 BRA P3, `(.L_x_1578) ;  /* 0x0000000400789947 */ /* 0x000fea0001800000 */
.L_x_1580:
        /* <DEDUP_REMOVED lines=12> */
.L_x_1579:
[----:B------:R-:W-:-:S04]  /*08a0*/  LEA R6, P1, R20, UR10, 0x1 ;  /* 0x0000000a14067c11 */ /* 0x000fc8000f8208ff */
[----:B------:R-:W-:Y:S02]  /*08b0*/  LEA.HI.X R7, R20, UR11, RZ, 0x1, P1 ;  /* 0x0000000b14077c11 */ /* 0x000fe400088f0cff */
[----:B------:R-:W-:Y:S01]  /*08c0*/  IADD3 R15, PT, PT, RZ, -R5, RZ ;  /* 0x80000005ff0f7210 */ /* 0x000fe20007ffe0ff */
[----:B------:R-:W-:Y:S01]  /*08d0*/  IMAD R17, R4, UR7, RZ ;  /* 0x0000000704117c24 */ /* 0x000fe2000f8e02ff */
[----:B------:R-:W0:Y:S01]  /*08e0*/  LDCU.64 UR10, c[0x0][0x380] ;  /* 0x00007000ff0a77ac */ /* 0x000e220008000a00 */
[----:B------:R1:W5:Y:S01]  /*08f0*/  LDG.E.U16.CONSTANT R20, desc[UR8][R6.64] ;  /* 0x0000000806147981 */ /* 0x000362000c1e9500 */
[----:B------:R-:W-:Y:S02]  /*0900*/  ISETP.GE.AND P1, PT, R15, RZ, PT ;  /* 0x000000ff0f00720c */ /* 0x000fe40003f26270 */
[----:B------:R-:W-:-:S11]  /*0910*/  LEA R17, R17, R17, 0x1 ;  /* 0x0000001111117211 */ /* 0x000fd600078e08ff */
[----:B-1----:R-:W-:Y:S05]  /*0920*/  @P1 BRA `(.L_x_1584) ;  /* 0x0000000000f81947 */ /* 0x002fea0003800000 */
[----:B------:R-:W-:Y:S02]  /*0930*/  IADD3 R6, PT, PT, RZ, -R15, RZ ;  /* 0x8000000fff067210 */ /* 0x000fe40007ffe0ff */
[----:B------:R-:W-:Y:S02]  /*0940*/  PLOP3.LUT P1, PT, PT, PT, PT, 0x80, 0x8 ;  /* 0x000000000008781c */ /* 0x000fe40003f2f070 */
[----:B------:R-:W-:-:S13]  /*0950*/  ISETP.GT.AND P3, PT, R6, 0x3, PT ;  /* 0x000000030600780c */ /* 0x000fda0003f64270 */
[----:B------:R-:W-:Y:S05]  /*0960*/  @!P3 BRA `(.L_x_1585) ;  /* 0x00000000008cb947 */ /* 0x000fea0003800000 */
[----:B------:R-:W-:Y:S01]  /*0970*/  PLOP3.LUT P1, PT, PT, PT, PT, 0x8, 0x80 ;  /* 0x000000000080781c */ /* 0x000fe20003f2e170 */
[----:B------:R-:W1:Y:S01]  /*0980*/  LDCU.64 UR4, c[0x0][0x380] ;  /* 0x00007000ff0477ac */ /* 0x000e620008000a00 */
[----:B------:R-:W-:-:S11]  /*0990*/  NOP ;  /* 0x0000000000007918 */ /* 0x000fd60000000000 */
.L_x_1586:
        /* <DEDUP_REMOVED lines=30> */
[----:B-1----:R-:W-:Y:S01]  /*0b80*/  IADD3 R14, PT, PT, R14, 0x200, RZ ;  /* 0x000002000e0e7810 */ /* 0x002fe20007ffe0ff */
[----:B------:R-:W-:Y:S06]  /*0b90*/  @!P3 BRA `(.L_x_1586) ;  /* 0xfffffffc0080b947 */ /* 0x000fec000383ffff */
.L_x_1585:
[----:B------:R-:W-:-:S04]  /*0ba0*/  IADD3 R6, PT, PT, RZ, -R15, RZ ;  /* 0x8000000fff067210 */ /* 0x000fc80007ffe0ff */
        /* <DEDUP_REMOVED lines=19> */
[----:B-1----:R-:W-:-:S07]  /*0ce0*/  IADD3 R14, PT, PT, R14, 0x100, RZ ;  /* 0x000001000e0e7810 */ /* 0x002fce0007ffe0ff */
.L_x_1587:
[----:B------:R-:W-:-:S13]  /*0cf0*/  ISETP.NE.OR P1, PT, R15, RZ, P1 ;  /* 0x000000ff0f00720c */ /* 0x000fda0000f25670 */
[----:B------:R-:W-:Y:S05]  /*0d00*/  @!P1 BRA `(.L_x_1578) ;  /* 0x00000000002c9947 */ /* 0x000fea0003800000 */
.L_x_1584:
[----:B-----5:R-:W-:-:S04]  /*0d10*/  IADD3 R7, P1, PT, R20, R17, RZ ;  /* 0x0000001114077210 */ /* 0x020fc80007f3e0ff */
[----:B------:R-:W-:Y:S02]  /*0d20*/  LEA.HI.X.SX32 R8, R17, RZ, 0x1, P1 ;  /* 0x000000ff11087211 */ /* 0x000fe400008f0eff */
[----:B0-----:R-:W-:-:S04]  /*0d30*/  LEA R6, P1, R7, UR10, 0x1 ;  /* 0x0000000a07067c11 */ /* 0x001fc8000f8208ff */
        /* <DEDUP_REMOVED lines=8> */
.L_x_1578:
[----:B0-----:R-:W-:Y:S05]  /*0dc0*/  BSYNC.RECONVERGENT B0 ;  /* 0x0000000000007941 */ /* 0x001fea0003800200 */
.L_x_1577:
        /* <DEDUP_REMOVED lines=9> */
[----:B------:R-:W-:-:S03]  /*0e60*/  IMAD R6, R47, UR7, RZ ;  /* 0x000000072f067c24 */ /* 0x000fc6000f8e02ff */
[----:B------:R-:W-:Y:S01]  /*0e70*/  ISETP.GE.AND P1, PT, R5, RZ, PT ;  /* 0x000000ff0500720c */ /* 0x000fe20003f26270 */
[----:B------:R-:W-:-:S05]  /*0e80*/  IMAD R3, R6, 0x3, R3 ;  /* 0x0000000306037824 */ /* 0x000fca00078e0203 */
[----:B------:R-:W-:-:S07]  /*0e90*/  LEA R3, R0, R3, 0x2 ;  /* 0x0000000300037211 */ /* 0x000fce00078e10ff */
[----:B------:R-:W-:Y:S05]  /*0ea0*/  @P1 BRA `(.L_x_1589) ;  /* 0x00000000008c1947 */ /* 0x000fea0003800000 */
[----:B------:R-:W-:Y:S02]  /*0eb0*/  IADD3 R6, PT, PT, RZ, -R5, RZ ;  /* 0x80000005ff067210 */ /* 0x000fe40007ffe0ff */
[----:B------:R-:W-:Y:S02]  /*0ec0*/  PLOP3.LUT P1, PT, PT, PT, PT, 0x80, 0x8 ;  /* 0x000000000008781c */ /* 0x000fe40003f2f070 */
[----:B------:R-:W-:-:S13]  /*0ed0*/  ISETP.GT.AND P3, PT, R6, 0x3, PT ;  /* 0x000000030600780c */ /* 0x000fda0003f64270 */
[----:B------:R-:W-:Y:S05]  /*0ee0*/  @!P3 BRA `(.L_x_1590) ;  /* 0x000000000044b947 */ /* 0x000fea0003800000 */
[----:B-1----:R-:W0:Y:S01]  /*0ef0*/  LDC.64 R14, c[0x0][0x3a0] ;  /* 0x0000e800ff0e7b82 */ /* 0x002e220000000a00 */
[----:B------:R-:W-:-:S13]  /*0f00*/  PLOP3.LUT P1, PT, PT, PT, PT, 0x8, 0x80 ;  /* 0x000000000080781c */ /* 0x000fda0003f2e170 */
.L_x_1591:
[CC--:B--2---:R-:W-:Y:S01]  /*0f10*/  IADD3 R8, PT, PT, R3.reuse, R47.reuse, RZ ;  /* 0x0000002f03087210 */ /* 0x0c4fe20007ffe0ff */
        /* <DEDUP_REMOVED lines=14> */
.L_x_1590:
[----:B--2---:R-:W-:-:S04]  /*1000*/  IADD3 R6, PT, PT, RZ, -R5, RZ ;  /* 0x80000005ff067210 */ /* 0x004fc80007ffe0ff */
[----:B------:R-:W-:-:S13]  /*1010*/  ISETP.GT.AND P3, PT, R6, 0x1, PT ;  /* 0x000000010600780c */ /* 0x000fda0003f64270 */
[----:B------:R-:W-:Y:S05]  /*1020*/  @!P3 BRA `(.L_x_1592) ;  /* 0x000000000024b947 */ /* 0x000fea0003800000 */
[----:B------:R-:W1:Y:S01]  /*1030*/  LDC.64 R8, c[0x0][0x3a0] ;  /* 0x0000e800ff087b82 */ /* 0x000e620000000a00 */
[-C--:B------:R-:W-:Y:S02]  /*1040*/  IADD3 R10, PT, PT, R3, R47.reuse, RZ ;  /* 0x0000002f030a7210 */ /* 0x080fe40007ffe0ff */
[----:B------:R-:W-:Y:S02]  /*1050*/  PLOP3.LUT P1, PT, PT, PT, PT, 0x8, 0x80 ;  /* 0x000000000080781c */ /* 0x000fe40003f2e170 */
[----:B------:R-:W-:Y:S01]  /*1060*/  IADD3 R5, PT, PT, R5, 0x2, RZ ;  /* 0x0000000205057810 */ /* 0x000fe20007ffe0ff */
[----:B-1----:R-:W-:Y:S01]  /*1070*/  IMAD.WIDE R6, R3, 0x2, R8 ;  /* 0x0000000203067825 */ /* 0x002fe200078e0208 */
[----:B------:R-:W-:-:S03]  /*1080*/  IADD3 R3, PT, PT, R10, R47, RZ ;  /* 0x0000002f0a037210 */ /* 0x000fc60007ffe0ff */
[----:B------:R-:W-:Y:S01]  /*1090*/  IMAD.WIDE R8, R10, 0x2, R8 ;  /* 0x000000020a087825 */ /* 0x000fe200078e0208 */
[----:B------:R0:W-:Y:S04]  /*10a0*/  STG.E.64 desc[UR8][R6.64], RZ ;  /* 0x000000ff06007986 */ /* 0x0001e8000c101b08 */
[----:B------:R0:W-:Y:S02]  /*10b0*/  STG.E.64 desc[UR8][R8.64], RZ ;  /* 0x000000ff08007986 */ /* 0x0001e4000c101b08 */
.L_x_1592:
[----:B------:R-:W-:-:S13]  /*10c0*/  ISETP.NE.OR P1, PT, R5, RZ, P1 ;  /* 0x000000ff0500720c */ /* 0x000fda0000f25670 */
[----:B------:R-:W-:Y:S05]  /*10d0*/  @!P1 BRA `(.L_x_1588) ;  /* 0x00000000001c9947 */ /* 0x000fea0003800000 */
.L_x_1589:
[----:B01----:R-:W0:Y:S02]  /*10e0*/  LDC.64 R6, c[0x0][0x3a0] ;  /* 0x0000e800ff067b82 */ /* 0x003e240000000a00 */
.L_x_1593:
[----:B0-----:R-:W-:Y:S01]  /*10f0*/  IMAD.WIDE R8, R3, 0x2, R6 ;  /* 0x0000000203087825 */ /* 0x001fe200078e0206 */
[----:B------:R-:W-:Y:S02]  /*1100*/  IADD3 R5, PT, PT, R5, 0x1, RZ ;  /* 0x0000000105057810 */ /* 0x000fe40007ffe0ff */
[----:B------:R-:W-:Y:S02]  /*1110*/  IADD3 R3, PT, PT, R3, R47, RZ ;  /* 0x0000002f03037210 */ /* 0x000fe40007ffe0ff */
[----:B------:R2:W-:Y:S01]  /*1120*/  STG.E.64 desc[UR8][R8.64], RZ ;  /* 0x000000ff08007986 */ /* 0x0005e2000c101b08 */
[----:B------:R-:W-:-:S13]  /*1130*/  ISETP.NE.AND P1, PT, R5, RZ, PT ;  /* 0x000000ff0500720c */ /* 0x000fda0003f25270 */
[----:B--2---:R-:W-:Y:S05]  /*1140*/  @P1 BRA `(.L_x_1593) ;  /* 0xfffffffc00e81947 */ /* 0x004fea000383ffff */
.L_x_1588:
[----:B01----:R-:W0:Y:S01]  /*1150*/  LDC.64 R6, c[0x0][0x3b8] ;  /* 0x0000ee00ff067b82 */ /* 0x003e220000000a00 */
        /* <DEDUP_REMOVED lines=14> */
.L_x_1595:
        /* <DEDUP_REMOVED lines=44> */
.L_x_1594:
[----:B0-----:R0:W5:Y:S01]  /*1500*/  LDL.64 R8, [R1] ;  /* 0x0000000001087983 */ /* 0x0011620000100a00 */
[----:B------:R-:W1:Y:S01]  /*1510*/  LDCU UR4, c[0x0][0x3c8] ;  /* 0x00007900ff0477ac */ /* 0x000e620008000800 */
[----:B------:R-:W-:Y:S01]  /*1520*/  HFMA2 R5, -RZ, RZ, 0, 0 ;  /* 0x00000000ff057431 */ /* 0x000fe200000001ff */
[----:B------:R-:W-:Y:S01]  /*1530*/  MOV R12, RZ ;  /* 0x000000ff000c7202 */ /* 0x000fe20000000f00 */
[----:B------:R-:W-:Y:S01]  /*1540*/  HFMA2 R11, -RZ, RZ, 0, 0 ;  /* 0x00000000ff0b7431 */ /* 0x000fe200000001ff */
[----:B------:R-:W2:Y:S01]  /*1550*/  LDCU UR5, c[0x0][0x3cc] ;  /* 0x00007980ff0577ac */ /* 0x000ea20008000800 */
[----:B------:R-:W-:Y:S01]  /*1560*/  MOV R14, RZ ;  /* 0x000000ff000e7202 */ /* 0x000fe20000000f00 */
        /* <DEDUP_REMOVED lines=21> */
.L_x_1596:
        /* <DEDUP_REMOVED lines=8> */
.L_x_1597:
        /* <DEDUP_REMOVED lines=8> */
.L_x_1598:
        /* <DEDUP_REMOVED lines=8> */
.L_x_1599:
        /* <DEDUP_REMOVED lines=8> */
.L_x_1600:
        /* <DEDUP_REMOVED lines=26> */
[----:B------:R-:W-:Y:S02]  /*1a60*/  IADD3 R40, PT, PT, R51, R40, RZ ;  /* 0x0000002833287210 */ /* 0x000fe40007ffe0ff */
        /* <DEDUP_REMOVED lines=10> */
.L_x_1605:
        /* <DEDUP_REMOVED lines=16> */
[----:B------:R-:W-:Y:S02]  /*1c10*/  MOV R26, 0x2800 ;  /* 0x00002800001a7802 */ /* 0x000fe40000000f00 */
[----:B------:R-:W-:Y:S02]  /*1c20*/  ISETP.NE.AND P4, PT, R53, RZ, PT ;  /* 0x000000ff3500720c */ /* 0x000fe40003f85270 */
[----:B------:R-:W-:Y:S02]  /*1c30*/  ISETP.NE.AND P2, PT, R54, 0x1, PT ;  /* 0x000000013600780c */ /* 0x000fe40003f45270 */
[----:B--2---:R-:W-:Y:S02]  /*1c40*/  SHF.R.U32.HI R31, RZ, 0xf, R4 ;  /* 0x0000000fff1f7819 */ /* 0x004fe40000011604 */
[----:B------:R-:W-:Y:S02]  /*1c50*/  LOP3.LUT R62, R5, 0x1f001f, RZ, 0xc0, !PT ;  /* 0x001f001f053e7812 */ /* 0x000fe400078ec0ff */
[----:B------:R-:W-:-:S02]  /*1c60*/  SHF.R.U32.HI R61, RZ, 0xa, R5 ;  /* 0x0000000aff3d7819 */ /* 0x000fc40000011605 */
[----:B---3--:R-:W-:Y:S02]  /*1c70*/  @!P3 IADD3 R40, PT, PT, R32, R51, RZ ;  /* 0x000000332028b210 */ /* 0x008fe40007ffe0ff */
[----:B----4-:R-:W-:Y:S02]  /*1c80*/  @!P3 PRMT R97, R34, 0x7610, R97 ;  /* 0x000076102261b816 */ /* 0x010fe40000000061 */
[----:B------:R-:W-:Y:S02]  /*1c90*/  LOP3.LUT R2, R5, 0x3e003e0, RZ, 0xc0, !PT ;  /* 0x03e003e005027812 */ /* 0x000fe400078ec0ff */
[----:B------:R-:W-:Y:S02]  /*1ca0*/  @!P3 PRMT R97, R97, 0x7610, R34 ;  /* 0x000076106161b816 */ /* 0x000fe40000000022 */
[----:B------:R-:W-:Y:S02]  /*1cb0*/  SHF.R.U32.HI R32, RZ, 0xf, R5 ;  /* 0x0000000fff207819 */ /* 0x000fe40000011605 */
[----:B------:R-:W-:-:S02]  /*1cc0*/  LOP3.LUT R57, R4, 0x1f001f, RZ, 0xc0, !PT ;  /* 0x001f001f04397812 */ /* 0x000fc400078ec0ff */
[----:B------:R-:W-:Y:S02]  /*1cd0*/  SHF.R.U32.HI R56, RZ, 0xa, R4 ;  /* 0x0000000aff387819 */ /* 0x000fe40000011604 */
[----:B------:R-:W-:Y:S02]  /*1ce0*/  LOP3.LUT R3, R4, 0x3e003e0, RZ, 0xc0, !PT ;  /* 0x03e003e004037812 */ /* 0x000fe400078ec0ff */
[C---:B------:R-:W-:Y:S02]  /*1cf0*/  LOP3.LUT R5, R6.reuse, 0x1f001f, RZ, 0xc0, !PT ;  /* 0x001f001f06057812 */ /* 0x040fe400078ec0ff */
[--C-:B------:R-:W-:Y:S02]  /*1d00*/  SHF.R.U32.HI R64, RZ, 0xa, R6.reuse ;  /* 0x0000000aff407819 */ /* 0x100fe40000011606 */
[----:B------:R-:W-:Y:S02]  /*1d10*/  LOP3.LUT R0, R6, 0x3e003e0, RZ, 0xc0, !PT ;  /* 0x03e003e006007812 */ /* 0x000fe400078ec0ff */
[----:B------:R-:W-:-:S02]  /*1d20*/  SHF.R.U32.HI R34, RZ, 0xf, R6 ;  /* 0x0000000fff227819 */ /* 0x000fc40000011606 */
[----:B------:R-:W-:Y:S02]  /*1d30*/  @!P3 PRMT R100, R35, 0x7610, R100 ;  /* 0x000076102364b816 */ /* 0x000fe40000000064 */
[C---:B------:R-:W-:Y:S02]  /*1d40*/  LOP3.LUT R69, R7.reuse, 0x1f001f, RZ, 0xc0, !PT ;  /* 0x001f001f07457812 */ /* 0x040fe400078ec0ff */
[--C-:B------:R-:W-:Y:S02]  /*1d50*/  SHF.R.U32.HI R6, RZ, 0xa, R7.reuse ;  /* 0x0000000aff067819 */ /* 0x100fe40000011607 */
[----:B------:R-:W-:Y:S02]  /*1d60*/  LOP3.LUT R4, R7, 0x3e003e0, RZ, 0xc0, !PT ;  /* 0x03e003e007047812 */ /* 0x000fe400078ec0ff */
[----:B------:R-:W-:Y:S02]  /*1d70*/  SHF.R.U32.HI R36, RZ, 0xf, R7 ;  /* 0x0000000fff247819 */ /* 0x000fe40000011607 */
[----:B-----5:R-:W-:-:S02]  /*1d80*/  LOP3.LUT R7, R20, 0x1f001f, RZ, 0xc0, !PT ;  /* 0x001f001f14077812 */ /* 0x020fc400078ec0ff */
[--C-:B------:R-:W-:Y:S02]  /*1d90*/  SHF.R.U32.HI R72, RZ, 0xa, R20.reuse ;  /* 0x0000000aff487819 */ /* 0x100fe40000011614 */
[----:B------:R-:W-:Y:S02]  /*1da0*/  LOP3.LUT R27, R20, 0x3e003e0, RZ, 0xc0, !PT ;  /* 0x03e003e0141b7812 */ /* 0x000fe400078ec0ff */
[----:B------:R-:W-:Y:S02]  /*1db0*/  SHF.R.U32.HI R20, RZ, 0xe, R20 ;  /* 0x0000000eff147819 */ /* 0x000fe40000011614 */
[----:B------:R-:W-:Y:S02]  /*1dc0*/  LOP3.LUT R31, R31, 0x10001, RZ, 0xc0, !PT ;  /* 0x000100011f1f7812 */ /* 0x000fe400078ec0ff */
[----:B------:R-:W-:Y:S02]  /*1dd0*/  SHF.R.U32.HI R33, RZ, 0xe, R21 ;  /* 0x0000000eff217819 */ /* 0x000fe40000011615 */
[----:B------:R-:W-:-:S02]  /*1de0*/  LOP3.LUT R32, R32, 0x10001, RZ, 0xc0, !PT ;  /* 0x0001000120207812 */ /* 0x000fc400078ec0ff */
[----:B------:R-:W-:Y:S02]  /*1df0*/  @!P3 PRMT R100, R100, 0x7610, R35 ;  /* 0x000076106464b816 */ /* 0x000fe40000000023 */
[C---:B------:R-:W-:Y:S02]  /*1e00*/  LOP3.LUT R75, R21.reuse, 0x1f001f, RZ, 0xc0, !PT ;  /* 0x001f001f154b7812 */ /* 0x040fe400078ec0ff */
[----:B------:R-:W-:Y:S02]  /*1e10*/  SHF.R.U32.HI R76, RZ, 0xa, R21 ;  /* 0x0000000aff4c7819 */ /* 0x000fe40000011615 */
[----:B------:R-:W-:Y:S02]  /*1e20*/  LOP3.LUT R29, R21, 0x3e003e0, RZ, 0xc0, !PT ;  /* 0x03e003e0151d7812 */ /* 0x000fe400078ec0ff */
[----:B------:R-:W-:Y:S02]  /*1e30*/  SHF.R.U32.HI R35, RZ, 0xe, R22 ;  /* 0x0000000eff237819 */ /* 0x000fe40000011616 */
[----:B------:R-:W-:-:S02]  /*1e40*/  LOP3.LUT R34, R34, 0x10001, RZ, 0xc0, !PT ;  /* 0x0001000122227812 */ /* 0x000fc400078ec0ff */
[----:B------:R-:W-:Y:S02]  /*1e50*/  LOP3.LUT R21, R31, 0x20002, R20, 0xf8, !PT ;  /* 0x000200021f157812 */ /* 0x000fe400078ef814 */
[C---:B------:R-:W-:Y:S02]  /*1e60*/  LOP3.LUT R85, R23.reuse, 0x1f001f, RZ, 0xc0, !PT ;  /* 0x001f001f17557812 */ /* 0x040fe400078ec0ff */
[----:B------:R-:W-:Y:S02]  /*1e70*/  SHF.R.U32.HI R88, RZ, 0xa, R23 ;  /* 0x0000000aff587819 */ /* 0x000fe40000011617 */
[----:B------:R-:W-:Y:S02]  /*1e80*/  LOP3.LUT R30, R23, 0x3e003e0, RZ, 0xc0, !PT ;  /* 0x03e003e0171e7812 */ /* 0x000fe400078ec0ff */
[----:B------:R-:W-:Y:S02]  /*1e90*/  LOP3.LUT R20, R32, 0x20002, R33, 0xf8, !PT ;  /* 0x0002000220147812 */ /* 0x000fe400078ef821 */
        /* <DEDUP_REMOVED lines=17> */
[----:B------:R-:W-:Y:S02]  /*1fb0*/  SHF.R.U32.HI R13, RZ, 0xd, R13 ;  /* 0x0000000dff0d7819 */ /* 0x000fe4000001160d */
[----:B------:R-:W-:-:S02]  /*1fc0*/  LOP3.LUT R23, R36, 0x20002, R23, 0xf8, !PT ;  /* 0x0002000224177812 */ /* 0x000fc400078ef817 */
[C---:B------:R-:W-:Y:S02]  /*1fd0*/  LOP3.LUT R87, R15.reuse, 0x1f001f, RZ, 0xc0, !PT ;  /* 0x001f001f0f577812 */ /* 0x040fe400078ec0ff */
[--C-:B------:R-:W-:Y:S02]  /*1fe0*/  SHF.R.U32.HI R86, RZ, 0xa, R15.reuse ;  /* 0x0000000aff567819 */ /* 0x100fe4000001160f */
[----:B------:R-:W-:Y:S02]  /*1ff0*/  LOP3.LUT R34, R15, 0x3e003e0, RZ, 0xc0, !PT ;  /* 0x03e003e00f227812 */ /* 0x000fe400078ec0ff */
[----:B------:R-:W-:Y:S02]  /*2000*/  SHF.R.U32.HI R22, RZ, 0xd, R15 ;  /* 0x0000000dff167819 */ /* 0x000fe4000001160f */
[----:B------:R-:W-:Y:S02]  /*2010*/  LOP3.LUT R21, R21, 0x40004, R12, 0xf8, !PT ;  /* 0x0004000415157812 */ /* 0x000fe400078ef80c */
[----:B------:R-:W-:-:S02]  /*2020*/  LOP3.LUT R15, R35, 0x40004, R14, 0xf8, !PT ;  /* 0x00040004230f7812 */ /* 0x000fc400078ef80e */
[C---:B------:R-:W-:Y:S02]  /*2030*/  LOP3.LUT R58, R8.reuse, 0x1f001f, RZ, 0xc0, !PT ;  /* 0x001f001f083a7812 */ /* 0x040fe400078ec0ff */
[--C-:B------:R-:W-:Y:S02]  /*2040*/  SHF.R.U32.HI R59, RZ, 0xa, R8.reuse ;  /* 0x0000000aff3b7819 */ /* 0x100fe40000011608 */
[----:B------:R-:W-:Y:S02]  /*2050*/  LOP3.LUT R35, R8, 0x3e003e0, RZ, 0xc0, !PT ;  /* 0x03e003e008237812 */ /* 0x000fe400078ec0ff */
[----:B------:R-:W-:Y:S02]  /*2060*/  SHF.R.U32.HI R12, RZ, 0xc, R8 ;  /* 0x0000000cff0c7819 */ /* 0x000fe40000011608 */
[----:B------:R-:W-:Y:S02]  /*2070*/  LOP3.LUT R20, R20, 0x40004, R13, 0xf8, !PT ;  /* 0x0004000414147812 */ /* 0x000fe400078ef80d */
[----:B------:R-:W-:-:S02]  /*2080*/  LOP3.LUT R65, R10, 0x1f001f, RZ, 0xc0, !PT ;  /* 0x001f001f0a417812 */ /* 0x000fc400078ec0ff */
[----:B------:R-:W-:Y:S02]  /*2090*/  SHF.R.U32.HI R66, RZ, 0xa, R10 ;  /* 0x0000000aff427819 */ /* 0x000fe4000001160a */
[----:B------:R-:W-:Y:S02]  /*20a0*/  LOP3.LUT R8, R10, 0x3e003e0, RZ, 0xc0, !PT ;  /* 0x03e003e00a087812 */ /* 0x000fe400078ec0ff */
[----:B------:R-:W-:Y:S02]  /*20b0*/  LOP3.LUT R23, R23, 0x40004, R22, 0xf8, !PT ;  /* 0x0004000417177812 */ /* 0x000fe400078ef816 */
[----:B------:R-:W-:Y:S02]  /*20c0*/  SHF.R.U32.HI R13, RZ, 0xc, R9 ;  /* 0x0000000cff0d7819 */ /* 0x000fe40000011609 */
        /* <DEDUP_REMOVED lines=29> */
[----:B------:R-:W-:Y:S02]  /*22a0*/  LOP3.LUT R79, R28, 0x64006400, RZ, 0xfc, !PT ;  /* 0x640064001c4f7812 */ /* 0x000fe400078efcff */
[----:B------:R-:W-:Y:S02]  /*22b0*/  LOP3.LUT R12, R11, 0x100010, R12, 0xf8, !PT ;  /* 0x001000100b0c7812 */ /* 0x000fe400078ef80c */
[----:B------:R-:W-:-:S02]  /*22c0*/  LOP3.LUT R14, R80, 0x100010, R15, 0xf8, !PT ;  /* 0x00100010500e7812 */ /* 0x000fc400078ef80f */
[----:B------:R-:W-:Y:S02]  /*22d0*/  LOP3.LUT R93, R30, 0x64006400, RZ, 0xfc, !PT ;  /* 0x640064001e5d7812 */ /* 0x000fe400078efcff */
[----:B------:R-:W-:Y:S02]  /*22e0*/  LOP3.LUT R15, R82, 0x100010, R19, 0xf8, !PT ;  /* 0x00100010520f7812 */ /* 0x000fe400078ef813 */
        /* <DEDUP_REMOVED lines=112> */
[----:B------:R-:W-:Y:S01]  /*29f0*/  HADD2 R65, R66, -1040, -1040 ;  /* 0xe410e41042417430 */ /* 0x000fe20000000000 */
[----:B------:R-:W-:Y:S01]  /*2a00*/  @!P3 IADD3 R101, PT, PT, R48, 0x1, RZ ;  /* 0x000000013065b810 */ /* 0x000fe20007ffe0ff */
        /* <DEDUP_REMOVED lines=110> */
.L_x_1602:
[----:B------:R-:W-:Y:S01]  /*30f0*/  @!P3 MOV R48, R101 ;  /* 0x000000650030b202 */ /* 0x000fe20000000f00 */
        /* <DEDUP_REMOVED lines=80> */
.L_x_1604:
        /* <DEDUP_REMOVED lines=17> */
[----:B------:R-:W0:Y:S01]  /*3710*/  LDS.128 R4, [UR4+0x120] ;  /* 0x00012004ff047984 */ /* 0x000e220008000c00 */
        /* <DEDUP_REMOVED lines=16> */
[-C--:B------:R-:W-:Y:S01]  /*3820*/  HFMA2 R3, R36, R15.reuse, R3 ;  /* 0x0000000f24037231 */ /* 0x080fe20000000003 */
[----:B------:R-:W1:Y:S01]  /*3830*/  LDS.128 R8, [UR4+0x130] ;  /* 0x00013004ff087984 */ /* 0x000e620008000c00 */
[----:B------:R-:W-:-:S02]  /*3840*/  HFMA2 R12, R35, R15, R12 ;  /* 0x0000000f230c7231 */ /* 0x000fc4000000000c */
[----:B------:R-:W-:Y:S02]  /*3850*/  HFMA2 R16, R34, R15, R16 ;  /* 0x0000000f22107231 */ /* 0x000fe40000000010 */
[-C--:B0-----:R-:W-:Y:S02]  /*3860*/  HFMA2 R2, R55, R4.reuse, R2 ;  /* 0x0000000437027231 */ /* 0x081fe40000000002 */
        /* <DEDUP_REMOVED lines=15> */
[----:B-1----:R-:W-:-:S02]  /*3960*/  HFMA2 R4, R67, R8, R4 ;  /* 0x0000000843047231 */ /* 0x002fc40000000004 */
        /* <DEDUP_REMOVED lines=15> */
[----:B------:R-:W-:Y:S02]  /*3a60*/  HADD2 R5, R5.H0_H0, R5.H1_H1 ;  /* 0x3000000505057230 */ /* 0x000fe40000000800 */
[----:B------:R-:W-:Y:S02]  /*3a70*/  HADD2 R0, R0.H0_H0, R0.H1_H1 ;  /* 0x3000000000007230 */ /* 0x000fe40000000800 */
[----:B------:R-:W-:-:S02]  /*3a80*/  HADD2 R12, R12.H0_H0, R12.H1_H1 ;  /* 0x3000000c0c0c7230 */ /* 0x000fc40000000800 */
[----:B------:R-:W-:Y:S01]  /*3a90*/  HADD2 R6, R16.H0_H0, R16.H1_H1 ;  /* 0x3000001010067230 */ /* 0x000fe20000000800 */
[----:B------:R-:W-:-:S04]  /*3aa0*/  PRMT R5, R5, 0x5410, R0 ;  /* 0x0000541005057816 */ /* 0x000fc80000000000 */
[----:B------:R-:W-:Y:S01]  /*3ab0*/  PRMT R12, R12, 0x5410, R6 ;  /* 0x000054100c0c7816 */ /* 0x000fe20000000006 */
[----:B------:R-:W-:-:S04]  /*3ac0*/  HFMA2 R42, R5, R97, R42 ;  /* 0x00000061052a7231 */ /* 0x000fc8000000002a */
[----:B------:R-:W-:-:S07]  /*3ad0*/  HFMA2 R41, R12, R100, R41 ;  /* 0x000000640c297231 */ /* 0x000fce0000000029 */
.L_x_1603:
        /* <DEDUP_REMOVED lines=8> */
.L_x_1601:
        /* <DEDUP_REMOVED lines=10> */
.L_x_1619:
[----:B------:R-:W-:Y:S01]  /*3c00*/  ISETP.NE.AND P1, PT, R51, R40, PT ;  /* 0x000000283300720c */ /* 0x000fe20003f25270 */
[----:B------:R-:W2:-:S12]  /*3c10*/  LDG.E.128.CONSTANT R12, desc[UR8][R98.64] ;  /* 0x00000008620c7981 */ /* 0x000e98000c1e9d00 */
[----:B------:R-:W-:Y:S01]  /*3c20*/  @!P1 LEA R2, R48, R1, 0x3 ;  /* 0x0000000130029211 */ /* 0x000fe200078e18ff */
[----:B------:R0:W5:Y:S05]  /*3c30*/  @!P1 LDG.E.U16.CONSTANT R16, desc[UR8][R8.64] ;  /* 0x0000000808109981 */ /* 0x00016a000c1e9500 */
[----:B------:R-:W3:Y:S01]  /*3c40*/  @!P1 LDL.64 R2, [R2+0x8] ;  /* 0x0000080002029983 */ /* 0x000ee20000100a00 */
[----:B------:R-:W-:Y:S02]  /*3c50*/  ISETP.NE.AND P3, PT, R53, RZ, PT ;  /* 0x000000ff3500720c */ /* 0x000fe40003f65270 */
[----:B------:R-:W-:Y:S02]  /*3c60*/  MOV R5, 0x2c00 ;  /* 0x00002c0000057802 */ /* 0x000fe40000000f00 */
[----:B------:R-:W-:-:S02]  /*3c70*/  ISETP.NE.AND P2, PT, R54, 0x1, PT ;  /* 0x000000013600780c */ /* 0x000fc40003f45270 */
[----:B------:R-:W-:Y:S02]  /*3c80*/  @!P1 IADD3 R35, PT, PT, R48, 0x1, RZ ;  /* 0x0000000130239810 */ /* 0x000fe40007ffe0ff */
[C---:B--2---:R-:W-:Y:S02]  /*3c90*/  LOP3.LUT R4, R13.reuse, 0xf000f, RZ, 0xc0, !PT ;  /* 0x000f000f0d047812 */ /* 0x044fe400078ec0ff */
[----:B------:R-:W-:Y:S02]  /*3ca0*/  LOP3.LUT R7, R13, 0xf000f0, RZ, 0xc0, !PT ;  /* 0x00f000f00d077812 */ /* 0x000fe400078ec0ff */
[----:B------:R-:W-:Y:S02]  /*3cb0*/  SHF.R.U32.HI R13, RZ, 0x8, R13 ;  /* 0x00000008ff0d7819 */ /* 0x000fe4000001160d */
[C---:B------:R-:W-:Y:S02]  /*3cc0*/  LOP3.LUT R11, R14.reuse, 0xf000f, RZ, 0xc0, !PT ;  /* 0x000f000f0e0b7812 */ /* 0x040fe400078ec0ff */
[----:B------:R-:W-:-:S02]  /*3cd0*/  LOP3.LUT R17, R14, 0xf000f0, RZ, 0xc0, !PT ;  /* 0x00f000f00e117812 */ /* 0x000fc400078ec0ff */
[----:B------:R-:W-:Y:S02]  /*3ce0*/  SHF.R.U32.HI R19, RZ, 0x8, R14 ;  /* 0x00000008ff137819 */ /* 0x000fe4000001160e */
[----:B------:R-:W-:Y:S02]  /*3cf0*/  LOP3.LUT R0, R12, 0xf000f, RZ, 0xc0, !PT ;  /* 0x000f000f0c007812 */ /* 0x000fe400078ec0ff */
[----:B---3--:R-:W-:Y:S02]  /*3d00*/  @!P1 PRMT R97, R2, 0x7610, R97 ;  /* 0x0000761002619816 */ /* 0x008fe40000000061 */
[----:B------:R-:W-:Y:S02]  /*3d10*/  @!P1 PRMT R100, R3, 0x7610, R100 ;  /* 0x0000761003649816 */ /* 0x000fe40000000064 */
[----:B------:R-:W-:Y:S02]  /*3d20*/  @!P1 PRMT R97, R97, 0x7610, R2 ;  /* 0x0000761061619816 */ /* 0x000fe40000000002 */
[----:B------:R-:W-:-:S02]  /*3d30*/  LOP3.LUT R2, R12, 0xf000f0, RZ, 0xc0, !PT ;  /* 0x00f000f00c027812 */ /* 0x000fc400078ec0ff */
[----:B------:R-:W-:Y:S02]  /*3d40*/  LOP3.LUT R14, R7, 0x64006400, RZ, 0xfc, !PT ;  /* 0x64006400070e7812 */ /* 0x000fe400078efcff */
[----:B------:R-:W-:Y:S02]  /*3d50*/  SHF.R.U32.HI R12, RZ, 0x8, R12 ;  /* 0x00000008ff0c7819 */ /* 0x000fe4000001160c */
[----:B------:R-:W-:Y:S02]  /*3d60*/  LOP3.LUT R21, R15, 0xf000f0, RZ, 0xc0, !PT ;  /* 0x00f000f00f157812 */ /* 0x000fe400078ec0ff */
[----:B------:R-:W-:Y:S02]  /*3d70*/  SHF.R.U32.HI R22, RZ, 0x8, R15 ;  /* 0x00000008ff167819 */ /* 0x000fe4000001160f */
[----:B------:R-:W-:Y:S02]  /*3d80*/  LOP3.LUT R7, R13, 0xf000f, RZ, 0xc0, !PT ;  /* 0x000f000f0d077812 */ /* 0x000fe400078ec0ff */
[----:B------:R-:W-:-:S02]  /*3d90*/  LOP3.LUT R20, R15, 0xf000f, RZ, 0xc0, !PT ;  /* 0x000f000f0f147812 */ /* 0x000fc400078ec0ff */
[----:B------:R-:W-:Y:S02]  /*3da0*/  LOP3.LUT R13, R13, 0xf000f0, RZ, 0xc0, !PT ;  /* 0x00f000f00d0d7812 */ /* 0x000fe400078ec0ff */
[----:B------:R-:W-:Y:S02]  /*3db0*/  LOP3.LUT R15, R19, 0xf000f, RZ, 0xc0, !PT ;  /* 0x000f000f130f7812 */ /* 0x000fe400078ec0ff */
[----:B------:R-:W-:Y:S02]  /*3dc0*/  @!P1 PRMT R100, R100, 0x7610, R3 ;  /* 0x0000761064649816 */ /* 0x000fe40000000003 */
        /* <DEDUP_REMOVED lines=21> */
[----:B------:R-:W-:Y:S02]  /*3f20*/  HADD2 R24, R25, -1032, -1032 ;  /* 0xe408e40819187430 */ /* 0x000fe40000000000 */
[----:B------:R-:W-:-:S02]  /*3f30*/  HFMA2 R17, R18, R5.H0_H0, -72, -72 ;  /* 0xd480d48012117431 */ /* 0x000fc40000040005 */
[-C--:B------:R-:W-:Y:S02]  /*3f40*/  HFMA2 R25, R26, R5.reuse.H0_H0, -72, -72 ;  /* 0xd480d4801a197431 */ /* 0x080fe40000040005 */
[----:B------:R-:W-:Y:S02]  /*3f50*/  HADD2 R18, R20, -1032, -1032 ;  /* 0xe408e40814127430 */ /* 0x000fe40000000000 */
[----:B------:R-:W-:Y:S02]  /*3f60*/  HADD2 R26, R27, -1032, -1032 ;  /* 0xe408e4081b1a7430 */ /* 0x000fe40000000000 */
        /* <DEDUP_REMOVED lines=9> */
[----:B------:R-:W-:Y:S01]  /*4000*/  HFMA2 R27, R30, R5.H0_H0, -72, -72 ;  /* 0xd480d4801e1b7431 */ /* 0x000fe20000040005 */
[----:B0-----:R-:W-:Y:S06]  /*4010*/  @!P3 BRA `(.L_x_1607) ;  /* 0x000000040068b947 */ /* 0x001fec0003800000 */
[----:B------:R-:W0:Y:S01]  /*4020*/  LDS.64 R28, [UR4+-0xa0] ;  /* 0xffff6004ff1c7984 */ /* 0x000e220008000a00 */
[----:B------:R-:W-:Y:S02]  /*4030*/  HADD2.F32 R0, -RZ, R13.H0_H0 ;  /* 0x2000000dff007230 */ /* 0x000fe40000004100 */
[----:B------:R-:W-:Y:S01]  /*4040*/  HADD2.F32 R32, -RZ, R12.H0_H0 ;  /* 0x2000000cff207230 */ /* 0x000fe20000004100 */
        /* <DEDUP_REMOVED lines=33> */
[----:B-1----:R-:W-:Y:S02]  /*4260*/  HADD2.F32 R4, -RZ, R10.H0_H0 ;  /* 0x2000000aff047230 */ /* 0x002fe40000004100 */
        /* <DEDUP_REMOVED lines=53> */
.L_x_1607:
[----:B------:R-:W-:Y:S02]  /*45c0*/  @!P1 MOV R48, R35 ;  /* 0x0000002300309202 */ /* 0x000fe40000000f00 */
[----:B-----5:R-:W-:Y:S01]  /*45d0*/  @!P1 IADD3 R40, PT, PT, R16, R51, RZ ;  /* 0x0000003310289210 */ /* 0x020fe20007ffe0ff */
[----:B------:R-:W-:Y:S06]  /*45e0*/  @!P2 BRA `(.L_x_1608) ;  /* 0x0000000800e0a947 */ /* 0x000fec0003800000 */
[----:B------:R-:W-:-:S04]  /*45f0*/  PRMT R0, R52, 0x9910, RZ ;  /* 0x0000991034007816 */ /* 0x000fc800000000ff */
[----:B------:R-:W-:-:S13]  /*4600*/  ISETP.NE.AND P1, PT, R0, RZ, PT ;  /* 0x000000ff0000720c */ /* 0x000fda0003f25270 */
[----:B------:R-:W-:Y:S05]  /*4610*/  @!P1 BRA `(.L_x_1609) ;  /* 0x0000000400689947 */ /* 0x000fea0003800000 */
[----:B------:R-:W0:Y:S01]  /*4620*/  LDS.64 R2, [UR4+-0x20] ;  /* 0xffffe004ff027984 */ /* 0x000e220008000a00 */
[--C-:B------:R-:W-:Y:S02]  /*4630*/  HADD2.F32 R0, -RZ, R13.reuse.H0_H0 ;  /* 0x2000000dff007230 */ /* 0x100fe40000004100 */
        /* <DEDUP_REMOVED lines=63> */
[----:B------:R-:W-:Y:S02]  /*4a30*/  HADD2.F32 R16, -RZ, R27.H0_H0 ;  /* 0x2000001bff107230 */ /* 0x000fe40000004100 */
[-C--:B------:R-:W-:Y:S01]  /*4a40*/  FFMA.FTZ R10, R10, R2.reuse, R3 ;  /* 0x000000020a0a7223 */ /* 0x080fe20000010003 */
[----:B------:R-:W-:Y:S02]  /*4a50*/  HADD2.F32 R31, -RZ, R21.H1_H1 ;  /* 0x30000015ff1f7230 */ /* 0x000fe40000004100 */
[-C--:B------:R-:W-:Y:S01]  /*4a60*/  FFMA.FTZ R4, R33, R11.reuse, R4 ;  /* 0x0000000b21047223 */ /* 0x080fe20000010004 */
[----:B------:R-:W-:Y:S02]  /*4a70*/  HADD2.F32 R33, -RZ, R27.H1_H1 ;  /* 0x3000001bff217230 */ /* 0x000fe40000004100 */
[----:B------:R-:W-:Y:S01]  /*4a80*/  FFMA.FTZ R2, R16, R2, R29 ;  /* 0x0000000210027223 */ /* 0x000fe2000001001d */
[--C-:B------:R-:W-:Y:S02]  /*4a90*/  HADD2.F32 R3, -RZ, R97.reuse.H0_H0 ;  /* 0x20000061ff037230 */ /* 0x100fe40000004100 */
[----:B------:R-:W-:Y:S01]  /*4aa0*/  FFMA.FTZ R0, R31, R11, R0 ;  /* 0x0000000b1f007223 */ /* 0x000fe20000010000 */
[----:B------:R-:W-:-:S02]  /*4ab0*/  HADD2.F32 R29, -RZ, R97.H1_H1 ;  /* 0x30000061ff1d7230 */ /* 0x000fc40000004100 */
[-C--:B------:R-:W-:Y:S01]  /*4ac0*/  FFMA.FTZ R10, R35, R11.reuse, R10 ;  /* 0x0000000b230a7223 */ /* 0x080fe2000001000a */
[--C-:B------:R-:W-:Y:S02]  /*4ad0*/  HADD2.F32 R31, -RZ, R100.reuse.H0_H0 ;  /* 0x20000064ff1f7230 */ /* 0x100fe40000004100 */
[----:B------:R-:W-:Y:S01]  /*4ae0*/  FFMA.FTZ R2, R33, R11, R2 ;  /* 0x0000000b21027223 */ /* 0x000fe20000010002 */
[----:B------:R-:W-:Y:S02]  /*4af0*/  HADD2.F32 R35, -RZ, R100.H1_H1 ;  /* 0x30000064ff237230 */ /* 0x000fe40000004100 */
        /* <DEDUP_REMOVED lines=12> */
.L_x_1609:
[----:B------:R-:W-:Y:S05]  /*4bc0*/  @P0 BRA `(.L_x_1608) ;  /* 0x0000000400680947 */ /* 0x000fea0003800000 */
[----:B------:R-:W0:Y:S01]  /*4bd0*/  LDS.64 R2, [UR4+0x60] ;  /* 0x00006004ff027984 */ /* 0x000e220008000a00 */
[--C-:B------:R-:W-:Y:S02]  /*4be0*/  HADD2.F32 R0, -RZ, R13.reuse.H0_H0 ;  /* 0x2000000dff007230 */ /* 0x100fe40000004100 */
[--C-:B------:R-:W-:Y:S01]  /*4bf0*/  HADD2.F32 R4, -RZ, R18.reuse.H0_H0 ;  /* 0x20000012ff047230 */ /* 0x100fe20000004100 */
[----:B------:R-:W1:Y:S01]  /*4c00*/  LDS.64 R10, [UR4+0x68] ;  /* 0x00006804ff0a7984 */ /* 0x000e620008000a00 */
[----:B------:R-:W-:Y:S02]  /*4c10*/  HADD2.F32 R32, -RZ, R13.H1_H1 ;  /* 0x3000000dff207230 */ /* 0x000fe40000004100 */
[----:B------:R-:W-:Y:S02]  /*4c20*/  HADD2.F32 R18, -RZ, R18.H1_H1 ;  /* 0x30000012ff127230 */ /* 0x000fe40000004100 */
[--C-:B0-----:R-:W-:Y:S02]  /*4c30*/  HADD2.F32 R29, -RZ, R2.reuse.H0_H0 ;  /* 0x20000002ff1d7230 */ /* 0x101fe40000004100 */
[----:B------:R-:W-:-:S02]  /*4c40*/  HADD2.F32 R16, -RZ, R2.H1_H1 ;  /* 0x30000002ff107230 */ /* 0x000fc40000004100 */
[--C-:B------:R-:W-:Y:S02]  /*4c50*/  HADD2.F32 R28, -RZ, R3.reuse.H0_H0 ;  /* 0x20000003ff1c7230 */ /* 0x100fe40000004100 */
[----:B------:R-:W-:Y:S01]  /*4c60*/  FFMA.FTZ R13, R0, R29, RZ ;  /* 0x0000001d000d7223 */ /* 0x000fe200000100ff */
[----:B------:R-:W-:Y:S02]  /*4c70*/  HADD2.F32 R30, -RZ, R3.H1_H1 ;  /* 0x30000003ff1e7230 */ /* 0x000fe40000004100 */
[--C-:B------:R-:W-:Y:S02]  /*4c80*/  HADD2.F32 R2, -RZ, R12.reuse.H0_H0 ;  /* 0x2000000cff027230 */ /* 0x100fe40000004100 */
[----:B------:R-:W-:Y:S01]  /*4c90*/  FFMA.FTZ R13, R32, R16, R13 ;  /* 0x00000010200d7223 */ /* 0x000fe2000001000d */
[----:B------:R-:W-:Y:S02]  /*4ca0*/  HADD2.F32 R3, -RZ, R15.H0_H0 ;  /* 0x2000000fff037230 */ /* 0x000fe40000004100 */
[----:B------:R-:W-:-:S02]  /*4cb0*/  HADD2.F32 R12, -RZ, R12.H1_H1 ;  /* 0x3000000cff0c7230 */ /* 0x000fc40000004100 */
[-C--:B------:R-:W-:Y:S01]  /*4cc0*/  FFMA.FTZ R31, R2, R29.reuse, RZ ;  /* 0x0000001d021f7223 */ /* 0x080fe200000100ff */
[----:B------:R-:W-:Y:S02]  /*4cd0*/  HADD2.F32 R0, -RZ, R7.H0_H0 ;  /* 0x20000007ff007230 */ /* 0x000fe40000004100 */
[-C--:B------:R-:W-:Y:S01]  /*4ce0*/  FFMA.FTZ R3, R3, R29.reuse, RZ ;  /* 0x0000001d03037223 */ /* 0x080fe200000100ff */
[----:B------:R-:W-:Y:S01]  /*4cf0*/  FFMA.FTZ R29, R4, R29, RZ ;  /* 0x0000001d041d7223 */ /* 0x000fe200000100ff */
[----:B------:R-:W-:Y:S02]  /*4d00*/  HADD2.F32 R4, -RZ, R15.H1_H1 ;  /* 0x3000000fff047230 */ /* 0x000fe40000004100 */
        /* <DEDUP_REMOVED lines=15> */
[-C--:B------:R-:W-:Y:S01]  /*4e00*/  FFMA.FTZ R31, R14, R30.reuse, R31 ;  /* 0x0000001e0e1f7223 */ /* 0x080fe2000001001f */
[-C--:B------:R-:W-:Y:S01]  /*4e10*/  FFMA.FTZ R29, R12, R30.reuse, R29 ;  /* 0x0000001e0c1d7223 */ /* 0x080fe2000001001d */
[----:B-1----:R-:W-:Y:S02]  /*4e20*/  HADD2.F32 R0, -RZ, R10.H0_H0 ;  /* 0x2000000aff007230 */ /* 0x002fe40000004100 */
[----:B------:R-:W-:Y:S01]  /*4e30*/  FFMA.FTZ R3, R2, R30, R3 ;  /* 0x0000001e02037223 */ /* 0x000fe20000010003 */
[----:B------:R-:W-:Y:S02]  /*4e40*/  HADD2.F32 R4, -RZ, R20.H0_H0 ;  /* 0x20000014ff047230 */ /* 0x000fe40000004100 */
        /* <DEDUP_REMOVED lines=32> */
[--C-:B------:R-:W-:Y:S02]  /*5050*/  HADD2.F32 R3, -RZ, R97.reuse.H0_H0 ;  /* 0x20000061ff037230 */ /* 0x100fe40000004100 */
[-C--:B------:R-:W-:Y:S01]  /*5060*/  FFMA.FTZ R10, R25, R11.reuse, R10 ;  /* 0x0000000b190a7223 */ /* 0x080fe2000001000a */
[----:B------:R-:W-:Y:S02]  /*5070*/  HADD2.F32 R7, -RZ, R97.H1_H1 ;  /* 0x30000061ff077230 */ /* 0x000fe40000004100 */
[----:B------:R-:W-:Y:S01]  /*5080*/  FFMA.FTZ R2, R27, R11, R2 ;  /* 0x0000000b1b027223 */ /* 0x000fe20000010002 */
[----:B------:R-:W-:-:S02]  /*5090*/  HADD2.F32 R13, -RZ, R100.H0_H0 ;  /* 0x20000064ff0d7230 */ /* 0x000fc40000004100 */
[----:B------:R-:W-:Y:S01]  /*50a0*/  FMUL.FTZ R0, R3, R0 ;  /* 0x0000000003007220 */ /* 0x000fe20000410000 */
[----:B------:R-:W-:Y:S02]  /*50b0*/  HADD2.F32 R15, -RZ, R100.H1_H1 ;  /* 0x30000064ff0f7230 */ /* 0x000fe40000004100 */
        /* <DEDUP_REMOVED lines=11> */
.L_x_1608:
        /* <DEDUP_REMOVED lines=8> */
[C---:B------:R-:W-:Y:S02]  /*51f0*/  LOP3.LUT R18, R15.reuse, 0xf000f, RZ, 0xc0, !PT ;  /* 0x000f000f0f127812 */ /* 0x040fe400078ec0ff */
        /* <DEDUP_REMOVED lines=41> */
[-C--:B------:R-:W-:Y:S02]  /*5490*/  HFMA2 R22, R22, R5.reuse.H0_H0, -72, -72 ;  /* 0xd480d48016167431 */ /* 0x080fe40000040005 */
[----:B------:R-:W-:Y:S02]  /*54a0*/  HADD2 R23, R11, -1032, -1032 ;  /* 0xe408e4080b177430 */ /* 0x000fe40000000000 */
[----:B------:R-:W-:Y:S02]  /*54b0*/  HFMA2 R24, R24, R5.H0_H0, -72, -72 ;  /* 0xd480d48018187431 */ /* 0x000fe40000040005 */
        /* <DEDUP_REMOVED lines=75> */
[--C-:B------:R-:W-:Y:S02]  /*5970*/  HADD2.F32 R3, -RZ, R97.reuse.H0_H0 ;  /* 0x20000061ff037230 */ /* 0x100fe40000004100 */
[C---:B------:R-:W-:Y:S01]  /*5980*/  FFMA.FTZ R27, R11.reuse, R28, R27 ;  /* 0x0000001c0b1b7223 */ /* 0x040fe2000001001b */
[----:B------:R-:W-:Y:S02]  /*5990*/  HADD2.F32 R29, -RZ, R97.H1_H1 ;  /* 0x30000061ff1d7230 */ /* 0x000fe40000004100 */
[----:B------:R-:W-:Y:S01]  /*59a0*/  FFMA.FTZ R4, R11, R4, R30 ;  /* 0x000000040b047223 */ /* 0x000fe2000001001e */
[--C-:B------:R-:W-:Y:S02]  /*59b0*/  HADD2.F32 R10, -RZ, R100.reuse.H0_H0 ;  /* 0x20000064ff0a7230 */ /* 0x100fe40000004100 */
        /* <DEDUP_REMOVED lines=13> */
.L_x_1610:
[----:B------:R-:W-:Y:S05]  /*5a90*/  @!P2 BRA `(.L_x_1611) ;  /* 0x0000000800e0a947 */ /* 0x000fea0003800000 */
[----:B------:R-:W-:-:S04]  /*5aa0*/  PRMT R0, R52, 0x9910, RZ ;  /* 0x0000991034007816 */ /* 0x000fc800000000ff */
        /* <DEDUP_REMOVED lines=92> */
.L_x_1612:
        /* <DEDUP_REMOVED lines=37> */
[--C-:B-1----:R-:W-:Y:S02]  /*62c0*/  HADD2.F32 R3, -RZ, R10.reuse.H0_H0 ;  /* 0x2000000aff037230 */ /* 0x102fe40000004100 */
[-C--:B------:R-:W-:Y:S01]  /*62d0*/  FFMA.FTZ R12, R13, R29.reuse, R12 ;  /* 0x0000001d0d0c7223 */ /* 0x080fe2000001000c */
[----:B------:R-:W-:Y:S02]  /*62e0*/  HADD2.F32 R7, -RZ, R19.H0_H0 ;  /* 0x20000013ff077230 */ /* 0x000fe40000004100 */
[----:B------:R-:W-:Y:S01]  /*62f0*/  FFMA.FTZ R30, R15, R29, R30 ;  /* 0x0000001d0f1e7223 */ /* 0x000fe2000001001e */
[----:B------:R-:W-:Y:S02]  /*6300*/  HADD2.F32 R13, -RZ, R21.H0_H0 ;  /* 0x20000015ff0d7230 */ /* 0x000fe40000004100 */
[----:B------:R-:W-:-:S02]  /*6310*/  HADD2.F32 R10, -RZ, R10.H1_H1 ;  /* 0x3000000aff0a7230 */ /* 0x000fc40000004100 */
[-C--:B------:R-:W-:Y:S01]  /*6320*/  FFMA.FTZ R7, R7, R3.reuse, R0 ;  /* 0x0000000307077223 */ /* 0x080fe20000010000 */
[----:B------:R-:W-:Y:S02]  /*6330*/  HADD2.F32 R14, -RZ, R19.H1_H1 ;  /* 0x30000013ff0e7230 */ /* 0x000fe40000004100 */
[-C--:B------:R-:W-:Y:S01]  /*6340*/  FFMA.FTZ R13, R13, R3.reuse, R4 ;  /* 0x000000030d0d7223 */ /* 0x080fe20000010004 */
[----:B------:R-:W-:Y:S02]  /*6350*/  HADD2.F32 R15, -RZ, R23.H0_H0 ;  /* 0x20000017ff0f7230 */ /* 0x000fe40000004100 */
        /* <DEDUP_REMOVED lines=44> */
.L_x_1611:
[----:B------:R-:W-:-:S05]  /*6620*/  IMAD.WIDE R98, R47, 0x4, R98 ;  /* 0x000000042f627825 */ /* 0x000fca00078e0262 */
        /* <DEDUP_REMOVED lines=144> */
.L_x_1613:
[----:B------:R-:W-:Y:S05]  /*6f30*/  @!P2 BRA `(.L_x_1614) ;  /* 0x0000000800e0a947 */ /* 0x000fea0003800000 */
[----:B------:R-:W-:-:S04]  /*6f40*/  PRMT R0, R52, 0x9910, RZ ;  /* 0x0000991034007816 */ /* 0x000fc800000000ff */
[----:B------:R-:W-:-:S13]  /*6f50*/  ISETP.NE.AND P1, PT, R0, RZ, PT ;  /* 0x000000ff0000720c */ /* 0x000fda0003f25270 */
[----:B------:R-:W-:Y:S05]  /*6f60*/  @!P1 BRA `(.L_x_1615) ;  /* 0x0000000400689947 */ /* 0x000fea0003800000 */
[----:B------:R-:W0:Y:S01]  /*6f70*/  LDS.64 R2, [UR4] ;  /* 0x00000004ff027984 */ /* 0x000e220008000a00 */
        /* <DEDUP_REMOVED lines=89> */
.L_x_1615:
        /* <DEDUP_REMOVED lines=91> */
.L_x_1614:
        /* <DEDUP_REMOVED lines=145> */
.L_x_1616:
        /* <DEDUP_REMOVED lines=60> */
[--C-:B------:R-:W-:Y:S02]  /*8790*/  HADD2.F32 R26, -RZ, R16.reuse.H0_H0 ;  /* 0x20000010ff1a7230 */ /* 0x100fe40000004100 */
        /* <DEDUP_REMOVED lines=33> */
.L_x_1618:
        /* <DEDUP_REMOVED lines=91> */
.L_x_1617:
[----:B------:R-:W-:Y:S01]  /*8f60*/  IADD3 R51, PT, PT, R51, 0x20, RZ ;  /* 0x0000002033337810 */ /* 0x000fe20007ffe0ff */
[----:B------:R-:W-:Y:S01]  /*8f70*/  UIADD3 UR4, UPT, UPT, UR4, 0x40, URZ ;  /* 0x0000004004047890 */ /* 0x000fe2000fffe0ff */
[----:B------:R-:W-:Y:S01]  /*8f80*/  IADD3 R8, P3, PT, R8, 0x80, RZ ;  /* 0x0000008008087810 */ /* 0x000fe20007f7e0ff */
[----:B------:R-:W-:Y:S01]  /*8f90*/  IMAD.WIDE R98, R47, 0x4, R98 ;  /* 0x000000042f627825 */ /* 0x000fe200078e0262 */
[----:B------:R-:W-:Y:S02]  /*8fa0*/  ISETP.GE.AND P1, PT, R51, R6, PT ;  /* 0x000000063300720c */ /* 0x000fe40003f26270 */
[----:B------:R-:W-:-:S11]  /*8fb0*/  IADD3.X R9, PT, PT, RZ, R9, RZ, P3, !PT ;  /* 0x00000009ff097210 */ /* 0x000fd60001ffe4ff */
[----:B------:R-:W-:Y:S05]  /*8fc0*/  @!P1 BRA `(.L_x_1619) ;  /* 0xffffffac000c9947 */ /* 0x000fea000383ffff */
.L_x_1606:
        /* <DEDUP_REMOVED lines=10> */
.L_x_1623:
[----:B------:R-:W0:Y:S02]  /*9070*/  LDS R2, [R0] ;  /* 0x0000000000027984 */ /* 0x000e240000000800 */
[----:B0-----:R-:W-:-:S05]  /*9080*/  HFMA2 R3, R2, 1, 1, R46 ;  /* 0x3c003c0002037831 */ /* 0x001fca000000002e */
[----:B------:R-:W0:Y:S02]  /*9090*/  ATOMS.CAST.SPIN P0, [R0], R2, R3 ;  /* 0x000000020000758d */ /* 0x000e240001800003 */
[----:B0-----:R-:W-:Y:S05]  /*90a0*/  @!P0 BRA `(.L_x_1623) ;  /* 0xfffffffc00f08947 */ /* 0x001fea000383ffff */
[----:B------:R-:W-:Y:S05]  /*90b0*/  BRA `(.L_x_1621) ;  /* 0x00000000000c7947 */ /* 0x000fea0003800000 */
.L_x_1622:
[----:B------:R-:W2:Y:S02]  /*90c0*/  LD.E R0, desc[UR8][R4.64] ;  /* 0x0000000804007980 */ /* 0x000ea4000c101900 */
[----:B--2---:R-:W-:-:S05]  /*90d0*/  IADD3 R3, PT, PT, R46, R0, RZ ;  /* 0x000000002e037210 */ /* 0x004fca0007ffe0ff */
[----:B------:R0:W-:Y:S02]  /*90e0*/  ST.E desc[UR8][R4.64], R3 ;  /* 0x0000000304007985 */ /* 0x0001e4000c101908 */
.L_x_1621:
[----:B------:R-:W-:Y:S05]  /*90f0*/  BSYNC.RECONVERGENT B0 ;  /* 0x0000000000007941 */ /* 0x000fea0003800200 */
.L_x_1620:
[----:B------:R1:W-:Y:S01]  /*9100*/  ATOM.E.ADD.F16x2.RN.STRONG.GPU P0, RZ, desc[UR8][R4.64+0x4], R45 ;  /* 0x8000042d04ff79a2 */ /* 0x0003e2000c10e108 */
[----:B------:R-:W-:Y:S04]  /*9110*/  BSSY.RECONVERGENT B0, `(.L_x_1624) ;  /* 0x000000e000007945 */ /* 0x000fe80003800200 */
[----:B-1----:R-:W-:Y:S05]  /*9120*/  @P0 BRA `(.L_x_1625) ;  /* 0x0000000000300947 */ /* 0x002fea0003800000 */
[----:B------:R-:W1:Y:S02]  /*9130*/  QSPC.E.S P0, RZ, [R4+0x4] ;  /* 0x0000040004ff73aa */ /* 0x000e640000000500 */
[----:B-1----:R-:W-:Y:S05]  /*9140*/  @!P0 BRA `(.L_x_1626) ;  /* 0x00000000001c8947 */ /* 0x002fea0003800000 */
[----:B------:R-:W-:-:S04]  /*9150*/  MOV R2, R4 ;  /* 0x0000000400027202 */ /* 0x000fc80000000f00 */
[----:B------:R-:W-:-:S07]  /*9160*/  MOV R0, R2 ;  /* 0x0000000200007202 */ /* 0x000fce0000000f00 */
.L_x_1627:
[----:B------:R-:W0:Y:S02]  /*9170*/  LDS R2, [R0+0x4] ;  /* 0x0000040000027984 */ /* 0x000e240000000800 */
[----:B0-----:R-:W-:-:S05]  /*9180*/  HADD2 R3, R2, R45 ;  /* 0x0000002d02037230 */ /* 0x001fca0000000000 */
[----:B------:R-:W0:Y:S02]  /*9190*/  ATOMS.CAST.SPIN P0, [R0+0x4], R2, R3 ;  /* 0x000004020000758d */ /* 0x000e240001800003 */
[----:B0-----:R-:W-:Y:S05]  /*91a0*/  @!P0 BRA `(.L_x_1627) ;  /* 0xfffffffc00f08947 */ /* 0x001fea000383ffff */
[----:B------:R-:W-:Y:S05]  /*91b0*/  BRA `(.L_x_1625) ;  /* 0x00000000000c7947 */ /* 0x000fea0003800000 */
.L_x_1626:
[----:B------:R-:W0:Y:S02]  /*91c0*/  LD.E R0, desc[UR8][R4.64+0x4] ;  /* 0x0000040804007980 */ /* 0x000e24000c101900 */
[----:B0-----:R-:W-:-:S05]  /*91d0*/  IADD3 R3, PT, PT, R45, R0, RZ ;  /* 0x000000002d037210 */ /* 0x001fca0007ffe0ff */
[----:B------:R1:W-:Y:S02]  /*91e0*/  ST.E desc[UR8][R4.64+0x4], R3 ;  /* 0x0000040304007985 */ /* 0x0003e4000c101908 */
.L_x_1625:
[----:B------:R-:W-:Y:S05]  /*91f0*/  BSYNC.RECONVERGENT B0 ;  /* 0x0000000000007941 */ /* 0x000fea0003800200 */
.L_x_1624:
        /* <DEDUP_REMOVED lines=9> */
.L_x_1631:
[----:B------:R-:W0:Y:S02]  /*9290*/  LDS R2, [R0] ;  /* 0x0000000000027984 */ /* 0x000e240000000800 */
[----:B0-----:R-:W-:-:S05]  /*92a0*/  HFMA2 R3, R2, 1, 1, R44 ;  /* 0x3c003c0002037831 */ /* 0x001fca000000002c */
[----:B------:R-:W0:Y:S02]  /*92b0*/  ATOMS.CAST.SPIN P0, [R0], R2, R3 ;  /* 0x000000020000758d */ /* 0x000e240001800003 */
[----:B0-----:R-:W-:Y:S05]  /*92c0*/  @!P0 BRA `(.L_x_1631) ;  /* 0xfffffffc00f08947 */ /* 0x001fea000383ffff */
[----:B------:R-:W-:Y:S05]  /*92d0*/  BRA `(.L_x_1629) ;  /* 0x00000000000c7947 */ /* 0x000fea0003800000 */
.L_x_1630:
[----:B------:R-:W2:Y:S02]  /*92e0*/  LD.E R0, desc[UR8][R4.64] ;  /* 0x0000000804007980 */ /* 0x000ea4000c101900 */
[----:B--2---:R-:W-:-:S05]  /*92f0*/  IADD3 R3, PT, PT, R44, R0, RZ ;  /* 0x000000002c037210 */ /* 0x004fca0007ffe0ff */
[----:B------:R0:W-:Y:S02]  /*9300*/  ST.E desc[UR8][R4.64], R3 ;  /* 0x0000000304007985 */ /* 0x0001e4000c101908 */
.L_x_1629:
[----:B------:R-:W-:Y:S05]  /*9310*/  BSYNC.RECONVERGENT B0 ;  /* 0x0000000000007941 */ /* 0x000fea0003800200 */
.L_x_1628:
[----:B------:R1:W-:Y:S01]  /*9320*/  ATOM.E.ADD.F16x2.RN.STRONG.GPU P0, RZ, desc[UR8][R4.64+0x4], R43 ;  /* 0x8000042b04ff79a2 */ /* 0x0003e2000c10e108 */
[----:B------:R-:W-:Y:S04]  /*9330*/  BSSY.RECONVERGENT B0, `(.L_x_1632) ;  /* 0x000000e000007945 */ /* 0x000fe80003800200 */
[----:B-1----:R-:W-:Y:S05]  /*9340*/  @P0 BRA `(.L_x_1633) ;  /* 0x0000000000300947 */ /* 0x002fea0003800000 */
[----:B------:R-:W1:Y:S02]  /*9350*/  QSPC.E.S P0, RZ, [R4+0x4] ;  /* 0x0000040004ff73aa */ /* 0x000e640000000500 */
[----:B-1----:R-:W-:Y:S05]  /*9360*/  @!P0 BRA `(.L_x_1634) ;  /* 0x00000000001c8947 */ /* 0x002fea0003800000 */
[----:B------:R-:W-:-:S04]  /*9370*/  MOV R2, R4 ;  /* 0x0000000400027202 */ /* 0x000fc80000000f00 */
[----:B------:R-:W-:-:S07]  /*9380*/  MOV R0, R2 ;  /* 0x0000000200007202 */ /* 0x000fce0000000f00 */
.L_x_1635:
[----:B------:R-:W0:Y:S02]  /*9390*/  LDS R2, [R0+0x4] ;  /* 0x0000040000027984 */ /* 0x000e240000000800 */
[----:B0-----:R-:W-:-:S05]  /*93a0*/  HADD2 R3, R2, R43 ;  /* 0x0000002b02037230 */ /* 0x001fca0000000000 */
[----:B------:R-:W0:Y:S02]  /*93b0*/  ATOMS.CAST.SPIN P0, [R0+0x4], R2, R3 ;  /* 0x000004020000758d */ /* 0x000e240001800003 */
[----:B0-----:R-:W-:Y:S05]  /*93c0*/  @!P0 BRA `(.L_x_1635) ;  /* 0xfffffffc00f08947 */ /* 0x001fea000383ffff */
[----:B------:R-:W-:Y:S05]  /*93d0*/  BRA `(.L_x_1633) ;  /* 0x00000000000c7947 */ /* 0x000fea0003800000 */
.L_x_1634:
[----:B------:R-:W0:Y:S02]  /*93e0*/  LD.E R0, desc[UR8][R4.64+0x4] ;  /* 0x0000040804007980 */ /* 0x000e24000c101900 */
[----:B0-----:R-:W-:-:S05]  /*93f0*/  IADD3 R3, PT, PT, R43, R0, RZ ;  /* 0x000000002b037210 */ /* 0x001fca0007ffe0ff */
[----:B------:R1:W-:Y:S02]  /*9400*/  ST.E desc[UR8][R4.64+0x4], R3 ;  /* 0x0000040304007985 */ /* 0x0003e4000c101908 */
.L_x_1633:
[----:B------:R-:W-:Y:S05]  /*9410*/  BSYNC.RECONVERGENT B0 ;  /* 0x0000000000007941 */ /* 0x000fea0003800200 */
.L_x_1632:
        /* <DEDUP_REMOVED lines=10> */
.L_x_1639:
[----:B------:R-:W0:Y:S02]  /*94c0*/  LDS R2, [R0] ;  /* 0x0000000000027984 */ /* 0x000e240000000800 */
[----:B0-----:R-:W-:-:S05]  /*94d0*/  HFMA2 R3, R2, 1, 1, R42 ;  /* 0x3c003c0002037831 */ /* 0x001fca000000002a */
[----:B------:R-:W0:Y:S02]  /*94e0*/  ATOMS.CAST.SPIN P0, [R0], R2, R3 ;  /* 0x000000020000758d */ /* 0x000e240001800003 */
[----:B0-----:R-:W-:Y:S05]  /*94f0*/  @!P0 BRA `(.L_x_1639) ;  /* 0xfffffffc00f08947 */ /* 0x001fea000383ffff */
[----:B------:R-:W-:Y:S05]  /*9500*/  BRA `(.L_x_1637) ;  /* 0x00000000000c7947 */ /* 0x000fea0003800000 */
.L_x_1638:
[----:B------:R-:W2:Y:S02]  /*9510*/  LD.E R0, desc[UR8][R4.64] ;  /* 0x0000000804007980 */ /* 0x000ea4000c101900 */
[----:B--2---:R-:W-:-:S05]  /*9520*/  IADD3 R3, PT, PT, R42, R0, RZ ;  /* 0x000000002a037210 */ /* 0x004fca0007ffe0ff */
[----:B------:R0:W-:Y:S02]  /*9530*/  ST.E desc[UR8][R4.64], R3 ;  /* 0x0000000304007985 */ /* 0x0001e4000c101908 */
.L_x_1637:
[----:B------:R-:W-:Y:S05]  /*9540*/  BSYNC.RECONVERGENT B0 ;  /* 0x0000000000007941 */ /* 0x000fea0003800200 */
.L_x_1636:
[----:B------:R1:W-:Y:S02]  /*9550*/  ATOM.E.ADD.F16x2.RN.STRONG.GPU P0, RZ, desc[UR8][R4.64+0x4], R41 ;  /* 0x8000042904ff79a2 */ /* 0x0003e4000c10e108 */
[----:B-1----:R-:W-:Y:S05]  /*9560*/  @P0 EXIT ;  /* 0x000000000000094d */ /* 0x002fea0003800000 */
[----:B------:R-:W1:Y:S02]  /*9570*/  QSPC.E.S P0, RZ, [R4+0x4] ;  /* 0x0000040004ff73aa */ /* 0x000e640000000500 */
[----:B-1----:R-:W-:Y:S05]  /*9580*/  @!P0 BRA `(.L_x_1640) ;  /* 0x00000000001c8947 */ /* 0x002fea0003800000 */
[----:B------:R-:W-:-:S04]  /*9590*/  MOV R2, R4 ;  /* 0x0000000400027202 */ /* 0x000fc80000000f00 */
[----:B------:R-:W-:-:S07]  /*95a0*/  MOV R0, R2 ;  /* 0x0000000200007202 */ /* 0x000fce0000000f00 */
.L_x_1641:
[----:B------:R-:W0:Y:S02]  /*95b0*/  LDS R2, [R0+0x4] ;  /* 0x0000040000027984 */ /* 0x000e240000000800 */
[----:B0-----:R-:W-:-:S05]  /*95c0*/  HADD2 R3, R2, R41 ;  /* 0x0000002902037230 */ /* 0x001fca0000000000 */
[----:B------:R-:W0:Y:S02]  /*95d0*/  ATOMS.CAST.SPIN P0, [R0+0x4], R2, R3 ;  /* 0x000004020000758d */ /* 0x000e240001800003 */
[----:B0-----:R-:W-:Y:S05]  /*95e0*/  @!P0 BRA `(.L_x_1641) ;  /* 0xfffffffc00f08947 */ /* 0x001fea000383ffff */
[----:B------:R-:W-:Y:S05]  /*95f0*/  EXIT ;  /* 0x000000000000794d */ /* 0x000fea0003800000 */
.L_x_1640:
[----:B------:R-:W0:Y:S02]  /*9600*/  LD.E R0, desc[UR8][R4.64+0x4] ;  /* 0x0000040804007980 */ /* 0x000e24000c101900 */
[----:B0-----:R-:W-:-:S05]  /*9610*/  IADD3 R3, PT, PT, R41, R0, RZ ;  /* 0x0000000029037210 */ /* 0x001fca0007ffe0ff */
[----:B------:R-:W-:Y:S01]  /*9620*/  ST.E desc[UR8][R4.64+0x4], R3 ;  /* 0x0000040304007985 */ /* 0x000fe2000c101908 */
[----:B------:R-:W-:Y:S05]  /*9630*/  EXIT ;  /* 0x000000000000794d */ /* 0x000fea0003800000 */
.L_x_1642:
        /* <DEDUP_REMOVED lines=12> */
.L_x_3936:


//--------------------- .text._Z23gemm_half_q_half_kernelILi3ELi8ELb1ELb0ELi64EEvPK6__halfPKjS4_S2_PS0_iiiiPKtS7_iiiiiibS2_i --------------------------
	.section	.text._Z23gemm_half_q_half_kernelILi3ELi8ELb1ELb0ELi64EEvPK6__halfPKjS4_S2_PS0_iiiiPKtS7_iiiiiibS2_i,"ax",@progbits
	.align	128
        .global         _Z23gemm_half_q_half_kernelILi3ELi8ELb1ELb0ELi64EEvPK6__halfPKjS4_S2_PS0_iiiiPKtS7_iiiiiibS2_i
        .type           _Z23gemm_half_q_half_kernelILi3ELi8ELb1ELb0ELi64EEvPK6__halfPKjS4_S2_PS0_iiiiPKtS7_iiiiiibS2_i,@function
        .size           _Z23gemm_half_q_half_kernelILi3ELi8ELb1ELb0ELi64EEvPK6__halfPKjS4_S2_PS0_iiiiPKtS7_iiiiiibS2_i,(.L_x_3937 - _Z23gemm_half_q_half_kernelILi3ELi8ELb1ELb0ELi64EEvPK6__halfPKjS4_S2_PS0_iiiiPKtS7_iiiiiibS2_i)
        .other          _Z23gemm_half_q_half_kernelILi3ELi8ELb1ELb0ELi64EEvPK6__halfPKjS4_S2_PS0_iiiiPKtS7_iiiiiibS2_i,@"STO_CUDA_ENTRY STV_DEFAULT"
_Z23gemm_half_q_half_kernelILi3ELi8ELb1ELb0ELi64EEvPK6__halfPKjS4_S2_PS0_iiiiPKtS7_iiiiiibS2_i:
.text._Z23gemm_half_q_half_kernelILi3ELi8ELb1ELb0ELi64EEvPK6__halfPKjS4_S2_PS0_iiiiPKtS7_iiiiiibS2_i:
[----:B------:R-:W0:Y:S08]  /*0000*/  LDC R1, c[0x0][0x37c] ;  /* 0x0000df00ff017b82 */ /* 0x000e300000000800 */
[----:B------:R-:W1:Y:S01]  /*0010*/  S2UR UR8, SR_CTAID.Y ;  /* 0x00000000000879c3 */ /* 0x000e620000002600 */
[----:B------:R-:W2:Y:S01]  /*0020*/  LDCU UR14, c[0x0][0x3a8] ;  /* 0x00007500ff0e77ac */ /* 0x000ea20008000800 */
[----:B0-----:R-:W-:-:S04]  /*0030*/  IADD3 R1, PT, PT, R1, -0x10, RZ ;  /* 0xfffffff001017810 */ /* 0x001fc80007ffe0ff */
[----:B------:R-:W-:Y:S01]  /*0040*/  R2UR UR25, R1 ;  /* 0x00000000011972ca */ /* 0x000fe200000e0000 */
[----:B-1----:R-:W-:-:S04]  /*0050*/  UIMAD UR26, UR8, 0x3, URZ ;  /* 0x00000003081a78a4 */ /* 0x002fc8000f8e02ff */
[----:B--2---:R-:W-:-:S04]  /*0060*/  UIADD3 UR14, UPT, UPT, -UR26, UR14, URZ ;  /* 0x0000000e1a0e7290 */ /* 0x004fc8000fffe1ff */
        /* <DEDUP_REMOVED lines=9> */
[----:B------:R-:W-:-:S06]  /*0100*/  UISETP.NE.AND UP0, UPT, UR14, 0x1, UPT ;  /* 0x000000010e00788c */ /* 0x000fcc000bf05270 */
[----:B------:R-:W0:Y:S01]  /*0110*/  S2UR UR4, SR_CTAID.X ;  /* 0x00000000000479c3 */ /* 0x000e220000002500 */
[----:B------:R-:W-:Y:S02]  /*0120*/  PRMT R10, RZ, 0x7610, R10 ;  /* 0x00007610ff0a7816 */ /* 0x000fe4000000000a */
[----:B------:R-:W-:Y:S01]  /*0130*/  PLOP3.LUT P1, PT, PT, PT, UP0, 0x80, 0x8 ;  /* 0x000000000008781c */ /* 0x000fe20003f2f008 */
[----:B-1----:R-:W-:Y:S02]  /*0140*/  USHF.L.U32 UR9, UR16, 0x6, URZ ;  /* 0x0000000610097899 */ /* 0x002fe400080006ff */
[----:B------:R-:W-:Y:S01]  /*0150*/  UPLOP3.LUT UP0, UPT, UPT, UPT, UPT, 0x80, 0x8 ;  /* 0x000000000008789c */ /* 0x000fe20003f0f070 */
[----:B----4-:R-:W-:-:S09]  /*0160*/  PRMT R3, R9, 0x7610, R3 ;  /* 0x0000761009037816 */ /* 0x010fd20000000003 */
[----:B0-23--:R-:W-:Y:S05]  /*0170*/  @!P1 BRA `(.L_x_1643) ;  /* 0x0000000000349947 */ /* 0x00dfea0003800000 */
        /* <DEDUP_REMOVED lines=13> */
.L_x_1643:
[----:B------:R-:W-:Y:S01]  /*0250*/  PRMT R3, R3, 0x9910, RZ ;  /* 0x0000991003037816 */ /* 0x000fe200000000ff */
[----:B------:R-:W-:Y:S01]  /*0260*/  UISETP.LT.U32.AND UP1, UPT, UR14, 0x3, UPT ;  /* 0x000000030e00788c */ /* 0x000fe2000bf21070 */
[----:B------:R-:W-:Y:S02]  /*0270*/  MOV R5, UR9 ;  /* 0x0000000900057c02 */ /* 0x000fe40008000f00 */
[----:B------:R-:W-:Y:S02]  /*0280*/  ISETP.NE.AND P0, PT, R3, RZ, PT ;  /* 0x000000ff0300720c */ /* 0x000fe40003f05270 */
[----:B------:R-:W-:-:S04]  /*0290*/  VIADDMNMX R5, R5, 0x40, R0, PT ;  /* 0x0000004005057846 */ /* 0x000fc80003800100 */
[----:B------:R-:W-:-:S07]  /*02a0*/  R2UR UR15, R5 ;  /* 0x00000000050f72ca */ /* 0x000fce00000e0000 */
[----:B------:R-:W-:Y:S08]  /*02b0*/  @!P0 EXIT ;  /* 0x000000000000894d */ /* 0x000ff00003800000 */
        /* <DEDUP_REMOVED lines=36> */
.L_x_1649:
[----:B------:R-:W-:Y:S02]  /*0500*/  IADD3 R7, P2, PT, R3, R5, RZ ;  /* 0x0000000503077210 */ /* 0x000fe40007f5e0ff */
[CC--:B------:R-:W-:Y:S02]  /*0510*/  IADD3 R8, PT, PT, R5.reuse, R0.reuse, RZ ;  /* 0x0000000005087210 */ /* 0x0c0fe40007ffe0ff */
[----:B------:R-:W-:Y:S02]  /*0520*/  LEA.HI.X.SX32 R12, R5, RZ, 0x1, P2 ;  /* 0x000000ff050c7211 */ /* 0x000fe400010f0eff */
[----:B------:R-:W-:Y:S02]  /*0530*/  IADD3 R5, PT, PT, R8, R0, RZ ;  /* 0x0000000008057210 */ /* 0x000fe40007ffe0ff */
[----:B------:R-:W-:Y:S02]  /*0540*/  LEA R6, P2, R7, UR10, 0x1 ;  /* 0x0000000a07067c11 */ /* 0x000fe4000f8408ff */
[----:B------:R-:W-:-:S02]  /*0550*/  IADD3 R13, P3, PT, R3, R8, RZ ;  /* 0x00000008030d7210 */ /* 0x000fc40007f7e0ff */
[----:B------:R-:W-:Y:S02]  /*0560*/  IADD3 R18, PT, PT, R5, R0, RZ ;  /* 0x0000000005127210 */ /* 0x000fe40007ffe0ff */
[----:B------:R-:W-:Y:S02]  /*0570*/  LEA.HI.X R7, R7, UR11, R12, 0x1, P2 ;  /* 0x0000000b07077c11 */ /* 0x000fe400090f0c0c */
[----:B------:R-:W-:Y:S02]  /*0580*/  IADD3 R15, P4, PT, R3, R5, RZ ;  /* 0x00000005030f7210 */ /* 0x000fe40007f9e0ff */
[----:B------:R-:W-:Y:S02]  /*0590*/  LEA.HI.X.SX32 R16, R8, RZ, 0x1, P3 ;  /* 0x000000ff08107211 */ /* 0x000fe400018f0eff */
[----:B------:R-:W-:Y:S01]  /*05a0*/  LEA R12, P3, R13, UR10, 0x1 ;  /* 0x0000000a0d0c7c11 */ /* 0x000fe2000f8608ff */
[----:B------:R-:W2:Y:S01]  /*05b0*/  LDG.E.U16.CONSTANT R7, desc[UR22][R6.64] ;  /* 0x0000001606077981 */ /* 0x000ea2000c1e9500 */
[----:B------:R-:W-:-:S02]  /*05c0*/  IADD3 R8, P2, PT, R3, R18, RZ ;  /* 0x0000001203087210 */ /* 0x000fc40007f5e0ff */
[----:B------:R-:W-:Y:S02]  /*05d0*/  LEA.HI.X.SX32 R20, R5, RZ, 0x1, P4 ;  /* 0x000000ff05147211 */ /* 0x000fe400020f0eff */
[----:B------:R-:W-:Y:S02]  /*05e0*/  LEA.HI.X R13, R13, UR11, R16, 0x1, P3 ;  /* 0x0000000b0d0d7c11 */ /* 0x000fe400098f0c10 */
[----:B------:R-:W-:Y:S02]  /*05f0*/  LEA.HI.X.SX32 R5, R18, RZ, 0x1, P2 ;  /* 0x000000ff12057211 */ /* 0x000fe400010f0eff */
[C---:B------:R-:W-:Y:S02]  /*0600*/  LEA R14, P4, R15.reuse, UR10, 0x1 ;  /* 0x0000000a0f0e7c11 */ /* 0x040fe4000f8808ff */
        /* <DEDUP_REMOVED lines=15> */
.L_x_1648:
        /* <DEDUP_REMOVED lines=20> */
.L_x_1650:
[----:B------:R-:W-:-:S13]  /*0840*/  ISETP.EQ.AND P2, PT, RZ, UR6, PT ;  /* 0x00000006ff007c0c */ /* 0x000fda000bf42270 */
[----:B------:R-:W-:Y:S05]  /*0850*/  @!P0 BRA P2, `(.L_x_1645) ;  /* 0x0000000400748947 */ /* 0x000fea0001000000 */
.L_x_1647:
        /* <DEDUP_REMOVED lines=12> */
.L_x_1646:
[C---:B------:R-:W-:Y:S01]  /*0920*/  LEA R6, P0, R3.reuse, UR10, 0x1 ;  /* 0x0000000a03067c11 */ /* 0x040fe2000f8008ff */
[----:B------:R-:W0:Y:S03]  /*0930*/  LDCU.64 UR12, c[0x0][0x380] ;  /* 0x00007000ff0c77ac */ /* 0x000e260008000a00 */
[----:B------:R-:W-:-:S05]  /*0940*/  LEA.HI.X R7, R3, UR11, RZ, 0x1, P0 ;  /* 0x0000000b03077c11 */ /* 0x000fca00080f0cff */
[----:B------:R1:W5:Y:S01]  /*0950*/  LDG.E.U16.CONSTANT R3, desc[UR22][R6.64] ;  /* 0x0000001606037981 */ /* 0x000362000c1e9500 */
[----:B------:R-:W-:Y:S01]  /*0960*/  UIADD3 UR6, UPT, UPT, URZ, -UR5, URZ ;  /* 0x80000005ff067290 */ /* 0x000fe2000fffe0ff */
[----:B------:R-:W-:-:S03]  /*0970*/  IMAD R5, R0, UR8, RZ ;  /* 0x0000000800057c24 */ /* 0x000fc6000f8e02ff */
[----:B------:R-:W-:Y:S02]  /*0980*/  UISETP.GE.AND UP1, UPT, UR6, URZ, UPT ;  /* 0x000000ff0600728c */ /* 0x000fe4000bf26270 */
[----:B------:R-:W-:-:S07]  /*0990*/  LEA R5, R5, R5, 0x1 ;  /* 0x0000000505057211 */ /* 0x000fce00078e08ff */
[----:B01----:R-:W-:Y:S05]  /*09a0*/  BRA.U UP1, `(.L_x_1651) ;  /* 0x0000000101f47547 */ /* 0x003fea000b800000 */
[----:B------:R-:W-:Y:S02]  /*09b0*/  UIADD3 UR7, UPT, UPT, URZ, -UR6, URZ ;  /* 0x80000006ff077290 */ /* 0x000fe4000fffe0ff */
[----:B------:R-:W-:Y:S02]  /*09c0*/  UPLOP3.LUT UP1, UPT, UPT, UPT, UPT, 0x80, 0x8 ;  /* 0x000000000008789c */ /* 0x000fe40003f2f070 */
[----:B------:R-:W-:-:S09]  /*09d0*/  UISETP.GT.AND UP2, UPT, UR7, 0x3, UPT ;  /* 0x000000030700788c */ /* 0x000fd2000bf44270 */
[----:B------:R-:W-:Y:S05]  /*09e0*/  BRA.U !UP2, `(.L_x_1652) ;  /* 0x000000010a887547 */ /* 0x000fea000b800000 */
[----:B------:R-:W0:Y:S01]  /*09f0*/  LDCU.64 UR10, c[0x0][0x380] ;  /* 0x00007000ff0a77ac */ /* 0x000e220008000a00 */
[----:B------:R-:W-:-:S11]  /*0a00*/  UPLOP3.LUT UP1, UPT, UPT, UPT, UPT, 0x40, 0x4 ;  /* 0x000000000004789c */ /* 0x000fd60003f2e870 */
.L_x_1653:
[----:B-----5:R-:W-:Y:S02]  /*0a10*/  IADD3 R7, P0, PT, R3, R5, RZ ;  /* 0x0000000503077210 */ /* 0x020fe40007f1e0ff */
[CC--:B------:R-:W-:Y:S02]  /*0a20*/  IADD3 R8, PT, PT, R5.reuse, R0.reuse, RZ ;  /* 0x0000000005087210 */ /* 0x0c0fe40007ffe0ff */
[----:B------:R-:W-:Y:S02]  /*0a30*/  LEA.HI.X.SX32 R12, R5, RZ, 0x1, P0 ;  /* 0x000000ff050c7211 */ /* 0x000fe400000f0eff */
[----:B------:R-:W-:Y:S02]  /*0a40*/  IADD3 R5, PT, PT, R8, R0, RZ ;  /* 0x0000000008057210 */ /* 0x000fe40007ffe0ff */
[----:B0-----:R-:W-:Y:S02]  /*0a50*/  LEA R6, P0, R7, UR10, 0x1 ;  /* 0x0000000a07067c11 */ /* 0x001fe4000f8008ff */
        /* <DEDUP_REMOVED lines=27> */
.L_x_1652:
        /* <DEDUP_REMOVED lines=21> */
.L_x_1654:
[----:B------:R-:W-:-:S09]  /*0d60*/  UISETP.NE.OR UP1, UPT, UR6, URZ, UP1 ;  /* 0x000000ff0600728c */ /* 0x000fd20008f25670 */
[----:B------:R-:W-:Y:S05]  /*0d70*/  BRA.U !UP1, `(.L_x_1645) ;  /* 0x00000001092c7547 */ /* 0x000fea000b800000 */
.L_x_1651:
        /* <DEDUP_REMOVED lines=11> */
.L_x_1645:
[----:B------:R-:W-:Y:S05]  /*0e30*/  BSYNC.RECONVERGENT B0 ;  /* 0x0000000000007941 */ /* 0x000fea0003800200 */
.L_x_1644:
        /* <DEDUP_REMOVED lines=12> */
[----:B-----5:R-:W-:Y:S01]  /*0f00*/  LEA R3, R2, UR6, 0x2 ;  /* 0x0000000602037c11 */ /* 0x020fe2000f8e10ff */
[----:B------:R-:W-:Y:S06]  /*0f10*/  BRA.U UP1, `(.L_x_1656) ;  /* 0x00000001018c7547 */ /* 0x000fec000b800000 */
[----:B------:R-:W-:Y:S02]  /*0f20*/  UIADD3 UR4, UPT, UPT, URZ, -UR5, URZ ;  /* 0x80000005ff047290 */ /* 0x000fe4000fffe0ff */
[----:B------:R-:W-:Y:S02]  /*0f30*/  UPLOP3.LUT UP1, UPT, UPT, UPT, UPT, 0x80, 0x8 ;  /* 0x000000000008789c */ /* 0x000fe40003f2f070 */
[----:B------:R-:W-:-:S09]  /*0f40*/  UISETP.GT.AND UP2, UPT, UR4, 0x3, UPT ;  /* 0x000000030400788c */ /* 0x000fd2000bf44270 */
[----:B------:R-:W-:Y:S05]  /*0f50*/  BRA.U !UP2, `(.L_x_1657) ;  /* 0x000000010a447547 */ /* 0x000fea000b800000 */
[----:B------:R-:W1:Y:S01]  /*0f60*/  LDC.64 R16, c[0x0][0x3a0] ;  /* 0x0000e800ff107b82 */ /* 0x000e620000000a00 */
[----:B------:R-:W-:-:S11]  /*0f70*/  UPLOP3.LUT UP1, UPT, UPT, UPT, UPT, 0x40, 0x4 ;  /* 0x000000000004789c */ /* 0x000fd60003f2e870 */
.L_x_1658:
[C---:B0-2---:R-:W-:Y:S01]  /*0f80*/  IADD3 R7, PT, PT, R3.reuse, UR17, RZ ;  /* 0x0000001103077c10 */ /* 0x045fe2000fffe0ff */
[--C-:B-1----:R-:W-:Y:S01]  /*0f90*/  IMAD.WIDE R4, R3, 0x2, R16.reuse ;  /* 0x0000000203047825 */ /* 0x102fe200078e0210 */
        /* <DEDUP_REMOVED lines=13> */
.L_x_1657:
[----:B------:R-:W-:-:S04]  /*1070*/  UIADD3 UR4, UPT, UPT, URZ, -UR5, URZ ;  /* 0x80000005ff047290 */ /* 0x000fc8000fffe0ff */
[----:B------:R-:W-:-:S09]  /*1080*/  UISETP.GT.AND UP2, UPT, UR4, 0x1, UPT ;  /* 0x000000010400788c */ /* 0x000fd2000bf44270 */
[----:B------:R-:W-:Y:S05]  /*1090*/  BRA.U !UP2, `(.L_x_1659) ;  /* 0x000000010a247547 */ /* 0x000fea000b800000 */
[----:B0-2---:R-:W0:Y:S01]  /*10a0*/  LDC.64 R6, c[0x0][0x3a0] ;  /* 0x0000e800ff067b82 */ /* 0x005e220000000a00 */
        /* <DEDUP_REMOVED lines=8> */
.L_x_1659:
[----:B------:R-:W-:-:S09]  /*1130*/  UISETP.NE.OR UP1, UPT, UR5, URZ, UP1 ;  /* 0x000000ff0500728c */ /* 0x000fd20008f25670 */
[----:B------:R-:W-:Y:S05]  /*1140*/  BRA.U !UP1, `(.L_x_1655) ;  /* 0x00000001091c7547 */ /* 0x000fea000b800000 */
.L_x_1656:
[----:B012---:R-:W0:Y:S02]  /*1150*/  LDC.64 R4, c[0x0][0x3a0] ;  /* 0x0000e800ff047b82 */ /* 0x007e240000000a00 */
.L_x_1660:
[C---:B0-----:R-:W-:Y:S01]  /*1160*/  IMAD.WIDE R6, R3.reuse, 0x2, R4 ;  /* 0x0000000203067825 */ /* 0x041fe200078e0204 */
[----:B------:R-:W-:Y:S01]  /*1170*/  UIADD3 UR5, UPT, UPT, UR5, 0x1, URZ ;  /* 0x0000000105057890 */ /* 0x000fe2000fffe0ff */
[----:B------:R-:W-:-:S03]  /*1180*/  IADD3 R3, PT, PT, R3, UR17, RZ ;  /* 0x0000001103037c10 */ /* 0x000fc6000fffe0ff */
[----:B------:R3:W-:Y:S01]  /*1190*/  STG.E.64 desc[UR22][R6.64], RZ ;  /* 0x000000ff06007986 */ /* 0x0007e2000c101b16 */
[----:B------:R-:W-:-:S09]  /*11a0*/  UISETP.NE.AND UP1, UPT, UR5, URZ, UPT ;  /* 0x000000ff0500728c */ /* 0x000fd2000bf25270 */
[----:B---3--:R-:W-:Y:S05]  /*11b0*/  BRA.U UP1, `(.L_x_1660) ;  /* 0xfffffffd01e87547 */ /* 0x008fea000b83ffff */
.L_x_1655:
[----:B------:R-:W3:Y:S01]  /*11c0*/  LDCU UR19, c[0x0][0x3c8] ;  /* 0x00007900ff1377ac */ /* 0x000ee20008000800 */
[----:B------:R-:W-:Y:S01]  /*11d0*/  ISETP.LE.AND P0, PT, R0, UR9, PT ;  /* 0x0000000900007c0c */ /* 0x000fe2000bf03270 */
[----:B------:R-:W4:Y:S01]  /*11e0*/  LDCU UR27, c[0x0][0x3cc] ;  /* 0x00007980ff1b77ac */ /* 0x000f220008000800 */
[----:B------:R-:W0:Y:S01]  /*11f0*/  LDCU UR28, c[0x0][0x3d0] ;  /* 0x00007a00ff1c77ac */ /* 0x000e220008000800 */
[----:B------:R-:W1:Y:S01]  /*1200*/  LDCU UR18, c[0x0][0x3d4] ;  /* 0x00007a80ff1277ac */ /* 0x000e620008000800 */
[----:B------:R-:W2:Y:S01]  /*1210*/  LDCU UR29, c[0x0][0x3d8] ;  /* 0x00007b00ff1d77ac */ /* 0x000ea20008000800 */
[----:B---3--:R-:W-:Y:S01]  /*1220*/  UISETP.LT.AND UP1, UPT, UR9, UR19, UPT ;  /* 0x000000130900728c */ /* 0x008fe2000bf21270 */
[----:B------:R-:W3:Y:S03]  /*1230*/  LDCU.64 UR10, c[0x0][0x3b8] ;  /* 0x00007700ff0a77ac */ /* 0x000ee60008000a00 */
[----:B------:R-:W-:-:S02]  /*1240*/  USEL UR4, UR9, UR19, UP1 ;  /* 0x0000001309047287 */ /* 0x000fc40008800000 */
[----:B------:R-:W-:Y:S02]  /*1250*/  USHF.L.U32 UR12, UR16, 0x7, URZ ;  /* 0x00000007100c7899 */ /* 0x000fe400080006ff */
[----:B------:R-:W-:Y:S02]  /*1260*/  USHF.R.S32.HI UR5, URZ, 0x1f, UR4 ;  /* 0x0000001fff057899 */ /* 0x000fe40008011404 */
[----:B----4-:R-:W-:Y:S02]  /*1270*/  UISETP.GT.AND UP1, UPT, UR9, UR27, UPT ;  /* 0x0000001b0900728c */ /* 0x010fe4000bf24270 */
[----:B------:R-:W-:Y:S02]  /*1280*/  ULEA.HI UR5, UR5, UR4, URZ, 0x5 ;  /* 0x0000000405057291 */ /* 0x000fe4000f8f28ff */
[----:B0-----:R-:W-:Y:S02]  /*1290*/  UISETP.GT.AND UP2, UPT, UR9, UR28, UPT ;  /* 0x0000001c0900728c */ /* 0x001fe4000bf44270 */
[----:B------:R-:W-:-:S02]  /*12a0*/  USHF.R.S32.HI UR24, URZ, 0x5, UR5 ;  /* 0x00000005ff187899 */ /* 0x000fc40008011405 */
[----:B-1----:R-:W-:Y:S02]  /*12b0*/  UISETP.GT.AND UP3, UPT, UR9, UR18, UPT ;  /* 0x000000120900728c */ /* 0x002fe4000bf64270 */
[----:B--2---:R-:W-:Y:S01]  /*12c0*/  UISETP.GT.AND UP4, UPT, UR9, UR29, UPT ;  /* 0x0000001d0900728c */ /* 0x004fe2000bf84270 */
        /* <DEDUP_REMOVED lines=8> */
[----:B-----5:R1:W5:Y:S01]  /*1350*/  LDG.E.U16.CONSTANT R3, desc[UR22][R12.64] ;  /* 0x000000160c037981 */ /* 0x020362000c1e9500 */
        /* <DEDUP_REMOVED lines=8> */
.L_x_1662:
[----:B-----5:R-:W-:-:S05]  /*13e0*/  IADD3 R15, PT, PT, R3, UR4, RZ ;  /* 0x00000004030f7c10 */ /* 0x020fca000fffe0ff */
[----:B-1----:R-:W-:-:S05]  /*13f0*/  IMAD R12, R15, UR17, RZ ;  /* 0x000000110f0c7c24 */ /* 0x002fca000f8e02ff */
        /* <DEDUP_REMOVED lines=9> */
[----:B------:R-:W-:Y:S02]  /*1490*/  MOV R16, UR20 ;  /* 0x0000001400107c02 */ /* 0x000fe40008000f00 */
[----:B------:R-:W-:-:S05]  /*14a0*/  MOV R17, UR21 ;  /* 0x0000001500117c02 */ /* 0x000fca0008000f00 */
        /* <DEDUP_REMOVED lines=32> */
.L_x_1661:
        /* <DEDUP_REMOVED lines=14> */
.L_x_1663:
        /* <DEDUP_REMOVED lines=9> */
.L_x_1664:
        /* <DEDUP_REMOVED lines=9> */
.L_x_1665:
        /* <DEDUP_REMOVED lines=9> */
.L_x_1666:
        /* <DEDUP_REMOVED lines=9> */
.L_x_1667:
        /* <DEDUP_REMOVED lines=14> */
[----:B-----5:R-:W-:Y:S01]  /*1ab0*/  MOV R3, UR13 ;  /* 0x0000000d00037c02 */ /* 0x020fe20008000f00 */
        /* <DEDUP_REMOVED lines=16> */
[----:B0-----:R-:W-:-:S02]  /*1bc0*/  ULEA UR6, UR7, UR6, 0x18 ;  /* 0x0000000607067291 */ /* 0x001fc4000f8ec0ff */
[----:B------:R-:W-:Y:S02]  /*1bd0*/  UIADD3.X UR11, UPT, UPT, URZ, UR11, URZ, UP1, !UPT ;  /* 0x0000000bff0b7290 */ /* 0x000fe40008ffe4ff */
[----:B------:R-:W-:Y:S01]  /*1be0*/  UIADD3 UR8, UPT, UPT, UR6, 0xa0, URZ ;  /* 0x000000a006087890 */ /* 0x000fe2000fffe0ff */
[----:B---3--:R-:W-:Y:S02]  /*1bf0*/  R2UR UR4, R2 ;  /* 0x00000000020472ca */ /* 0x008fe400000e0000 */
[----:B--2---:R-:W-:Y:S02]  /*1c00*/  PRMT R2, R4, 0x7610, R4 ;  /* 0x0000761004027816 */ /* 0x004fe40000000004 */
[----:B------:R-:W-:-:S09]  /*1c10*/  PRMT R3, R5, 0x7610, R5 ;  /* 0x0000761005037816 */ /* 0x000fd20000000005 */
[----:B------:R-:W-:-:S03]  /*1c20*/  UIADD3 UR5, UPT, UPT, UR9, UR4, URZ ;  /* 0x0000000409057290 */ /* 0x000fc6000fffe0ff */
[----:B-1----:R-:W-:-:S09]  /*1c30*/  UMOV UR4, URZ ;  /* 0x000000ff00047c82 */ /* 0x002fd20008000000 */
.L_x_1681:
[----:B------:R-:W-:-:S06]  /*1c40*/  UISETP.NE.AND UP1, UPT, UR9, UR5, UPT ;  /* 0x000000050900728c */ /* 0x000fcc000bf25270 */
[----:B------:R-:W-:-:S05]  /*1c50*/  PLOP3.LUT P0, PT, PT, PT, UP1, 0x80, 0x8 ;  /* 0x000000000008781c */ /* 0x000fca0003f0f018 */
[----:B------:R-:W-:Y:S01]  /*1c60*/  @!UP1 ULEA UR12, UR4, UR25, 0x3 ;  /* 0x00000019040c9291 */ /* 0x000fe2000f8e18ff */
[----:B------:R-:W-:Y:S01]  /*1c70*/  @!UP1 UMOV UR6, UR10 ;  /* 0x0000000a00069c82 */ /* 0x000fe20008000000 */
[----:B------:R-:W-:Y:S01]  /*1c80*/  @!UP1 UMOV UR7, UR11 ;  /* 0x0000000b00079c82 */ /* 0x000fe20008000000 */
[----:B------:R-:W-:Y:S02]  /*1c90*/  MOV R18, UR6 ;  /* 0x0000000600127c02 */ /* 0x000fe40008000f00 */
[----:B------:R-:W-:-:S04]  /*1ca0*/  MOV R19, UR7 ;  /* 0x0000000700137c02 */ /* 0x000fc80008000f00 */
[----:B------:R-:W2:Y:S04]  /*1cb0*/  @!P0 LDL.64 R20, [UR12+0x8] ;  /* 0x0000080cff148983 */ /* 0x000ea80008100a00 */
[----:B------:R0:W3:Y:S02]  /*1cc0*/  @!P0 LDG.E.U16.CONSTANT R0, desc[UR22][R18.64] ;  /* 0x0000001612008981 */ /* 0x0000e4000c1e9500 */
[----:B0-----:R-:W-:Y:S02]  /*1cd0*/  MOV R18, R6 ;  /* 0x0000000600127202 */ /* 0x001fe40000000f00 */
[----:B------:R-:W-:-:S05]  /*1ce0*/  MOV R19, R7 ;  /* 0x0000000700137202 */ /* 0x000fca0000000f00 */
[----:B------:R-:W4:Y:S01]  /*1cf0*/  LDG.E.128.CONSTANT R4, desc[UR22][R18.64] ;  /* 0x0000001612047981 */ /* 0x000f22000c1e9d00 */
[----:B------:R-:W-:Y:S01]  /*1d00*/  ISETP.NE.AND P2, PT, R9, RZ, PT ;  /* 0x000000ff0900720c */ /* 0x000fe20003f45270 */
[----:B------:R-:W-:Y:S01]  /*1d10*/  UISETP.NE.AND UP2, UPT, UR14, 0x1, UPT ;  /* 0x000000010e00788c */ /* 0x000fe2000bf45270 */
[----:B------:R-:W-:Y:S01]  /*1d20*/  HFMA2 R8, -RZ, RZ, 0, 0.0625 ;  /* 0x00002c00ff087431 */ /* 0x000fe200000001ff */
[----:B------:R-:W-:-:S04]  /*1d30*/  @!UP1 UIADD3 UR6, UPT, UPT, UR4, 0x1, URZ ;  /* 0x0000000104069890 */ /* 0x000fc8000fffe0ff */
[----:B------:R-:W-:Y:S02]  /*1d40*/  PLOP3.LUT P1, PT, PT, PT, UP2, 0x80, 0x8 ;  /* 0x000000000008781c */ /* 0x000fe40003f2f028 */
[----:B--2---:R-:W-:Y:S02]  /*1d50*/  @!P0 PRMT R3, R21, 0x7610, R3 ;  /* 0x0000761015038816 */ /* 0x004fe40000000003 */
[----:B---3--:R-:W-:Y:S02]  /*1d60*/  @!P0 R2UR UR7, R0 ;  /* 0x00000000000782ca */ /* 0x008fe400000e0000 */
[----:B------:R-:W-:Y:S02]  /*1d70*/  @!P0 PRMT R3, R3, 0x7610, R21 ;  /* 0x0000761003038816 */ /* 0x000fe40000000015 */
[----:B------:R-:W-:-:S04]  /*1d80*/  @!P0 PRMT R2, R20, 0x7610, R2 ;  /* 0x0000761014028816 */ /* 0x000fc80000000002 */
[----:B------:R-:W-:Y:S02]  /*1d90*/  @!P0 PRMT R2, R2, 0x7610, R20 ;  /* 0x0000761002028816 */ /* 0x000fe40000000014 */
[C---:B----4-:R-:W-:Y:S02]  /*1da0*/  LOP3.LUT R35, R4.reuse, 0xf000f, RZ, 0xc0, !PT ;  /* 0x000f000f04237812 */ /* 0x050fe400078ec0ff */
[----:B------:R-:W-:Y:S02]  /*1db0*/  LOP3.LUT R0, R4, 0xf000f0, RZ, 0xc0, !PT ;  /* 0x00f000f004007812 */ /* 0x000fe400078ec0ff */
[----:B------:R-:W-:Y:S02]  /*1dc0*/  SHF.R.U32.HI R4, RZ, 0x8, R4 ;  /* 0x00000008ff047819 */ /* 0x000fe40000011604 */
[C---:B------:R-:W-:Y:S02]  /*1dd0*/  LOP3.LUT R21, R5.reuse, 0xf000f, RZ, 0xc0, !PT ;  /* 0x000f000f05157812 */ /* 0x040fe400078ec0ff */
[----:B------:R-:W-:-:S02]  /*1de0*/  LOP3.LUT R23, R5, 0xf000f0, RZ, 0xc0, !PT ;  /* 0x00f000f005177812 */ /* 0x000fc400078ec0ff */
[----:B------:R-:W-:Y:S02]  /*1df0*/  SHF.R.U32.HI R5, RZ, 0x8, R5 ;  /* 0x00000008ff057819 */ /* 0x000fe40000011605 */
[----:B------:R-:W-:Y:S02]  /*1e00*/  SHF.R.U32.HI R22, RZ, 0x8, R6 ;  /* 0x00000008ff167819 */ /* 0x000fe40000011606 */
[----:B------:R-:W-:Y:S02]  /*1e10*/  SHF.R.U32.HI R26, RZ, 0x8, R7 ;  /* 0x00000008ff1a7819 */ /* 0x000fe40000011607 */
[----:B------:R-:W-:Y:S02]  /*1e20*/  LOP3.LUT R29, R4, 0xf000f0, RZ, 0xc0, !PT ;  /* 0x00f000f0041d7812 */ /* 0x000fe400078ec0ff */
[C---:B------:R-:W-:Y:S02]  /*1e30*/  LOP3.LUT R30, R5.reuse, 0xf000f, RZ, 0xc0, !PT ;  /* 0x000f000f051e7812 */ /* 0x040fe400078ec0ff */
[----:B------:R-:W-:-:S02]  /*1e40*/  LOP3.LUT R31, R5, 0xf000f0, RZ, 0xc0, !PT ;  /* 0x00f000f0051f7812 */ /* 0x000fc400078ec0ff */
[C---:B------:R-:W-:Y:S02]  /*1e50*/  LOP3.LUT R20, R6.reuse, 0xf000f, RZ, 0xc0, !PT ;  /* 0x000f000f06147812 */ /* 0x040fe400078ec0ff */
[----:B------:R-:W-:Y:S02]  /*1e60*/  LOP3.LUT R25, R6, 0xf000f0, RZ, 0xc0, !PT ;  /* 0x00f000f006197812 */ /* 0x000fe400078ec0ff */
[C---:B------:R-:W-:Y:S02]  /*1e70*/  LOP3.LUT R27, R7.reuse, 0xf000f0, RZ, 0xc0, !PT ;  /* 0x00f000f0071b7812 */ /* 0x040fe400078ec0ff */
[----:B------:R-:W-:Y:S02]  /*1e80*/  LOP3.LUT R32, R22, 0xf000f, RZ, 0xc0, !PT ;  /* 0x000f000f16207812 */ /* 0x000fe400078ec0ff */
        /* <DEDUP_REMOVED lines=22> */
[----:B------:R-:W-:Y:S01]  /*1ff0*/  @!UP1 UIADD3 UR5, UPT, UPT, UR7, UR9, URZ ;  /* 0x0000000907059290 */ /* 0x000fe2000fffe0ff */
[----:B------:R-:W-:Y:S02]  /*2000*/  HADD2 R29, R30, -1032, -1032 ;  /* 0xe408e4081e1d7430 */ /* 0x000fe40000000000 */
[-C--:B------:R-:W-:Y:S02]  /*2010*/  HFMA2 R30, R31, R8.reuse.H0_H0, -72, -72 ;  /* 0xd480d4801f1e7431 */ /* 0x080fe40000040008 */
[-C--:B------:R-:W-:Y:S02]  /*2020*/  HFMA2 R22, R23, R8.reuse.H0_H0, -72, -72 ;  /* 0xd480d48017167431 */ /* 0x080fe40000040008 */
[-C--:B------:R-:W-:Y:S02]  /*2030*/  HFMA2 R24, R25, R8.reuse.H0_H0, -72, -72 ;  /* 0xd480d48019187431 */ /* 0x080fe40000040008 */
[----:B------:R-:W-:-:S02]  /*2040*/  HFMA2 R26, R27, R8.H0_H0, -72, -72 ;  /* 0xd480d4801b1a7431 */ /* 0x000fc40000040008 */
[----:B------:R-:W-:Y:S02]  /*2050*/  HADD2 R31, R32, -1032, -1032 ;  /* 0xe408e408201f7430 */ /* 0x000fe40000000000 */
[----:B------:R-:W-:Y:S02]  /*2060*/  HADD2 R35, R35, -1032, -1032 ;  /* 0xe408e40823237430 */ /* 0x000fe40000000000 */
[----:B------:R-:W-:Y:S02]  /*2070*/  HFMA2 R20, R7, R8.H0_H0, -72, -72 ;  /* 0xd480d48007147431 */ /* 0x000fe40000040008 */
[----:B------:R-:W-:Y:S02]  /*2080*/  HADD2 R21, R21, -1032, -1032 ;  /* 0xe408e40815157430 */ /* 0x000fe40000000000 */
[----:B------:R-:W-:Y:S02]  /*2090*/  HADD2 R23, R0, -1032, -1032 ;  /* 0xe408e40800177430 */ /* 0x000fe40000000000 */
[----:B------:R-:W-:-:S02]  /*20a0*/  HADD2 R25, R4, -1032, -1032 ;  /* 0xe408e40804197430 */ /* 0x000fc40000000000 */
        /* <DEDUP_REMOVED lines=16> */
[----:B------:R-:W-:Y:S01]  /*21b0*/  FFMA.FTZ R43, R0, R43, RZ ;  /* 0x0000002b002b7223 */ /* 0x000fe200000100ff */
[----:B------:R-:W-:Y:S02]  /*21c0*/  HADD2.F32 R37, -RZ, R20.H0_H0 ;  /* 0x20000014ff257230 */ /* 0x000fe40000004100 */
[----:B------:R-:W-:Y:S01]  /*21d0*/  FFMA.FTZ R38, R41, R4, R38 ;  /* 0x0000000429267223 */ /* 0x000fe20000010026 */
[----:B------:R-:W-:Y:S02]  /*21e0*/  HADD2.F32 R41, -RZ, R22.H0_H0 ;  /* 0x20000016ff297230 */ /* 0x000fe40000004100 */
[----:B------:R-:W-:Y:S01]  /*21f0*/  FFMA.FTZ R43, R4, R39, R43 ;  /* 0x00000027042b7223 */ /* 0x000fe2000001002b */
[----:B------:R-:W-:Y:S01]  /*2200*/  FFMA.FTZ R39, R37, R36, R38 ;  /* 0x0000002425277223 */ /* 0x000fe20000010026 */
[----:B------:R-:W-:-:S02]  /*2210*/  HADD2.F32 R37, -RZ, R5.H1_H1 ;  /* 0x30000005ff257230 */ /* 0x000fc40000004100 */
[----:B------:R-:W-:Y:S01]  /*2220*/  FFMA.FTZ R42, R36, R41, R43 ;  /* 0x00000029242a7223 */ /* 0x000fe2000001002b */
[----:B------:R-:W-:Y:S02]  /*2230*/  HADD2.F32 R38, -RZ, R20.H1_H1 ;  /* 0x30000014ff267230 */ /* 0x000fe40000004100 */
[----:B------:R-:W-:Y:S02]  /*2240*/  HADD2.F32 R41, -RZ, R29.H0_H0 ;  /* 0x2000001dff297230 */ /* 0x000fe40000004100 */
[----:B------:R-:W-:Y:S02]  /*2250*/  HADD2.F32 R43, -RZ, R23.H0_H0 ;  /* 0x20000017ff2b7230 */ /* 0x000fe40000004100 */
[----:B------:R-:W-:Y:S01]  /*2260*/  FFMA.FTZ R5, R38, R37, R39 ;  /* 0x0000002526057223 */ /* 0x000fe20000010027 */
[----:B------:R-:W-:Y:S01]  /*2270*/  FFMA.FTZ R39, R37, R40, R42 ;  /* 0x0000002825277223 */ /* 0x000fe2000001002a */
[----:B-1----:R-:W-:Y:S02]  /*2280*/  HADD2.F32 R38, -RZ, R6.H0_H0 ;  /* 0x20000006ff267230 */ /* 0x002fe40000004100 */
[----:B------:R-:W-:-:S02]  /*2290*/  HADD2.F32 R40, -RZ, R27.H0_H0 ;  /* 0x2000001bff287230 */ /* 0x000fc40000004100 */
[----:B------:R-:W-:Y:S01]  /*22a0*/  FFMA.FTZ R43, R0, R43, RZ ;  /* 0x0000002b002b7223 */ /* 0x000fe200000100ff */
[----:B------:R-:W-:Y:S02]  /*22b0*/  HADD2.F32 R6, -RZ, R6.H1_H1 ;  /* 0x30000006ff067230 */ /* 0x000fe40000004100 */
[----:B------:R-:W-:Y:S01]  /*22c0*/  FFMA.FTZ R41, R38, R41, R39 ;  /* 0x0000002926297223 */ /* 0x000fe20000010027 */
[----:B------:R-:W-:Y:S02]  /*22d0*/  HADD2.F32 R39, -RZ, R29.H1_H1 ;  /* 0x3000001dff277230 */ /* 0x000fe40000004100 */
[----:B------:R-:W-:Y:S01]  /*22e0*/  FFMA.FTZ R5, R40, R38, R5 ;  /* 0x0000002628057223 */ /* 0x000fe20000010005 */
[----:B------:R-:W-:Y:S02]  /*22f0*/  HADD2.F32 R40, -RZ, R27.H1_H1 ;  /* 0x3000001bff287230 */ /* 0x000fe40000004100 */
[----:B------:R-:W-:Y:S01]  /*2300*/  FFMA.FTZ R42, R6, R39, R41 ;  /* 0x00000027062a7223 */ /* 0x000fe20000010029 */
[----:B------:R-:W-:-:S02]  /*2310*/  HADD2.F32 R39, -RZ, R7.H0_H0 ;  /* 0x20000007ff277230 */ /* 0x000fc40000004100 */
[----:B------:R-:W-:Y:S01]  /*2320*/  FFMA.FTZ R40, R40, R6, R5 ;  /* 0x0000000628287223 */ /* 0x000fe20000010005 */
[----:B------:R-:W-:Y:S02]  /*2330*/  HADD2.F32 R41, -RZ, R30.H0_H0 ;  /* 0x2000001eff297230 */ /* 0x000fe40000004100 */
[----:B------:R-:W-:Y:S02]  /*2340*/  HADD2.F32 R5, -RZ, R28.H0_H0 ;  /* 0x2000001cff057230 */ /* 0x000fe40000004100 */
[----:B------:R-:W-:Y:S02]  /*2350*/  HADD2.F32 R7, -RZ, R7.H1_H1 ;  /* 0x30000007ff077230 */ /* 0x000fe40000004100 */
[----:B------:R-:W-:Y:S01]  /*2360*/  FFMA.FTZ R42, R39, R41, R42 ;  /* 0x00000029272a7223 */ /* 0x000fe2000001002a */
[----:B------:R-:W-:Y:S02]  /*2370*/  HADD2.F32 R41, -RZ, R30.H1_H1 ;  /* 0x3000001eff297230 */ /* 0x000fe40000004100 */
[----:B------:R-:W-:Y:S01]  /*2380*/  FFMA.FTZ R40, R5, R39, R40 ;  /* 0x0000002705287223 */ /* 0x000fe20000010028 */
[----:B------:R-:W-:-:S02]  /*2390*/  HADD2.F32 R5, -RZ, R28.H1_H1 ;  /* 0x3000001cff057230 */ /* 0x000fc40000004100 */
[----:B------:R-:W-:Y:S01]  /*23a0*/  FFMA.FTZ R42, R7, R41, R42 ;  /* 0x00000029072a7223 */ /* 0x000fe2000001002a */
[--C-:B------:R-:W-:Y:S02]  /*23b0*/  HADD2.F32 R41, -RZ, R2.reuse.H0_H0 ;  /* 0x20000002ff297230 */ /* 0x100fe40000004100 */
[----:B------:R-:W-:Y:S01]  /*23c0*/  FFMA.FTZ R40, R5, R7, R40 ;  /* 0x0000000705287223 */ /* 0x000fe20000010028 */
[----:B------:R-:W-:-:S03]  /*23d0*/  HADD2.F32 R5, -RZ, R2.H1_H1 ;  /* 0x30000002ff057230 */ /* 0x000fc60000004100 */
[----:B------:R-:W-:Y:S02]  /*23e0*/  FMUL.FTZ R41, R40, R41 ;  /* 0x0000002928297220 */ /* 0x000fe40000410000 */
[----:B------:R-:W-:Y:S01]  /*23f0*/  FMUL.FTZ R40, R42, R5 ;  /* 0x000000052a287220 */ /* 0x000fe20000410000 */
[----:B------:R-:W-:Y:S02]  /*2400*/  HADD2.F32 R5, -RZ, R25.H0_H0 ;  /* 0x20000019ff057230 */ /* 0x000fe40000004100 */
[----:B------:R-:W-:Y:S02]  /*2410*/  F2FP.F16.F32.PACK_AB R41, RZ, R41 ;  /* 0x00000029ff29723e */ /* 0x000fe400000000ff */
        /* <DEDUP_REMOVED lines=10> */
[C---:B------:R-:W-:Y:S02]  /*24c0*/  FFMA.FTZ R0, R36.reuse, R0, R43 ;  /* 0x0000000024007223 */ /* 0x040fe4000001002b */
[----:B------:R-:W-:Y:S01]  /*24d0*/  FFMA.FTZ R43, R36, R4, R5 ;  /* 0x00000004242b7223 */ /* 0x000fe20000010005 */
[----:B------:R-:W-:Y:S02]  /*24e0*/  HADD2.F32 R4, -RZ, R24.H1_H1 ;  /* 0x30000018ff047230 */ /* 0x000fe40000004100 */
[----:B------:R-:W-:-:S03]  /*24f0*/  HADD2.F32 R36, -RZ, R26.H1_H1 ;  /* 0x3000001aff247230 */ /* 0x000fc60000004100 */
[C---:B------:R-:W-:Y:S01]  /*2500*/  FFMA.FTZ R5, R37.reuse, R4, R0 ;  /* 0x0000000425057223 */ /* 0x040fe20000010000 */
[----:B------:R-:W-:Y:S02]  /*2510*/  HADD2.F32 R0, -RZ, R31.H0_H0 ;  /* 0x2000001fff007230 */ /* 0x000fe40000004100 */
[----:B------:R-:W-:Y:S01]  /*2520*/  FFMA.FTZ R43, R37, R36, R43 ;  /* 0x00000024252b7223 */ /* 0x000fe2000001002b */
[----:B------:R-:W-:Y:S02]  /*2530*/  HADD2.F32 R4, -RZ, R33.H0_H0 ;  /* 0x20000021ff047230 */ /* 0x000fe40000004100 */
[C---:B------:R-:W-:Y:S01]  /*2540*/  FFMA.FTZ R37, R38.reuse, R0, R5 ;  /* 0x0000000026257223 */ /* 0x040fe20000010005 */
[----:B------:R-:W-:Y:S02]  /*2550*/  HADD2.F32 R5, -RZ, R31.H1_H1 ;  /* 0x3000001fff057230 */ /* 0x000fe40000004100 */
[----:B------:R-:W-:Y:S01]  /*2560*/  FFMA.FTZ R38, R38, R4, R43 ;  /* 0x0000000426267223 */ /* 0x000fe2000001002b */
[----:B------:R-:W-:-:S02]  /*2570*/  HADD2.F32 R43, -RZ, R33.H1_H1 ;  /* 0x30000021ff2b7230 */ /* 0x000fc40000004100 */
[----:B------:R-:W-:Y:S02]  /*2580*/  HADD2.F32 R0, -RZ, R32.H0_H0 ;  /* 0x20000020ff007230 */ /* 0x000fe40000004100 */
[C---:B------:R-:W-:Y:S01]  /*2590*/  FFMA.FTZ R4, R6.reuse, R5, R37 ;  /* 0x0000000506047223 */ /* 0x040fe20000010025 */
[----:B------:R-:W-:Y:S02]  /*25a0*/  HADD2.F32 R5, -RZ, R34.H0_H0 ;  /* 0x20000022ff057230 */ /* 0x000fe40000004100 */
[----:B------:R-:W-:Y:S01]  /*25b0*/  FFMA.FTZ R38, R6, R43, R38 ;  /* 0x0000002b06267223 */ /* 0x000fe20000010026 */
[----:B------:R-:W-:Y:S02]  /*25c0*/  HADD2.F32 R6, -RZ, R32.H1_H1 ;  /* 0x30000020ff067230 */ /* 0x000fe40000004100 */
[C---:B------:R-:W-:Y:S01]  /*25d0*/  FFMA.FTZ R0, R39.reuse, R0, R4 ;  /* 0x0000000027007223 */ /* 0x040fe20000010004 */
[----:B------:R-:W-:Y:S02]  /*25e0*/  HADD2.F32 R4, -RZ, R34.H1_H1 ;  /* 0x30000022ff047230 */ /* 0x000fe40000004100 */
[----:B------:R-:W-:Y:S01]  /*25f0*/  FFMA.FTZ R39, R39, R5, R38 ;  /* 0x0000000527277223 */ /* 0x000fe20000010026 */
[----:B------:R-:W-:-:S02]  /*2600*/  HADD2.F32 R5, -RZ, R3.H0_H0 ;  /* 0x20000003ff057230 */ /* 0x000fc40000004100 */
[C---:B------:R-:W-:Y:S01]  /*2610*/  FFMA.FTZ R0, R7.reuse, R6, R0 ;  /* 0x0000000607007223 */ /* 0x040fe20000010000 */
[----:B------:R-:W-:Y:S02]  /*2620*/  HADD2.F32 R37, -RZ, R3.H1_H1 ;  /* 0x30000003ff257230 */ /* 0x000fe40000004100 */
[----:B------:R-:W-:Y:S01]  /*2630*/  FFMA.FTZ R4, R7, R4, R39 ;  /* 0x0000000407047223 */ /* 0x000fe20000010027 */
[----:B------:R-:W-:-:S03]  /*2640*/  FMUL.FTZ R0, R0, R5 ;  /* 0x0000000500007220 */ /* 0x000fc60000410000 */
[----:B------:R-:W-:Y:S02]  /*2650*/  FMUL.FTZ R4, R4, R37 ;  /* 0x0000002504047220 */ /* 0x000fe40000410000 */
[----:B------:R-:W-:-:S03]  /*2660*/  F2FP.F16.F32.PACK_AB R0, RZ, R0 ;  /* 0x00000000ff00723e */ /* 0x000fc600000000ff */
[----:B------:R-:W-:-:S04]  /*2670*/  F2FP.F16.F32.PACK_AB R4, RZ, R4 ;  /* 0x00000004ff04723e */ /* 0x000fc800000000ff */
[----:B------:R-:W-:-:S05]  /*2680*/  PRMT R0, R0, 0x5410, R4 ;  /* 0x0000541000007816 */ /* 0x000fca0000000004 */
[----:B------:R-:W-:-:S07]  /*2690*/  HADD2 R15, R0, R15 ;  /* 0x0000000f000f7230 */ /* 0x000fce0000000000 */
.L_x_1669:
[----:B------:R-:W-:Y:S01]  /*26a0*/  @!UP1 UMOV UR4, UR6 ;  /* 0x0000000600049c82 */ /* 0x000fe20008000000 */
        /* <DEDUP_REMOVED lines=10> */
[--C-:B0-----:R-:W-:Y:S02]  /*2750*/  HADD2.F32 R37, -RZ, R4.reuse.H0_H0 ;  /* 0x20000004ff257230 */ /* 0x101fe40000004100 */
[----:B------:R-:W-:-:S02]  /*2760*/  HADD2.F32 R38, -RZ, R4.H1_H1 ;  /* 0x30000004ff267230 */ /* 0x000fc40000004100 */
[--C-:B------:R-:W-:Y:S02]  /*2770*/  HADD2.F32 R39, -RZ, R5.reuse.H0_H0 ;  /* 0x20000005ff277230 */ /* 0x100fe40000004100 */
[-C--:B------:R-:W-:Y:S01]  /*2780*/  FFMA.FTZ R0, R0, R37.reuse, RZ ;  /* 0x0000002500007223 */ /* 0x080fe200000100ff */
[----:B------:R-:W-:Y:S01]  /*2790*/  FFMA.FTZ R36, R36, R37, RZ ;  /* 0x0000002524247223 */ /* 0x000fe200000100ff */
        /* <DEDUP_REMOVED lines=31> */
[----:B------:R-:W-:Y:S01]  /*2990*/  FFMA.FTZ R4, R43, R7, R4 ;  /* 0x000000072b047223 */ /* 0x000fe20000010004 */
[----:B------:R-:W-:Y:S02]  /*29a0*/  HADD2.F32 R43, -RZ, R2.H1_H1 ;  /* 0x30000002ff2b7230 */ /* 0x000fe40000004100 */
[----:B------:R-:W-:Y:S01]  /*29b0*/  FMUL.FTZ R42, R41, R0 ;  /* 0x00000000292a7220 */ /* 0x000fe20000410000 */
[----:B------:R-:W-:Y:S02]  /*29c0*/  HADD2.F32 R0, -RZ, R23.H0_H0 ;  /* 0x20000017ff007230 */ /* 0x000fe40000004100 */
[----:B------:R-:W-:Y:S01]  /*29d0*/  FMUL.FTZ R41, R43, R4 ;  /* 0x000000042b297220 */ /* 0x000fe20000410000 */
[----:B------:R-:W-:Y:S01]  /*29e0*/  HADD2.F32 R4, -RZ, R25.H0_H0 ;  /* 0x20000019ff047230 */ /* 0x000fe20000004100 */
[----:B------:R-:W-:Y:S01]  /*29f0*/  F2FP.F16.F32.PACK_AB R42, RZ, R42 ;  /* 0x0000002aff2a723e */ /* 0x000fe200000000ff */
[----:B------:R-:W-:Y:S01]  /*2a00*/  FFMA.FTZ R43, R0, R37, RZ ;  /* 0x00000025002b7223 */ /* 0x000fe200000100ff */
[----:B------:R-:W-:-:S02]  /*2a10*/  HADD2.F32 R0, -RZ, R23.H1_H1 ;  /* 0x30000017ff007230 */ /* 0x000fc40000004100 */
[----:B------:R-:W-:Y:S01]  /*2a20*/  FFMA.FTZ R37, R4, R37, RZ ;  /* 0x0000002504257223 */ /* 0x000fe200000100ff */
[----:B------:R-:W-:Y:S01]  /*2a30*/  HADD2.F32 R4, -RZ, R25.H1_H1 ;  /* 0x30000019ff047230 */ /* 0x000fe20000004100 */
[----:B------:R-:W-:Y:S01]  /*2a40*/  F2FP.F16.F32.PACK_AB R41, RZ, R41 ;  /* 0x00000029ff29723e */ /* 0x000fe200000000ff */
[-C--:B------:R-:W-:Y:S01]  /*2a50*/  FFMA.FTZ R0, R0, R38.reuse, R43 ;  /* 0x0000002600007223 */ /* 0x080fe2000001002b */
[----:B------:R-:W-:Y:S02]  /*2a60*/  HADD2.F32 R43, -RZ, R26.H0_H0 ;  /* 0x2000001aff2b7230 */ /* 0x000fe40000004100 */
[----:B------:R-:W-:Y:S01]  /*2a70*/  FFMA.FTZ R38, R4, R38, R37 ;  /* 0x0000002604267223 */ /* 0x000fe20000010025 */
[----:B------:R-:W-:Y:S01]  /*2a80*/  HADD2.F32 R37, -RZ, R24.H0_H0 ;  /* 0x20000018ff257230 */ /* 0x000fe20000004100 */
[----:B------:R-:W-:Y:S01]  /*2a90*/  PRMT R42, R42, 0x5410, R41 ;  /* 0x000054102a2a7816 */ /* 0x000fe20000000029 */
[----:B------:R-:W-:-:S03]  /*2aa0*/  HADD2.F32 R4, -RZ, R26.H1_H1 ;  /* 0x3000001aff047230 */ /* 0x000fc60000004100 */
[-C--:B------:R-:W-:Y:S01]  /*2ab0*/  FFMA.FTZ R37, R37, R39.reuse, R0 ;  /* 0x0000002725257223 */ /* 0x080fe20000010000 */
[----:B------:R-:W-:Y:S02]  /*2ac0*/  HADD2.F32 R0, -RZ, R24.H1_H1 ;  /* 0x30000018ff007230 */ /* 0x000fe40000004100 */
[----:B------:R-:W-:Y:S01]  /*2ad0*/  FFMA.FTZ R39, R43, R39, R38 ;  /* 0x000000272b277223 */ /* 0x000fe20000010026 */
[----:B------:R-:W-:Y:S02]  /*2ae0*/  HADD2.F32 R43, -RZ, R34.H1_H1 ;  /* 0x30000022ff2b7230 */ /* 0x000fe40000004100 */
[----:B------:R-:W-:Y:S02]  /*2af0*/  HFMA2 R17, R42, 1, 1, R17 ;  /* 0x3c003c002a117831 */ /* 0x000fe40000000011 */
        /* <DEDUP_REMOVED lines=10> */
[----:B------:R-:W-:Y:S01]  /*2ba0*/  FFMA.FTZ R39, R4, R6, R39 ;  /* 0x0000000604277223 */ /* 0x000fe20000010027 */
[----:B------:R-:W-:-:S02]  /*2bb0*/  HADD2.F32 R4, -RZ, R34.H0_H0 ;  /* 0x20000022ff047230 */ /* 0x000fc40000004100 */
[----:B------:R-:W-:Y:S02]  /*2bc0*/  HADD2.F32 R37, -RZ, R32.H1_H1 ;  /* 0x30000020ff257230 */ /* 0x000fe40000004100 */
[-C--:B------:R-:W-:Y:S01]  /*2bd0*/  FFMA.FTZ R0, R5, R40.reuse, R0 ;  /* 0x0000002805007223 */ /* 0x080fe20000010000 */
[--C-:B------:R-:W-:Y:S02]  /*2be0*/  HADD2.F32 R5, -RZ, R3.reuse.H0_H0 ;  /* 0x20000003ff057230 */ /* 0x100fe40000004100 */
        /* <DEDUP_REMOVED lines=10> */
.L_x_1671:
[----:B------:R-:W-:Y:S05]  /*2c90*/  BRA.U UP0, `(.L_x_1670) ;  /* 0x0000000500687547 */ /* 0x000fea000b800000 */
[----:B------:R-:W0:Y:S01]  /*2ca0*/  LDS.64 R6, [UR8+0x60] ;  /* 0x00006008ff067984 */ /* 0x000e220008000a00 */
[----:B------:R-:W-:Y:S02]  /*2cb0*/  HADD2.F32 R0, -RZ, R25.H0_H0 ;  /* 0x20000019ff007230 */ /* 0x000fe40000004100 */
[----:B------:R-:W-:Y:S01]  /*2cc0*/  HADD2.F32 R41, -RZ, R35.H1_H1 ;  /* 0x30000023ff297230 */ /* 0x000fe20000004100 */
[----:B------:R-:W1:Y:S01]  /*2cd0*/  LDS.64 R4, [UR8+0x68] ;  /* 0x00006808ff047984 */ /* 0x000e620008000a00 */
[----:B------:R-:W-:Y:S02]  /*2ce0*/  HADD2.F32 R42, -RZ, R25.H1_H1 ;  /* 0x30000019ff2a7230 */ /* 0x000fe40000004100 */
[----:B------:R-:W-:Y:S02]  /*2cf0*/  HADD2.F32 R25, -RZ, R26.H0_H0 ;  /* 0x2000001aff197230 */ /* 0x000fe40000004100 */
[--C-:B0-----:R-:W-:Y:S02]  /*2d00*/  HADD2.F32 R36, -RZ, R6.reuse.H0_H0 ;  /* 0x20000006ff247230 */ /* 0x101fe40000004100 */
[----:B------:R-:W-:-:S02]  /*2d10*/  HADD2.F32 R38, -RZ, R6.H1_H1 ;  /* 0x30000006ff267230 */ /* 0x000fc40000004100 */
[--C-:B------:R-:W-:Y:S02]  /*2d20*/  HADD2.F32 R37, -RZ, R7.reuse.H0_H0 ;  /* 0x20000007ff257230 */ /* 0x100fe40000004100 */
[----:B------:R-:W-:Y:S02]  /*2d30*/  HADD2.F32 R39, -RZ, R7.H1_H1 ;  /* 0x30000007ff277230 */ /* 0x000fe40000004100 */
[----:B------:R-:W-:Y:S02]  /*2d40*/  HADD2.F32 R6, -RZ, R35.H0_H0 ;  /* 0x20000023ff067230 */ /* 0x000fe40000004100 */
[--C-:B------:R-:W-:Y:S02]  /*2d50*/  HADD2.F32 R7, -RZ, R21.reuse.H0_H0 ;  /* 0x20000015ff077230 */ /* 0x100fe40000004100 */
[----:B------:R-:W-:Y:S02]  /*2d60*/  HADD2.F32 R21, -RZ, R21.H1_H1 ;  /* 0x30000015ff157230 */ /* 0x000fe40000004100 */
[----:B------:R-:W-:Y:S01]  /*2d70*/  FFMA.FTZ R6, R6, R36, RZ ;  /* 0x0000002406067223 */ /* 0x000fe200000100ff */
[----:B------:R-:W-:-:S02]  /*2d80*/  HADD2.F32 R35, -RZ, R23.H0_H0 ;  /* 0x20000017ff237230 */ /* 0x000fc40000004100 */
[-C--:B------:R-:W-:Y:S01]  /*2d90*/  FFMA.FTZ R40, R7, R36.reuse, RZ ;  /* 0x0000002407287223 */ /* 0x080fe200000100ff */
[----:B------:R-:W-:Y:S01]  /*2da0*/  FFMA.FTZ R7, R0, R36, RZ ;  /* 0x0000002400077223 */ /* 0x000fe200000100ff */
[-C--:B------:R-:W-:Y:S02]  /*2db0*/  FFMA.FTZ R0, R41, R38.reuse, R6 ;  /* 0x0000002629007223 */ /* 0x080fe40000010006 */
[----:B------:R-:W-:Y:S01]  /*2dc0*/  FFMA.FTZ R6, R21, R38, R40 ;  /* 0x0000002615067223 */ /* 0x000fe20000010028 */
[----:B------:R-:W-:Y:S02]  /*2dd0*/  HADD2.F32 R40, -RZ, R23.H1_H1 ;  /* 0x30000017ff287230 */ /* 0x000fe40000004100 */
[----:B------:R-:W-:Y:S01]  /*2de0*/  FFMA.FTZ R35, R35, R36, RZ ;  /* 0x0000002423237223 */ /* 0x000fe200000100ff */
[----:B------:R-:W-:Y:S02]  /*2df0*/  HADD2.F32 R21, -RZ, R20.H0_H0 ;  /* 0x20000014ff157230 */ /* 0x000fe40000004100 */
[----:B------:R-:W-:-:S02]  /*2e00*/  HADD2.F32 R23, -RZ, R22.H0_H0 ;  /* 0x20000016ff177230 */ /* 0x000fc40000004100 */
[-C--:B------:R-:W-:Y:S01]  /*2e10*/  FFMA.FTZ R35, R40, R38.reuse, R35 ;  /* 0x0000002628237223 */ /* 0x080fe20000010023 */
[----:B------:R-:W-:Y:S01]  /*2e20*/  FFMA.FTZ R38, R42, R38, R7 ;  /* 0x000000262a267223 */ /* 0x000fe20000010007 */
        /* <DEDUP_REMOVED lines=8> */
[----:B------:R-:W-:Y:S01]  /*2eb0*/  FFMA.FTZ R40, R21, R39, R40 ;  /* 0x0000002715287223 */ /* 0x000fe20000010028 */
[----:B-1----:R-:W-:Y:S02]  /*2ec0*/  HADD2.F32 R7, -RZ, R4.H0_H0 ;  /* 0x20000004ff077230 */ /* 0x002fe40000004100 */
[----:B------:R-:W-:Y:S01]  /*2ed0*/  FFMA.FTZ R36, R36, R37, R35 ;  /* 0x0000002524247223 */ /* 0x000fe20000010023 */
[--C-:B------:R-:W-:Y:S02]  /*2ee0*/  HADD2.F32 R21, -RZ, R27.reuse.H0_H0 ;  /* 0x2000001bff157230 */ /* 0x100fe40000004100 */
[----:B------:R-:W-:Y:S02]  /*2ef0*/  HADD2.F32 R35, -RZ, R26.H1_H1 ;  /* 0x3000001aff237230 */ /* 0x000fe40000004100 */
[----:B------:R-:W-:Y:S01]  /*2f00*/  FFMA.FTZ R36, R23, R39, R36 ;  /* 0x0000002717247223 */ /* 0x000fe20000010024 */
[----:B------:R-:W-:Y:S02]  /*2f10*/  HADD2.F32 R4, -RZ, R4.H1_H1 ;  /* 0x30000004ff047230 */ /* 0x000fe40000004100 */
[----:B------:R-:W-:Y:S01]  /*2f20*/  FFMA.FTZ R21, R21, R7, R6 ;  /* 0x0000000715157223 */ /* 0x000fe20000010006 */
[----:B------:R-:W-:-:S02]  /*2f30*/  HADD2.F32 R20, -RZ, R27.H1_H1 ;  /* 0x3000001bff147230 */ /* 0x000fc40000004100 */
[----:B------:R-:W-:Y:S01]  /*2f40*/  FFMA.FTZ R38, R35, R39, R38 ;  /* 0x0000002723267223 */ /* 0x000fe20000010026 */
[----:B------:R-:W-:Y:S02]  /*2f50*/  HADD2.F32 R23, -RZ, R29.H0_H0 ;  /* 0x2000001dff177230 */ /* 0x000fe40000004100 */
[----:B------:R-:W-:Y:S02]  /*2f60*/  HADD2.F32 R25, -RZ, R31.H0_H0 ;  /* 0x2000001fff197230 */ /* 0x000fe40000004100 */
[----:B------:R-:W-:Y:S01]  /*2f70*/  FFMA.FTZ R21, R20, R4, R21 ;  /* 0x0000000414157223 */ /* 0x000fe20000010015 */
[----:B------:R-:W-:Y:S02]  /*2f80*/  HADD2.F32 R35, -RZ, R33.H0_H0 ;  /* 0x20000021ff237230 */ /* 0x000fe40000004100 */
[-C--:B------:R-:W-:Y:S01]  /*2f90*/  FFMA.FTZ R23, R23, R7.reuse, R40 ;  /* 0x0000000717177223 */ /* 0x080fe20000010028 */
        /* <DEDUP_REMOVED lines=42> */
.L_x_1670:
[----:B------:R-:W-:-:S05]  /*3240*/  MOV R5, UR17 ;  /* 0x0000001100057c02 */ /* 0x000fca0008000f00 */
        /* <DEDUP_REMOVED lines=25> */
[-C--:B------:R-:W-:Y:S01]  /*33e0*/  HFMA2 R28, R29, R8.reuse.H0_H0, -72, -72 ;  /* 0xd480d4801d1c7431 */ /* 0x080fe20000040008 */
[----:B------:R-:W-:Y:S01]  /*33f0*/  LOP3.LUT R7, R0, 0x64006400, RZ, 0xfc, !PT ;  /* 0x6400640000077812 */ /* 0x000fe200078efcff */
[----:B------:R-:W-:Y:S01]  /*3400*/  HADD2 R29, R30, -1032, -1032 ;  /* 0xe408e4081e1d7430 */ /* 0x000fe20000000000 */
[----:B------:R-:W-:Y:S01]  /*3410*/  LOP3.LUT R23, R23, 0x64006400, RZ, 0xfc, !PT ;  /* 0x6400640017177812 */ /* 0x000fe200078efcff */
[----:B------:R-:W-:Y:S01]  /*3420*/  HFMA2 R30, R31, R8.H0_H0, -72, -72 ;  /* 0xd480d4801f1e7431 */ /* 0x000fe20000040008 */
[----:B------:R-:W-:-:S02]  /*3430*/  LOP3.LUT R25, R25, 0x64006400, RZ, 0xfc, !PT ;  /* 0x6400640019197812 */ /* 0x000fc400078efcff */
        /* <DEDUP_REMOVED lines=114> */
.L_x_1672:
        /* <DEDUP_REMOVED lines=94> */
.L_x_1674:
        /* <DEDUP_REMOVED lines=91> */
.L_x_1673:
        /* <DEDUP_REMOVED lines=146> */
.L_x_1675:
        /* <DEDUP_REMOVED lines=94> */
.L_x_1677:
        /* <DEDUP_REMOVED lines=91> */
.L_x_1676:
        /* <DEDUP_REMOVED lines=62> */
[----:B------:R-:W-:Y:S02]  /*5f80*/  HADD2.F32 R38, -RZ, R33.H0_H0 ;  /* 0x20000021ff267230 */ /* 0x000fe40000004100 */
[----:B------:R-:W-:-:S02]  /*5f90*/  HADD2.F32 R42, -RZ, R8.H0_H0 ;  /* 0x20000008ff2a7230 */ /* 0x000fc40000004100 */
[--C-:B0-----:R-:W-:Y:S02]  /*5fa0*/  HADD2.F32 R5, -RZ, R6.reuse.H0_H0 ;  /* 0x20000006ff057230 */ /* 0x101fe40000004100 */
[----:B------:R-:W-:-:S03]  /*5fb0*/  HADD2.F32 R6, -RZ, R6.H1_H1 ;  /* 0x30000006ff067230 */ /* 0x000fc60000004100 */
[----:B------:R-:W-:Y:S01]  /*5fc0*/  FFMA.FTZ R0, R0, R5, RZ ;  /* 0x0000000500007223 */ /* 0x000fe200000100ff */
[C---:B------:R-:W-:Y:S01]  /*5fd0*/  FFMA.FTZ R43, R5.reuse, R40, RZ ;  /* 0x00000028052b7223 */ /* 0x040fe200000100ff */
[C---:B------:R-:W-:Y:S01]  /*5fe0*/  FFMA.FTZ R39, R5.reuse, R4, RZ ;  /* 0x0000000405277223 */ /* 0x040fe200000100ff */
[----:B------:R-:W-:Y:S01]  /*5ff0*/  FFMA.FTZ R45, R5, R38, RZ ;  /* 0x00000026052d7223 */ /* 0x000fe200000100ff */
[----:B------:R-:W-:Y:S01]  /*6000*/  FFMA.FTZ R41, R37, R6, R0 ;  /* 0x0000000625297223 */ /* 0x000fe20000010000 */
[----:B------:R-:W-:Y:S02]  /*6010*/  HADD2.F32 R0, -RZ, R32.H1_H1 ;  /* 0x30000020ff007230 */ /* 0x000fe40000004100 */
[----:B------:R-:W-:Y:S02]  /*6020*/  HADD2.F32 R5, -RZ, R31.H1_H1 ;  /* 0x3000001fff057230 */ /* 0x000fe40000004100 */
[----:B------:R-:W-:Y:S02]  /*6030*/  HADD2.F32 R4, -RZ, R33.H1_H1 ;  /* 0x30000021ff047230 */ /* 0x000fe40000004100 */
[----:B------:R-:W-:Y:S01]  /*6040*/  FFMA.FTZ R37, R6, R0, R39 ;  /* 0x0000000006257223 */ /* 0x000fe20000010027 */
[----:B------:R-:W-:-:S02]  /*6050*/  HADD2.F32 R38, -RZ, R27.H0_H0 ;  /* 0x2000001bff267230 */ /* 0x000fc40000004100 */
[C---:B------:R-:W-:Y:S01]  /*6060*/  FFMA.FTZ R5, R6.reuse, R5, R43 ;  /* 0x0000000506057223 */ /* 0x040fe2000001002b */
[----:B------:R-:W-:Y:S02]  /*6070*/  HADD2.F32 R0, -RZ, R28.H0_H0 ;  /* 0x2000001cff007230 */ /* 0x000fe40000004100 */
[----:B------:R-:W-:Y:S01]  /*6080*/  FFMA.FTZ R39, R6, R4, R45 ;  /* 0x0000000406277223 */ /* 0x000fe2000001002d */
[--C-:B------:R-:W-:Y:S02]  /*6090*/  HADD2.F32 R6, -RZ, R7.reuse.H0_H0 ;  /* 0x20000007ff067230 */ /* 0x100fe40000004100 */
        /* <DEDUP_REMOVED lines=9> */
[----:B------:R-:W-:Y:S02]  /*6130*/  HADD2.F32 R39, -RZ, R35.H0_H0 ;  /* 0x20000023ff277230 */ /* 0x000fe40000004100 */
[----:B------:R-:W-:Y:S01]  /*6140*/  FFMA.FTZ R5, R5, R7, R0 ;  /* 0x0000000705057223 */ /* 0x000fe20000010000 */
[----:B-1----:R-:W-:-:S02]  /*6150*/  HADD2.F32 R0, -RZ, R20.H0_H0 ;  /* 0x20000014ff007230 */ /* 0x002fc40000004100 */
[----:B------:R-:W-:Y:S01]  /*6160*/  FFMA.FTZ R37, R7, R37, R38 ;  /* 0x0000002507257223 */ /* 0x000fe20000010026 */
[----:B------:R-:W-:Y:S02]  /*6170*/  HADD2.F32 R38, -RZ, R34.H0_H0 ;  /* 0x20000022ff267230 */ /* 0x000fe40000004100 */
[----:B------:R-:W-:Y:S02]  /*6180*/  HADD2.F32 R20, -RZ, R20.H1_H1 ;  /* 0x30000014ff147230 */ /* 0x000fe40000004100 */
[----:B------:R-:W-:Y:S01]  /*6190*/  FFMA.FTZ R43, R0, R39, R37 ;  /* 0x00000027002b7223 */ /* 0x000fe20000010025 */
[----:B------:R-:W-:Y:S02]  /*61a0*/  HADD2.F32 R37, -RZ, R26.H1_H1 ;  /* 0x3000001aff257230 */ /* 0x000fe40000004100 */
[----:B------:R-:W-:Y:S01]  /*61b0*/  FFMA.FTZ R5, R38, R0, R5 ;  /* 0x0000000026057223 */ /* 0x000fe20000010005 */
[----:B------:R-:W-:Y:S02]  /*61c0*/  HADD2.F32 R38, -RZ, R34.H1_H1 ;  /* 0x30000022ff267230 */ /* 0x000fe40000004100 */
        /* <DEDUP_REMOVED lines=9> */
[----:B------:R-:W-:-:S02]  /*6260*/  HADD2.F32 R38, -RZ, R23.H0_H0 ;  /* 0x20000017ff267230 */ /* 0x000fc40000004100 */
[----:B------:R-:W-:Y:S01]  /*6270*/  FFMA.FTZ R5, R20, R41, R43 ;  /* 0x0000002914057223 */ /* 0x000fe2000001002b */
[C---:B------:R-:W-:Y:S01]  /*6280*/  FFMA.FTZ R7, R0.reuse, R42, R7 ;  /* 0x0000002a00077223 */ /* 0x040fe20000010007 */
[----:B------:R-:W-:Y:S01]  /*6290*/  FFMA.FTZ R37, R0, R40, R37 ;  /* 0x0000002800257223 */ /* 0x000fe20000010025 */
[----:B------:R-:W-:Y:S02]  /*62a0*/  HADD2.F32 R40, -RZ, R8.H1_H1 ;  /* 0x30000008ff287230 */ /* 0x000fe40000004100 */
[----:B------:R-:W-:Y:S01]  /*62b0*/  FFMA.FTZ R0, R4, R38, R5 ;  /* 0x0000002604007223 */ /* 0x000fe20000010005 */
[----:B------:R-:W-:Y:S02]  /*62c0*/  HADD2.F32 R38, -RZ, R36.H1_H1 ;  /* 0x30000024ff267230 */ /* 0x000fe40000004100 */
[----:B------:R-:W-:Y:S02]  /*62d0*/  HADD2.F32 R21, -RZ, R21.H1_H1 ;  /* 0x30000015ff157230 */ /* 0x000fe40000004100 */
[----:B------:R-:W-:Y:S01]  /*62e0*/  FFMA.FTZ R7, R20, R40, R7 ;  /* 0x0000002814077223 */ /* 0x000fe20000010007 */
[----:B------:R-:W-:-:S02]  /*62f0*/  HADD2.F32 R39, -RZ, R24.H1_H1 ;  /* 0x30000018ff277230 */ /* 0x000fc40000004100 */
[----:B------:R-:W-:Y:S01]  /*6300*/  FFMA.FTZ R41, R20, R38, R37 ;  /* 0x0000002614297223 */ /* 0x000fe20000010025 */
[----:B------:R-:W-:Y:S02]  /*6310*/  HADD2.F32 R37, -RZ, R23.H1_H1 ;  /* 0x30000017ff257230 */ /* 0x000fe40000004100 */
[--C-:B------:R-:W-:Y:S02]  /*6320*/  HADD2.F32 R5, -RZ, R22.reuse.H0_H0 ;  /* 0x20000016ff057230 */ /* 0x100fe40000004100 */
        /* <DEDUP_REMOVED lines=10> */
[----:B------:R-:W-:Y:S01]  /*63d0*/  FMUL.FTZ R6, R37, R6 ;  /* 0x0000000625067220 */ /* 0x000fe20000410000 */
[--C-:B------:R-:W-:Y:S02]  /*63e0*/  HADD2.F32 R20, -RZ, R3.reuse.H0_H0 ;  /* 0x20000003ff147230 */ /* 0x100fe40000004100 */
[----:B------:R-:W-:Y:S01]  /*63f0*/  FFMA.FTZ R4, R21, R4, R38 ;  /* 0x0000000415047223 */ /* 0x000fe20000010026 */
[----:B------:R-:W-:-:S02]  /*6400*/  HADD2.F32 R37, -RZ, R3.H1_H1 ;  /* 0x30000003ff257230 */ /* 0x000fc40000004100 */
[----:B------:R-:W-:Y:S01]  /*6410*/  FMUL.FTZ R0, R7, R0 ;  /* 0x0000000007007220 */ /* 0x000fe20000410000 */
[----:B------:R-:W-:Y:S01]  /*6420*/  F2FP.F16.F32.PACK_AB R6, RZ, R6 ;  /* 0x00000006ff06723e */ /* 0x000fe200000000ff */
[----:B------:R-:W-:Y:S01]  /*6430*/  FMUL.FTZ R5, R20, R5 ;  /* 0x0000000514057220 */ /* 0x000fe20000410000 */
        /* <DEDUP_REMOVED lines=8> */
.L_x_1678:
        /* <DEDUP_REMOVED lines=9> */
[----:B------:R-:W-:Y:S02]  /*6550*/  HADD2.F32 R21, -RZ, R32.H0_H0 ;  /* 0x20000020ff157230 */ /* 0x000fe40000004100 */
[----:B------:R-:W-:Y:S02]  /*6560*/  HADD2.F32 R37, -RZ, R33.H0_H0 ;  /* 0x20000021ff257230 */ /* 0x000fe40000004100 */
[----:B------:R-:W-:-:S02]  /*6570*/  HADD2.F32 R42, -RZ, R8.H0_H0 ;  /* 0x20000008ff2a7230 */ /* 0x000fc40000004100 */
        /* <DEDUP_REMOVED lines=8> */
[----:B------:R-:W-:Y:S02]  /*6600*/  HADD2.F32 R20, -RZ, R32.H1_H1 ;  /* 0x30000020ff147230 */ /* 0x000fe40000004100 */
        /* <DEDUP_REMOVED lines=20> */
[----:B-1----:R-:W-:-:S02]  /*6750*/  HADD2.F32 R0, -RZ, R6.H0_H0 ;  /* 0x20000006ff007230 */ /* 0x002fc40000004100 */
[----:B------:R-:W-:-:S03]  /*6760*/  HADD2.F32 R6, -RZ, R6.H1_H1 ;  /* 0x30000006ff067230 */ /* 0x000fc60000004100 */
[-C--:B------:R-:W-:Y:S01]  /*6770*/  FFMA.FTZ R21, R38, R0.reuse, R21 ;  /* 0x0000000026157223 */ /* 0x080fe20000010015 */
[----:B------:R-:W-:Y:S01]  /*6780*/  FFMA.FTZ R41, R40, R0, R37 ;  /* 0x0000000028297223 */ /* 0x000fe20000010025 */
[----:B------:R-:W-:Y:S02]  /*6790*/  HADD2.F32 R38, -RZ, R34.H1_H1 ;  /* 0x30000022ff267230 */ /* 0x000fe40000004100 */
[----:B------:R-:W-:Y:S02]  /*67a0*/  HADD2.F32 R40, -RZ, R35.H1_H1 ;  /* 0x30000023ff287230 */ /* 0x000fe40000004100 */
[----:B------:R-:W-:Y:S02]  /*67b0*/  HADD2.F32 R37, -RZ, R26.H1_H1 ;  /* 0x3000001aff257230 */ /* 0x000fe40000004100 */
[-C--:B------:R-:W-:Y:S01]  /*67c0*/  FFMA.FTZ R39, R38, R6.reuse, R21 ;  /* 0x0000000626277223 */ /* 0x080fe20000010015 */
[----:B------:R-:W-:Y:S02]  /*67d0*/  HADD2.F32 R38, -RZ, R24.H0_H0 ;  /* 0x20000018ff267230 */ /* 0x000fe40000004100 */
[----:B------:R-:W-:Y:S01]  /*67e0*/  FFMA.FTZ R21, R40, R6, R41 ;  /* 0x0000000628157223 */ /* 0x000fe20000010029 */
[----:B------:R-:W-:-:S02]  /*67f0*/  HADD2.F32 R41, -RZ, R25.H1_H1 ;  /* 0x30000019ff297230 */ /* 0x000fc40000004100 */
[-C--:B------:R-:W-:Y:S01]  /*6800*/  FFMA.FTZ R37, R37, R5.reuse, R4 ;  /* 0x0000000525257223 */ /* 0x080fe20000010004 */
[--C-:B------:R-:W-:Y:S02]  /*6810*/  HADD2.F32 R4, -RZ, R7.reuse.H0_H0 ;  /* 0x20000007ff047230 */ /* 0x100fe40000004100 */
[----:B------:R-:W-:Y:S02]  /*6820*/  HADD2.F32 R40, -RZ, R36.H0_H0 ;  /* 0x20000024ff287230 */ /* 0x000fe40000004100 */
[----:B------:R-:W-:Y:S01]  /*6830*/  FFMA.FTZ R5, R41, R5, R20 ;  /* 0x0000000529057223 */ /* 0x000fe20000010014 */
[----:B------:R-:W-:Y:S02]  /*6840*/  HADD2.F32 R7, -RZ, R7.H1_H1 ;  /* 0x30000007ff077230 */ /* 0x000fe40000004100 */
[----:B------:R-:W-:Y:S01]  /*6850*/  FFMA.FTZ R20, R38, R4, R39 ;  /* 0x0000000426147223 */ /* 0x000fe20000010027 */
[----:B------:R-:W-:Y:S02]  /*6860*/  HADD2.F32 R38, -RZ, R23.H0_H0 ;  /* 0x20000017ff267230 */ /* 0x000fe40000004100 */
[-C--:B------:R-:W-:Y:S01]  /*6870*/  FFMA.FTZ R37, R40, R0.reuse, R37 ;  /* 0x0000000028257223 */ /* 0x080fe20000010025 */
[----:B------:R-:W-:Y:S01]  /*6880*/  FFMA.FTZ R5, R42, R0, R5 ;  /* 0x000000002a057223 */ /* 0x000fe20000010005 */
[----:B------:R-:W-:-:S02]  /*6890*/  HADD2.F32 R40, -RZ, R8.H1_H1 ;  /* 0x30000008ff287230 */ /* 0x000fc40000004100 */
[----:B------:R-:W-:Y:S01]  /*68a0*/  FFMA.FTZ R0, R38, R4, R21 ;  /* 0x0000000426007223 */ /* 0x000fe20000010015 */
[----:B------:R-:W-:Y:S02]  /*68b0*/  HADD2.F32 R38, -RZ, R36.H1_H1 ;  /* 0x30000024ff267230 */ /* 0x000fe40000004100 */
[----:B------:R-:W-:Y:S02]  /*68c0*/  HADD2.F32 R39, -RZ, R24.H1_H1 ;  /* 0x30000018ff277230 */ /* 0x000fe40000004100 */
        /* <DEDUP_REMOVED lines=9> */
[--C-:B------:R-:W-:Y:S02]  /*6960*/  HADD2.F32 R21, -RZ, R2.reuse.H0_H0 ;  /* 0x20000002ff157230 */ /* 0x100fe40000004100 */
[----:B------:R-:W-:Y:S01]  /*6970*/  FFMA.FTZ R4, R6, R4, R5 ;  /* 0x0000000406047223 */ /* 0x000fe20000010005 */
[----:B------:R-:W-:Y:S02]  /*6980*/  HADD2.F32 R37, -RZ, R29.H1_H1 ;  /* 0x3000001dff257230 */ /* 0x000fe40000004100 */
[----:B------:R-:W-:Y:S01]  /*6990*/  FFMA.FTZ R38, R39, R7, R38 ;  /* 0x0000000727267223 */ /* 0x000fe20000010026 */
[----:B------:R-:W-:-:S02]  /*69a0*/  HADD2.F32 R5, -RZ, R2.H1_H1 ;  /* 0x30000002ff057230 */ /* 0x000fc40000004100 */
[----:B------:R-:W-:Y:S01]  /*69b0*/  FMUL.FTZ R20, R21, R20 ;  /* 0x0000001415147220 */ /* 0x000fe20000410000 */
[--C-:B------:R-:W-:Y:S02]  /*69c0*/  HADD2.F32 R21, -RZ, R3.reuse.H0_H0 ;  /* 0x20000003ff157230 */ /* 0x100fe40000004100 */
[----:B------:R-:W-:Y:S01]  /*69d0*/  FFMA.FTZ R4, R37, R7, R4 ;  /* 0x0000000725047223 */ /* 0x000fe20000010004 */
[----:B------:R-:W-:Y:S02]  /*69e0*/  HADD2.F32 R39, -RZ, R3.H1_H1 ;  /* 0x30000003ff277230 */ /* 0x000fe40000004100 */
[----:B------:R-:W-:Y:S01]  /*69f0*/  FMUL.FTZ R0, R5, R0 ;  /* 0x0000000005007220 */ /* 0x000fe20000410000 */
[----:B------:R-:W-:Y:S01]  /*6a00*/  F2FP.F16.F32.PACK_AB R20, RZ, R20 ;  /* 0x00000014ff14723e */ /* 0x000fe200000000ff */
[----:B------:R-:W-:Y:S01]  /*6a10*/  FMUL.FTZ R38, R21, R38 ;  /* 0x0000002615267220 */ /* 0x000fe20000410000 */
        /* <DEDUP_REMOVED lines=8> */
.L_x_1680:
[----:B------:R-:W-:Y:S05]  /*6aa0*/  BRA.U UP0, `(.L_x_1679) ;  /* 0x0000000500687547 */ /* 0x000fea000b800000 */
[----:B------:R-:W0:Y:S01]  /*6ab0*/  LDS.64 R4, [UR8+0x90] ;  /* 0x00009008ff047984 */ /* 0x000e220008000a00 */
[--C-:B------:R-:W-:Y:S02]  /*6ac0*/  HADD2.F32 R0, -RZ, R30.reuse.H0_H0 ;  /* 0x2000001eff007230 */ /* 0x100fe40000004100 */
[----:B------:R-:W-:Y:S01]  /*6ad0*/  HADD2.F32 R41, -RZ, R30.H1_H1 ;  /* 0x3000001eff297230 */ /* 0x000fe20000004100 */
[----:B------:R-:W1:Y:S01]  /*6ae0*/  LDS.64 R6, [UR8+0x98] ;  /* 0x00009808ff067984 */ /* 0x000e620008000a00 */
[----:B------:R-:W-:Y:S02]  /*6af0*/  HADD2.F32 R20, -RZ, R33.H0_H0 ;  /* 0x20000021ff147230 */ /* 0x000fe40000004100 */
[----:B------:R-:W-:Y:S02]  /*6b00*/  HADD2.F32 R30, -RZ, R32.H1_H1 ;  /* 0x30000020ff1e7230 */ /* 0x000fe40000004100 */
[--C-:B0-----:R-:W-:Y:S02]  /*6b10*/  HADD2.F32 R21, -RZ, R4.reuse.H0_H0 ;  /* 0x20000004ff157230 */ /* 0x101fe40000004100 */
[----:B------:R-:W-:-:S02]  /*6b20*/  HADD2.F32 R38, -RZ, R4.H1_H1 ;  /* 0x30000004ff267230 */ /* 0x000fc40000004100 */
[----:B------:R-:W-:Y:S02]  /*6b30*/  HADD2.F32 R4, -RZ, R31.H0_H0 ;  /* 0x2000001fff047230 */ /* 0x000fe40000004100 */
[-C--:B------:R-:W-:Y:S01]  /*6b40*/  FFMA.FTZ R0, R0, R21.reuse, RZ ;  /* 0x0000001500007223 */ /* 0x080fe200000100ff */
[--C-:B------:R-:W-:Y:S02]  /*6b50*/  HADD2.F32 R37, -RZ, R5.reuse.H0_H0 ;  /* 0x20000005ff257230 */ /* 0x100fe40000004100 */
[----:B------:R-:W-:Y:S02]  /*6b60*/  HADD2.F32 R39, -RZ, R5.H1_H1 ;  /* 0x30000005ff277230 */ /* 0x000fe40000004100 */
[----:B------:R-:W-:Y:S01]  /*6b70*/  FFMA.FTZ R4, R4, R21, RZ ;  /* 0x0000001504047223 */ /* 0x000fe200000100ff */
[----:B------:R-:W-:Y:S02]  /*6b80*/  HADD2.F32 R31, -RZ, R31.H1_H1 ;  /* 0x3000001fff1f7230 */ /* 0x000fe40000004100 */
[----:B------:R-:W-:Y:S01]  /*6b90*/  FFMA.FTZ R0, R41, R38, R0 ;  /* 0x0000002629007223 */ /* 0x000fe20000010000 */
[----:B------:R-:W-:-:S02]  /*6ba0*/  HADD2.F32 R5, -RZ, R32.H0_H0 ;  /* 0x20000020ff057230 */ /* 0x000fc40000004100 */
[----:B------:R-:W-:Y:S02]  /*6bb0*/  HADD2.F32 R41, -RZ, R26.H0_H0 ;  /* 0x2000001aff297230 */ /* 0x000fe40000004100 */
[-C--:B------:R-:W-:Y:S01]  /*6bc0*/  FFMA.FTZ R4, R31, R38.reuse, R4 ;  /* 0x000000261f047223 */ /* 0x080fe20000010004 */
[----:B------:R-:W-:Y:S02]  /*6bd0*/  HADD2.F32 R31, -RZ, R28.H0_H0 ;  /* 0x2000001cff1f7230 */ /* 0x000fe40000004100 */
[-C--:B------:R-:W-:Y:S01]  /*6be0*/  FFMA.FTZ R5, R5, R21.reuse, RZ ;  /* 0x0000001505057223 */ /* 0x080fe200000100ff */
[----:B------:R-:W-:Y:S01]  /*6bf0*/  FFMA.FTZ R21, R20, R21, RZ ;  /* 0x0000001514157223 */ /* 0x000fe200000100ff */
[----:B------:R-:W-:Y:S02]  /*6c00*/  HADD2.F32 R20, -RZ, R33.H1_H1 ;  /* 0x30000021ff147230 */ /* 0x000fe40000004100 */
[----:B------:R-:W-:Y:S01]  /*6c10*/  FFMA.FTZ R0, R31, R37, R0 ;  /* 0x000000251f007223 */ /* 0x000fe20000010000 */
        /* <DEDUP_REMOVED lines=67> */
.L_x_1679:
[----:B------:R-:W-:Y:S01]  /*7050*/  UIADD3 UR10, UP1, UPT, UR10, 0x80, URZ ;  /* 0x000000800a0a7890 */ /* 0x000fe2000ff3e0ff */
[----:B------:R-:W-:Y:S01]  /*7060*/  MOV R5, UR17 ;  /* 0x0000001100057c02 */ /* 0x000fe20008000f00 */
[----:B------:R-:W-:Y:S02]  /*7070*/  UIADD3 UR9, UPT, UPT, UR9, 0x20, URZ ;  /* 0x0000002009097890 */ /* 0x000fe4000fffe0ff */
[----:B------:R-:W-:Y:S02]  /*7080*/  UIADD3.X UR11, UPT, UPT, URZ, UR11, URZ, UP1, !UPT ;  /* 0x0000000bff0b7290 */ /* 0x000fe40008ffe4ff */
[----:B------:R-:W-:Y:S01]  /*7090*/  UISETP.GE.AND UP1, UPT, UR9, UR15, UPT ;  /* 0x0000000f0900728c */ /* 0x000fe2000bf26270 */
[----:B------:R-:W-:Y:S01]  /*70a0*/  IMAD.WIDE R18, R5, 0x4, R18 ;  /* 0x0000000405127825 */ /* 0x000fe200078e0212 */
[----:B------:R-:W-:Y:S02]  /*70b0*/  UIADD3 UR8, UPT, UPT, UR8, 0x40, URZ ;  /* 0x0000004008087890 */ /* 0x000fe4000fffe0ff */
[----:B------:R-:W-:-:S02]  /*70c0*/  MOV R6, R18 ;  /* 0x0000001200067202 */ /* 0x000fc40000000f00 */
[----:B------:R-:W-:-:S03]  /*70d0*/  MOV R7, R19 ;  /* 0x0000001300077202 */ /* 0x000fc60000000f00 */
[----:B------:R-:W-:Y:S05]  /*70e0*/  BRA.U !UP1, `(.L_x_1681) ;  /* 0xffffffa909d47547 */ /* 0x000fea000b83ffff */
.L_x_1668:
[----:B------:R-:W0:Y:S01]  /*70f0*/  LDC.64 R4, c[0x0][0x3a0] ;  /* 0x0000e800ff047b82 */ /* 0x000e220000000a00 */
[----:B------:R-:W-:-:S05]  /*7100*/  MOV R0, UR26 ;  /* 0x0000001a00007c02 */ /* 0x000fca0008000f00 */
        /* <DEDUP_REMOVED lines=8> */
[----:B-----5:R-:W-:-:S07]  /*7190*/  MOV R0, R2 ;  /* 0x0000000200007202 */ /* 0x020fce0000000f00 */
.L_x_1685:
[----:B------:R-:W0:Y:S02]  /*71a0*/  LDS R2, [R0] ;  /* 0x0000000000027984 */ /* 0x000e240000000800 */
[----:B0-----:R-:W-:-:S05]  /*71b0*/  HFMA2 R3, R2, 1, 1, R16 ;  /* 0x3c003c0002037831 */ /* 0x001fca0000000010 */
[----:B------:R-:W0:Y:S02]  /*71c0*/  ATOMS.CAST.SPIN P0, [R0], R2, R3 ;  /* 0x000000020000758d */ /* 0x000e240001800003 */
[----:B0-----:R-:W-:Y:S05]  /*71d0*/  @!P0 BRA `(.L_x_1685) ;  /* 0xfffffffc00f08947 */ /* 0x001fea000383ffff */
[----:B------:R-:W-:Y:S05]  /*71e0*/  BRA `(.L_x_1683) ;  /* 0x00000000000c7947 */ /* 0x000fea0003800000 */
.L_x_1684:
[----:B------:R-:W2:Y:S02]  /*71f0*/  LD.E R0, desc[UR22][R4.64] ;  /* 0x0000001604007980 */ /* 0x000ea4000c101900 */
[----:B--2--5:R-:W-:-:S05]  /*7200*/  IADD3 R3, PT, PT, R16, R0, RZ ;  /* 0x0000000010037210 */ /* 0x024fca0007ffe0ff */
[----:B------:R0:W-:Y:S02]  /*7210*/  ST.E desc[UR22][R4.64], R3 ;  /* 0x0000000304007985 */ /* 0x0001e4000c101916 */
.L_x_1683:
[----:B------:R-:W-:Y:S05]  /*7220*/  BSYNC.RECONVERGENT B0 ;  /* 0x0000000000007941 */ /* 0x000fea0003800200 */
.L_x_1682:
[----:B------:R1:W-:Y:S01]  /*7230*/  ATOM.E.ADD.F16x2.RN.STRONG.GPU P0, RZ, desc[UR22][R4.64+0x4], R15 ;  /* 0x8000040f04ff79a2 */ /* 0x0003e2000c10e116 */
[----:B------:R-:W-:Y:S04]  /*7240*/  BSSY.RECONVERGENT B0, `(.L_x_1686) ;  /* 0x000000e000007945 */ /* 0x000fe80003800200 */
[----:B-1----:R-:W-:Y:S05]  /*7250*/  @P0 BRA `(.L_x_1687) ;  /* 0x0000000000300947 */ /* 0x002fea0003800000 */
[----:B------:R-:W1:Y:S02]  /*7260*/  QSPC.E.S P0, RZ, [R4+0x4] ;  /* 0x0000040004ff73aa */ /* 0x000e640000000500 */
[----:B-1----:R-:W-:Y:S05]  /*7270*/  @!P0 BRA `(.L_x_1688) ;  /* 0x00000000001c8947 */ /* 0x002fea0003800000 */
[----:B------:R-:W-:-:S04]  /*7280*/  MOV R2, R4 ;  /* 0x0000000400027202 */ /* 0x000fc80000000f00 */
[----:B-----5:R-:W-:-:S07]  /*7290*/  MOV R0, R2 ;  /* 0x0000000200007202 */ /* 0x020fce0000000f00 */
.L_x_1689:
[----:B------:R-:W0:Y:S02]  /*72a0*/  LDS R2, [R0+0x4] ;  /* 0x0000040000027984 */ /* 0x000e240000000800 */
[----:B0-----:R-:W-:-:S05]  /*72b0*/  HADD2 R3, R2, R15 ;  /* 0x0000000f02037230 */ /* 0x001fca0000000000 */
[----:B------:R-:W0:Y:S02]  /*72c0*/  ATOMS.CAST.SPIN P0, [R0+0x4], R2, R3 ;  /* 0x000004020000758d */ /* 0x000e240001800003 */
[----:B0-----:R-:W-:Y:S05]  /*72d0*/  @!P0 BRA `(.L_x_1689) ;  /* 0xfffffffc00f08947 */ /* 0x001fea000383ffff */
[----:B------:R-:W-:Y:S05]  /*72e0*/  BRA `(.L_x_1687) ;  /* 0x00000000000c7947 */ /* 0x000fea0003800000 */
.L_x_1688:
[----:B------:R-:W0:Y:S02]  /*72f0*/  LD.E R0, desc[UR22][R4.64+0x4] ;  /* 0x0000041604007980 */ /* 0x000e24000c101900 */
[----:B0----5:R-:W-:-:S05]  /*7300*/  IADD3 R3, PT, PT, R15, R0, RZ ;  /* 0x000000000f037210 */ /* 0x021fca0007ffe0ff */
[----:B------:R1:W-:Y:S02]  /*7310*/  ST.E desc[UR22][R4.64+0x4], R3 ;  /* 0x0000040304007985 */ /* 0x0003e4000c101916 */
.L_x_1687:
[----:B------:R-:W-:Y:S05]  /*7320*/  BSYNC.RECONVERGENT B0 ;  /* 0x0000000000007941 */ /* 0x000fea0003800200 */
.L_x_1686:
[----:B------:R-:W-:Y:S05]  /*7330*/  @!P1 EXIT ;  /* 0x000000000000994d */ /* 0x000fea0003800000 */
[----:B01---5:R-:W-:-:S05]  /*7340*/  MOV R3, UR17 ;  /* 0x0000001100037c02 */ /* 0x023fca0008000f00 */
        /* <DEDUP_REMOVED lines=8> */
.L_x_1693:
[----:B------:R-:W0:Y:S02]  /*73d0*/  LDS R2, [R0] ;  /* 0x0000000000027984 */ /* 0x000e240000000800 */
[----:B0-----:R-:W-:-:S05]  /*73e0*/  HFMA2 R3, R2, 1, 1, R17 ;  /* 0x3c003c0002037831 */ /* 0x001fca0000000011 */
[----:B------:R-:W0:Y:S02]  /*73f0*/  ATOMS.CAST.SPIN P0, [R0], R2, R3 ;  /* 0x000000020000758d */ /* 0x000e240001800003 */
[----:B0-----:R-:W-:Y:S05]  /*7400*/  @!P0 BRA `(.L_x_1693) ;  /* 0xfffffffc00f08947 */ /* 0x001fea000383ffff */
[----:B------:R-:W-:Y:S05]  /*7410*/  BRA `(.L_x_1691) ;  /* 0x00000000000c7947 */ /* 0x000fea0003800000 */
.L_x_1692:
[----:B------:R-:W2:Y:S02]  /*7420*/  LD.E R0, desc[UR22][R4.64] ;  /* 0x0000001604007980 */ /* 0x000ea4000c101900 */
[----:B--2---:R-:W-:-:S05]  /*7430*/  IADD3 R3, PT, PT, R17, R0, RZ ;  /* 0x0000000011037210 */ /* 0x004fca0007ffe0ff */
[----:B------:R0:W-:Y:S02]  /*7440*/  ST.E desc[UR22][R4.64], R3 ;  /* 0x0000000304007985 */ /* 0x0001e4000c101916 */
.L_x_1691:
[----:B------:R-:W-:Y:S05]  /*7450*/  BSYNC.RECONVERGENT B0 ;  /* 0x0000000000007941 */ /* 0x000fea0003800200 */
.L_x_1690:
[----:B------:R1:W-:Y:S01]  /*7460*/  ATOM.E.ADD.F16x2.RN.STRONG.GPU P0, RZ, desc[UR22][R4.64+0x4], R14 ;  /* 0x8000040e04ff79a2 */ /* 0x0003e2000c10e116 */
[----:B------:R-:W-:Y:S04]  /*7470*/  BSSY.RECONVERGENT B0, `(.L_x_1694) ;  /* 0x000000e000007945 */ /* 0x000fe80003800200 */
[----:B-1----:R-:W-:Y:S05]  /*7480*/  @P0 BRA `(.L_x_1695) ;  /* 0x0000000000300947 */ /* 0x002fea0003800000 */
[----:B------:R-:W1:Y:S02]  /*7490*/  QSPC.E.S P0, RZ, [R4+0x4] ;  /* 0x0000040004ff73aa */ /* 0x000e640000000500 */
[----:B-1----:R-:W-:Y:S05]  /*74a0*/  @!P0 BRA `(.L_x_1696) ;  /* 0x00000000001c8947 */ /* 0x002fea0003800000 */
[----:B------:R-:W-:-:S04]  /*74b0*/  MOV R2, R4 ;  /* 0x0000000400027202 */ /* 0x000fc80000000f00 */
[----:B------:R-:W-:-:S07]  /*74c0*/  MOV R0, R2 ;  /* 0x0000000200007202 */ /* 0x000fce0000000f00 */
.L_x_1697:
[----:B------:R-:W0:Y:S02]  /*74d0*/  LDS R2, [R0+0x4] ;  /* 0x0000040000027984 */ /* 0x000e240000000800 */
[----:B0-----:R-:W-:-:S05]  /*74e0*/  HADD2 R3, R2, R14 ;  /* 0x0000000e02037230 */ /* 0x001fca0000000000 */
[----:B------:R-:W0:Y:S02]  /*74f0*/  ATOMS.CAST.SPIN P0, [R0+0x4], R2, R3 ;  /* 0x000004020000758d */ /* 0x000e240001800003 */
[----:B0-----:R-:W-:Y:S05]  /*7500*/  @!P0 BRA `(.L_x_1697) ;  /* 0xfffffffc00f08947 */ /* 0x001fea000383ffff */
[----:B------:R-:W-:Y:S05]  /*7510*/  BRA `(.L_x_1695) ;  /* 0x00000000000c7947 */ /* 0x000fea0003800000 */
.L_x_1696:
[----:B------:R-:W0:Y:S02]  /*7520*/  LD.E R0, desc[UR22][R4.64+0x4] ;  /* 0x0000041604007980 */ /* 0x000e24000c101900 */
[----:B0-----:R-:W-:-:S05]  /*7530*/  IADD3 R3, PT, PT, R14, R0, RZ ;  /* 0x000000000e037210 */ /* 0x001fca0007ffe0ff */
[----:B------:R1:W-:Y:S02]  /*7540*/  ST.E desc[UR22][R4.64+0x4], R3 ;  /* 0x0000040304007985 */ /* 0x0003e4000c101916 */
.L_x_1695:
[----:B------:R-:W-:Y:S05]  /*7550*/  BSYNC.RECONVERGENT B0 ;  /* 0x0000000000007941 */ /* 0x000fea0003800200 */
.L_x_1694:
        /* <DEDUP_REMOVED lines=12> */
.L_x_1701:
[----:B------:R-:W0:Y:S02]  /*7620*/  LDS R2, [R0] ;  /* 0x0000000000027984 */ /* 0x000e240000000800 */
[----:B0-----:R-:W-:-:S05]  /*7630*/  HFMA2 R3, R2, 1, 1, R13 ;  /* 0x3c003c0002037831 */ /* 0x001fca000000000d */
[----:B------:R-:W0:Y:S02]  /*7640*/  ATOMS.CAST.SPIN P0, [R0], R2, R3 ;  /* 0x000000020000758d */ /* 0x000e240001800003 */
[----:B0-----:R-:W-:Y:S05]  /*7650*/  @!P0 BRA `(.L_x_1701) ;  /* 0xfffffffc00f08947 */ /* 0x001fea000383ffff */
[----:B------:R-:W-:Y:S05]  /*7660*/  BRA `(.L_x_1699) ;  /* 0x00000000000c7947 */ /* 0x000fea0003800000 */
.L_x_1700:
[----:B------:R-:W2:Y:S02]  /*7670*/  LD.E R0, desc[UR22][R4.64] ;  /* 0x0000001604007980 */ /* 0x000ea4000c101900 */
[----:B--2---:R-:W-:-:S05]  /*7680*/  IADD3 R3, PT, PT, R13, R0, RZ ;  /* 0x000000000d037210 */ /* 0x004fca0007ffe0ff */
[----:B------:R0:W-:Y:S02]  /*7690*/  ST.E desc[UR22][R4.64], R3 ;  /* 0x0000000304007985 */ /* 0x0001e4000c101916 */
.L_x_1699:
[----:B------:R-:W-:Y:S05]  /*76a0*/  BSYNC.RECONVERGENT B0 ;  /* 0x0000000000007941 */ /* 0x000fea0003800200 */
.L_x_1698:
[----:B------:R1:W-:Y:S02]  /*76b0*/  ATOM.E.ADD.F16x2.RN.STRONG.GPU P0, RZ, desc[UR22][R4.64+0x4], R12 ;  /* 0x8000040c04ff79a2 */ /* 0x0003e4000c10e116 */
[----:B-1----:R-:W-:Y:S05]  /*76c0*/  @P0 EXIT ;  /* 0x000000000000094d */ /* 0x002fea0003800000 */
[----:B------:R-:W1:Y:S02]  /*76d0*/  QSPC.E.S P0, RZ, [R4+0x4] ;  /* 0x0000040004ff73aa */ /* 0x000e640000000500 */
[----:B-1----:R-:W-:Y:S05]  /*76e0*/  @!P0 BRA `(.L_x_1702) ;  /* 0x00000000001c8947 */ /* 0x002fea0003800000 */
[----:B------:R-:W-:-:S04]  /*76f0*/  MOV R2, R4 ;  /* 0x0000000400027202 */ /* 0x000fc80000000f00 */
[----:B------:R-:W-:-:S07]  /*7700*/  MOV R0, R2 ;  /* 0x0000000200007202 */ /* 0x000fce0000000f00 */
.L_x_1703:
[----:B------:R-:W0:Y:S02]  /*7710*/  LDS R2, [R0+0x4] ;  /* 0x0000040000027984 */ /* 0x000e240000000800 */
[----:B0-----:R-:W-:-:S05]  /*7720*/  HADD2 R3, R2, R12 ;  /* 0x0000000c02037230 */ /* 0x001fca0000000000 */
[----:B------:R-:W0:Y:S02]  /*7730*/  ATOMS.CAST.SPIN P0, [R0+0x4], R2, R3 ;  /* 0x000004020000758d */ /* 0x000e240001800003 */
[----:B0-----:R-:W-:Y:S05]  /*7740*/  @!P0 BRA `(.L_x_1703) ;  /* 0xfffffffc00f08947 */ /* 0x001fea000383ffff */
[----:B------:R-:W-:Y:S05]  /*7750*/  EXIT ;  /* 0x000000000000794d */ /* 0x000fea0003800000 */
.L_x_1702:
[----:B------:R-:W0:Y:S02]  /*7760*/  LD.E R0, desc[UR22][R4.64+0x4] ;  /* 0x0000041604007980 */ /* 0x000e24000c101900 */
[----:B0-----:R-:W-:-:S05]  /*7770*/  IADD3 R3, PT, PT, R12, R0, RZ ;  /* 0x000000000c037210 */ /* 0x001fca0007ffe0ff */
[----:B------:R-:W-:Y:S01]  /*7780*/  ST.E desc[UR22][R4.64+0x4], R3 ;  /* 0x0000040304007985 */ /* 0x000fe2000c101916 */
[----:B------:R-:W-:Y:S05]  /*7790*/  EXIT ;  /* 0x000000000000794d */ /* 0x000fea0003800000 */
.L_x_1704:
        /* <DEDUP_REMOVED lines=14> */
.L_x_3937:


//--------------------- .text._Z23gemm_half_q_half_kernelILi3ELi12ELb1ELb0ELi64EEvPK6__halfPKjS4_S2_PS0_iiiiPKtS7_iiiiiibS2_i --------------------------
	.section	.text._Z23gemm_half_q_half_kernelILi3ELi12ELb1ELb0ELi64EEvPK6__halfPKjS4_S2_PS0_iiiiPKtS7_iiiiiibS2_i,"ax",@progbits
	.align	128
        .global         _Z23gemm_half_q_half_kernelILi3ELi12ELb1ELb0ELi64EEvPK6__halfPKjS4_S2_PS0_iiiiPKtS7_iiiiiibS2_i
        .type           _Z23gemm_half_q_half_kernelILi3ELi12ELb1ELb0ELi64EEvPK6__halfPKjS4_S2_PS0_iiiiPKtS7_iiiiiibS2_i,@function
        .size           _Z23gemm_half_q_half_kernelILi3ELi12ELb1ELb0ELi64EEvPK6__halfPKjS4_S2_PS0_iiiiPKtS7_iiiiiibS2_i,(.L_x_3938 - _Z23gemm_half_q_half_kernelILi3ELi12ELb1ELb0ELi64EEvPK6__halfPKjS4_S2_PS0_iiiiPKtS7_iiiiiibS2_i)
        .other          _Z23gemm_half_q_half_kernelILi3ELi12ELb1ELb0ELi64EEvPK6__halfPKjS4_S2_PS0_iiiiPKtS7_iiiiiibS2_i,@"STO_CUDA_ENTRY STV_DEFAULT"
_Z23gemm_half_q_half_kernelILi3ELi12ELb1ELb0ELi64EEvPK6__halfPKjS4_S2_PS0_iiiiPKtS7_iiiiiibS2_i:
.text._Z23gemm_half_q_half_kernelILi3ELi12ELb1ELb0ELi64EEvPK6__halfPKjS4_S2_PS0_iiiiPKtS7_iiiiiibS2_i:
[----:B------:R-:W0:Y:S01]  /*0000*/  LDC R1, c[0x0][0x37c] ;  /* 0x0000df00ff017b82 */ /* 0x000e220000000800 */
[----:B------:R-:W1:Y:S07]  /*0010*/  S2R R3, SR_CTAID.Y ;  /* 0x0000000000037919 */ /* 0x000e6e0000002600 */
[----:B------:R-:W1:Y:S01]  /*0020*/  LDC R10, c[0x0][0x3a8] ;  /* 0x0000ea00ff0a7b82 */ /* 0x000e620000000800 */
[----:B0-----:R-:W-:Y:S01]  /*0030*/  IADD3 R1, PT, PT, R1, -0x10, RZ ;  /* 0xfffffff001017810 */ /* 0x001fe20007ffe0ff */
[----:B-1----:R-:W-:-:S05]  /*0040*/  IMAD R10, R3, -0x3, R10 ;  /* 0xfffffffd030a7824 */ /* 0x002fca00078e020a */
        /* <DEDUP_REMOVED lines=25> */
.L_x_1705:
        /* <DEDUP_REMOVED lines=22> */
[----:B------:R-:W-:-:S04]  /*0340*/  LEA R13, R8, R8, 0x1 ;  /* 0x00000008080d7211 */ /* 0x000fc800078e08ff */
        /* <DEDUP_REMOVED lines=11> */
[----:B-1----:R-:W-:-:S09]  /*0400*/  IADD3 R11, PT, PT, R13, R4, RZ ;  /* 0x000000040d0b7210 */ /* 0x002fd20007ffe0ff */
[----:B------:R-:W-:Y:S05]  /*0410*/  @P1 BRA `(.L_x_1709) ;  /* 0x0000000000ec1947 */ /* 0x000fea0003800000 */
[----:B------:R-:W-:Y:S02]  /*0420*/  IADD3 R8, PT, PT, RZ, -R18, RZ ;  /* 0x80000012ff087210 */ /* 0x000fe40007ffe0ff */
[----:B------:R-:W-:Y:S02]  /*0430*/  PLOP3.LUT P1, PT, PT, PT, PT, 0x80, 0x8 ;  /* 0x000000000008781c */ /* 0x000fe40003f2f070 */
[----:B------:R-:W-:-:S13]  /*0440*/  ISETP.GT.AND P2, PT, R8, 0x3, PT ;  /* 0x000000030800780c */ /* 0x000fda0003f44270 */
[----:B------:R-:W-:Y:S05]  /*0450*/  @!P2 BRA `(.L_x_1710) ;  /* 0x000000000084a947 */ /* 0x000fea0003800000 */
[----:B------:R-:W-:-:S13]  /*0460*/  PLOP3.LUT P1, PT, PT, PT, PT, 0x8, 0x80 ;  /* 0x000000000080781c */ /* 0x000fda0003f2e170 */
.L_x_1711:
        /* <DEDUP_REMOVED lines=32> */
.L_x_1710:
        /* <DEDUP_REMOVED lines=20> */
.L_x_1712:
[----:B------:R-:W-:-:S13]  /*07b0*/  ISETP.EQ.AND P2, PT, R18, RZ, PT ;  /* 0x000000ff1200720c */ /* 0x000fda0003f42270 */
[----:B------:R-:W-:Y:S05]  /*07c0*/  @!P1 BRA P2, `(.L_x_1707) ;  /* 0x0000000400789947 */ /* 0x000fea0001000000 */
.L_x_1709:
        /* <DEDUP_REMOVED lines=12> */
.L_x_1708:
[----:B------:R-:W-:-:S04]  /*0890*/  LEA R8, P1, R24, UR8, 0x1 ;  /* 0x0000000818087c11 */ /* 0x000fc8000f8208ff */
[----:B------:R-:W-:Y:S02]  /*08a0*/  LEA.HI.X R9, R24, UR9, RZ, 0x1, P1 ;  /* 0x0000000918097c11 */ /* 0x000fe400088f0cff */
[----:B------:R-:W-:Y:S01]  /*08b0*/  IADD3 R18, PT, PT, RZ, -R7, RZ ;  /* 0x80000007ff127210 */ /* 0x000fe20007ffe0ff */
[----:B------:R-:W-:Y:S01]  /*08c0*/  IMAD R19, R3, R4, RZ ;  /* 0x0000000403137224 */ /* 0x000fe200078e02ff */
        /* <DEDUP_REMOVED lines=12> */
.L_x_1715:
        /* <DEDUP_REMOVED lines=32> */
.L_x_1714:
        /* <DEDUP_REMOVED lines=21> */
.L_x_1716:
[----:B------:R-:W-:-:S13]  /*0ce0*/  ISETP.NE.OR P1, PT, R18, RZ, P1 ;  /* 0x000000ff1200720c */ /* 0x000fda0000f25670 */
[----:B------:R-:W-:Y:S05]  /*0cf0*/  @!P1 BRA `(.L_x_1707) ;  /* 0x00000000002c9947 */ /* 0x000fea0003800000 */
.L_x_1713:
[----:B-----5:R-:W-:-:S04]  /*0d00*/  IADD3 R9, P1, PT, R24, R19, RZ ;  /* 0x0000001318097210 */ /* 0x020fc80007f3e0ff */
[----:B------:R-:W-:Y:S02]  /*0d10*/  LEA.HI.X.SX32 R12, R19, RZ, 0x1, P1 ;  /* 0x000000ff130c7211 */ /* 0x000fe400008f0eff */
[----:B0-----:R-:W-:-:S04]  /*0d20*/  LEA R8, P1, R9, UR8, 0x1 ;  /* 0x0000000809087c11 */ /* 0x001fc8000f8208ff */
        /* <DEDUP_REMOVED lines=8> */
.L_x_1707:
[----:B0-----:R-:W-:Y:S05]  /*0db0*/  BSYNC.RECONVERGENT B0 ;  /* 0x0000000000007941 */ /* 0x001fea0003800200 */
.L_x_1706:
        /* <DEDUP_REMOVED lines=9> */
[----:B-1----:R-:W-:-:S03]  /*0e50*/  IMAD R8, R3, R47, RZ ;  /* 0x0000002f03087224 */ /* 0x002fc600078e02ff */
        /* <DEDUP_REMOVED lines=10> */
.L_x_1720:
        /* <DEDUP_REMOVED lines=15> */
.L_x_1719:
[----:B------:R-:W-:-:S04]  /*0ff0*/  IADD3 R3, PT, PT, RZ, -R7, RZ ;  /* 0x80000007ff037210 */ /* 0x000fc80007ffe0ff */
[----:B------:R-:W-:-:S13]  /*1000*/  ISETP.GT.AND P2, PT, R3, 0x1, PT ;  /* 0x000000010300780c */ /* 0x000fda0003f44270 */
[----:B------:R-:W-:Y:S05]  /*1010*/  @!P2 BRA `(.L_x_1721) ;  /* 0x000000000024a947 */ /* 0x000fea0003800000 */
[----:B-1----:R-:W0:Y:S01]  /*1020*/  LDC.64 R12, c[0x0][0x3a0] ;  /* 0x0000e800ff0c7b82 */ /* 0x002e220000000a00 */
        /* <DEDUP_REMOVED lines=8> */
.L_x_1721:
[----:B------:R-:W-:-:S13]  /*10b0*/  ISETP.NE.OR P1, PT, R7, RZ, P1 ;  /* 0x000000ff0700720c */ /* 0x000fda0000f25670 */
[----:B------:R-:W-:Y:S05]  /*10c0*/  @!P1 BRA `(.L_x_1717) ;  /* 0x00000000001c9947 */ /* 0x000fea0003800000 */
.L_x_1718:
[----:B01----:R-:W0:Y:S02]  /*10d0*/  LDC.64 R8, c[0x0][0x3a0] ;  /* 0x0000e800ff087b82 */ /* 0x003e240000000a00 */
.L_x_1722:
[----:B0-----:R-:W-:Y:S01]  /*10e0*/  IMAD.WIDE R12, R5, 0x2, R8 ;  /* 0x00000002050c7825 */ /* 0x001fe200078e0208 */
[----:B------:R-:W-:Y:S02]  /*10f0*/  IADD3 R7, PT, PT, R7, 0x1, RZ ;  /* 0x0000000107077810 */ /* 0x000fe40007ffe0ff */
[----:B------:R-:W-:Y:S02]  /*1100*/  IADD3 R5, PT, PT, R5, R47, RZ ;  /* 0x0000002f05057210 */ /* 0x000fe40007ffe0ff */
[----:B------:R2:W-:Y:S01]  /*1110*/  STG.E.64 desc[UR6][R12.64], RZ ;  /* 0x000000ff0c007986 */ /* 0x0005e2000c101b06 */
[----:B------:R-:W-:-:S13]  /*1120*/  ISETP.NE.AND P1, PT, R7, RZ, PT ;  /* 0x000000ff0700720c */ /* 0x000fda0003f25270 */
[----:B--2---:R-:W-:Y:S05]  /*1130*/  @P1 BRA `(.L_x_1722) ;  /* 0xfffffffc00e81947 */ /* 0x004fea000383ffff */
.L_x_1717:
        /* <DEDUP_REMOVED lines=15> */
.L_x_1724:
[----:B------:R-:W0:Y:S01]  /*1230*/  LDC.64 R12, c[0x0][0x390] ;  /* 0x0000e400ff0c7b82 */ /* 0x000e220000000a00 */
[----:B-----5:R-:W-:-:S05]  /*1240*/  IADD3 R7, PT, PT, R3, R18, RZ ;  /* 0x0000001203077210 */ /* 0x020fca0007ffe0ff */
[----:B------:R-:W-:-:S05]  /*1250*/  IMAD R11, R7, R47, RZ ;  /* 0x0000002f070b7224 */ /* 0x000fca00078e02ff */
[----:B------:R-:W-:-:S04]  /*1260*/  SHF.R.S32.HI R14, RZ, 0x1f, R11 ;  /* 0x0000001fff0e7819 */ /* 0x000fc8000001140b */
[----:B------:R-:W-:-:S04]  /*1270*/  LEA.HI R14, R14, R11, RZ, 0x3 ;  /* 0x0000000b0e0e7211 */ /* 0x000fc800078f18ff */
[----:B------:R-:W-:Y:S02]  /*1280*/  LEA.HI.SX32 R11, R14, R5, 0x1d ;  /* 0x000000050e0b7211 */ /* 0x000fe400078feaff */
[----:B------:R-:W1:Y:S03]  /*1290*/  LDC.64 R14, c[0x0][0x398] ;  /* 0x0000e600ff0e7b82 */ /* 0x000e660000000a00 */
[----:B0-----:R-:W-:-:S06]  /*12a0*/  IMAD.WIDE R12, R11, 0x4, R12 ;  /* 0x000000040b0c7825 */ /* 0x001fcc00078e020c */
[----:B------:R-:W2:Y:S01]  /*12b0*/  LDG.E.CONSTANT R13, desc[UR6][R12.64] ;  /* 0x000000060c0d7981 */ /* 0x000ea2000c1e9900 */
[----:B------:R-:W-:-:S05]  /*12c0*/  SHF.L.U32 R17, R20, 0x1, RZ ;  /* 0x0000000114117819 */ /* 0x000fca00000006ff */
[----:B------:R-:W-:-:S06]  /*12d0*/  IMAD.WIDE.U32 R16, R17, 0x2, R8 ;  /* 0x0000000211107825 */ /* 0x000fcc00078e0008 */
[----:B------:R-:W3:Y:S01]  /*12e0*/  LDG.E.U16.CONSTANT R17, desc[UR6][R16.64+0x2] ;  /* 0x0000020610117981 */ /* 0x000ee2000c1e9500 */
[----:B-1----:R-:W-:-:S06]  /*12f0*/  IMAD.WIDE.U32 R14, R7, 0x2, R14 ;  /* 0x00000002070e7825 */ /* 0x002fcc00078e000e */
[----:B------:R0:W4:Y:S01]  /*1300*/  LDG.E.U16.CONSTANT R15, desc[UR6][R14.64] ;  /* 0x000000060e0f7981 */ /* 0x000122000c1e9500 */
[----:B--2---:R-:W-:-:S04]  /*1310*/  SHF.R.U32.HI R7, RZ, R0, R13 ;  /* 0x00000000ff077219 */ /* 0x004fc8000001160d */
[----:B------:R-:W-:Y:S02]  /*1320*/  LOP3.LUT R11, R7, 0xf, RZ, 0xc0, !PT ;  /* 0x0000000f070b7812 */ /* 0x000fe400078ec0ff */
[----:B------:R-:W-:-:S03]  /*1330*/  SHF.R.U32.HI R12, RZ, 0x8, R7 ;  /* 0x00000008ff0c7819 */ /* 0x000fc60000011607 */
[C---:B------:R-:W-:Y:S01]  /*1340*/  IMAD R22, R11.reuse, R11, R11 ;  /* 0x0000000b0b167224 */ /* 0x040fe200078e020b */
[----:B------:R-:W-:Y:S02]  /*1350*/  LOP3.LUT R12, R12, 0xf, RZ, 0xc0, !PT ;  /* 0x0000000f0c0c7812 */ /* 0x000fe400078ec0ff */
[--C-:B------:R-:W-:Y:S02]  /*1360*/  SHF.R.U32.HI R19, RZ, 0x4, R7.reuse ;  /* 0x00000004ff137819 */ /* 0x100fe40000011607 */
[----:B------:R-:W-:Y:S02]  /*1370*/  SHF.R.U32.HI R7, RZ, 0xc, R7 ;  /* 0x0000000cff077819 */ /* 0x000fe40000011607 */
[----:B------:R-:W-:Y:S01]  /*1380*/  IADD3 R22, PT, PT, R11, 0x1, R22 ;  /* 0x000000010b167810 */ /* 0x000fe20007ffe016 */
[----:B------:R-:W-:Y:S01]  /*1390*/  IMAD R11, R12, R12, R12 ;  /* 0x0000000c0c0b7224 */ /* 0x000fe200078e020c */
[----:B------:R-:W-:Y:S02]  /*13a0*/  LOP3.LUT R7, R7, 0xf, RZ, 0xc0, !PT ;  /* 0x0000000f07077812 */ /* 0x000fe400078ec0ff */
[----:B------:R-:W-:-:S02]  /*13b0*/  LOP3.LUT R19, R19, 0xf, RZ, 0xc0, !PT ;  /* 0x0000000f13137812 */ /* 0x000fc400078ec0ff */
[----:B------:R-:W-:Y:S01]  /*13c0*/  IADD3 R11, PT, PT, R12, 0x1, R11 ;  /* 0x000000010c0b7810 */ /* 0x000fe20007ffe00b */
[----:B------:R-:W-:Y:S02]  /*13d0*/  IMAD R12, R7, R7, R7 ;  /* 0x00000007070c7224 */ /* 0x000fe400078e0207 */
[----:B0-----:R-:W-:-:S03]  /*13e0*/  IMAD R14, R19, R19, R19 ;  /* 0x00000013130e7224 */ /* 0x001fc600078e0213 */
[----:B------:R-:W-:Y:S02]  /*13f0*/  IADD3 R12, PT, PT, R7, 0x1, R12 ;  /* 0x00000001070c7810 */ /* 0x000fe40007ffe00c */
[----:B------:R-:W-:Y:S01]  /*1400*/  IADD3 R14, PT, PT, R19, 0x1, R14 ;  /* 0x00000001130e7810 */ /* 0x000fe20007ffe00e */
[----:B------:R-:W-:Y:S08]  /*1410*/  I2F.F16 R22, R22 ;  /* 0x0000001600167306 */ /* 0x000ff00000200c00 */
[----:B------:R-:W0:Y:S08]  /*1420*/  I2F.F16 R13, R14 ;  /* 0x0000000e000d7306 */ /* 0x000e300000200c00 */
[----:B------:R-:W-:Y:S08]  /*1430*/  I2F.F16 R11, R11 ;  /* 0x0000000b000b7306 */ /* 0x000ff00000200c00 */
[----:B------:R-:W1:Y:S01]  /*1440*/  I2F.F16 R12, R12 ;  /* 0x0000000c000c7306 */ /* 0x000e620000200c00 */
[----:B0-----:R-:W-:-:S02]  /*1450*/  PRMT R22, R22, 0x5410, R13 ;  /* 0x0000541016167816 */ /* 0x001fc4000000000d */
[----:B------:R-:W-:-:S03]  /*1460*/  LEA R7, R18, R1, 0x3 ;  /* 0x0000000112077211 */ /* 0x000fc600078e18ff */
[----:B----4-:R-:W-:Y:S01]  /*1470*/  HMUL2 R22, R22, R15.H0_H0 ;  /* 0x2000000f16167232 */ /* 0x010fe20000000000 */
[----:B-1----:R-:W-:-:S05]  /*1480*/  PRMT R12, R11, 0x5410, R12 ;  /* 0x000054100b0c7816 */ /* 0x002fca000000000c */
[----:B------:R-:W-:Y:S01]  /*1490*/  HMUL2 R23, R12, R15.H0_H0 ;  /* 0x2000000f0c177232 */ /* 0x000fe20000000000 */
[----:B---3--:R-:W-:-:S04]  /*14a0*/  IADD3 R20, PT, PT, R17, R20, RZ ;  /* 0x0000001411147210 */ /* 0x008fc80007ffe0ff */
[----:B------:R0:W-:Y:S01]  /*14b0*/  STL.64 [R7], R22 ;  /* 0x0000001607007387 */ /* 0x0001e20000100a00 */
[----:B------:R-:W-:Y:S02]  /*14c0*/  ISETP.GE.AND P1, PT, R20, R39, PT ;  /* 0x000000271400720c */ /* 0x000fe40003f26270 */
[----:B------:R-:W-:-:S11]  /*14d0*/  IADD3 R18, PT, PT, R18, 0x1, RZ ;  /* 0x0000000112127810 */ /* 0x000fd60007ffe0ff */
[----:B0-----:R-:W-:Y:S05]  /*14e0*/  @!P1 BRA `(.L_x_1724) ;  /* 0xfffffffc00509947 */ /* 0x001fea000383ffff */
.L_x_1723:
[----:B------:R0:W5:Y:S01]  /*14f0*/  LDL.64 R12, [R1] ;  /* 0x00000000010c7983 */ /* 0x0001620000100a00 */
        /* <DEDUP_REMOVED lines=27> */
.L_x_1725:
        /* <DEDUP_REMOVED lines=8> */
.L_x_1726:
        /* <DEDUP_REMOVED lines=8> */
.L_x_1727:
        /* <DEDUP_REMOVED lines=8> */
.L_x_1728:
        /* <DEDUP_REMOVED lines=8> */
.L_x_1729:
        /* <DEDUP_REMOVED lines=8> */
[----:B------:R-:W-:-:S02]  /*1930*/  MOV R48, RZ ;  /* 0x000000ff00307202 */ /* 0x000fc40000000f00 */
        /* <DEDUP_REMOVED lines=12> */
[----:B------:R-:W-:Y:S02]  /*1a00*/  PRMT R0, R13, 0x7610, R12 ;  /* 0x000076100d007816 */ /* 0x000fe4000000000c */
[----:B------:R-:W-:-:S02]  /*1a10*/  IADD3.X R19, PT, PT, R3, UR9, RZ, P2, !PT ;  /* 0x0000000903137c10 */ /* 0x000fc400097fe4ff */
[----:B------:R-:W-:Y:S02]  /*1a20*/  PRMT R43, RZ, 0x5410, RZ ;  /* 0x00005410ff2b7816 */ /* 0x000fe400000000ff */
[----:B------:R-:W-:Y:S02]  /*1a30*/  PRMT R42, RZ, 0x5410, RZ ;  /* 0x00005410ff2a7816 */ /* 0x000fe400000000ff */
[----:B------:R-:W-:Y:S02]  /*1a40*/  PRMT R41, RZ, 0x5410, RZ ;  /* 0x00005410ff297816 */ /* 0x000fe400000000ff */
[----:B------:R-:W-:Y:S01]  /*1a50*/  IADD3 R40, PT, PT, R49, R40, RZ ;  /* 0x0000002831287210 */ /* 0x000fe20007ffe0ff */
        /* <DEDUP_REMOVED lines=8> */
.L_x_1743:
[----:B------:R-:W-:Y:S02]  /*1ae0*/  ISETP.NE.AND P4, PT, R49, R40, PT ;  /* 0x000000283100720c */ /* 0x000fe40003f85270 */
[----:B------:R-:W-:Y:S02]  /*1af0*/  MOV R8, R18 ;  /* 0x0000001200087202 */ /* 0x000fe40000000f00 */
[----:B------:R-:W-:-:S05]  /*1b00*/  MOV R9, R19 ;  /* 0x0000001300097202 */ /* 0x000fca0000000f00 */
[----:B------:R-:W2:Y:S04]  /*1b10*/  LDG.E.128.CONSTANT R20, desc[UR6][R8.64] ;  /* 0x0000000608147981 */ /* 0x000ea8000c1e9d00 */
[----:B------:R-:W-:Y:S01]  /*1b20*/  @!P4 LEA R2, R48, R1, 0x3 ;  /* 0x000000013002c211 */ /* 0x000fe200078e18ff */
[----:B------:R0:W5:Y:S05]  /*1b30*/  @!P4 LDG.E.U16.CONSTANT R24, desc[UR6][R12.64] ;  /* 0x000000060c18c981 */ /* 0x00016a000c1e9500 */
[----:B------:R-:W3:Y:S01]  /*1b40*/  @!P4 LDL.64 R2, [R2+0x8] ;  /* 0x000008000202c983 */ /* 0x000ee20000100a00 */
[----:B------:R-:W-:-:S02]  /*1b50*/  ISETP.NE.AND P2, PT, R51, RZ, PT ;  /* 0x000000ff3300720c */ /* 0x000fc40003f45270 */
[----:B------:R-:W-:Y:S02]  /*1b60*/  MOV R7, 0x2c00 ;  /* 0x00002c0000077802 */ /* 0x000fe40000000f00 */
[----:B------:R-:W-:Y:S02]  /*1b70*/  ISETP.NE.AND P3, PT, R10, 0x1, PT ;  /* 0x000000010a00780c */ /* 0x000fe40003f65270 */
[----:B------:R-:W-:Y:S02]  /*1b80*/  @!P4 IADD3 R38, PT, PT, R48, 0x1, RZ ;  /* 0x000000013026c810 */ /* 0x000fe40007ffe0ff */
[C---:B--2---:R-:W-:Y:S02]  /*1b90*/  LOP3.LUT R5, R21.reuse, 0xf000f, RZ, 0xc0, !PT ;  /* 0x000f000f15057812 */ /* 0x044fe400078ec0ff */
[----:B------:R-:W-:Y:S02]  /*1ba0*/  LOP3.LUT R6, R21, 0xf000f0, RZ, 0xc0, !PT ;  /* 0x00f000f015067812 */ /* 0x000fe400078ec0ff */
[----:B------:R-:W-:-:S02]  /*1bb0*/  SHF.R.U32.HI R21, RZ, 0x8, R21 ;  /* 0x00000008ff157819 */ /* 0x000fc40000011615 */
[----:B------:R-:W-:Y:S02]  /*1bc0*/  LOP3.LUT R15, R22, 0xf000f, RZ, 0xc0, !PT ;  /* 0x000f000f160f7812 */ /* 0x000fe400078ec0ff */
[----:B---3--:R-:W-:Y:S02]  /*1bd0*/  @!P4 PRMT R16, R2, 0x7610, R16 ;  /* 0x000076100210c816 */ /* 0x008fe40000000010 */
[----:B------:R-:W-:Y:S02]  /*1be0*/  @!P4 PRMT R0, R0, 0x7610, R2 ;  /* 0x000076100000c816 */ /* 0x000fe40000000002 */
[----:B------:R-:W-:Y:S02]  /*1bf0*/  @!P4 PRMT R16, R16, 0x7610, R3 ;  /* 0x000076101010c816 */ /* 0x000fe40000000003 */
[----:B------:R-:W-:Y:S02]  /*1c00*/  @!P4 PRMT R0, R3, 0x7610, R0 ;  /* 0x000076100300c816 */ /* 0x000fe40000000000 */
[----:B------:R-:W-:-:S02]  /*1c10*/  SHF.R.U32.HI R25, RZ, 0x8, R22 ;  /* 0x00000008ff197819 */ /* 0x000fc40000011616 */
[C---:B------:R-:W-:Y:S02]  /*1c20*/  LOP3.LUT R2, R20.reuse, 0xf000f, RZ, 0xc0, !PT ;  /* 0x000f000f14027812 */ /* 0x040fe400078ec0ff */
[----:B------:R-:W-:Y:S02]  /*1c30*/  LOP3.LUT R3, R20, 0xf000f0, RZ, 0xc0, !PT ;  /* 0x00f000f014037812 */ /* 0x000fe400078ec0ff */
[----:B------:R-:W-:Y:S02]  /*1c40*/  LOP3.LUT R17, R22, 0xf000f0, RZ, 0xc0, !PT ;  /* 0x00f000f016117812 */ /* 0x000fe400078ec0ff */
[C---:B------:R-:W-:Y:S02]  /*1c50*/  LOP3.LUT R26, R23.reuse, 0xf000f, RZ, 0xc0, !PT ;  /* 0x000f000f171a7812 */ /* 0x040fe400078ec0ff */
[----:B------:R-:W-:Y:S02]  /*1c60*/  SHF.R.U32.HI R20, RZ, 0x8, R20 ;  /* 0x00000008ff147819 */ /* 0x000fe40000011614 */
[----:B------:R-:W-:-:S02]  /*1c70*/  LOP3.LUT R27, R23, 0xf000f0, RZ, 0xc0, !PT ;  /* 0x00f000f0171b7812 */ /* 0x000fc400078ec0ff */
[----:B------:R-:W-:Y:S02]  /*1c80*/  SHF.R.U32.HI R28, RZ, 0x8, R23 ;  /* 0x00000008ff1c7819 */ /* 0x000fe40000011617 */
        /* <DEDUP_REMOVED lines=27> */
[-C--:B------:R-:W-:Y:S02]  /*1e40*/  HFMA2 R25, R26, R7.reuse.H0_H0, -72, -72 ;  /* 0xd480d4801a197431 */ /* 0x080fe40000040007 */
[----:B------:R-:W-:Y:S02]  /*1e50*/  HADD2 R32, R33, -1032, -1032 ;  /* 0xe408e40821207430 */ /* 0x000fe40000000000 */
[----:B------:R-:W-:Y:S02]  /*1e60*/  HADD2 R17, R2, -1032, -1032 ;  /* 0xe408e40802117430 */ /* 0x000fe40000000000 */
[----:B------:R-:W-:-:S02]  /*1e70*/  HFMA2 R11, R4, R7.H0_H0, -72, -72 ;  /* 0xd480d480040b7431 */ /* 0x000fc40000040007 */
[----:B------:R-:W-:Y:S02]  /*1e80*/  HADD2 R15, R5, -1032, -1032 ;  /* 0xe408e408050f7430 */ /* 0x000fe40000000000 */
[-C--:B------:R-:W-:Y:S02]  /*1e90*/  HFMA2 R20, R18, R7.reuse.H0_H0, -72, -72 ;  /* 0xd480d48012147431 */ /* 0x080fe40000040007 */
[----:B------:R-:W-:Y:S02]  /*1ea0*/  HADD2 R21, R19, -1032, -1032 ;  /* 0xe408e40813157430 */ /* 0x000fe40000000000 */
[----:B------:R-:W-:Y:S02]  /*1eb0*/  HFMA2 R22, R22, R7.H0_H0, -72, -72 ;  /* 0xd480d48016167431 */ /* 0x000fe40000040007 */
[----:B------:R-:W-:Y:S02]  /*1ec0*/  HADD2 R23, R23, -1032, -1032 ;  /* 0xe408e40817177430 */ /* 0x000fe40000000000 */
[----:B------:R-:W-:-:S02]  /*1ed0*/  HADD2 R26, R3, -1032, -1032 ;  /* 0xe408e408031a7430 */ /* 0x000fc40000000000 */
[-C--:B------:R-:W-:Y:S02]  /*1ee0*/  HFMA2 R27, R6, R7.reuse.H0_H0, -72, -72 ;  /* 0xd480d480061b7431 */ /* 0x080fe40000040007 */
[----:B------:R-:W-:Y:S02]  /*1ef0*/  HADD2 R28, R28, -1032, -1032 ;  /* 0xe408e4081c1c7430 */ /* 0x000fe40000000000 */
[----:B------:R-:W-:Y:S01]  /*1f00*/  HFMA2 R33, R34, R7.H0_H0, -72, -72 ;  /* 0xd480d48022217431 */ /* 0x000fe20000040007 */
[----:B0-----:R-:W-:Y:S06]  /*1f10*/  @!P2 BRA `(.L_x_1731) ;  /* 0x000000040068a947 */ /* 0x001fec0003800000 */
[----:B------:R-:W0:Y:S01]  /*1f20*/  LDS.64 R4, [UR4] ;  /* 0x00000004ff047984 */ /* 0x000e220008000a00 */
[----:B------:R-:W-:Y:S02]  /*1f30*/  HADD2.F32 R36, -RZ, R15.H0_H0 ;  /* 0x2000000fff247230 */ /* 0x000fe40000004100 */
[----:B------:R-:W-:Y:S01]  /*1f40*/  HADD2.F32 R2, -RZ, R17.H0_H0 ;  /* 0x20000011ff027230 */ /* 0x000fe20000004100 */
        /* <DEDUP_REMOVED lines=8> */
[----:B------:R-:W-:Y:S01]  /*1fd0*/  FFMA.FTZ R53, R3, R36, RZ ;  /* 0x0000002403357223 */ /* 0x000fe200000100ff */
[--C-:B------:R-:W-:Y:S02]  /*1fe0*/  HADD2.F32 R35, -RZ, R5.reuse.H0_H0 ;  /* 0x20000005ff237230 */ /* 0x100fe40000004100 */
[----:B------:R-:W-:Y:S01]  /*1ff0*/  FFMA.FTZ R2, R2, R3, RZ ;  /* 0x0000000302027223 */ /* 0x000fe200000100ff */
[----:B------:R-:W-:-:S02]  /*2000*/  HADD2.F32 R37, -RZ, R5.H1_H1 ;  /* 0x30000005ff257230 */ /* 0x000fc40000004100 */
[C---:B------:R-:W-:Y:S01]  /*2010*/  FFMA.FTZ R55, R3.reuse, R4, RZ ;  /* 0x0000000403377223 */ /* 0x040fe200000100ff */
[----:B------:R-:W-:Y:S02]  /*2020*/  HADD2.F32 R5, -RZ, R17.H1_H1 ;  /* 0x30000011ff057230 */ /* 0x000fe40000004100 */
[----:B------:R-:W-:Y:S01]  /*2030*/  FFMA.FTZ R4, R34, R47, R53 ;  /* 0x0000002f22047223 */ /* 0x000fe20000010035 */
[----:B------:R-:W-:Y:S02]  /*2040*/  HADD2.F32 R47, -RZ, R21.H1_H1 ;  /* 0x30000015ff2f7230 */ /* 0x000fe40000004100 */
[----:B------:R-:W-:Y:S01]  /*2050*/  FFMA.FTZ R6, R3, R6, RZ ;  /* 0x0000000603067223 */ /* 0x000fe200000100ff */
[----:B------:R-:W-:Y:S02]  /*2060*/  HADD2.F32 R3, -RZ, R11.H0_H0 ;  /* 0x2000000bff037230 */ /* 0x000fe40000004100 */
[----:B------:R-:W-:Y:S01]  /*2070*/  FFMA.FTZ R2, R5, R34, R2 ;  /* 0x0000002205027223 */ /* 0x000fe20000010002 */
[----:B------:R-:W-:-:S02]  /*2080*/  HADD2.F32 R5, -RZ, R20.H0_H0 ;  /* 0x20000014ff057230 */ /* 0x000fc40000004100 */
[C---:B------:R-:W-:Y:S01]  /*2090*/  FFMA.FTZ R36, R34.reuse, R47, R55 ;  /* 0x0000002f22247223 */ /* 0x040fe20000010037 */
[----:B------:R-:W-:Y:S01]  /*20a0*/  FFMA.FTZ R34, R34, R57, R6 ;  /* 0x0000003922227223 */ /* 0x000fe20000010006 */
        /* <DEDUP_REMOVED lines=8> */
[----:B------:R-:W-:Y:S02]  /*2130*/  HADD2.F32 R3, -RZ, R26.H0_H0 ;  /* 0x2000001aff037230 */ /* 0x000fe40000004100 */
[----:B------:R-:W-:Y:S01]  /*2140*/  FFMA.FTZ R53, R35, R53, R36 ;  /* 0x0000003523357223 */ /* 0x000fe20000010024 */
[----:B------:R-:W-:Y:S02]  /*2150*/  HADD2.F32 R36, -RZ, R22.H1_H1 ;  /* 0x30000016ff247230 */ /* 0x000fe40000004100 */
[C---:B------:R-:W-:Y:S01]  /*2160*/  FFMA.FTZ R52, R37.reuse, R52, R5 ;  /* 0x0000003425347223 */ /* 0x040fe20000010005 */
[--C-:B-1----:R-:W-:Y:S02]  /*2170*/  HADD2.F32 R5, -RZ, R18.reuse.H0_H0 ;  /* 0x20000012ff057230 */ /* 0x102fe40000004100 */
[----:B------:R-:W-:Y:S01]  /*2180*/  FFMA.FTZ R34, R37, R4, R6 ;  /* 0x0000000425227223 */ /* 0x000fe20000010006 */
[----:B------:R-:W-:-:S02]  /*2190*/  HADD2.F32 R35, -RZ, R18.H1_H1 ;  /* 0x30000012ff237230 */ /* 0x000fc40000004100 */
[----:B------:R-:W-:Y:S01]  /*21a0*/  FFMA.FTZ R36, R37, R36, R53 ;  /* 0x0000002425247223 */ /* 0x000fe20000010035 */
[----:B------:R-:W-:Y:S02]  /*21b0*/  HADD2.F32 R4, -RZ, R26.H1_H1 ;  /* 0x3000001aff047230 */ /* 0x000fe40000004100 */
        /* <DEDUP_REMOVED lines=32> */
[----:B------:R-:W-:-:S02]  /*23c0*/  HADD2.F32 R5, -RZ, R0.H1_H1 ;  /* 0x30000000ff057230 */ /* 0x000fc40000004100 */
[----:B------:R-:W-:Y:S01]  /*23d0*/  FFMA.FTZ R6, R19, R6, R36 ;  /* 0x0000000613067223 */ /* 0x000fe20000010024 */
[----:B------:R-:W-:Y:S02]  /*23e0*/  HADD2.F32 R35, -RZ, R0.H0_H0 ;  /* 0x20000000ff237230 */ /* 0x000fe40000004100 */
        /* <DEDUP_REMOVED lines=13> */
.L_x_1731:
[----:B------:R-:W-:Y:S02]  /*24c0*/  @!P4 MOV R48, R38 ;  /* 0x000000260030c202 */ /* 0x000fe40000000f00 */
[----:B-----5:R-:W-:Y:S01]  /*24d0*/  @!P4 IADD3 R40, PT, PT, R24, R49, RZ ;  /* 0x000000311828c210 */ /* 0x020fe20007ffe0ff */
[----:B------:R-:W-:Y:S06]  /*24e0*/  @!P3 BRA `(.L_x_1732) ;  /* 0x0000000800e0b947 */ /* 0x000fec0003800000 */
        /* <DEDUP_REMOVED lines=13> */
[----:B------:R-:W-:Y:S02]  /*25c0*/  HADD2.F32 R3, -RZ, R15.H0_H0 ;  /* 0x2000000fff037230 */ /* 0x000fe40000004100 */
[----:B------:R-:W-:Y:S02]  /*25d0*/  HADD2.F32 R24, -RZ, R2.H1_H1 ;  /* 0x30000002ff187230 */ /* 0x000fe40000004100 */
[-C--:B------:R-:W-:Y:S01]  /*25e0*/  FFMA.FTZ R37, R4, R6.reuse, RZ ;  /* 0x0000000604257223 */ /* 0x080fe200000100ff */
[----:B------:R-:W-:Y:S02]  /*25f0*/  HADD2.F32 R2, -RZ, R17.H0_H0 ;  /* 0x20000011ff027230 */ /* 0x000fe40000004100 */
[-C--:B------:R-:W-:Y:S01]  /*2600*/  FFMA.FTZ R3, R3, R6.reuse, RZ ;  /* 0x0000000603037223 */ /* 0x080fe200000100ff */
[----:B------:R-:W-:Y:S01]  /*2610*/  FFMA.FTZ R5, R5, R6, RZ ;  /* 0x0000000605057223 */ /* 0x000fe200000100ff */
[----:B------:R-:W-:-:S02]  /*2620*/  HADD2.F32 R4, -RZ, R20.H0_H0 ;  /* 0x20000014ff047230 */ /* 0x000fc40000004100 */
[----:B------:R-:W-:Y:S01]  /*2630*/  FFMA.FTZ R35, R2, R6, RZ ;  /* 0x0000000602237223 */ /* 0x000fe200000100ff */
[-C--:B------:R-:W-:Y:S01]  /*2640*/  FFMA.FTZ R3, R52, R24.reuse, R3 ;  /* 0x0000001834037223 */ /* 0x080fe20000010003 */
[----:B------:R-:W-:Y:S02]  /*2650*/  HADD2.F32 R6, -RZ, R21.H1_H1 ;  /* 0x30000015ff067230 */ /* 0x000fe40000004100 */
        /* <DEDUP_REMOVED lines=51> */
[----:B------:R-:W-:Y:S02]  /*2990*/  HADD2.F32 R3, -RZ, R16.H0_H0 ;  /* 0x20000010ff037230 */ /* 0x000fe40000004100 */
[-C--:B------:R-:W-:Y:S01]  /*29a0*/  FFMA.FTZ R6, R35, R19.reuse, R6 ;  /* 0x0000001323067223 */ /* 0x080fe20000010006 */
[--C-:B------:R-:W-:Y:S02]  /*29b0*/  HADD2.F32 R5, -RZ, R0.reuse.H1_H1 ;  /* 0x30000000ff057230 */ /* 0x100fe40000004100 */
[----:B------:R-:W-:Y:S01]  /*29c0*/  FFMA.FTZ R18, R47, R19, R18 ;  /* 0x000000132f127223 */ /* 0x000fe20000010012 */
[----:B------:R-:W-:-:S02]  /*29d0*/  HADD2.F32 R35, -RZ, R0.H0_H0 ;  /* 0x20000000ff237230 */ /* 0x000fc40000004100 */
[----:B------:R-:W-:Y:S01]  /*29e0*/  FFMA.FTZ R4, R37, R19, R4 ;  /* 0x0000001325047223 */ /* 0x000fe20000010004 */
[----:B------:R-:W-:Y:S02]  /*29f0*/  HADD2.F32 R47, -RZ, R16.H1_H1 ;  /* 0x30000010ff2f7230 */ /* 0x000fe40000004100 */
[----:B------:R-:W-:Y:S01]  /*2a00*/  FMUL.FTZ R2, R3, R2 ;  /* 0x0000000203027220 */ /* 0x000fe20000410000 */
[----:B------:R-:W-:Y:S01]  /*2a10*/  FMUL.FTZ R6, R5, R6 ;  /* 0x0000000605067220 */ /* 0x000fe20000410000 */
[----:B------:R-:W-:Y:S01]  /*2a20*/  FMUL.FTZ R18, R35, R18 ;  /* 0x0000001223127220 */ /* 0x000fe20000410000 */
[----:B------:R-:W-:Y:S02]  /*2a30*/  FMUL.FTZ R4, R47, R4 ;  /* 0x000000042f047220 */ /* 0x000fe40000410000 */
[----:B------:R-:W-:Y:S02]  /*2a40*/  F2FP.F16.F32.PACK_AB R2, RZ, R2 ;  /* 0x00000002ff02723e */ /* 0x000fe400000000ff */
[----:B------:R-:W-:-:S02]  /*2a50*/  F2FP.F16.F32.PACK_AB R6, RZ, R6 ;  /* 0x00000006ff06723e */ /* 0x000fc400000000ff */
[----:B------:R-:W-:Y:S02]  /*2a60*/  F2FP.F16.F32.PACK_AB R18, RZ, R18 ;  /* 0x00000012ff12723e */ /* 0x000fe400000000ff */
[----:B------:R-:W-:Y:S02]  /*2a70*/  F2FP.F16.F32.PACK_AB R4, RZ, R4 ;  /* 0x00000004ff04723e */ /* 0x000fe400000000ff */
[----:B------:R-:W-:Y:S02]  /*2a80*/  PRMT R2, R2, 0x5410, R6 ;  /* 0x0000541002027816 */ /* 0x000fe40000000006 */
[----:B------:R-:W-:-:S03]  /*2a90*/  PRMT R18, R18, 0x5410, R4 ;  /* 0x0000541012127816 */ /* 0x000fc60000000004 */
[----:B------:R-:W-:Y:S02]  /*2aa0*/  HFMA2 R44, R2, 1, 1, R44 ;  /* 0x3c003c00022c7831 */ /* 0x000fe4000000002c */
[----:B------:R-:W-:-:S07]  /*2ab0*/  HADD2 R43, R18, R43 ;  /* 0x0000002b122b7230 */ /* 0x000fce0000000000 */
.L_x_1733:
[----:B------:R-:W-:Y:S05]  /*2ac0*/  @P1 BRA `(.L_x_1732) ;  /* 0x0000000400681947 */ /* 0x000fea0003800000 */
[----:B------:R-:W0:Y:S01]  /*2ad0*/  LDS.64 R2, [UR4+0x100] ;  /* 0x00010004ff027984 */ /* 0x000e220008000a00 */
        /* <DEDUP_REMOVED lines=8> */
[----:B------:R-:W-:Y:S02]  /*2b60*/  HADD2.F32 R24, -RZ, R2.H1_H1 ;  /* 0x30000002ff187230 */ /* 0x000fe40000004100 */
[----:B------:R-:W-:Y:S02]  /*2b70*/  HADD2.F32 R3, -RZ, R15.H0_H0 ;  /* 0x2000000fff037230 */ /* 0x000fe40000004100 */
[-C--:B------:R-:W-:Y:S01]  /*2b80*/  FFMA.FTZ R5, R5, R6.reuse, RZ ;  /* 0x0000000605057223 */ /* 0x080fe200000100ff */
[----:B------:R-:W-:Y:S02]  /*2b90*/  HADD2.F32 R2, -RZ, R17.H0_H0 ;  /* 0x20000011ff027230 */ /* 0x000fe40000004100 */
[----:B------:R-:W-:Y:S01]  /*2ba0*/  FFMA.FTZ R17, R4, R6, RZ ;  /* 0x0000000604117223 */ /* 0x000fe200000100ff */
[----:B------:R-:W-:-:S02]  /*2bb0*/  HADD2.F32 R4, -RZ, R20.H0_H0 ;  /* 0x20000014ff047230 */ /* 0x000fc40000004100 */
[-C--:B------:R-:W-:Y:S01]  /*2bc0*/  FFMA.FTZ R3, R3, R6.reuse, RZ ;  /* 0x0000000603037223 */ /* 0x080fe200000100ff */
[----:B------:R-:W-:Y:S01]  /*2bd0*/  FFMA.FTZ R15, R2, R6, RZ ;  /* 0x00000006020f7223 */ /* 0x000fe200000100ff */
[----:B------:R-:W-:Y:S02]  /*2be0*/  HADD2.F32 R6, -RZ, R21.H1_H1 ;  /* 0x30000015ff067230 */ /* 0x000fe40000004100 */
[-C--:B------:R-:W-:Y:S01]  /*2bf0*/  FFMA.FTZ R3, R38, R24.reuse, R3 ;  /* 0x0000001826037223 */ /* 0x080fe20000010003 */
[----:B------:R-:W-:Y:S02]  /*2c00*/  HADD2.F32 R2, -RZ, R11.H0_H0 ;  /* 0x2000000bff027230 */ /* 0x000fe40000004100 */
[-C--:B------:R-:W-:Y:S01]  /*2c10*/  FFMA.FTZ R15, R36, R24.reuse, R15 ;  /* 0x00000018240f7223 */ /* 0x080fe2000001000f */
[----:B------:R-:W-:Y:S02]  /*2c20*/  HADD2.F32 R38, -RZ, R23.H1_H1 ;  /* 0x30000017ff267230 */ /* 0x000fe40000004100 */
[----:B------:R-:W-:Y:S01]  /*2c30*/  FFMA.FTZ R17, R6, R24, R17 ;  /* 0x0000001806117223 */ /* 0x000fe20000010011 */
[----:B------:R-:W-:-:S02]  /*2c40*/  HADD2.F32 R36, -RZ, R22.H0_H0 ;  /* 0x20000016ff247230 */ /* 0x000fc40000004100 */
[-C--:B------:R-:W-:Y:S01]  /*2c50*/  FFMA.FTZ R2, R2, R34.reuse, R15 ;  /* 0x0000002202027223 */ /* 0x080fe2000001000f */
[----:B------:R-:W-:Y:S01]  /*2c60*/  FFMA.FTZ R4, R4, R34, R3 ;  /* 0x0000002204047223 */ /* 0x000fe20000010003 */
[----:B------:R-:W-:Y:S02]  /*2c70*/  HADD2.F32 R6, -RZ, R25.H0_H0 ;  /* 0x20000019ff067230 */ /* 0x000fe40000004100 */
        /* <DEDUP_REMOVED lines=47> */
[--C-:B------:R-:W-:Y:S02]  /*2f70*/  HADD2.F32 R5, -RZ, R0.reuse.H1_H1 ;  /* 0x30000000ff057230 */ /* 0x100fe40000004100 */
        /* <DEDUP_REMOVED lines=15> */
.L_x_1732:
        /* <DEDUP_REMOVED lines=49> */
[----:B------:R-:W-:Y:S02]  /*3380*/  HADD2 R29, R29, -1032, -1032 ;  /* 0xe408e4081d1d7430 */ /* 0x000fe40000000000 */
[-C--:B------:R-:W-:Y:S02]  /*3390*/  HFMA2 R30, R30, R7.reuse.H0_H0, -72, -72 ;  /* 0xd480d4801e1e7431 */ /* 0x080fe40000040007 */
[----:B------:R-:W-:Y:S02]  /*33a0*/  HADD2 R31, R31, -1032, -1032 ;  /* 0xe408e4081f1f7430 */ /* 0x000fe40000000000 */
[-C--:B------:R-:W-:Y:S02]  /*33b0*/  HFMA2 R32, R32, R7.reuse.H0_H0, -72, -72 ;  /* 0xd480d48020207431 */ /* 0x080fe40000040007 */
[----:B------:R-:W-:Y:S02]  /*33c0*/  HADD2 R33, R33, -1032, -1032 ;  /* 0xe408e40821217430 */ /* 0x000fe40000000000 */
[----:B------:R-:W-:Y:S01]  /*33d0*/  HFMA2 R34, R34, R7.H0_H0, -72, -72 ;  /* 0xd480d48022227431 */ /* 0x000fe20000040007 */
[----:B------:R-:W-:Y:S06]  /*33e0*/  @!P2 BRA `(.L_x_1734) ;  /* 0x000000040068a947 */ /* 0x000fec0003800000 */
[----:B------:R-:W0:Y:S01]  /*33f0*/  LDS.64 R4, [UR4+0x10] ;  /* 0x00001004ff047984 */ /* 0x000e220008000a00 */
        /* <DEDUP_REMOVED lines=53> */
[----:B------:R-:W-:Y:S02]  /*3750*/  HADD2.F32 R36, -RZ, R30.H0_H0 ;  /* 0x2000001eff247230 */ /* 0x000fe40000004100 */
[----:B------:R-:W-:Y:S02]  /*3760*/  HADD2.F32 R52, -RZ, R33.H1_H1 ;  /* 0x30000021ff347230 */ /* 0x000fe40000004100 */
[----:B------:R-:W-:Y:S01]  /*3770*/  FFMA.FTZ R37, R35, R38, R37 ;  /* 0x0000002623257223 */ /* 0x000fe20000010025 */
[----:B------:R-:W-:-:S02]  /*3780*/  HADD2.F32 R2, -RZ, R28.H0_H0 ;  /* 0x2000001cff027230 */ /* 0x000fc40000004100 */
[----:B------:R-:W-:Y:S01]  /*3790*/  FFMA.FTZ R36, R6, R36, R5 ;  /* 0x0000002406247223 */ /* 0x000fe20000010005 */
        /* <DEDUP_REMOVED lines=31> */
.L_x_1734:
[----:B------:R-:W-:Y:S05]  /*3990*/  @!P3 BRA `(.L_x_1735) ;  /* 0x0000000800e0b947 */ /* 0x000fea0003800000 */
[----:B------:R-:W-:-:S04]  /*39a0*/  PRMT R2, R50, 0x9910, RZ ;  /* 0x0000991032027816 */ /* 0x000fc800000000ff */
[----:B------:R-:W-:-:S13]  /*39b0*/  ISETP.NE.AND P4, PT, R2, RZ, PT ;  /* 0x000000ff0200720c */ /* 0x000fda0003f85270 */
[----:B------:R-:W-:Y:S05]  /*39c0*/  @!P4 BRA `(.L_x_1736) ;  /* 0x000000040068c947 */ /* 0x000fea0003800000 */
[----:B------:R-:W0:Y:S01]  /*39d0*/  LDS.64 R2, [UR4+0x90] ;  /* 0x00009004ff027984 */ /* 0x000e220008000a00 */
[----:B------:R-:W-:Y:S02]  /*39e0*/  HADD2.F32 R53, -RZ, R17.H1_H1 ;  /* 0x30000011ff357230 */ /* 0x000fe40000004100 */
[----:B------:R-:W-:Y:S01]  /*39f0*/  HADD2.F32 R4, -RZ, R23.H0_H0 ;  /* 0x20000017ff047230 */ /* 0x000fe20000004100 */
[----:B------:R-:W1:Y:S01]  /*3a00*/  LDS.64 R20, [UR4+0x98] ;  /* 0x00009804ff147984 */ /* 0x000e620008000a00 */
[----:B------:R-:W-:Y:S02]  /*3a10*/  HADD2.F32 R5, -RZ, R25.H0_H0 ;  /* 0x20000019ff057230 */ /* 0x000fe40000004100 */
[----:B------:R-:W-:Y:S02]  /*3a20*/  HADD2.F32 R55, -RZ, R15.H1_H1 ;  /* 0x3000000fff377230 */ /* 0x000fe40000004100 */
[----:B------:R-:W-:Y:S02]  /*3a30*/  HADD2.F32 R57, -RZ, R25.H1_H1 ;  /* 0x30000019ff397230 */ /* 0x000fe40000004100 */
[----:B------:R-:W-:-:S02]  /*3a40*/  HADD2.F32 R52, -RZ, R26.H1_H1 ;  /* 0x3000001aff347230 */ /* 0x000fc40000004100 */
[----:B------:R-:W-:Y:S02]  /*3a50*/  HADD2.F32 R54, -RZ, R33.H0_H0 ;  /* 0x20000021ff367230 */ /* 0x000fe40000004100 */
[--C-:B0-----:R-:W-:Y:S02]  /*3a60*/  HADD2.F32 R6, -RZ, R2.reuse.H0_H0 ;  /* 0x20000002ff067230 */ /* 0x101fe40000004100 */
[----:B------:R-:W-:Y:S02]  /*3a70*/  HADD2.F32 R35, -RZ, R2.H1_H1 ;  /* 0x30000002ff237230 */ /* 0x000fe40000004100 */
[----:B------:R-:W-:Y:S02]  /*3a80*/  HADD2.F32 R2, -RZ, R17.H0_H0 ;  /* 0x20000011ff027230 */ /* 0x000fe40000004100 */
[----:B------:R-:W-:Y:S01]  /*3a90*/  FFMA.FTZ R4, R4, R6, RZ ;  /* 0x0000000604047223 */ /* 0x000fe200000100ff */
[--C-:B------:R-:W-:Y:S02]  /*3aa0*/  HADD2.F32 R37, -RZ, R3.reuse.H0_H0 ;  /* 0x20000003ff257230 */ /* 0x100fe40000004100 */
[----:B------:R-:W-:-:S02]  /*3ab0*/  HADD2.F32 R36, -RZ, R3.H1_H1 ;  /* 0x30000003ff247230 */ /* 0x000fc40000004100 */
[----:B------:R-:W-:Y:S01]  /*3ac0*/  FFMA.FTZ R2, R2, R6, RZ ;  /* 0x0000000602027223 */ /* 0x000fe200000100ff */
[----:B------:R-:W-:-:S03]  /*3ad0*/  HADD2.F32 R3, -RZ, R15.H0_H0 ;  /* 0x2000000fff037230 */ /* 0x000fc60000004100 */
[-C--:B------:R-:W-:Y:S01]  /*3ae0*/  FFMA.FTZ R2, R53, R35.reuse, R2 ;  /* 0x0000002335027223 */ /* 0x080fe20000010002 */
[----:B------:R-:W-:Y:S02]  /*3af0*/  HADD2.F32 R53, -RZ, R23.H1_H1 ;  /* 0x30000017ff357230 */ /* 0x000fe40000004100 */
[-C--:B------:R-:W-:Y:S01]  /*3b00*/  FFMA.FTZ R38, R3, R6.reuse, RZ ;  /* 0x0000000603267223 */ /* 0x080fe200000100ff */
[----:B------:R-:W-:Y:S02]  /*3b10*/  HADD2.F32 R3, -RZ, R11.H0_H0 ;  /* 0x2000000bff037230 */ /* 0x000fe40000004100 */
[----:B------:R-:W-:Y:S01]  /*3b20*/  FFMA.FTZ R6, R5, R6, RZ ;  /* 0x0000000605067223 */ /* 0x000fe200000100ff */
[----:B------:R-:W-:Y:S02]  /*3b30*/  HADD2.F32 R5, -RZ, R22.H0_H0 ;  /* 0x20000016ff057230 */ /* 0x000fe40000004100 */
[----:B------:R-:W-:Y:S01]  /*3b40*/  FFMA.FTZ R38, R55, R35, R38 ;  /* 0x0000002337267223 */ /* 0x000fe20000010026 */
[----:B------:R-:W-:-:S02]  /*3b50*/  HADD2.F32 R55, -RZ, R24.H0_H0 ;  /* 0x20000018ff377230 */ /* 0x000fc40000004100 */
[----:B------:R-:W-:Y:S01]  /*3b60*/  FFMA.FTZ R4, R53, R35, R4 ;  /* 0x0000002335047223 */ /* 0x000fe20000010004 */
        /* <DEDUP_REMOVED lines=8> */
[----:B------:R-:W-:Y:S01]  /*3bf0*/  FFMA.FTZ R37, R53, R37, R6 ;  /* 0x0000002535257223 */ /* 0x000fe20000010006 */
        /* <DEDUP_REMOVED lines=55> */
.L_x_1736:
        /* <DEDUP_REMOVED lines=12> */
[----:B------:R-:W-:Y:S02]  /*4030*/  HADD2.F32 R2, -RZ, R17.H0_H0 ;  /* 0x20000011ff027230 */ /* 0x000fe40000004100 */
[----:B------:R-:W-:Y:S01]  /*4040*/  FFMA.FTZ R4, R23, R35, R4 ;  /* 0x0000002317047223 */ /* 0x000fe20000010004 */
[----:B------:R-:W-:Y:S02]  /*4050*/  HADD2.F32 R3, -RZ, R15.H0_H0 ;  /* 0x2000000fff037230 */ /* 0x000fe40000004100 */
[----:B------:R-:W-:-:S02]  /*4060*/  HADD2.F32 R17, -RZ, R17.H1_H1 ;  /* 0x30000011ff117230 */ /* 0x000fc40000004100 */
[-C--:B------:R-:W-:Y:S01]  /*4070*/  FFMA.FTZ R2, R2, R6.reuse, RZ ;  /* 0x0000000602027223 */ /* 0x080fe200000100ff */
[----:B------:R-:W-:Y:S02]  /*4080*/  HADD2.F32 R15, -RZ, R15.H1_H1 ;  /* 0x3000000fff0f7230 */ /* 0x000fe40000004100 */
[-C--:B------:R-:W-:Y:S01]  /*4090*/  FFMA.FTZ R38, R3, R6.reuse, RZ ;  /* 0x0000000603267223 */ /* 0x080fe200000100ff */
[----:B------:R-:W-:Y:S02]  /*40a0*/  HADD2.F32 R3, -RZ, R11.H0_H0 ;  /* 0x2000000bff037230 */ /* 0x000fe40000004100 */
[----:B------:R-:W-:Y:S01]  /*40b0*/  FFMA.FTZ R6, R5, R6, RZ ;  /* 0x0000000605067223 */ /* 0x000fe200000100ff */
[-C--:B------:R-:W-:Y:S01]  /*40c0*/  FFMA.FTZ R2, R17, R35.reuse, R2 ;  /* 0x0000002311027223 */ /* 0x080fe20000010002 */
        /* <DEDUP_REMOVED lines=69> */
.L_x_1735:
        /* <DEDUP_REMOVED lines=145> */
.L_x_1737:
        /* <DEDUP_REMOVED lines=94> */
.L_x_1739:
        /* <DEDUP_REMOVED lines=91> */
.L_x_1738:
[----:B------:R-:W-:-:S05]  /*59c0*/  IMAD.WIDE R18, R47, 0x4, R18 ;  /* 0x000000042f127825 */ /* 0x000fca00078e0212 */
[----:B------:R-:W2:Y:S02]  /*59d0*/  LDG.E.128.CONSTANT R20, desc[UR6][R18.64] ;  /* 0x0000000612147981 */ /* 0x000ea4000c1e9d00 */
[----:B--2---:R-:W-:Y:S02]  /*59e0*/  LOP3.LUT R15, R23, 0xf000f0, RZ, 0xc0, !PT ;  /* 0x00f000f0170f7812 */ /* 0x004fe400078ec0ff */
[----:B------:R-:W-:Y:S02]  /*59f0*/  LOP3.LUT R6, R21, 0xf000f0, RZ, 0xc0, !PT ;  /* 0x00f000f015067812 */ /* 0x000fe400078ec0ff */
[----:B------:R-:W-:Y:S02]  /*5a00*/  SHF.R.U32.HI R29, RZ, 0x8, R22 ;  /* 0x00000008ff1d7819 */ /* 0x000fe40000011616 */
[C---:B------:R-:W-:Y:S02]  /*5a10*/  LOP3.LUT R2, R20.reuse, 0xf000f, RZ, 0xc0, !PT ;  /* 0x000f000f14027812 */ /* 0x040fe400078ec0ff */
[----:B------:R-:W-:-:S02]  /*5a20*/  LOP3.LUT R3, R20, 0xf000f0, RZ, 0xc0, !PT ;  /* 0x00f000f014037812 */ /* 0x000fc400078ec0ff */
[----:B------:R-:W-:Y:S02]  /*5a30*/  LOP3.LUT R5, R21, 0xf000f, RZ, 0xc0, !PT ;  /* 0x000f000f15057812 */ /* 0x000fe400078ec0ff */
[C---:B------:R-:W-:Y:S02]  /*5a40*/  LOP3.LUT R11, R22.reuse, 0xf000f0, RZ, 0xc0, !PT ;  /* 0x00f000f0160b7812 */ /* 0x040fe400078ec0ff */
        /* <DEDUP_REMOVED lines=136> */
.L_x_1740:
        /* <DEDUP_REMOVED lines=13> */
[----:B------:R-:W-:Y:S02]  /*63a0*/  HADD2.F32 R6, -RZ, R2.H0_H0 ;  /* 0x20000002ff067230 */ /* 0x000fe40000004100 */
        /* <DEDUP_REMOVED lines=17> */
[----:B------:R-:W-:Y:S01]  /*64c0*/  FFMA.FTZ R5, R52, R34, R5 ;  /* 0x0000002234057223 */ /* 0x000fe20000010005 */
[----:B------:R-:W-:Y:S02]  /*64d0*/  HADD2.F32 R3, -RZ, R11.H1_H1 ;  /* 0x3000000bff037230 */ /* 0x000fe40000004100 */
[-C--:B------:R-:W-:Y:S01]  /*64e0*/  FFMA.FTZ R2, R2, R36.reuse, R35 ;  /* 0x0000002402027223 */ /* 0x080fe20000010023 */
        /* <DEDUP_REMOVED lines=9> */
[----:B------:R-:W-:Y:S01]  /*6580*/  FFMA.FTZ R36, R55, R37, R36 ;  /* 0x0000002537247223 */ /* 0x000fe20000010024 */
[----:B------:R-:W-:Y:S02]  /*6590*/  HADD2.F32 R35, -RZ, R31.H0_H0 ;  /* 0x2000001fff237230 */ /* 0x000fe40000004100 */
        /* <DEDUP_REMOVED lines=49> */
.L_x_1742:
[----:B------:R-:W-:Y:S05]  /*68b0*/  @P1 BRA `(.L_x_1741) ;  /* 0x0000000400681947 */ /* 0x000fea0003800000 */
[----:B------:R-:W0:Y:S01]  /*68c0*/  LDS.64 R2, [UR4+0x130] ;  /* 0x00013004ff027984 */ /* 0x000e220008000a00 */
[----:B------:R-:W-:Y:S02]  /*68d0*/  HADD2.F32 R4, -RZ, R27.H0_H0 ;  /* 0x2000001bff047230 */ /* 0x000fe40000004100 */
[----:B------:R-:W-:Y:S01]  /*68e0*/  HADD2.F32 R5, -RZ, R29.H0_H0 ;  /* 0x2000001dff057230 */ /* 0x000fe20000004100 */
[----:B------:R-:W1:Y:S01]  /*68f0*/  LDS.64 R20, [UR4+0x138] ;  /* 0x00013804ff147984 */ /* 0x000e620008000a00 */
[--C-:B0-----:R-:W-:Y:S02]  /*6900*/  HADD2.F32 R6, -RZ, R2.reuse.H0_H0 ;  /* 0x20000002ff067230 */ /* 0x101fe40000004100 */
[----:B------:R-:W-:Y:S02]  /*6910*/  HADD2.F32 R34, -RZ, R2.H1_H1 ;  /* 0x30000002ff227230 */ /* 0x000fe40000004100 */
[----:B------:R-:W-:Y:S02]  /*6920*/  HADD2.F32 R2, -RZ, R28.H0_H0 ;  /* 0x2000001cff027230 */ /* 0x000fe40000004100 */
[----:B------:R-:W-:Y:S01]  /*6930*/  FFMA.FTZ R53, R4, R6, RZ ;  /* 0x0000000604357223 */ /* 0x000fe200000100ff */
[----:B------:R-:W-:-:S02]  /*6940*/  HADD2.F32 R36, -RZ, R3.H0_H0 ;  /* 0x20000003ff247230 */ /* 0x000fc40000004100 */
[-C--:B------:R-:W-:Y:S01]  /*6950*/  FFMA.FTZ R5, R5, R6.reuse, RZ ;  /* 0x0000000605057223 */ /* 0x080fe200000100ff */
[----:B------:R-:W-:Y:S02]  /*6960*/  HADD2.F32 R37, -RZ, R3.H1_H1 ;  /* 0x30000003ff257230 */ /* 0x000fe40000004100 */
[-C--:B------:R-:W-:Y:S01]  /*6970*/  FFMA.FTZ R35, R2, R6.reuse, RZ ;  /* 0x0000000602237223 */ /* 0x080fe200000100ff */
[----:B------:R-:W-:Y:S02]  /*6980*/  HADD2.F32 R3, -RZ, R26.H0_H0 ;  /* 0x2000001aff037230 */ /* 0x000fe40000004100 */
[----:B------:R-:W-:Y:S02]  /*6990*/  HADD2.F32 R28, -RZ, R28.H1_H1 ;  /* 0x3000001cff1c7230 */ /* 0x000fe40000004100 */
[----:B------:R-:W-:Y:S02]  /*69a0*/  HADD2.F32 R26, -RZ, R26.H1_H1 ;  /* 0x3000001aff1a7230 */ /* 0x000fe40000004100 */
[----:B------:R-:W-:Y:S01]  /*69b0*/  FFMA.FTZ R3, R3, R6, RZ ;  /* 0x0000000603037223 */ /* 0x000fe200000100ff */
        /* <DEDUP_REMOVED lines=10> */
[--C-:B------:R-:W-:Y:S02]  /*6a60*/  HADD2.F32 R6, -RZ, R22.reuse.H0_H0 ;  /* 0x20000016ff067230 */ /* 0x100fe40000004100 */
        /* <DEDUP_REMOVED lines=63> */
.L_x_1741:
        /* <DEDUP_REMOVED lines=8> */
.L_x_1730:
        /* <DEDUP_REMOVED lines=11> */
.L_x_1748:
[----:B------:R-:W0:Y:S01]  /*6f90*/  LDC R47, c[0x0][0x3ac] ;  /* 0x0000eb00ff2f7b82 */ /* 0x000e220000000800 */
[----:B------:R-:W-:Y:S01]  /*6fa0*/  ISETP.NE.AND P1, PT, R49, R40, PT ;  /* 0x000000283100720c */ /* 0x000fe20003f25270 */
[----:B------:R-:W2:-:S12]  /*6fb0*/  LDG.E.128.CONSTANT R12, desc[UR6][R18.64] ;  /* 0x00000006120c7981 */ /* 0x000e98000c1e9d00 */
[----:B------:R-:W-:-:S06]  /*6fc0*/  @!P1 LEA R22, R48, R1, 0x3 ;  /* 0x0000000130169211 */ /* 0x000fcc00078e18ff */
[----:B------:R-:W3:Y:S01]  /*6fd0*/  @!P1 LDL.64 R22, [R22+0x8] ;  /* 0x0000080016169983 */ /* 0x000ee20000100a00 */
[----:B0-----:R-:W-:-:S05]  /*6fe0*/  IMAD.WIDE R20, R47, 0x4, R18 ;  /* 0x000000042f147825 */ /* 0x001fca00078e0212 */
[----:B------:R0:W4:Y:S01]  /*6ff0*/  LDG.E.128.CONSTANT R8, desc[UR6][R20.64] ;  /* 0x0000000614087981 */ /* 0x000122000c1e9d00 */
[----:B------:R-:W-:-:S05]  /*7000*/  IMAD.WIDE R2, R47, 0x4, R20 ;  /* 0x000000042f027825 */ /* 0x000fca00078e0214 */
[----:B------:R-:W4:Y:S01]  /*7010*/  LDG.E.128.CONSTANT R4, desc[UR6][R2.64] ;  /* 0x0000000602047981 */ /* 0x000f22000c1e9d00 */
[----:B------:R-:W-:Y:S01]  /*7020*/  HFMA2 R25, -RZ, RZ, 0, 0.125 ;  /* 0x00003000ff197431 */ /* 0x000fe200000001ff */
[----:B------:R-:W-:Y:S01]  /*7030*/  @!P1 MOV R36, R38 ;  /* 0x0000002600249202 */ /* 0x000fe20000000f00 */
[----:B------:R-:W1:Y:S04]  /*7040*/  S2UR UR5, SR_CTAID.Y ;  /* 0x00000000000579c3 */ /* 0x000e680000002600 */
[----:B------:R4:W5:Y:S01]  /*7050*/  @!P1 LDG.E.U16.CONSTANT R96, desc[UR6][R36.64] ;  /* 0x0000000624609981 */ /* 0x000962000c1e9500 */
[----:B------:R-:W-:Y:S02]  /*7060*/  MOV R17, 0x2400 ;  /* 0x0000240000117802 */ /* 0x000fe40000000f00 */
[----:B------:R-:W-:-:S02]  /*7070*/  ISETP.NE.AND P2, PT, R51, RZ, PT ;  /* 0x000000ff3300720c */ /* 0x000fc40003f45270 */
[----:B------:R-:W-:Y:S01]  /*7080*/  @!P1 IADD3 R97, PT, PT, R48, 0x1, RZ ;  /* 0x0000000130619810 */ /* 0x000fe20007ffe0ff */
[----:B-1----:R-:W-:-:S04]  /*7090*/  UIMAD UR5, UR5, -0x3, UR8 ;  /* 0xfffffffd050578a4 */ /* 0x002fc8000f8e0208 */
[----:B------:R-:W-:Y:S01]  /*70a0*/  UISETP.NE.AND UP0, UPT, UR5, 0x1, UPT ;  /* 0x000000010500788c */ /* 0x000fe2000bf05270 */
[----:B--2---:R-:W-:Y:S02]  /*70b0*/  SHF.R.U32.HI R19, RZ, 0xf, R12 ;  /* 0x0000000fff137819 */ /* 0x004fe4000001160c */
[----:B0-----:R-:W-:Y:S02]  /*70c0*/  SHF.R.U32.HI R21, RZ, 0xf, R13 ;  /* 0x0000000fff157819 */ /* 0x001fe4000001160d */
[----:B------:R-:W-:Y:S02]  /*70d0*/  SHF.R.U32.HI R30, RZ, 0xf, R15 ;  /* 0x0000000fff1e7819 */ /* 0x000fe4000001160f */
[----:B------:R-:W-:Y:S02]  /*70e0*/  SHF.R.U32.HI R27, RZ, 0xf, R14 ;  /* 0x0000000fff1b7819 */ /* 0x000fe4000001160e */
[C---:B------:R-:W-:Y:S02]  /*70f0*/  LOP3.LUT R63, R12.reuse, 0x70007, RZ, 0xc0, !PT ;  /* 0x000700070c3f7812 */ /* 0x040fe400078ec0ff */
[----:B------:R-:W-:-:S02]  /*7100*/  LOP3.LUT R18, R12, 0x380038, RZ, 0xc0, !PT ;  /* 0x003800380c127812 */ /* 0x000fc400078ec0ff */
[----:B------:R-:W-:Y:S02]  /*7110*/  SHF.R.U32.HI R58, RZ, 0x6, R12 ;  /* 0x00000006ff3a7819 */ /* 0x000fe4000001160c */
[----:B---3--:R-:W-:Y:S02]  /*7120*/  @!P1 PRMT R16, R22, 0x7610, R16 ;  /* 0x0000761016109816 */ /* 0x008fe40000000010 */
[----:B------:R-:W-:Y:S02]  /*7130*/  @!P1 PRMT R0, R0, 0x7610, R22 ;  /* 0x0000761000009816 */ /* 0x000fe40000000016 */
[----:B------:R-:W-:Y:S02]  /*7140*/  @!P1 PRMT R16, R16, 0x7610, R23 ;  /* 0x0000761010109816 */ /* 0x000fe40000000017 */
[----:B------:R-:W-:Y:S02]  /*7150*/  @!P1 PRMT R0, R23, 0x7610, R0 ;  /* 0x0000761017009816 */ /* 0x000fe40000000000 */
[----:B------:R-:W-:-:S02]  /*7160*/  LOP3.LUT R65, R14, 0x70007, RZ, 0xc0, !PT ;  /* 0x000700070e417812 */ /* 0x000fc400078ec0ff */
[----:B------:R-:W-:Y:S02]  /*7170*/  LOP3.LUT R23, R14, 0x380038, RZ, 0xc0, !PT ;  /* 0x003800380e177812 */ /* 0x000fe400078ec0ff */
[----:B------:R-:W-:Y:S02]  /*7180*/  SHF.R.U32.HI R62, RZ, 0x6, R14 ;  /* 0x00000006ff3e7819 */ /* 0x000fe4000001160e */
[C---:B----4-:R-:W-:Y:S02]  /*7190*/  LOP3.LUT R52, R8.reuse, 0x70007, RZ, 0xc0, !PT ;  /* 0x0007000708347812 */ /* 0x050fe400078ec0ff */
[----:B------:R-:W-:Y:S02]  /*71a0*/  LOP3.LUT R20, R8, 0x380038, RZ, 0xc0, !PT ;  /* 0x0038003808147812 */ /* 0x000fe400078ec0ff */
[----:B------:R-:W-:Y:S02]  /*71b0*/  SHF.R.U32.HI R12, RZ, 0x6, R8 ;  /* 0x00000006ff0c7819 */ /* 0x000fe40000011608 */
[----:B------:R-:W-:-:S02]  /*71c0*/  LOP3.LUT R60, R11, 0x70007, RZ, 0xc0, !PT ;  /* 0x000700070b3c7812 */ /* 0x000fc400078ec0ff */
[----:B------:R-:W-:Y:S02]  /*71d0*/  LOP3.LUT R33, R11, 0x380038, RZ, 0xc0, !PT ;  /* 0x003800380b217812 */ /* 0x000fe400078ec0ff */
[----:B------:R-:W-:Y:S02]  /*71e0*/  SHF.R.U32.HI R55, RZ, 0x6, R11 ;  /* 0x00000006ff377819 */ /* 0x000fe4000001160b */
[----:B------:R-:W-:Y:S02]  /*71f0*/  SHF.R.U32.HI R8, RZ, 0xe, R8 ;  /* 0x0000000eff087819 */ /* 0x000fe40000011608 */
[----:B------:R-:W-:Y:S02]  /*7200*/  SHF.R.U32.HI R24, RZ, 0xe, R9 ;  /* 0x0000000eff187819 */ /* 0x000fe40000011609 */
[C---:B------:R-:W-:Y:S02]  /*7210*/  LOP3.LUT R54, R10.reuse, 0x70007, RZ, 0xc0, !PT ;  /* 0x000700070a367812 */ /* 0x040fe400078ec0ff */
[----:B------:R-:W-:-:S02]  /*7220*/  LOP3.LUT R29, R10, 0x380038, RZ, 0xc0, !PT ;  /* 0x003800380a1d7812 */ /* 0x000fc400078ec0ff */
[--C-:B------:R-:W-:Y:S02]  /*7230*/  SHF.R.U32.HI R14, RZ, 0x6, R10.reuse ;  /* 0x00000006ff0e7819 */ /* 0x100fe4000001160a */
[----:B------:R-:W-:Y:S02]  /*7240*/  SHF.R.U32.HI R11, RZ, 0xe, R11 ;  /* 0x0000000eff0b7819 */ /* 0x000fe4000001160b */
[----:B------:R-:W-:Y:S02]  /*7250*/  LOP3.LUT R19, R19, 0x10001, RZ, 0xc0, !PT ;  /* 0x0001000113137812 */ /* 0x000fe400078ec0ff */
[----:B------:R-:W-:Y:S02]  /*7260*/  LOP3.LUT R21, R21, 0x10001, RZ, 0xc0, !PT ;  /* 0x0001000115157812 */ /* 0x000fe400078ec0ff */
[----:B------:R-:W-:Y:S02]  /*7270*/  LOP3.LUT R30, R30, 0x10001, RZ, 0xc0, !PT ;  /* 0x000100011e1e7812 */ /* 0x000fe400078ec0ff */
[----:B------:R-:W-:-:S02]  /*7280*/  SHF.R.U32.HI R10, RZ, 0xe, R10 ;  /* 0x0000000eff0a7819 */ /* 0x000fc4000001160a */
[----:B------:R-:W-:Y:S02]  /*7290*/  LOP3.LUT R27, R27, 0x10001, RZ, 0xc0, !PT ;  /* 0x000100011b1b7812 */ /* 0x000fe400078ec0ff */
[C---:B------:R-:W-:Y:S02]  /*72a0*/  LOP3.LUT R64, R13.reuse, 0x70007, RZ, 0xc0, !PT ;  /* 0x000700070d407812 */ /* 0x040fe400078ec0ff */
[----:B------:R-:W-:Y:S02]  /*72b0*/  LOP3.LUT R22, R13, 0x380038, RZ, 0xc0, !PT ;  /* 0x003800380d167812 */ /* 0x000fe400078ec0ff */
[----:B------:R-:W-:Y:S02]  /*72c0*/  SHF.R.U32.HI R59, RZ, 0x6, R13 ;  /* 0x00000006ff3b7819 */ /* 0x000fe4000001160d */
[C---:B------:R-:W-:Y:S02]  /*72d0*/  LOP3.LUT R77, R15.reuse, 0x70007, RZ, 0xc0, !PT ;  /* 0x000700070f4d7812 */ /* 0x040fe400078ec0ff */
[----:B------:R-:W-:-:S02]  /*72e0*/  LOP3.LUT R28, R15, 0x380038, RZ, 0xc0, !PT ;  /* 0x003800380f1c7812 */ /* 0x000fc400078ec0ff */
[----:B------:R-:W-:Y:S02]  /*72f0*/  SHF.R.U32.HI R66, RZ, 0x6, R15 ;  /* 0x00000006ff427819 */ /* 0x000fe4000001160f */
[----:B------:R-:W-:Y:S02]  /*7300*/  LOP3.LUT R19, R19, 0x20002, R8, 0xf8, !PT ;  /* 0x0002000213137812 */ /* 0x000fe400078ef808 */
[----:B------:R-:W-:Y:S02]  /*7310*/  LOP3.LUT R24, R21, 0x20002, R24, 0xf8, !PT ;  /* 0x0002000215187812 */ /* 0x000fe400078ef818 */
[----:B------:R-:W-:Y:S02]  /*7320*/  LOP3.LUT R67, R30, 0x20002, R11, 0xf8, !PT ;  /* 0x000200021e437812 */ /* 0x000fe400078ef80b */
[C---:B------:R-:W-:Y:S02]  /*7330*/  LOP3.LUT R15, R9.reuse, 0x70007, RZ, 0xc0, !PT ;  /* 0x00070007090f7812 */ /* 0x040fe400078ec0ff */
[----:B------:R-:W-:-:S02]  /*7340*/  LOP3.LUT R26, R9, 0x380038, RZ, 0xc0, !PT ;  /* 0x00380038091a7812 */ /* 0x000fc400078ec0ff */
[----:B------:R-:W-:Y:S02]  /*7350*/  SHF.R.U32.HI R13, RZ, 0x6, R9 ;  /* 0x00000006ff0d7819 */ /* 0x000fe40000011609 */
[----:B------:R-:W-:Y:S02]  /*7360*/  LOP3.LUT R31, R27, 0x20002, R10, 0xf8, !PT ;  /* 0x000200021b1f7812 */ /* 0x000fe400078ef80a */
        /* <DEDUP_REMOVED lines=12> */
[----:B------:R-:W-:Y:S02]  /*7430*/  LOP3.LUT R7, R19, 0x40004, R4, 0xf8, !PT ;  /* 0x0004000413077812 */ /* 0x000fe400078ef804 */
[C---:B------:R-:W-:Y:S02]  /*7440*/  LOP3.LUT R56, R6.reuse, 0x70007, RZ, 0xc0, !PT ;  /* 0x0007000706387812 */ /* 0x040fe400078ec0ff */
[----:B------:R-:W-:Y:S02]  /*7450*/  LOP3.LUT R30, R6, 0x380038, RZ, 0xc0, !PT ;  /* 0x00380038061e7812 */ /* 0x000fe400078ec0ff */
[----:B------:R-:W-:-:S02]  /*7460*/  SHF.R.U32.HI R10, RZ, 0x6, R6 ;  /* 0x00000006ff0a7819 */ /* 0x000fc40000011606 */
[----:B------:R-:W-:Y:S02]  /*7470*/  LOP3.LUT R4, R24, 0x40004, R5, 0xf8, !PT ;  /* 0x0004000418047812 */ /* 0x000fe400078ef805 */
[----:B------:R-:W-:Y:S02]  /*7480*/  LOP3.LUT R19, R58, 0x380038, RZ, 0xc0, !PT ;  /* 0x003800383a137812 */ /* 0x000fe400078ec0ff */
[----:B------:R-:W-:Y:S02]  /*7490*/  SHF.R.U32.HI R6, RZ, 0xd, R6 ;  /* 0x0000000dff067819 */ /* 0x000fe40000011606 */
[----:B------:R-:W-:Y:S02]  /*74a0*/  LOP3.LUT R5, R67, 0x40004, R32, 0xf8, !PT ;  /* 0x0004000443057812 */ /* 0x000fe400078ef820 */
[----:B------:R-:W-:Y:S02]  /*74b0*/  LOP3.LUT R84, R23, 0x64006400, RZ, 0xfc, !PT ;  /* 0x6400640017547812 */ /* 0x000fe400078efcff */
[----:B------:R-:W-:-:S02]  /*74c0*/  LOP3.LUT R32, R28, 0x64006400, RZ, 0xfc, !PT ;  /* 0x640064001c207812 */ /* 0x000fc400078efcff */
[----:B------:R-:W-:Y:S02]  /*74d0*/  LOP3.LUT R23, R59, 0x380038, RZ, 0xc0, !PT ;  /* 0x003800383b177812 */ /* 0x000fe400078ec0ff */
[----:B------:R-:W-:Y:S02]  /*74e0*/  LOP3.LUT R22, R22, 0x64006400, RZ, 0xfc, !PT ;  /* 0x6400640016167812 */ /* 0x000fe400078efcff */
[----:B------:R-:W-:Y:S02]  /*74f0*/  LOP3.LUT R18, R18, 0x64006400, RZ, 0xfc, !PT ;  /* 0x6400640012127812 */ /* 0x000fe400078efcff */
[----:B------:R-:W-:Y:S02]  /*7500*/  LOP3.LUT R28, R62, 0x380038, RZ, 0xc0, !PT ;  /* 0x003800383e1c7812 */ /* 0x000fe400078ec0ff */
[----:B------:R-:W-:Y:S02]  /*7510*/  LOP3.LUT R86, R19, 0x64006400, RZ, 0xfc, !PT ;  /* 0x6400640013567812 */ /* 0x000fe400078efcff */
[----:B------:R-:W-:-:S02]  /*7520*/  LOP3.LUT R6, R31, 0x40004, R6, 0xf8, !PT ;  /* 0x000400041f067812 */ /* 0x000fc400078ef806 */
[----:B------:R-:W-:Y:S01]  /*7530*/  LOP3.LUT R19, R13, 0x380038, RZ, 0xc0, !PT ;  /* 0x003800380d137812 */ /* 0x000fe200078ec0ff */
[-C--:B------:R-:W-:Y:S01]  /*7540*/  HFMA2 R85, R32, R25.reuse.H0_H0, -132, -132 ;  /* 0xd820d82020557431 */ /* 0x080fe20000040019 */
        /* <DEDUP_REMOVED lines=45> */
[----:B------:R-:W-:Y:S01]  /*7820*/  HFMA2 R31, R24, R25.H0_H0, -132, -132 ;  /* 0xd820d820181f7431 */ /* 0x000fe20000040019 */
        /* <DEDUP_REMOVED lines=18> */
[----:B------:R-:W-:Y:S01]  /*7950*/  HFMA2 R21, R88, R17.H0_H0, -20, -20 ;  /* 0xcd00cd0058157431 */ /* 0x000fe20000040011 */
[----:B------:R-:W-:Y:S01]  /*7960*/  LOP3.LUT R58, R58, 0x64006400, RZ, 0xfc, !PT ;  /* 0x640064003a3a7812 */ /* 0x000fe200078efcff */
[----:B------:R-:W-:Y:S01]  /*7970*/  HADD2 R88, R63, -1028, -1028 ;  /* 0xe404e4043f587430 */ /* 0x000fe20000000000 */
        /* <DEDUP_REMOVED lines=166> */
.L_x_1745:
[----:B------:R-:W-:Y:S02]  /*83e0*/  @!P1 MOV R48, R97 ;  /* 0x0000006100309202 */ /* 0x000fe40000000f00 */
        /* <DEDUP_REMOVED lines=83> */
.L_x_1747:
        /* <DEDUP_REMOVED lines=79> */
.L_x_1746:
[----:B------:R-:W-:Y:S01]  /*8e10*/  IADD3 R49, PT, PT, R49, 0x20, RZ ;  /* 0x0000002031317810 */ /* 0x000fe20007ffe0ff */
[----:B------:R-:W-:Y:S01]  /*8e20*/  UIADD3 UR4, UPT, UPT, UR4, 0x40, URZ ;  /* 0x0000004004047890 */ /* 0x000fe2000fffe0ff */
[----:B------:R-:W-:Y:S01]  /*8e30*/  IADD3 R38, P2, PT, R38, 0x80, RZ ;  /* 0x0000008026267810 */ /* 0x000fe20007f5e0ff */
[----:B------:R-:W-:Y:S01]  /*8e40*/  IMAD.WIDE R18, R47, 0x4, R2 ;  /* 0x000000042f127825 */ /* 0x000fe200078e0202 */
[----:B------:R-:W-:Y:S02]  /*8e50*/  ISETP.GE.AND P1, PT, R49, R39, PT ;  /* 0x000000273100720c */ /* 0x000fe40003f26270 */
[----:B------:R-:W-:-:S11]  /*8e60*/  IADD3.X R37, PT, PT, RZ, R37, RZ, P2, !PT ;  /* 0x00000025ff257210 */ /* 0x000fd600017fe4ff */
[----:B------:R-:W-:Y:S05]  /*8e70*/  @!P1 BRA `(.L_x_1748) ;  /* 0xffffffe000449947 */ /* 0x000fea000383ffff */
.L_x_1744:
[----:B------:R-:W0:Y:S01]  /*8e80*/  S2R R0, SR_CTAID.X ;  /* 0x0000000000007919 */ /* 0x000e220000002500 */
[----:B------:R-:W1:Y:S01]  /*8e90*/  S2UR UR4, SR_CTAID.Y ;  /* 0x00000000000479c3 */ /* 0x000e620000002600 */
[----:B------:R-:W0:Y:S07]  /*8ea0*/  S2R R3, SR_TID.X ;  /* 0x0000000000037919 */ /* 0x000e2e0000002100 */
[----:B------:R-:W2:Y:S01]  /*8eb0*/  LDC.64 R4, c[0x0][0x3a0] ;  /* 0x0000e800ff047b82 */ /* 0x000ea20000000a00 */
[----:B-1----:R-:W-:Y:S01]  /*8ec0*/  UIMAD UR4, UR4, 0x3, URZ ;  /* 0x00000003040478a4 */ /* 0x002fe2000f8e02ff */
[----:B0-----:R-:W-:-:S04]  /*8ed0*/  LEA R0, R0, R3, 0x6 ;  /* 0x0000000300007211 */ /* 0x001fc800078e30ff */
[----:B------:R-:W-:-:S05]  /*8ee0*/  SHF.L.U32 R0, R0, 0x2, RZ ;  /* 0x0000000200007819 */ /* 0x000fca00000006ff */
[----:B------:R-:W-:Y:S02]  /*8ef0*/  IMAD R3, R47, UR4, R0 ;  /* 0x000000042f037c24 */ /* 0x000fe4000f8e0200 */
[----:B------:R-:W0:Y:S02]  /*8f00*/  LDC R0, c[0x0][0x3a8] ;  /* 0x0000ea00ff007b82 */ /* 0x000e240000000800 */
[----:B--2---:R-:W-:-:S05]  /*8f10*/  IMAD.WIDE R4, R3, 0x2, R4 ;  /* 0x0000000203047825 */ /* 0x004fca00078e0204 */
[----:B------:R1:W-:Y:S01]  /*8f20*/  ATOM.E.ADD.F16x2.RN.STRONG.GPU P1, RZ, desc[UR6][R4.64], R46 ;  /* 0x8000002e04ff79a2 */ /* 0x0003e2000c12e106 */
[----:B------:R-:W-:Y:S01]  /*8f30*/  BSSY.RECONVERGENT B0, `(.L_x_1749) ;  /* 0x0000010000007945 */ /* 0x000fe20003800200 */
[----:B0-----:R-:W-:-:S04]  /*8f40*/  IADD3 R0, PT, PT, R0, -UR4, RZ ;  /* 0x8000000400007c10 */ /* 0x001fc8000fffe0ff */
[----:B------:R-:W-:Y:S01]  /*8f50*/  ISETP.NE.AND P0, PT, R0, 0x1, PT ;  /* 0x000000010000780c */ /* 0x000fe20003f05270 */
[----:B-1----:R-:W-:-:S12]  /*8f60*/  @P1 BRA `(.L_x_1750) ;  /* 0x0000000000301947 */ /* 0x002fd80003800000 */
[----:B------:R-:W0:Y:S02]  /*8f70*/  QSPC.E.S P1, RZ, [R4] ;  /* 0x0000000004ff73aa */ /* 0x000e240000020500 */
[----:B0-----:R-:W-:Y:S05]  /*8f80*/  @!P1 BRA `(.L_x_1751) ;  /* 0x00000000001c9947 */ /* 0x001fea0003800000 */
[----:B------:R-:W-:-:S04]  /*8f90*/  MOV R2, R4 ;  /* 0x0000000400027202 */ /* 0x000fc80000000f00 */
[----:B------:R-:W-:-:S07]  /*8fa0*/  MOV R6, R2 ;  /* 0x0000000200067202 */ /* 0x000fce0000000f00 */
.L_x_1752:
[----:B------:R-:W0:Y:S02]  /*8fb0*/  LDS R2, [R6] ;  /* 0x0000000006027984 */ /* 0x000e240000000800 */
[----:B0-----:R-:W-:-:S05]  /*8fc0*/  HADD2 R3, R2, R46 ;  /* 0x0000002e02037230 */ /* 0x001fca0000000000 */
[----:B------:R-:W0:Y:S02]  /*8fd0*/  ATOMS.CAST.SPIN P1, [R6], R2, R3 ;  /* 0x000000020600758d */ /* 0x000e240001820003 */
[----:B0-----:R-:W-:Y:S05]  /*8fe0*/  @!P1 BRA `(.L_x_1752) ;  /* 0xfffffffc00f09947 */ /* 0x001fea000383ffff */
[----:B------:R-:W-:Y:S05]  /*8ff0*/  BRA `(.L_x_1750) ;  /* 0x00000000000c7947 */ /* 0x000fea0003800000 */
.L_x_1751:
[----:B------:R-:W2:Y:S02]  /*9000*/  LD.E R2, desc[UR6][R4.64] ;  /* 0x0000000604027980 */ /* 0x000ea4000c101900 */
[----:B--2---:R-:W-:-:S05]  /*9010*/  IADD3 R3, PT, PT, R46, R2, RZ ;  /* 0x000000022e037210 */ /* 0x004fca0007ffe0ff */
[----:B------:R0:W-:Y:S02]  /*9020*/  ST.E desc[UR6][R4.64], R3 ;  /* 0x0000000304007985 */ /* 0x0001e4000c101906 */
.L_x_1750:
[----:B------:R-:W-:Y:S05]  /*9030*/  BSYNC.RECONVERGENT B0 ;  /* 0x0000000000007941 */ /* 0x000fea0003800200 */
.L_x_1749:
[----:B------:R1:W-:Y:S01]  /*9040*/  ATOM.E.ADD.F16x2.RN.STRONG.GPU P1, RZ, desc[UR6][R4.64+0x4], R45 ;  /* 0x8000042d04ff79a2 */ /* 0x0003e2000c12e106 */
[----:B------:R-:W-:Y:S04]  /*9050*/  BSSY.RECONVERGENT B0, `(.L_x_1753) ;  /* 0x000000e000007945 */ /* 0x000fe80003800200 */
[----:B-1----:R-:W-:Y:S05]  /*9060*/  @P1 BRA `(.L_x_1754) ;  /* 0x0000000000301947 */ /* 0x002fea0003800000 */
[----:B------:R-:W1:Y:S02]  /*9070*/  QSPC.E.S P1, RZ, [R4+0x4] ;  /* 0x0000040004ff73aa */ /* 0x000e640000020500 */
[----:B-1----:R-:W-:Y:S05]  /*9080*/  @!P1 BRA `(.L_x_1755) ;  /* 0x00000000001c9947 */ /* 0x002fea0003800000 */
[----:B------:R-:W-:-:S04]  /*9090*/  MOV R2, R4 ;  /* 0x0000000400027202 */ /* 0x000fc80000000f00 */
[----:B------:R-:W-:-:S07]  /*90a0*/  MOV R6, R2 ;  /* 0x0000000200067202 */ /* 0x000fce0000000f00 */
.L_x_1756:
[----:B------:R-:W0:Y:S02]  /*90b0*/  LDS R2, [R6+0x4] ;  /* 0x0000040006027984 */ /* 0x000e240000000800 */
[----:B0-----:R-:W-:-:S05]  /*90c0*/  HFMA2 R3, R2, 1, 1, R45 ;  /* 0x3c003c0002037831 */ /* 0x001fca000000002d */
[----:B------:R-:W0:Y:S02]  /*90d0*/  ATOMS.CAST.SPIN P1, [R6+0x4], R2, R3 ;  /* 0x000004020600758d */ /* 0x000e240001820003 */
[----:B0-----:R-:W-:Y:S05]  /*90e0*/  @!P1 BRA `(.L_x_1756) ;  /* 0xfffffffc00f09947 */ /* 0x001fea000383ffff */
[----:B------:R-:W-:Y:S05]  /*90f0*/  BRA `(.L_x_1754) ;  /* 0x00000000000c7947 */ /* 0x000fea0003800000 */
.L_x_1755:
[----:B------:R-:W0:Y:S02]  /*9100*/  LD.E R2, desc[UR6][R4.64+0x4] ;  /* 0x0000040604027980 */ /* 0x000e24000c101900 */
[----:B0-----:R-:W-:-:S05]  /*9110*/  IADD3 R3, PT, PT, R45, R2, RZ ;  /* 0x000000022d037210 */ /* 0x001fca0007ffe0ff */
[----:B------:R1:W-:Y:S02]  /*9120*/  ST.E desc[UR6][R4.64+0x4], R3 ;  /* 0x0000040304007985 */ /* 0x0003e4000c101906 */
.L_x_1754:
[----:B------:R-:W-:Y:S05]  /*9130*/  BSYNC.RECONVERGENT B0 ;  /* 0x0000000000007941 */ /* 0x000fea0003800200 */
.L_x_1753:
        /* <DEDUP_REMOVED lines=9> */
.L_x_1760:
[----:B------:R-:W0:Y:S02]  /*91d0*/  LDS R2, [R6] ;  /* 0x0000000006027984 */ /* 0x000e240000000800 */
[----:B0-----:R-:W-:-:S05]  /*91e0*/  HADD2 R3, R2, R44 ;  /* 0x0000002c02037230 */ /* 0x001fca0000000000 */
[----:B------:R-:W0:Y:S02]  /*91f0*/  ATOMS.CAST.SPIN P0, [R6], R2, R3 ;  /* 0x000000020600758d */ /* 0x000e240001800003 */
[----:B0-----:R-:W-:Y:S05]  /*9200*/  @!P0 BRA `(.L_x_1760) ;  /* 0xfffffffc00f08947 */ /* 0x001fea000383ffff */
[----:B------:R-:W-:Y:S05]  /*9210*/  BRA `(.L_x_1758) ;  /* 0x00000000000c7947 */ /* 0x000fea0003800000 */
.L_x_1759:
[----:B------:R-:W2:Y:S02]  /*9220*/  LD.E R2, desc[UR6][R4.64] ;  /* 0x0000000604027980 */ /* 0x000ea4000c101900 */
[----:B--2---:R-:W-:-:S05]  /*9230*/  IADD3 R3, PT, PT, R44, R2, RZ ;  /* 0x000000022c037210 */ /* 0x004fca0007ffe0ff */
[----:B------:R0:W-:Y:S02]  /*9240*/  ST.E desc[UR6][R4.64], R3 ;  /* 0x0000000304007985 */ /* 0x0001e4000c101906 */
.L_x_1758:
[----:B------:R-:W-:Y:S05]  /*9250*/  BSYNC.RECONVERGENT B0 ;  /* 0x0000000000007941 */ /* 0x000fea0003800200 */
.L_x_1757:
[----:B------:R1:W-:Y:S01]  /*9260*/  ATOM.E.ADD.F16x2.RN.STRONG.GPU P0, RZ, desc[UR6][R4.64+0x4], R43 ;  /* 0x8000042b04ff79a2 */ /* 0x0003e2000c10e106 */
[----:B------:R-:W-:Y:S04]  /*9270*/  BSSY.RECONVERGENT B0, `(.L_x_1761) ;  /* 0x000000e000007945 */ /* 0x000fe80003800200 */
[----:B-1----:R-:W-:Y:S05]  /*9280*/  @P0 BRA `(.L_x_1762) ;  /* 0x0000000000300947 */ /* 0x002fea0003800000 */
[----:B------:R-:W1:Y:S02]  /*9290*/  QSPC.E.S P0, RZ, [R4+0x4] ;  /* 0x0000040004ff73aa */ /* 0x000e640000000500 */
[----:B-1----:R-:W-:Y:S05]  /*92a0*/  @!P0 BRA `(.L_x_1763) ;  /* 0x00000000001c8947 */ /* 0x002fea0003800000 */
[----:B------:R-:W-:-:S04]  /*92b0*/  MOV R2, R4 ;  /* 0x0000000400027202 */ /* 0x000fc80000000f00 */
[----:B------:R-:W-:-:S07]  /*92c0*/  MOV R6, R2 ;  /* 0x0000000200067202 */ /* 0x000fce0000000f00 */
.L_x_1764:
[----:B------:R-:W0:Y:S02]  /*92d0*/  LDS R2, [R6+0x4] ;  /* 0x0000040006027984 */ /* 0x000e240000000800 */
[----:B0-----:R-:W-:-:S05]  /*92e0*/  HFMA2 R3, R2, 1, 1, R43 ;  /* 0x3c003c0002037831 */ /* 0x001fca000000002b */
[----:B------:R-:W0:Y:S02]  /*92f0*/  ATOMS.CAST.SPIN P0, [R6+0x4], R2, R3 ;  /* 0x000004020600758d */ /* 0x000e240001800003 */
[----:B0-----:R-:W-:Y:S05]  /*9300*/  @!P0 BRA `(.L_x_1764) ;  /* 0xfffffffc00f08947 */ /* 0x001fea000383ffff */
[----:B------:R-:W-:Y:S05]  /*9310*/  BRA `(.L_x_1762) ;  /* 0x00000000000c7947 */ /* 0x000fea0003800000 */
.L_x_1763:
[----:B------:R-:W0:Y:S02]  /*9320*/  LD.E R2, desc[UR6][R4.64+0x4] ;  /* 0x0000040604027980 */ /* 0x000e24000c101900 */
[----:B0-----:R-:W-:-:S05]  /*9330*/  IADD3 R3, PT, PT, R43, R2, RZ ;  /* 0x000000022b037210 */ /* 0x001fca0007ffe0ff */
[----:B------:R1:W-:Y:S02]  /*9340*/  ST.E desc[UR6][R4.64+0x4], R3 ;  /* 0x0000040304007985 */ /* 0x0003e4000c101906 */
.L_x_1762:
[----:B------:R-:W-:Y:S05]  /*9350*/  BSYNC.RECONVERGENT B0 ;  /* 0x0000000000007941 */ /* 0x000fea0003800200 */
.L_x_1761:
        /* <DEDUP_REMOVED lines=10> */
.L_x_1768:
[----:B------:R-:W0:Y:S02]  /*9400*/  LDS R2, [R0] ;  /* 0x0000000000027984 */ /* 0x000e240000000800 */
[----:B0-----:R-:W-:-:S05]  /*9410*/  HADD2 R3, R2, R42 ;  /* 0x0000002a02037230 */ /* 0x001fca0000000000 */
[----:B------:R-:W0:Y:S02]  /*9420*/  ATOMS.CAST.SPIN P0, [R0], R2, R3 ;  /* 0x000000020000758d */ /* 0x000e240001800003 */
[----:B0-----:R-:W-:Y:S05]  /*9430*/  @!P0 BRA `(.L_x_1768) ;  /* 0xfffffffc00f08947 */ /* 0x001fea000383ffff */
[----:B------:R-:W-:Y:S05]  /*9440*/  BRA `(.L_x_1766) ;  /* 0x00000000000c7947 */ /* 0x000fea0003800000 */
.L_x_1767:
[----:B------:R-:W2:Y:S02]  /*9450*/  LD.E R0, desc[UR6][R4.64] ;  /* 0x0000000604007980 */ /* 0x000ea4000c101900 */
[----:B--2---:R-:W-:-:S05]  /*9460*/  IADD3 R3, PT, PT, R42, R0, RZ ;  /* 0x000000002a037210 */ /* 0x004fca0007ffe0ff */
[----:B------:R0:W-:Y:S02]  /*9470*/  ST.E desc[UR6][R4.64], R3 ;  /* 0x0000000304007985 */ /* 0x0001e4000c101906 */
.L_x_1766:
[----:B------:R-:W-:Y:S05]  /*9480*/  BSYNC.RECONVERGENT B0 ;  /* 0x0000000000007941 */ /* 0x000fea0003800200 */
.L_x_1765:
[----:B------:R1:W-:Y:S02]  /*9490*/  ATOM.E.ADD.F16x2.RN.STRONG.GPU P0, RZ, desc[UR6][R4.64+0x4], R41 ;  /* 0x8000042904ff79a2 */ /* 0x0003e4000c10e106 */
[----:B-1----:R-:W-:Y:S05]  /*94a0*/  @P0 EXIT ;  /* 0x000000000000094d */ /* 0x002fea0003800000 */
[----:B------:R-:W1:Y:S02]  /*94b0*/  QSPC.E.S P0, RZ, [R4+0x4] ;  /* 0x0000040004ff73aa */ /* 0x000e640000000500 */
[----:B-1----:R-:W-:Y:S05]  /*94c0*/  @!P0 BRA `(.L_x_1769) ;  /* 0x00000000001c8947 */ /* 0x002fea0003800000 */
[----:B------:R-:W-:-:S04]  /*94d0*/  MOV R2, R4 ;  /* 0x0000000400027202 */ /* 0x000fc80000000f00 */
[----:B------:R-:W-:-:S07]  /*94e0*/  MOV R0, R2 ;  /* 0x0000000200007202 */ /* 0x000fce0000000f00 */
.L_x_1770:
[----:B------:R-:W0:Y:S02]  /*94f0*/  LDS R2, [R0+0x4] ;  /* 0x0000040000027984 */ /* 0x000e240000000800 */
[----:B0-----:R-:W-:-:S05]  /*9500*/  HFMA2 R3, R2, 1, 1, R41 ;  /* 0x3c003c0002037831 */ /* 0x001fca0000000029 */
[----:B------:R-:W0:Y:S02]  /*9510*/  ATOMS.CAST.SPIN P0, [R0+0x4], R2, R3 ;  /* 0x000004020000758d */ /* 0x000e240001800003 */
[----:B0-----:R-:W-:Y:S05]  /*9520*/  @!P0 BRA `(.L_x_1770) ;  /* 0xfffffffc00f08947 */ /* 0x001fea000383ffff */
[----:B------:R-:W-:Y:S05]  /*9530*/  EXIT ;  /* 0x000000000000794d */ /* 0x000fea0003800000 */
.L_x_1769:
[----:B------:R-:W0:Y:S02]  /*9540*/  LD.E R0, desc[UR6][R4.64+0x4] ;  /* 0x0000040604007980 */ /* 0x000e24000c101900 */
[----:B0-----:R-:W-:-:S05]  /*9550*/  IADD3 R3, PT, PT, R41, R0, RZ ;  /* 0x0000000029037210 */ /* 0x001fca0007ffe0ff */
[----:B------:R-:W-:Y:S01]  /*9560*/  ST.E desc[UR6][R4.64+0x4], R3 ;  /* 0x0000040304007985 */ /* 0x000fe2000c101906 */
[----:B------:R-:W-:Y:S05]  /*9570*/  EXIT ;  /* 0x000000000000794d */ /* 0x000fea0003800000 */
.L_x_1771:
        /* <DEDUP_REMOVED lines=16> */
.L_x_3938:


//--------------------- .text._Z23gemm_half_q_half_kernelILi3ELi14ELb1ELb0ELi64EEvPK6__halfPKjS4_S2_PS0_iiiiPKtS7_iiiiiibS2_i --------------------------
	.section	.text._Z23gemm_half_q_half_kernelILi3ELi14ELb1ELb0ELi64EEvPK6__halfPKjS4_S2_PS0_iiiiPKtS7_iiiiiibS2_i,"ax",@progbits
	.align	128
        .global         _Z23gemm_half_q_half_kernelILi3ELi14ELb1ELb0ELi64EEvPK6__halfPKjS4_S2_PS0_iiiiPKtS7_iiiiiibS2_i
        .type           _Z23gemm_half_q_half_kernelILi3ELi14ELb1ELb0ELi64EEvPK6__halfPKjS4_S2_PS0_iiiiPKtS7_iiiiiibS2_i,@function
        .size           _Z23gemm_half_q_half_kernelILi3ELi14ELb1ELb0ELi64EEvPK6__halfPKjS4_S2_PS0_iiiiPKtS7_iiiiiibS2_i,(.L_x_3939 - _Z23gemm_half_q_half_kernelILi3ELi14ELb1ELb0ELi64EEvPK6__halfPKjS4_S2_PS0_iiiiPKtS7_iiiiiibS2_i)
        .other          _Z23gemm_half_q_half_kernelILi3ELi14ELb1ELb0ELi64EEvPK6__halfPKjS4_S2_PS0_iiiiPKtS7_iiiiiibS2_i,@"STO_CUDA_ENTRY STV_DEFAULT"
_Z23gemm_half_q_half_kernelILi3ELi14ELb1ELb0ELi64EEvPK6__halfPKjS4_S2_PS0_iiiiPKtS7_iiiiiibS2_i:
.text._Z23gemm_half_q_half_kernelILi3ELi14ELb1ELb0ELi64EEvPK6__halfPKjS4_S2_PS0_iiiiPKtS7_iiiiiibS2_i:
        /* <DEDUP_REMOVED lines=31> */
.L_x_1772:
        /* <DEDUP_REMOVED lines=41> */
.L_x_1778:
        /* <DEDUP_REMOVED lines=32> */
.L_x_1777:
        /* <DEDUP_REMOVED lines=20> */
.L_x_1779:
[----:B------:R-:W-:-:S13]  /*07c0*/  ISETP.EQ.AND P3, PT, R15, RZ, PT ;  /* 0x000000ff0f00720c */ /* 0x000fda0003f62270 */
[----:B------:R-:W-:Y:S05]  /*07d0*/  @!P1 BRA P3, `(.L_x_1774) ;  /* 0x0000000400789947 */ /* 0x000fea0001800000 */
.L_x_1776:
        /* <DEDUP_REMOVED lines=12> */
.L_x_1775:
        /* <DEDUP_REMOVED lines=16> */
.L_x_1782:
        /* <DEDUP_REMOVED lines=32> */
.L_x_1781:
        /* <DEDUP_REMOVED lines=21> */
.L_x_1783:
[----:B------:R-:W-:-:S13]  /*0cf0*/  ISETP.NE.OR P1, PT, R15, RZ, P1 ;  /* 0x000000ff0f00720c */ /* 0x000fda0000f25670 */
[----:B------:R-:W-:Y:S05]  /*0d00*/  @!P1 BRA `(.L_x_1774) ;  /* 0x00000000002c9947 */ /* 0x000fea0003800000 */
.L_x_1780:
        /* <DEDUP_REMOVED lines=11> */
.L_x_1774:
[----:B0-----:R-:W-:Y:S05]  /*0dc0*/  BSYNC.RECONVERGENT B0 ;  /* 0x0000000000007941 */ /* 0x001fea0003800200 */
.L_x_1773:
        /* <DEDUP_REMOVED lines=20> */
.L_x_1787:
        /* <DEDUP_REMOVED lines=15> */
.L_x_1786:
        /* <DEDUP_REMOVED lines=12> */
.L_x_1788:
[----:B------:R-:W-:-:S13]  /*10c0*/  ISETP.NE.OR P1, PT, R5, RZ, P1 ;  /* 0x000000ff0500720c */ /* 0x000fda0000f25670 */
[----:B------:R-:W-:Y:S05]  /*10d0*/  @!P1 BRA `(.L_x_1784) ;  /* 0x00000000001c9947 */ /* 0x000fea0003800000 */
.L_x_1785:
[----:B01----:R-:W0:Y:S02]  /*10e0*/  LDC.64 R6, c[0x0][0x3a0] ;  /* 0x0000e800ff067b82 */ /* 0x003e240000000a00 */
.L_x_1789:
[----:B0-----:R-:W-:Y:S01]  /*10f0*/  IMAD.WIDE R8, R3, 0x2, R6 ;  /* 0x0000000203087825 */ /* 0x001fe200078e0206 */
[----:B------:R-:W-:Y:S02]  /*1100*/  IADD3 R5, PT, PT, R5, 0x1, RZ ;  /* 0x0000000105057810 */ /* 0x000fe40007ffe0ff */
[----:B------:R-:W-:Y:S02]  /*1110*/  IADD3 R3, PT, PT, R3, R43, RZ ;  /* 0x0000002b03037210 */ /* 0x000fe40007ffe0ff */
[----:B------:R2:W-:Y:S01]  /*1120*/  STG.E.64 desc[UR8][R8.64], RZ ;  /* 0x000000ff08007986 */ /* 0x0005e2000c101b08 */
[----:B------:R-:W-:-:S13]  /*1130*/  ISETP.NE.AND P1, PT, R5, RZ, PT ;  /* 0x000000ff0500720c */ /* 0x000fda0003f25270 */
[----:B--2---:R-:W-:Y:S05]  /*1140*/  @P1 BRA `(.L_x_1789) ;  /* 0xfffffffc00e81947 */ /* 0x004fea000383ffff */
.L_x_1784:
        /* <DEDUP_REMOVED lines=15> */
.L_x_1791:
        /* <DEDUP_REMOVED lines=44> */
.L_x_1790:
        /* <DEDUP_REMOVED lines=28> */
.L_x_1792:
        /* <DEDUP_REMOVED lines=8> */
.L_x_1793:
        /* <DEDUP_REMOVED lines=8> */
.L_x_1794:
        /* <DEDUP_REMOVED lines=8> */
.L_x_1795:
        /* <DEDUP_REMOVED lines=8> */
.L_x_1796:
        /* <DEDUP_REMOVED lines=37> */
.L_x_1810:
[----:B------:R-:W-:Y:S02]  /*1b10*/  ISETP.NE.AND P4, PT, R47, R24, PT ;  /* 0x000000182f00720c */ /* 0x000fe40003f85270 */
[----:B------:R-:W-:Y:S02]  /*1b20*/  MOV R6, R12 ;  /* 0x0000000c00067202 */ /* 0x000fe40000000f00 */
[----:B------:R-:W-:-:S05]  /*1b30*/  MOV R7, R13 ;  /* 0x0000000d00077202 */ /* 0x000fca0000000f00 */
[----:B------:R-:W2:Y:S04]  /*1b40*/  LDG.E.128.CONSTANT R12, desc[UR8][R6.64] ;  /* 0x00000008060c7981 */ /* 0x000ea8000c1e9d00 */
[----:B------:R-:W-:Y:S01]  /*1b50*/  @!P4 LEA R0, R44, R1, 0x3 ;  /* 0x000000012c00c211 */ /* 0x000fe200078e18ff */
[----:B------:R0:W5:Y:S04]  /*1b60*/  @!P4 LDG.E.U16.CONSTANT R16, desc[UR8][R8.64] ;  /* 0x000000080810c981 */ /* 0x000168000c1e9500 */
[----:B------:R-:W3:Y:S01]  /*1b70*/  @!P4 LDL.64 R2, [R0+0x8] ;  /* 0x000008000002c983 */ /* 0x000ee20000100a00 */
[----:B------:R-:W-:-:S02]  /*1b80*/  ISETP.NE.AND P3, PT, R49, RZ, PT ;  /* 0x000000ff3100720c */ /* 0x000fc40003f65270 */
[----:B------:R-:W-:Y:S02]  /*1b90*/  MOV R5, 0x2c00 ;  /* 0x00002c0000057802 */ /* 0x000fe40000000f00 */
[----:B------:R-:W-:Y:S02]  /*1ba0*/  ISETP.NE.AND P2, PT, R52, 0x1, PT ;  /* 0x000000013400780c */ /* 0x000fe40003f45270 */
[----:B------:R-:W-:Y:S02]  /*1bb0*/  @!P4 IADD3 R43, PT, PT, R44, 0x1, RZ ;  /* 0x000000012c2bc810 */ /* 0x000fe40007ffe0ff */
[C---:B--2---:R-:W-:Y:S02]  /*1bc0*/  LOP3.LUT R17, R14.reuse, 0xf000f, RZ, 0xc0, !PT ;  /* 0x000f000f0e117812 */ /* 0x044fe400078ec0ff */
[----:B------:R-:W-:Y:S02]  /*1bd0*/  LOP3.LUT R20, R14, 0xf000f0, RZ, 0xc0, !PT ;  /* 0x00f000f00e147812 */ /* 0x000fe400078ec0ff */
[----:B------:R-:W-:-:S02]  /*1be0*/  LOP3.LUT R4, R13, 0xf000f, RZ, 0xc0, !PT ;  /* 0x000f000f0d047812 */ /* 0x000fc400078ec0ff */
[----:B---3--:R-:W-:Y:S02]  /*1bf0*/  @!P4 PRMT R97, R2, 0x7610, R97 ;  /* 0x000076100261c816 */ /* 0x008fe40000000061 */
[----:B------:R-:W-:Y:S02]  /*1c00*/  LOP3.LUT R11, R13, 0xf000f0, RZ, 0xc0, !PT ;  /* 0x00f000f00d0b7812 */ /* 0x000fe400078ec0ff */
[----:B------:R-:W-:Y:S02]  /*1c10*/  @!P4 PRMT R97, R97, 0x7610, R2 ;  /* 0x000076106161c816 */ /* 0x000fe40000000002 */
[----:B------:R-:W-:Y:S02]  /*1c20*/  SHF.R.U32.HI R14, RZ, 0x8, R14 ;  /* 0x00000008ff0e7819 */ /* 0x000fe4000001160e */
[----:B------:R-:W-:Y:S02]  /*1c30*/  @!P4 PRMT R102, R3, 0x7610, R102 ;  /* 0x000076100366c816 */ /* 0x000fe40000000066 */
[----:B------:R-:W-:-:S02]  /*1c40*/  LOP3.LUT R0, R12, 0xf000f, RZ, 0xc0, !PT ;  /* 0x000f000f0c007812 */ /* 0x000fc400078ec0ff */
[----:B------:R-:W-:Y:S02]  /*1c50*/  LOP3.LUT R2, R12, 0xf000f0, RZ, 0xc0, !PT ;  /* 0x00f000f00c027812 */ /* 0x000fe400078ec0ff */
[----:B------:R-:W-:Y:S02]  /*1c60*/  SHF.R.U32.HI R13, RZ, 0x8, R13 ;  /* 0x00000008ff0d7819 */ /* 0x000fe4000001160d */
[----:B------:R-:W-:Y:S02]  /*1c70*/  SHF.R.U32.HI R12, RZ, 0x8, R12 ;  /* 0x00000008ff0c7819 */ /* 0x000fe4000001160c */
[----:B------:R-:W-:Y:S02]  /*1c80*/  SHF.R.U32.HI R23, RZ, 0x8, R15 ;  /* 0x00000008ff177819 */ /* 0x000fe4000001160f */
[C---:B------:R-:W-:Y:S02]  /*1c90*/  LOP3.LUT R21, R15.reuse, 0xf000f, RZ, 0xc0, !PT ;  /* 0x000f000f0f157812 */ /* 0x040fe400078ec0ff */
[----:B------:R-:W-:-:S02]  /*1ca0*/  LOP3.LUT R22, R15, 0xf000f0, RZ, 0xc0, !PT ;  /* 0x00f000f00f167812 */ /* 0x000fc400078ec0ff */
[----:B------:R-:W-:Y:S02]  /*1cb0*/  LOP3.LUT R18, R11, 0x64006400, RZ, 0xfc, !PT ;  /* 0x640064000b127812 */ /* 0x000fe400078efcff */
[----:B------:R-:W-:Y:S02]  /*1cc0*/  LOP3.LUT R15, R14, 0xf000f, RZ, 0xc0, !PT ;  /* 0x000f000f0e0f7812 */ /* 0x000fe400078ec0ff */
[----:B------:R-:W-:Y:S02]  /*1cd0*/  @!P4 PRMT R102, R102, 0x7610, R3 ;  /* 0x000076106666c816 */ /* 0x000fe40000000003 */
[----:B------:R-:W-:Y:S02]  /*1ce0*/  LOP3.LUT R11, R13, 0xf000f, RZ, 0xc0, !PT ;  /* 0x000f000f0d0b7812 */ /* 0x000fe400078ec0ff */
[----:B------:R-:W-:Y:S02]  /*1cf0*/  LOP3.LUT R19, R17, 0x64006400, RZ, 0xfc, !PT ;  /* 0x6400640011137812 */ /* 0x000fe400078efcff */
        /* <DEDUP_REMOVED lines=23> */
[----:B------:R-:W-:Y:S02]  /*1e70*/  HADD2 R20, R21, -1032, -1032 ;  /* 0xe408e40815147430 */ /* 0x000fe40000000000 */
[-C--:B------:R-:W-:Y:S02]  /*1e80*/  HFMA2 R31, R32, R5.reuse.H0_H0, -72, -72 ;  /* 0xd480d480201f7431 */ /* 0x080fe40000040005 */
[-C--:B------:R-:W-:Y:S02]  /*1e90*/  HFMA2 R21, R22, R5.reuse.H0_H0, -72, -72 ;  /* 0xd480d48016157431 */ /* 0x080fe40000040005 */
[----:B------:R-:W-:Y:S02]  /*1ea0*/  HFMA2 R29, R30, R5.H0_H0, -72, -72 ;  /* 0xd480d4801e1d7431 */ /* 0x000fe40000040005 */
[----:B------:R-:W-:Y:S02]  /*1eb0*/  HADD2 R32, R33, -1032, -1032 ;  /* 0xe408e40821207430 */ /* 0x000fe40000000000 */
[----:B------:R-:W-:-:S02]  /*1ec0*/  HADD2 R15, R0, -1032, -1032 ;  /* 0xe408e408000f7430 */ /* 0x000fc40000000000 */
[-C--:B------:R-:W-:Y:S02]  /*1ed0*/  HFMA2 R11, R2, R5.reuse.H0_H0, -72, -72 ;  /* 0xd480d480020b7431 */ /* 0x080fe40000040005 */
[----:B------:R-:W-:Y:S02]  /*1ee0*/  HADD2 R14, R4, -1032, -1032 ;  /* 0xe408e408040e7430 */ /* 0x000fe40000000000 */
[----:B------:R-:W-:Y:S02]  /*1ef0*/  HADD2 R22, R3, -1032, -1032 ;  /* 0xe408e40803167430 */ /* 0x000fe40000000000 */
[----:B------:R-:W-:Y:S02]  /*1f00*/  HFMA2 R23, R12, R5.H0_H0, -72, -72 ;  /* 0xd480d4800c177431 */ /* 0x000fe40000040005 */
[----:B------:R-:W-:Y:S02]  /*1f10*/  HADD2 R28, R28, -1032, -1032 ;  /* 0xe408e4081c1c7430 */ /* 0x000fe40000000000 */
[----:B------:R-:W-:-:S02]  /*1f20*/  HADD2 R30, R13, -1032, -1032 ;  /* 0xe408e4080d1e7430 */ /* 0x000fc40000000000 */
[----:B------:R-:W-:Y:S01]  /*1f30*/  HFMA2 R33, R34, R5.H0_H0, -72, -72 ;  /* 0xd480d48022217431 */ /* 0x000fe20000040005 */
[----:B0-----:R-:W-:Y:S06]  /*1f40*/  @!P3 BRA `(.L_x_1798) ;  /* 0x000000040068b947 */ /* 0x001fec0003800000 */
[----:B------:R-:W0:Y:S01]  /*1f50*/  LDS.64 R34, [UR4] ;  /* 0x00000004ff227984 */ /* 0x000e220008000a00 */
[----:B------:R-:W-:Y:S02]  /*1f60*/  HADD2.F32 R0, -RZ, R15.H0_H0 ;  /* 0x2000000fff007230 */ /* 0x000fe40000004100 */
[----:B------:R-:W-:Y:S01]  /*1f70*/  HADD2.F32 R38, -RZ, R14.H0_H0 ;  /* 0x2000000eff267230 */ /* 0x000fe20000004100 */
        /* <DEDUP_REMOVED lines=87> */
.L_x_1798:
[----:B------:R-:W-:Y:S02]  /*24f0*/  @!P4 MOV R44, R43 ;  /* 0x0000002b002cc202 */ /* 0x000fe40000000f00 */
[----:B-----5:R-:W-:Y:S01]  /*2500*/  @!P4 IADD3 R24, PT, PT, R16, R47, RZ ;  /* 0x0000002f1018c210 */ /* 0x020fe20007ffe0ff */
[----:B------:R-:W-:Y:S06]  /*2510*/  @!P2 BRA `(.L_x_1799) ;  /* 0x0000000800e0a947 */ /* 0x000fec0003800000 */
[----:B------:R-:W-:-:S04]  /*2520*/  PRMT R0, R48, 0x9910, RZ ;  /* 0x0000991030007816 */ /* 0x000fc800000000ff */
        /* <DEDUP_REMOVED lines=92> */
.L_x_1800:
        /* <DEDUP_REMOVED lines=19> */
[----:B------:R-:W-:Y:S01]  /*2c20*/  FFMA.FTZ R35, R4, R35, RZ ;  /* 0x0000002304237223 */ /* 0x000fe200000100ff */
        /* <DEDUP_REMOVED lines=71> */
.L_x_1799:
        /* <DEDUP_REMOVED lines=146> */
.L_x_1801:
        /* <DEDUP_REMOVED lines=94> */
.L_x_1803:
        /* <DEDUP_REMOVED lines=91> */
.L_x_1802:
        /* <DEDUP_REMOVED lines=145> */
.L_x_1804:
        /* <DEDUP_REMOVED lines=94> */
.L_x_1806:
        /* <DEDUP_REMOVED lines=91> */
.L_x_1805:
        /* <DEDUP_REMOVED lines=145> */
.L_x_1807:
        /* <DEDUP_REMOVED lines=94> */
.L_x_1809:
        /* <DEDUP_REMOVED lines=91> */
.L_x_1808:
        /* <DEDUP_REMOVED lines=8> */
.L_x_1797:
        /* <DEDUP_REMOVED lines=9> */
.L_x_1815:
[----:B------:R-:W0:Y:S01]  /*6fa0*/  LDC R43, c[0x0][0x3ac] ;  /* 0x0000eb00ff2b7b82 */ /* 0x000e220000000800 */
[----:B------:R-:W-:Y:S01]  /*6fb0*/  ISETP.NE.AND P3, PT, R47, R24, PT ;  /* 0x000000182f00720c */ /* 0x000fe20003f65270 */
[----:B------:R-:W2:-:S12]  /*6fc0*/  LDG.E.128.CONSTANT R12, desc[UR8][R100.64] ;  /* 0x00000008640c7981 */ /* 0x000e98000c1e9d00 */
[----:B------:R-:W-:Y:S02]  /*6fd0*/  @!P3 LEA R18, R44, R1, 0x3 ;  /* 0x000000012c12b211 */ /* 0x000fe400078e18ff */
[----:B------:R-:W-:-:S04]  /*6fe0*/  @!P3 MOV R20, R22 ;  /* 0x000000160014b202 */ /* 0x000fc80000000f00 */
[----:B------:R-:W3:Y:S01]  /*6ff0*/  @!P3 LDL.64 R18, [R18+0x8] ;  /* 0x000008001212b983 */ /* 0x000ee20000100a00 */
[----:B0-----:R-:W-:-:S03]  /*7000*/  IMAD.WIDE R2, R43, 0x4, R100 ;  /* 0x000000042b027825 */ /* 0x001fc600078e0264 */
[----:B------:R-:W4:Y:S04]  /*7010*/  @!P3 LDG.E.U16.CONSTANT R16, desc[UR8][R20.64] ;  /* 0x000000081410b981 */ /* 0x000f28000c1e9500 */
[----:B------:R0:W5:Y:S01]  /*7020*/  LDG.E.128.CONSTANT R8, desc[UR8][R2.64] ;  /* 0x0000000802087981 */ /* 0x000162000c1e9d00 */
[----:B------:R-:W-:-:S05]  /*7030*/  IMAD.WIDE R50, R43, 0x4, R2 ;  /* 0x000000042b327825 */ /* 0x000fca00078e0202 */
[----:B------:R-:W5:Y:S01]  /*7040*/  LDG.E.128.CONSTANT R4, desc[UR8][R50.64] ;  /* 0x0000000832047981 */ /* 0x000f62000c1e9d00 */
[----:B------:R-:W-:Y:S01]  /*7050*/  HFMA2 R0, -RZ, RZ, 0, 0.125 ;  /* 0x00003000ff007431 */ /* 0x000fe200000001ff */
[----:B------:R-:W-:-:S04]  /*7060*/  MOV R17, 0x2400 ;  /* 0x0000240000117802 */ /* 0x000fc80000000f00 */
[----:B------:R-:W-:Y:S02]  /*7070*/  PRMT R0, R17, 0x5410, R0 ;  /* 0x0000541011007816 */ /* 0x000fe40000000000 */
[----:B------:R-:W-:Y:S02]  /*7080*/  ISETP.NE.AND P4, PT, R49, RZ, PT ;  /* 0x000000ff3100720c */ /* 0x000fe40003f85270 */
[----:B------:R-:W-:Y:S02]  /*7090*/  ISETP.NE.AND P2, PT, R52, 0x1, PT ;  /* 0x000000013400780c */ /* 0x000fe40003f45270 */
[----:B------:R-:W-:Y:S02]  /*70a0*/  @!P3 IADD3 R98, PT, PT, R44, 0x1, RZ ;  /* 0x000000012c62b810 */ /* 0x000fe40007ffe0ff */
[C---:B--2---:R-:W-:Y:S02]  /*70b0*/  LOP3.LUT R64, R12.reuse, 0x70007, RZ, 0xc0, !PT ;  /* 0x000700070c407812 */ /* 0x044fe400078ec0ff */
[----:B0-----:R-:W-:-:S02]  /*70c0*/  LOP3.LUT R2, R12, 0x380038, RZ, 0xc0, !PT ;  /* 0x003800380c027812 */ /* 0x001fc400078ec0ff */
[--C-:B------:R-:W-:Y:S02]  /*70d0*/  SHF.R.U32.HI R59, RZ, 0x6, R12.reuse ;  /* 0x00000006ff3b7819 */ /* 0x100fe4000001160c */
[----:B------:R-:W-:Y:S02]  /*70e0*/  SHF.R.U32.HI R12, RZ, 0xf, R12 ;  /* 0x0000000fff0c7819 */ /* 0x000fe4000001160c */
[----:B------:R-:W-:Y:S02]  /*70f0*/  SHF.R.U32.HI R20, RZ, 0xf, R15 ;  /* 0x0000000fff147819 */ /* 0x000fe4000001160f */
[----:B------:R-:W-:Y:S02]  /*7100*/  LOP3.LUT R65, R13, 0x70007, RZ, 0xc0, !PT ;  /* 0x000700070d417812 */ /* 0x000fe400078ec0ff */
[--C-:B------:R-:W-:Y:S02]  /*7110*/  SHF.R.U32.HI R60, RZ, 0x6, R13.reuse ;  /* 0x00000006ff3c7819 */ /* 0x100fe4000001160d */
[----:B------:R-:W-:-:S02]  /*7120*/  SHF.R.U32.HI R17, RZ, 0xf, R13 ;  /* 0x0000000fff117819 */ /* 0x000fc4000001160d */
[----:B---3--:R-:W-:Y:S02]  /*7130*/  @!P3 PRMT R97, R18, 0x7610, R97 ;  /* 0x000076101261b816 */ /* 0x008fe40000000061 */
[----:B------:R-:W-:Y:S02]  /*7140*/  @!P3 PRMT R102, R19, 0x7610, R102 ;  /* 0x000076101366b816 */ /* 0x000fe40000000066 */
[----:B------:R-:W-:Y:S02]  /*7150*/  @!P3 PRMT R97, R97, 0x7610, R18 ;  /* 0x000076106161b816 */ /* 0x000fe40000000012 */
[----:B----4-:R-:W-:Y:S02]  /*7160*/  @!P3 IADD3 R24, PT, PT, R16, R47, RZ ;  /* 0x0000002f1018b210 */ /* 0x010fe40007ffe0ff */
[----:B------:R-:W-:Y:S02]  /*7170*/  @!P3 PRMT R102, R102, 0x7610, R19 ;  /* 0x000076106666b816 */ /* 0x000fe40000000013 */
[----:B------:R-:W-:-:S02]  /*7180*/  LOP3.LUT R16, R13, 0x380038, RZ, 0xc0, !PT ;  /* 0x003800380d107812 */ /* 0x000fc400078ec0ff */
[C---:B------:R-:W-:Y:S02]  /*7190*/  LOP3.LUT R66, R14.reuse, 0x70007, RZ, 0xc0, !PT ;  /* 0x000700070e427812 */ /* 0x040fe400078ec0ff */
[----:B------:R-:W-:Y:S02]  /*71a0*/  LOP3.LUT R18, R14, 0x380038, RZ, 0xc0, !PT ;  /* 0x003800380e127812 */ /* 0x000fe400078ec0ff */
[--C-:B------:R-:W-:Y:S02]  /*71b0*/  SHF.R.U32.HI R63, RZ, 0x6, R14.reuse ;  /* 0x00000006ff3f7819 */ /* 0x100fe4000001160e */
[----:B------:R-:W-:Y:S02]  /*71c0*/  SHF.R.U32.HI R19, RZ, 0xf, R14 ;  /* 0x0000000fff137819 */ /* 0x000fe4000001160e */
[C---:B-----5:R-:W-:Y:S02]  /*71d0*/  LOP3.LUT R39, R8.reuse, 0x70007, RZ, 0xc0, !PT ;  /* 0x0007000708277812 */ /* 0x060fe400078ec0ff */
[----:B------:R-:W-:-:S02]  /*71e0*/  LOP3.LUT R13, R8, 0x380038, RZ, 0xc0, !PT ;  /* 0x00380038080d7812 */ /* 0x000fc400078ec0ff */
[--C-:B------:R-:W-:Y:S02]  /*71f0*/  SHF.R.U32.HI R29, RZ, 0x6, R8.reuse ;  /* 0x00000006ff1d7819 */ /* 0x100fe40000011608 */
[----:B------:R-:W-:Y:S02]  /*7200*/  SHF.R.U32.HI R3, RZ, 0xe, R8 ;  /* 0x0000000eff037819 */ /* 0x000fe40000011608 */
[C---:B------:R-:W-:Y:S02]  /*7210*/  LOP3.LUT R37, R9.reuse, 0x70007, RZ, 0xc0, !PT ;  /* 0x0007000709257812 */ /* 0x040fe400078ec0ff */
[----:B------:R-:W-:Y:S02]  /*7220*/  LOP3.LUT R14, R9, 0x380038, RZ, 0xc0, !PT ;  /* 0x00380038090e7812 */ /* 0x000fe400078ec0ff */
[--C-:B------:R-:W-:Y:S02]  /*7230*/  SHF.R.U32.HI R28, RZ, 0x6, R9.reuse ;  /* 0x00000006ff1c7819 */ /* 0x100fe40000011609 */
[----:B------:R-:W-:-:S02]  /*7240*/  SHF.R.U32.HI R8, RZ, 0xe, R9 ;  /* 0x0000000eff087819 */ /* 0x000fc40000011609 */
[----:B------:R-:W-:Y:S02]  /*7250*/  LOP3.LUT R12, R12, 0x10001, RZ, 0xc0, !PT ;  /* 0x000100010c0c7812 */ /* 0x000fe400078ec0ff */
[----:B------:R-:W-:Y:S02]  /*7260*/  SHF.R.U32.HI R30, RZ, 0xe, R11 ;  /* 0x0000000eff1e7819 */ /* 0x000fe4000001160b */
[----:B------:R-:W-:Y:S02]  /*7270*/  LOP3.LUT R9, R20, 0x10001, RZ, 0xc0, !PT ;  /* 0x0001000114097812 */ /* 0x000fe400078ec0ff */
[C---:B------:R-:W-:Y:S02]  /*7280*/  LOP3.LUT R78, R15.reuse, 0x70007, RZ, 0xc0, !PT ;  /* 0x000700070f4e7812 */ /* 0x040fe400078ec0ff */
[----:B------:R-:W-:Y:S02]  /*7290*/  LOP3.LUT R68, R15, 0x380038, RZ, 0xc0, !PT ;  /* 0x003800380f447812 */ /* 0x000fe400078ec0ff */
[----:B------:R-:W-:-:S02]  /*72a0*/  SHF.R.U32.HI R67, RZ, 0x6, R15 ;  /* 0x00000006ff437819 */ /* 0x000fc4000001160f */
[----:B------:R-:W-:Y:S02]  /*72b0*/  LOP3.LUT R12, R12, 0x20002, R3, 0xf8, !PT ;  /* 0x000200020c0c7812 */ /* 0x000fe400078ef803 */
[C---:B------:R-:W-:Y:S02]  /*72c0*/  LOP3.LUT R55, R10.reuse, 0x70007, RZ, 0xc0, !PT ;  /* 0x000700070a377812 */ /* 0x040fe400078ec0ff */
[----:B------:R-:W-:Y:S02]  /*72d0*/  LOP3.LUT R15, R10, 0x380038, RZ, 0xc0, !PT ;  /* 0x003800380a0f7812 */ /* 0x000fe400078ec0ff */
[----:B------:R-:W-:Y:S02]  /*72e0*/  SHF.R.U32.HI R35, RZ, 0x6, R10 ;  /* 0x00000006ff237819 */ /* 0x000fe4000001160a */
[----:B------:R-:W-:Y:S02]  /*72f0*/  LOP3.LUT R3, R9, 0x20002, R30, 0xf8, !PT ;  /* 0x0002000209037812 */ /* 0x000fe400078ef81e */
[----:B------:R-:W-:-:S02]  /*7300*/  SHF.R.U32.HI R34, RZ, 0xd, R7 ;  /* 0x0000000dff227819 */ /* 0x000fc40000011607 */
[----:B------:R-:W-:Y:S02]  /*7310*/  SHF.R.U32.HI R10, RZ, 0xe, R10 ;  /* 0x0000000eff0a7819 */ /* 0x000fe4000001160a */
[----:B------:R-:W-:Y:S02]  /*7320*/  LOP3.LUT R19, R19, 0x10001, RZ, 0xc0, !PT ;  /* 0x0001000113137812 */ /* 0x000fe400078ec0ff */
[----:B------:R-:W-:Y:S02]  /*7330*/  LOP3.LUT R34, R3, 0x40004, R34, 0xf8, !PT ;  /* 0x0004000403227812 */ /* 0x000fe400078ef822 */
[----:B------:R-:W-:Y:S02]  /*7340*/  LOP3.LUT R20, R19, 0x20002, R10, 0xf8, !PT ;  /* 0x0002000213147812 */ /* 0x000fe400078ef80a */
[----:B------:R-:W-:Y:S02]  /*7350*/  LOP3.LUT R3, R2, 0x64006400, RZ, 0xfc, !PT ;  /* 0x6400640002037812 */ /* 0x000fe400078efcff */
[----:B------:R-:W-:-:S02]  /*7360*/  LOP3.LUT R17, R17, 0x10001, RZ, 0xc0, !PT ;  /* 0x0001000111117812 */ /* 0x000fc400078ec0ff */
[C---:B------:R-:W-:Y:S02]  /*7370*/  LOP3.LUT R57, R6.reuse, 0x70007, RZ, 0xc0, !PT ;  /* 0x0007000706397812 */ /* 0x040fe400078ec0ff */
[----:B------:R-:W-:Y:S02]  /*7380*/  LOP3.LUT R10, R6, 0x380038, RZ, 0xc0, !PT ;  /* 0x00380038060a7812 */ /* 0x000fe400078ec0ff */
[--C-:B------:R-:W-:Y:S02]  /*7390*/  SHF.R.U32.HI R54, RZ, 0x6, R6.reuse ;  /* 0x00000006ff367819 */ /* 0x100fe40000011606 */
[----:B------:R-:W-:Y:S02]  /*73a0*/  SHF.R.U32.HI R33, RZ, 0xd, R6 ;  /* 0x0000000dff217819 */ /* 0x000fe40000011606 */
[----:B------:R-:W-:Y:S02]  /*73b0*/  LOP3.LUT R2, R59, 0x380038, RZ, 0xc0, !PT ;  /* 0x003800383b027812 */ /* 0x000fe400078ec0ff */
[----:B------:R-:W-:-:S02]  /*73c0*/  LOP3.LUT R6, R63, 0x380038, RZ, 0xc0, !PT ;  /* 0x003800383f067812 */ /* 0x000fc400078ec0ff */
[C---:B------:R-:W-:Y:S02]  /*73d0*/  LOP3.LUT R53, R5.reuse, 0x70007, RZ, 0xc0, !PT ;  /* 0x0007000705357812 */ /* 0x040fe400078ec0ff */
[----:B------:R-:W-:Y:S02]  /*73e0*/  LOP3.LUT R9, R5, 0x380038, RZ, 0xc0, !PT ;  /* 0x0038003805097812 */ /* 0x000fe400078ec0ff */
[--C-:B------:R-:W-:Y:S02]  /*73f0*/  SHF.R.U32.HI R36, RZ, 0x6, R5.reuse ;  /* 0x00000006ff247819 */ /* 0x100fe40000011605 */
[----:B------:R-:W-:Y:S02]  /*7400*/  SHF.R.U32.HI R32, RZ, 0xd, R5 ;  /* 0x0000000dff207819 */ /* 0x000fe40000011605 */
[C---:B------:R-:W-:Y:S02]  /*7410*/  LOP3.LUT R62, R11.reuse, 0x70007, RZ, 0xc0, !PT ;  /* 0x000700070b3e7812 */ /* 0x040fe400078ec0ff */
[----:B------:R-:W-:-:S02]  /*7420*/  LOP3.LUT R70, R11, 0x380038, RZ, 0xc0, !PT ;  /* 0x003800380b467812 */ /* 0x000fc400078ec0ff */
[----:B------:R-:W-:Y:S02]  /*7430*/  SHF.R.U32.HI R56, RZ, 0x6, R11 ;  /* 0x00000006ff387819 */ /* 0x000fe4000001160b */
[----:B------:R-:W-:Y:S02]  /*7440*/  LOP3.LUT R17, R17, 0x20002, R8, 0xf8, !PT ;  /* 0x0002000211117812 */ /* 0x000fe400078ef808 */
[----:B------:R-:W-:Y:S02]  /*7450*/  LOP3.LUT R5, R2, 0x64006400, RZ, 0xfc, !PT ;  /* 0x6400640002057812 */ /* 0x000fe400078efcff */
[C---:B------:R-:W-:Y:S02]  /*7460*/  LOP3.LUT R38, R4.reuse, 0x70007, RZ, 0xc0, !PT ;  /* 0x0007000704267812 */ /* 0x040fe400078ec0ff */
[----:B------:R-:W-:Y:S02]  /*7470*/  LOP3.LUT R8, R4, 0x380038, RZ, 0xc0, !PT ;  /* 0x0038003804087812 */ /* 0x000fe400078ec0ff */
[----:B------:R-:W-:-:S02]  /*7480*/  SHF.R.U32.HI R30, RZ, 0x6, R4 ;  /* 0x00000006ff1e7819 */ /* 0x000fc40000011604 */
[----:B------:R-:W-:Y:S02]  /*7490*/  SHF.R.U32.HI R31, RZ, 0xd, R4 ;  /* 0x0000000dff1f7819 */ /* 0x000fe40000011604 */
[----:B------:R-:W-:Y:S02]  /*74a0*/  LOP3.LUT R11, R6, 0x64006400, RZ, 0xfc, !PT ;  /* 0x64006400060b7812 */ /* 0x000fe400078efcff */
[----:B------:R-:W-:Y:S02]  /*74b0*/  LOP3.LUT R4, R60, 0x380038, RZ, 0xc0, !PT ;  /* 0x003800383c047812 */ /* 0x000fe400078ec0ff */
[----:B------:R-:W-:Y:S02]  /*74c0*/  LOP3.LUT R6, R35, 0x380038, RZ, 0xc0, !PT ;  /* 0x0038003823067812 */ /* 0x000fe400078ec0ff */
[C---:B------:R-:W-:Y:S02]  /*74d0*/  LOP3.LUT R61, R7.reuse, 0x70007, RZ, 0xc0, !PT ;  /* 0x00070007073d7812 */ /* 0x040fe400078ec0ff */
[----:B------:R-:W-:-:S02]  /*74e0*/  LOP3.LUT R72, R7, 0x380038, RZ, 0xc0, !PT ;  /* 0x0038003807487812 */ /* 0x000fc400078ec0ff */
[----:B------:R-:W-:Y:S01]  /*74f0*/  SHF.R.U32.HI R58, RZ, 0x6, R7 ;  /* 0x00000006ff3a7819 */ /* 0x000fe20000011607 */
[----:B------:R-:W-:Y:S01]  /*7500*/  HFMA2 R92, R5, R0.H1_H1, -132, -132 ;  /* 0xd820d820055c7431 */ /* 0x000fe20000060000 */
[----:B------:R-:W-:Y:S02]  /*7510*/  LOP3.LUT R7, R18, 0x64006400, RZ, 0xfc, !PT ;  /* 0x6400640012077812 */ /* 0x000fe400078efcff */
[----:B------:R-:W-:Y:S02]  /*7520*/  LOP3.LUT R32, R17, 0x40004, R32, 0xf8, !PT ;  /* 0x0004000411207812 */ /* 0x000fe400078ef820 */
        /* <DEDUP_REMOVED lines=19> */
[-C--:B------:R-:W-:Y:S01]  /*7660*/  HFMA2 R68, R11, R0.reuse.H1_H1, -132, -132 ;  /* 0xd820d8200b447431 */ /* 0x080fe20000060000 */
[----:B------:R-:W-:Y:S02]  /*7670*/  LOP3.LUT R79, R7, 0x64006400, RZ, 0xfc, !PT ;  /* 0x64006400074f7812 */ /* 0x000fe400078efcff */
[----:B------:R-:W-:Y:S01]  /*7680*/  LOP3.LUT R75, R10, 0x64006400, RZ, 0xfc, !PT ;  /* 0x640064000a4b7812 */ /* 0x000fe200078efcff */
[----:B------:R-:W-:Y:S01]  /*7690*/  HFMA2 R10, R77, R0.H1_H1, -132, -132 ;  /* 0xd820d8204d0a7431 */ /* 0x000fe20000060000 */
[----:B------:R-:W-:Y:S02]  /*76a0*/  LOP3.LUT R7, R2, 0x64006400, RZ, 0xfc, !PT ;  /* 0x6400640002077812 */ /* 0x000fe400078efcff */
[----:B------:R-:W-:Y:S02]  /*76b0*/  LOP3.LUT R11, R4, 0x64006400, RZ, 0xfc, !PT ;  /* 0x64006400040b7812 */ /* 0x000fe400078efcff */
[----:B------:R-:W-:-:S02]  /*76c0*/  LOP3.LUT R2, R59, 0x1c001c0, RZ, 0xc0, !PT ;  /* 0x01c001c03b027812 */ /* 0x000fc400078ec0ff */
[----:B------:R-:W-:Y:S02]  /*76d0*/  LOP3.LUT R5, R5, 0x64006400, RZ, 0xfc, !PT ;  /* 0x6400640005057812 */ /* 0x000fe400078efcff */
[----:B------:R-:W-:Y:S02]  /*76e0*/  LOP3.LUT R8, R58, 0x380038, RZ, 0xc0, !PT ;  /* 0x003800383a087812 */ /* 0x000fe400078ec0ff */
[----:B------:R-:W-:Y:S02]  /*76f0*/  LOP3.LUT R4, R60, 0x1c001c0, RZ, 0xc0, !PT ;  /* 0x01c001c03c047812 */ /* 0x000fe400078ec0ff */
[----:B------:R-:W-:Y:S02]  /*7700*/  LOP3.LUT R77, R6, 0x64006400, RZ, 0xfc, !PT ;  /* 0x64006400064d7812 */ /* 0x000fe400078efcff */
[----:B------:R-:W-:Y:S01]  /*7710*/  LOP3.LUT R33, R20, 0x40004, R33, 0xf8, !PT ;  /* 0x0004000414217812 */ /* 0x000fe200078ef821 */
[----:B------:R-:W-:Y:S01]  /*7720*/  HFMA2 R20, R3, R0.H1_H1, -132, -132 ;  /* 0xd820d82003147431 */ /* 0x000fe20000060000 */
[----:B------:R-:W-:-:S02]  /*7730*/  LOP3.LUT R6, R35, 0x1c001c0, RZ, 0xc0, !PT ;  /* 0x01c001c023067812 */ /* 0x000fc400078ec0ff */
[----:B------:R-:W-:Y:S02]  /*7740*/  LOP3.LUT R31, R12, 0x40004, R31, 0xf8, !PT ;  /* 0x000400040c1f7812 */ /* 0x000fe400078ef81f */
[----:B------:R-:W-:Y:S01]  /*7750*/  LOP3.LUT R71, R14, 0x64006400, RZ, 0xfc, !PT ;  /* 0x640064000e477812 */ /* 0x000fe200078efcff */
[-C--:B------:R-:W-:Y:S01]  /*7760*/  HFMA2 R14, R75, R0.reuse.H1_H1, -132, -132 ;  /* 0xd820d8204b0e7431 */ /* 0x080fe20000060000 */
        /* <DEDUP_REMOVED lines=22> */
[----:B------:R-:W-:Y:S01]  /*78d0*/  HFMA2 R9, R83, R0.H1_H1, -132, -132 ;  /* 0xd820d82053097431 */ /* 0x000fe20000060000 */
[----:B------:R-:W-:-:S02]  /*78e0*/  LOP3.LUT R3, R2, 0x64006400, RZ, 0xfc, !PT ;  /* 0x6400640002037812 */ /* 0x000fc400078efcff */
[----:B------:R-:W-:Y:S02]  /*78f0*/  LOP3.LUT R7, R4, 0x64006400, RZ, 0xfc, !PT ;  /* 0x6400640004077812 */ /* 0x000fe400078efcff */
[----:B------:R-:W-:Y:S01]  /*7900*/  LOP3.LUT R59, R59, 0x64006400, RZ, 0xfc, !PT ;  /* 0x640064003b3b7812 */ /* 0x000fe200078efcff */
[----:B------:R-:W-:Y:S01]  /*7910*/  HADD2 R90, R64, -1028, -1028 ;  /* 0xe404e404405a7430 */ /* 0x000fe20000000000 */
        /* <DEDUP_REMOVED lines=12> */
[----:B------:R-:W-:Y:S01]  /*79e0*/  HFMA2 R13, R81, R0.H1_H1, -132, -132 ;  /* 0xd820d820510d7431 */ /* 0x000fe20000060000 */
        /* <DEDUP_REMOVED lines=42> */
[-C--:B------:R-:W-:Y:S02]  /*7c90*/  HFMA2 R95, R95, R0.reuse.H1_H1, -132, -132 ;  /* 0xd820d8205f5f7431 */ /* 0x080fe40000060000 */
[----:B------:R-:W-:-:S02]  /*7ca0*/  HFMA2 R93, R93, R0.H1_H1, -132, -132 ;  /* 0xd820d8205d5d7431 */ /* 0x000fc40000060000 */
[-C--:B------:R-:W-:Y:S02]  /*7cb0*/  HFMA2 R91, R91, R0.reuse.H1_H1, -132, -132 ;  /* 0xd820d8205b5b7431 */ /* 0x080fe40000060000 */
[-C--:B------:R-:W-:Y:S02]  /*7cc0*/  HFMA2 R69, R69, R0.reuse.H1_H1, -132, -132 ;  /* 0xd820d82045457431 */ /* 0x080fe40000060000 */
[-C--:B------:R-:W-:Y:S02]  /*7cd0*/  HFMA2 R71, R71, R0.reuse.H1_H1, -132, -132 ;  /* 0xd820d82047477431 */ /* 0x080fe40000060000 */
[-C--:B------:R-:W-:Y:S02]  /*7ce0*/  HFMA2 R73, R73, R0.reuse.H1_H1, -132, -132 ;  /* 0xd820d82049497431 */ /* 0x080fe40000060000 */
[-C--:B------:R-:W-:Y:S02]  /*7cf0*/  HFMA2 R19, R19, R0.reuse.H1_H1, -132, -132 ;  /* 0xd820d82013137431 */ /* 0x080fe40000060000 */
[----:B------:R-:W-:-:S02]  /*7d00*/  HFMA2 R11, R11, R0.H1_H1, -132, -132 ;  /* 0xd820d8200b0b7431 */ /* 0x000fc40000060000 */
        /* <DEDUP_REMOVED lines=108> */
.L_x_1812:
[----:B------:R-:W-:Y:S02]  /*83d0*/  @!P3 MOV R44, R98 ;  /* 0x00000062002cb202 */ /* 0x000fe40000000f00 */
[----:B------:R-:W-:Y:S02]  /*83e0*/  MOV R98, R100 ;  /* 0x0000006400627202 */ /* 0x000fe40000000f00 */
[----:B------:R-:W-:Y:S01]  /*83f0*/  MOV R99, R101 ;  /* 0x0000006500637202 */ /* 0x000fe20000000f00 */
        /* <DEDUP_REMOVED lines=80> */
.L_x_1814:
        /* <DEDUP_REMOVED lines=77> */
.L_x_1813:
        /* <DEDUP_REMOVED lines=8> */
.L_x_1811:
        /* <DEDUP_REMOVED lines=10> */
.L_x_1820:
[----:B------:R-:W-:Y:S01]  /*8ef0*/  ISETP.NE.AND P1, PT, R47, R24, PT ;  /* 0x000000182f00720c */ /* 0x000fe20003f25270 */
[----:B------:R-:W2:-:S12]  /*8f00*/  LDG.E.128.CONSTANT R4, desc[UR8][R100.64] ;  /* 0x0000000864047981 */ /* 0x000e98000c1e9d00 */
[----:B------:R-:W-:Y:S01]  /*8f10*/  @!P1 LEA R10, R44, R1, 0x3 ;  /* 0x000000012c0a9211 */ /* 0x000fe200078e18ff */
[----:B------:R0:W5:Y:S05]  /*8f20*/  @!P1 LDG.E.U16.CONSTANT R16, desc[UR8][R2.64] ;  /* 0x0000000802109981 */ /* 0x00016a000c1e9500 */
[----:B------:R-:W3:Y:S01]  /*8f30*/  @!P1 LDL.64 R10, [R10+0x8] ;  /* 0x000008000a0a9983 */ /* 0x000ee20000100a00 */
[----:B------:R-:W-:Y:S02]  /*8f40*/  MOV R8, 0x3400 ;  /* 0x0000340000087802 */ /* 0x000fe40000000f00 */
[----:B------:R-:W-:-:S04]  /*8f50*/  MOV R9, 0x2400 ;  /* 0x0000240000097802 */ /* 0x000fc80000000f00 */
[----:B------:R-:W-:Y:S01]  /*8f60*/  PRMT R8, R9, 0x5410, R8 ;  /* 0x0000541009087816 */ /* 0x000fe20000000008 */
[----:B------:R-:W-:Y:S01]  /*8f70*/  HFMA2 R32, -RZ, RZ, 0, 0.0625 ;  /* 0x00002c00ff207431 */ /* 0x000fe200000001ff */
[----:B------:R-:W-:Y:S02]  /*8f80*/  ISETP.NE.AND P3, PT, R49, RZ, PT ;  /* 0x000000ff3100720c */ /* 0x000fe40003f65270 */
[----:B------:R-:W-:Y:S02]  /*8f90*/  ISETP.NE.AND P2, PT, R52, 0x1, PT ;  /* 0x000000013400780c */ /* 0x000fe40003f45270 */
[----:B------:R-:W-:Y:S02]  /*8fa0*/  @!P1 IADD3 R61, PT, PT, R44, 0x1, RZ ;  /* 0x000000012c3d9810 */ /* 0x000fe40007ffe0ff */
[C---:B--2---:R-:W-:Y:S02]  /*8fb0*/  LOP3.LUT R45, R5.reuse, 0x30003, RZ, 0xc0, !PT ;  /* 0x00030003052d7812 */ /* 0x044fe400078ec0ff */
[----:B------:R-:W-:-:S02]  /*8fc0*/  LOP3.LUT R12, R5, 0xc000c, RZ, 0xc0, !PT ;  /* 0x000c000c050c7812 */ /* 0x000fc400078ec0ff */
[C---:B------:R-:W-:Y:S02]  /*8fd0*/  LOP3.LUT R21, R5.reuse, 0x300030, RZ, 0xc0, !PT ;  /* 0x0030003005157812 */ /* 0x040fe400078ec0ff */
[----:B------:R-:W-:Y:S02]  /*8fe0*/  LOP3.LUT R34, R5, 0xc000c0, RZ, 0xc0, !PT ;  /* 0x00c000c005227812 */ /* 0x000fe400078ec0ff */
[----:B------:R-:W-:Y:S02]  /*8ff0*/  SHF.R.U32.HI R51, RZ, 0x8, R5 ;  /* 0x00000008ff337819 */ /* 0x000fe40000011605 */
[C---:B------:R-:W-:Y:S02]  /*9000*/  LOP3.LUT R9, R4.reuse, 0x30003, RZ, 0xc0, !PT ;  /* 0x0003000304097812 */ /* 0x040fe400078ec0ff */
[----:B------:R-:W-:Y:S02]  /*9010*/  LOP3.LUT R33, R4, 0xc000c0, RZ, 0xc0, !PT ;  /* 0x00c000c004217812 */ /* 0x000fe400078ec0ff */
[----:B---3--:R-:W-:-:S02]  /*9020*/  @!P1 PRMT R97, R10, 0x7610, R97 ;  /* 0x000076100a619816 */ /* 0x008fc40000000061 */
[----:B------:R-:W-:Y:S02]  /*9030*/  @!P1 PRMT R102, R11, 0x7610, R102 ;  /* 0x000076100b669816 */ /* 0x000fe40000000066 */
[----:B------:R-:W-:Y:S02]  /*9040*/  @!P1 PRMT R97, R97, 0x7610, R10 ;  /* 0x0000761061619816 */ /* 0x000fe4000000000a */
[----:B------:R-:W-:Y:S02]  /*9050*/  @!P1 PRMT R102, R102, 0x7610, R11 ;  /* 0x0000761066669816 */ /* 0x000fe4000000000b */
[C---:B------:R-:W-:Y:S02]  /*9060*/  LOP3.LUT R10, R4.reuse, 0xc000c, RZ, 0xc0, !PT ;  /* 0x000c000c040a7812 */ /* 0x040fe400078ec0ff */
[----:B------:R-:W-:Y:S02]  /*9070*/  LOP3.LUT R11, R4, 0x300030, RZ, 0xc0, !PT ;  /* 0x00300030040b7812 */ /* 0x000fe400078ec0ff */
[----:B------:R-:W-:-:S02]  /*9080*/  LOP3.LUT R5, R6, 0xc000c, RZ, 0xc0, !PT ;  /* 0x000c000c06057812 */ /* 0x000fc400078ec0ff */
[----:B------:R-:W-:Y:S02]  /*9090*/  SHF.R.U32.HI R4, RZ, 0x8, R4 ;  /* 0x00000008ff047819 */ /* 0x000fe40000011604 */
[C---:B------:R-:W-:Y:S02]  /*90a0*/  LOP3.LUT R53, R6.reuse, 0x30003, RZ, 0xc0, !PT ;  /* 0x0003000306357812 */ /* 0x040fe400078ec0ff */
[C---:B------:R-:W-:Y:S02]  /*90b0*/  LOP3.LUT R23, R6.reuse, 0x300030, RZ, 0xc0, !PT ;  /* 0x0030003006177812 */ /* 0x040fe400078ec0ff */
[----:B------:R-:W-:Y:S02]  /*90c0*/  LOP3.LUT R35, R6, 0xc000c0, RZ, 0xc0, !PT ;  /* 0x00c000c006237812 */ /* 0x000fe400078ec0ff */
[----:B------:R-:W-:Y:S02]  /*90d0*/  SHF.R.U32.HI R54, RZ, 0x8, R6 ;  /* 0x00000008ff367819 */ /* 0x000fe40000011606 */
        /* <DEDUP_REMOVED lines=8> */
[----:B------:R-:W-:Y:S02]  /*9160*/  SHF.R.U32.HI R56, RZ, 0x8, R7 ;  /* 0x00000008ff387819 */ /* 0x000fe40000011607 */
[----:B------:R-:W-:Y:S02]  /*9170*/  LOP3.LUT R5, R5, 0x64006400, RZ, 0xfc, !PT ;  /* 0x6400640005057812 */ /* 0x000fe400078efcff */
[----:B------:R-:W-:Y:S02]  /*9180*/  LOP3.LUT R7, R54, 0xc000c, RZ, 0xc0, !PT ;  /* 0x000c000c36077812 */ /* 0x000fe400078ec0ff */
[----:B------:R-:W-:Y:S01]  /*9190*/  LOP3.LUT R6, R6, 0x64006400, RZ, 0xfc, !PT ;  /* 0x6400640006067812 */ /* 0x000fe200078efcff */
[----:B------:R-:W-:Y:S01]  /*91a0*/  HFMA2 R17, R5, R8.H1_H1, -258, -258 ;  /* 0xdc08dc0805117431 */ /* 0x000fe20000060008 */
[----:B------:R-:W-:-:S02]  /*91b0*/  LOP3.LUT R13, R12, 0x64006400, RZ, 0xfc, !PT ;  /* 0x640064000c0d7812 */ /* 0x000fc400078efcff */
[----:B------:R-:W-:Y:S01]  /*91c0*/  LOP3.LUT R7, R7, 0x64006400, RZ, 0xfc, !PT ;  /* 0x6400640007077812 */ /* 0x000fe200078efcff */
[-C--:B------:R-:W-:Y:S01]  /*91d0*/  HFMA2 R18, R6, R8.reuse.H1_H1, -258, -258 ;  /* 0xdc08dc0806127431 */ /* 0x080fe20000060008 */
        /* <DEDUP_REMOVED lines=25> */
[----:B------:R-:W-:-:S02]  /*9370*/  HFMA2 R23, R23, R32.H0_H0, -66, -66 ;  /* 0xd420d42017177431 */ /* 0x000fc40000040020 */
[-C--:B------:R-:W-:Y:S02]  /*9380*/  HFMA2 R28, R28, R32.reuse.H0_H0, -66, -66 ;  /* 0xd420d4201c1c7431 */ /* 0x080fe40000040020 */
[-C--:B------:R-:W-:Y:S01]  /*9390*/  HFMA2 R31, R7, R32.reuse.H0_H0, -66, -66 ;  /* 0xd420d420071f7431 */ /* 0x080fe20000040020 */
[----:B------:R-:W-:Y:S01]  /*93a0*/  LOP3.LUT R7, R34, 0x64006400, RZ, 0xfc, !PT ;  /* 0x6400640022077812 */ /* 0x000fe200078efcff */
[----:B------:R-:W-:Y:S01]  /*93b0*/  HFMA2 R32, R10, R32.H0_H0, -66, -66 ;  /* 0xd420d4200a207431 */ /* 0x000fe20000040020 */
        /* <DEDUP_REMOVED lines=22> */
[-C--:B------:R-:W-:Y:S02]  /*9520*/  HFMA2 R13, R13, R8.reuse.H1_H1, -258, -258 ;  /* 0xdc08dc080d0d7431 */ /* 0x080fe40000060008 */
[-C--:B------:R-:W-:Y:S02]  /*9530*/  HFMA2 R14, R14, R8.reuse.H1_H1, -258, -258 ;  /* 0xdc08dc080e0e7431 */ /* 0x080fe40000060008 */
[----:B------:R-:W-:-:S02]  /*9540*/  HFMA2 R15, R15, R8.H1_H1, -258, -258 ;  /* 0xdc08dc080f0f7431 */ /* 0x000fc40000060008 */
[-C--:B------:R-:W-:Y:S02]  /*9550*/  HFMA2 R20, R20, R8.reuse.H1_H1, -258, -258 ;  /* 0xdc08dc0814147431 */ /* 0x080fe40000060008 */
        /* <DEDUP_REMOVED lines=56> */
.L_x_1817:
[----:B------:R-:W-:Y:S02]  /*98e0*/  @!P1 MOV R44, R61 ;  /* 0x0000003d002c9202 */ /* 0x000fe40000000f00 */
[----:B-----5:R-:W-:Y:S01]  /*98f0*/  @!P1 IADD3 R24, PT, PT, R16, R47, RZ ;  /* 0x0000002f10189210 */ /* 0x020fe20007ffe0ff */
[----:B------:R-:W-:Y:S06]  /*9900*/  @!P2 BRA `(.L_x_1818) ;  /* 0x000000040064a947 */ /* 0x000fec0003800000 */
[----:B------:R-:W-:-:S04]  /*9910*/  PRMT R4, R48, 0x9910, RZ ;  /* 0x0000991030047816 */ /* 0x000fc800000000ff */
[----:B------:R-:W-:-:S13]  /*9920*/  ISETP.NE.AND P1, PT, R4, RZ, PT ;  /* 0x000000ff0400720c */ /* 0x000fda0003f25270 */
[----:B------:R-:W-:Y:S05]  /*9930*/  @!P1 BRA `(.L_x_1819) ;  /* 0x0000000000a89947 */ /* 0x000fea0003800000 */
[----:B------:R-:W0:Y:S04]  /*9940*/  LDS.128 R4, [UR4+-0x10] ;  /* 0xfffff004ff047984 */ /* 0x000e280008000c00 */
[----:B------:R-:W1:Y:S01]  /*9950*/  LDS.128 R8, [UR4] ;  /* 0x00000004ff087984 */ /* 0x000e620008000c00 */
        /* <DEDUP_REMOVED lines=40> */
.L_x_1819:
        /* <DEDUP_REMOVED lines=44> */
.L_x_1818:
        /* <DEDUP_REMOVED lines=8> */
.L_x_1816:
        /* <DEDUP_REMOVED lines=10> */
.L_x_1824:
[----:B------:R-:W0:Y:S02]  /*9fc0*/  LDS R2, [R0] ;  /* 0x0000000000027984 */ /* 0x000e240000000800 */
[----:B0-----:R-:W-:-:S05]  /*9fd0*/  HADD2 R3, R2, R42 ;  /* 0x0000002a02037230 */ /* 0x001fca0000000000 */
[----:B------:R-:W0:Y:S02]  /*9fe0*/  ATOMS.CAST.SPIN P0, [R0], R2, R3 ;  /* 0x000000020000758d */ /* 0x000e240001800003 */
[----:B0-----:R-:W-:Y:S05]  /*9ff0*/  @!P0 BRA `(.L_x_1824) ;  /* 0xfffffffc00f08947 */ /* 0x001fea000383ffff */
[----:B------:R-:W-:Y:S05]  /*a000*/  BRA `(.L_x_1822) ;  /* 0x00000000000c7947 */ /* 0x000fea0003800000 */
.L_x_1823:
[----:B------:R-:W2:Y:S02]  /*a010*/  LD.E R0, desc[UR8][R4.64] ;  /* 0x0000000804007980 */ /* 0x000ea4000c101900 */
[----:B--2---:R-:W-:-:S05]  /*a020*/  IADD3 R3, PT, PT, R42, R0, RZ ;  /* 0x000000002a037210 */ /* 0x004fca0007ffe0ff */
[----:B------:R0:W-:Y:S02]  /*a030*/  ST.E desc[UR8][R4.64], R3 ;  /* 0x0000000304007985 */ /* 0x0001e4000c101908 */
.L_x_1822:
[----:B------:R-:W-:Y:S05]  /*a040*/  BSYNC.RECONVERGENT B0 ;  /* 0x0000000000007941 */ /* 0x000fea0003800200 */
.L_x_1821:
[----:B------:R1:W-:Y:S01]  /*a050*/  ATOM.E.ADD.F16x2.RN.STRONG.GPU P0, RZ, desc[UR8][R4.64+0x4], R41 ;  /* 0x8000042904ff79a2 */ /* 0x0003e2000c10e108 */
[----:B------:R-:W-:Y:S04]  /*a060*/  BSSY.RECONVERGENT B0, `(.L_x_1825) ;  /* 0x000000e000007945 */ /* 0x000fe80003800200 */
[----:B-1----:R-:W-:Y:S05]  /*a070*/  @P0 BRA `(.L_x_1826) ;  /* 0x0000000000300947 */ /* 0x002fea0003800000 */
[----:B------:R-:W1:Y:S02]  /*a080*/  QSPC.E.S P0, RZ, [R4+0x4] ;  /* 0x0000040004ff73aa */ /* 0x000e640000000500 */
[----:B-1----:R-:W-:Y:S05]  /*a090*/  @!P0 BRA `(.L_x_1827) ;  /* 0x00000000001c8947 */ /* 0x002fea0003800000 */
[----:B------:R-:W-:-:S04]  /*a0a0*/  MOV R2, R4 ;  /* 0x0000000400027202 */ /* 0x000fc80000000f00 */
[----:B------:R-:W-:-:S07]  /*a0b0*/  MOV R0, R2 ;  /* 0x0000000200007202 */ /* 0x000fce0000000f00 */
.L_x_1828:
[----:B------:R-:W0:Y:S02]  /*a0c0*/  LDS R2, [R0+0x4] ;  /* 0x0000040000027984 */ /* 0x000e240000000800 */
[----:B0-----:R-:W-:-:S05]  /*a0d0*/  HFMA2 R3, R2, 1, 1, R41 ;  /* 0x3c003c0002037831 */ /* 0x001fca0000000029 */
[----:B------:R-:W0:Y:S02]  /*a0e0*/  ATOMS.CAST.SPIN P0, [R0+0x4], R2, R3 ;  /* 0x000004020000758d */ /* 0x000e240001800003 */
[----:B0-----:R-:W-:Y:S05]  /*a0f0*/  @!P0 BRA `(.L_x_1828) ;  /* 0xfffffffc00f08947 */ /* 0x001fea000383ffff */
[----:B------:R-:W-:Y:S05]  /*a100*/  BRA `(.L_x_1826) ;  /* 0x00000000000c7947 */ /* 0x000fea0003800000 */
.L_x_1827:
[----:B------:R-:W0:Y:S02]  /*a110*/  LD.E R0, desc[UR8][R4.64+0x4] ;  /* 0x0000040804007980 */ /* 0x000e24000c101900 */
[----:B0-----:R-:W-:-:S05]  /*a120*/  IADD3 R3, PT, PT, R41, R0, RZ ;  /* 0x0000000029037210 */ /* 0x001fca0007ffe0ff */
[----:B------:R1:W-:Y:S02]  /*a130*/  ST.E desc[UR8][R4.64+0x4], R3 ;  /* 0x0000040304007985 */ /* 0x0003e4000c101908 */
.L_x_1826:
[----:B------:R-:W-:Y:S05]  /*a140*/  BSYNC.RECONVERGENT B0 ;  /* 0x0000000000007941 */ /* 0x000fea0003800200 */
.L_x_1825:
        /* <DEDUP_REMOVED lines=9> */
.L_x_1832:
[----:B------:R-:W0:Y:S02]  /*a1e0*/  LDS R2, [R0] ;  /* 0x0000000000027984 */ /* 0x000e240000000800 */
[----:B0-----:R-:W-:-:S05]  /*a1f0*/  HADD2 R3, R2, R40 ;  /* 0x0000002802037230 */ /* 0x001fca0000000000 */
[----:B------:R-:W0:Y:S02]  /*a200*/  ATOMS.CAST.SPIN P0, [R0], R2, R3 ;  /* 0x000000020000758d */ /* 0x000e240001800003 */
[----:B0-----:R-:W-:Y:S05]  /*a210*/  @!P0 BRA `(.L_x_1832) ;  /* 0xfffffffc00f08947 */ /* 0x001fea000383ffff */
[----:B------:R-:W-:Y:S05]  /*a220*/  BRA `(.L_x_1830) ;  /* 0x00000000000c7947 */ /* 0x000fea0003800000 */
.L_x_1831:
[----:B------:R-:W2:Y:S02]  /*a230*/  LD.E R0, desc[UR8][R4.64] ;  /* 0x0000000804007980 */ /* 0x000ea4000c101900 */
[----:B--2---:R-:W-:-:S05]  /*a240*/  IADD3 R3, PT, PT, R40, R0, RZ ;  /* 0x0000000028037210 */ /* 0x004fca0007ffe0ff */
[----:B------:R0:W-:Y:S02]  /*a250*/  ST.E desc[UR8][R4.64], R3 ;  /* 0x0000000304007985 */ /* 0x0001e4000c101908 */
.L_x_1830:
[----:B------:R-:W-:Y:S05]  /*a260*/  BSYNC.RECONVERGENT B0 ;  /* 0x0000000000007941 */ /* 0x000fea0003800200 */
.L_x_1829:
[----:B------:R1:W-:Y:S01]  /*a270*/  ATOM.E.ADD.F16x2.RN.STRONG.GPU P0, RZ, desc[UR8][R4.64+0x4], R27 ;  /* 0x8000041b04ff79a2 */ /* 0x0003e2000c10e108 */
[----:B------:R-:W-:Y:S04]  /*a280*/  BSSY.RECONVERGENT B0, `(.L_x_1833) ;  /* 0x000000e000007945 */ /* 0x000fe80003800200 */
[----:B-1----:R-:W-:Y:S05]  /*a290*/  @P0 BRA `(.L_x_1834) ;  /* 0x0000000000300947 */ /* 0x002fea0003800000 */
[----:B------:R-:W1:Y:S02]  /*a2a0*/  QSPC.E.S P0, RZ, [R4+0x4] ;  /* 0x0000040004ff73aa */ /* 0x000e640000000500 */
[----:B-1----:R-:W-:Y:S05]  /*a2b0*/  @!P0 BRA `(.L_x_1835) ;  /* 0x00000000001c8947 */ /* 0x002fea0003800000 */
[----:B------:R-:W-:-:S04]  /*a2c0*/  MOV R2, R4 ;  /* 0x0000000400027202 */ /* 0x000fc80000000f00 */
[----:B------:R-:W-:-:S07]  /*a2d0*/  MOV R0, R2 ;  /* 0x0000000200007202 */ /* 0x000fce0000000f00 */
.L_x_1836:
[----:B------:R-:W0:Y:S02]  /*a2e0*/  LDS R2, [R0+0x4] ;  /* 0x0000040000027984 */ /* 0x000e240000000800 */
[----:B0-----:R-:W-:-:S05]  /*a2f0*/  HFMA2 R3, R2, 1, 1, R27 ;  /* 0x3c003c0002037831 */ /* 0x001fca000000001b */
[----:B------:R-:W0:Y:S02]  /*a300*/  ATOMS.CAST.SPIN P0, [R0+0x4], R2, R3 ;  /* 0x000004020000758d */ /* 0x000e240001800003 */
[----:B0-----:R-:W-:Y:S05]  /*a310*/  @!P0 BRA `(.L_x_1836) ;  /* 0xfffffffc00f08947 */ /* 0x001fea000383ffff */
[----:B------:R-:W-:Y:S05]  /*a320*/  BRA `(.L_x_1834) ;  /* 0x00000000000c7947 */ /* 0x000fea0003800000 */
.L_x_1835:
[----:B------:R-:W0:Y:S02]  /*a330*/  LD.E R0, desc[UR8][R4.64+0x4] ;  /* 0x0000040804007980 */ /* 0x000e24000c101900 */
[----:B0-----:R-:W-:-:S05]  /*a340*/  IADD3 R3, PT, PT, R27, R0, RZ ;  /* 0x000000001b037210 */ /* 0x001fca0007ffe0ff */
[----:B------:R1:W-:Y:S02]  /*a350*/  ST.E desc[UR8][R4.64+0x4], R3 ;  /* 0x0000040304007985 */ /* 0x0003e4000c101908 */
.L_x_1834:
[----:B------:R-:W-:Y:S05]  /*a360*/  BSYNC.RECONVERGENT B0 ;  /* 0x0000000000007941 */ /* 0x000fea0003800200 */
.L_x_1833:
        /* <DEDUP_REMOVED lines=10> */
.L_x_1840:
[----:B------:R-:W0:Y:S02]  /*a410*/  LDS R2, [R0] ;  /* 0x0000000000027984 */ /* 0x000e240000000800 */
[----:B0-----:R-:W-:-:S05]  /*a420*/  HADD2 R3, R2, R26 ;  /* 0x0000001a02037230 */ /* 0x001fca0000000000 */
[----:B------:R-:W0:Y:S02]  /*a430*/  ATOMS.CAST.SPIN P0, [R0], R2, R3 ;  /* 0x000000020000758d */ /* 0x000e240001800003 */
[----:B0-----:R-:W-:Y:S05]  /*a440*/  @!P0 BRA `(.L_x_1840) ;  /* 0xfffffffc00f08947 */ /* 0x001fea000383ffff */
[----:B------:R-:W-:Y:S05]  /*a450*/  BRA `(.L_x_1838) ;  /* 0x00000000000c7947 */ /* 0x000fea0003800000 */
.L_x_1839:
[----:B------:R-:W2:Y:S02]  /*a460*/  LD.E R0, desc[UR8][R4.64] ;  /* 0x0000000804007980 */ /* 0x000ea4000c101900 */
[----:B--2---:R-:W-:-:S05]  /*a470*/  IADD3 R3, PT, PT, R26, R0, RZ ;  /* 0x000000001a037210 */ /* 0x004fca0007ffe0ff */
[----:B------:R0:W-:Y:S02]  /*a480*/  ST.E desc[UR8][R4.64], R3 ;  /* 0x0000000304007985 */ /* 0x0001e4000c101908 */
.L_x_1838:
[----:B------:R-:W-:Y:S05]  /*a490*/  BSYNC.RECONVERGENT B0 ;  /* 0x0000000000007941 */ /* 0x000fea0003800200 */
.L_x_1837:
[----:B------:R1:W-:Y:S02]  /*a4a0*/  ATOM.E.ADD.F16x2.RN.STRONG.GPU P0, RZ, desc[UR8][R4.64+0x4], R25 ;  /* 0x8000041904ff79a2 */ /* 0x0003e4000c10e108 */
[----:B-1----:R-:W-:Y:S05]  /*a4b0*/  @P0 EXIT ;  /* 0x000000000000094d */ /* 0x002fea0003800000 */
[----:B------:R-:W1:Y:S02]  /*a4c0*/  QSPC.E.S P0, RZ, [R4+0x4] ;  /* 0x0000040004ff73aa */ /* 0x000e640000000500 */
[----:B-1----:R-:W-:Y:S05]  /*a4d0*/  @!P0 BRA `(.L_x_1841) ;  /* 0x00000000001c8947 */ /* 0x002fea0003800000 */
[----:B------:R-:W-:-:S04]  /*a4e0*/  MOV R2, R4 ;  /* 0x0000000400027202 */ /* 0x000fc80000000f00 */
[----:B------:R-:W-:-:S07]  /*a4f0*/  MOV R0, R2 ;  /* 0x0000000200007202 */ /* 0x000fce0000000f00 */
.L_x_1842:
[----:B------:R-:W0:Y:S02]  /*a500*/  LDS R2, [R0+0x4] ;  /* 0x0000040000027984 */ /* 0x000e240000000800 */
[----:B0-----:R-:W-:-:S05]  /*a510*/  HFMA2 R3, R2, 1, 1, R25 ;  /* 0x3c003c0002037831 */ /* 0x001fca0000000019 */
[----:B------:R-:W0:Y:S02]  /*a520*/  ATOMS.CAST.SPIN P0, [R0+0x4], R2, R3 ;  /* 0x000004020000758d */ /* 0x000e240001800003 */
[----:B0-----:R-:W-:Y:S05]  /*a530*/  @!P0 BRA `(.L_x_1842) ;  /* 0xfffffffc00f08947 */ /* 0x001fea000383ffff */
[----:B------:R-:W-:Y:S05]  /*a540*/  EXIT ;  /* 0x000000000000794d */ /* 0x000fea0003800000 */
.L_x_1841:
[----:B------:R-:W0:Y:S02]  /*a550*/  LD.E R0, desc[UR8][R4.64+0x4] ;  /* 0x0000040804007980 */ /* 0x000e24000c101900 */
[----:B0-----:R-:W-:-:S05]  /*a560*/  IADD3 R3, PT, PT, R25, R0, RZ ;  /* 0x0000000019037210 */ /* 0x001fca0007ffe0ff */
[----:B------:R-:W-:Y:S01]  /*a570*/  ST.E desc[UR8][R4.64+0x4], R3 ;  /* 0x0000040304007985 */ /* 0x000fe2000c101908 */
[----:B------:R-:W-:Y:S05]  /*a580*/  EXIT ;  /* 0x000000000000794d */ /* 0x000fea0003800000 */
.L_x_1843:
        /* <DEDUP_REMOVED lines=15> */
.L_x_3939:


//--------------------- .text._Z23gemm_half_q_half_kernelILi3ELi4ELb1ELb0ELi64EEvPK6__halfPKjS4_S2_PS0_iiiiPKtS7_iiiiiibS2_i --------------------------
	.section	.text._Z23gemm_half_q_half_kernelILi3ELi4ELb1ELb0ELi64EEvPK6__halfPKjS4_S2_PS0_iiiiPKtS7_iiiiiibS2_i,"ax",@progbits
	.align	128
        .global         _Z23gemm_half_q_half_kernelILi3ELi4ELb1ELb0ELi64EEvPK6__halfPKjS4_S2_PS0_iiiiPKtS7_iiiiiibS2_i
        .type           _Z23gemm_half_q_half_kernelILi3ELi4ELb1ELb0ELi64EEvPK6__halfPKjS4_S2_PS0_iiiiPKtS7_iiiiiibS2_i,@function
        .size           _Z23gemm_half_q_half_kernelILi3ELi4ELb1ELb0ELi64EEvPK6__halfPKjS4_S2_PS0_iiiiPKtS7_iiiiiibS2_i,(.L_x_3940 - _Z23gemm_half_q_half_kernelILi3ELi4ELb1ELb0ELi64EEvPK6__halfPKjS4_S2_PS0_iiiiPKtS7_iiiiiibS2_i)
        .other          _Z23gemm_half_q_half_kernelILi3ELi4ELb1ELb0ELi64EEvPK6__halfPKjS4_S2_PS0_iiiiPKtS7_iiiiiibS2_i,@"STO_CUDA_ENTRY STV_DEFAULT"
_Z23gemm_half_q_half_kernelILi3ELi4ELb1ELb0ELi64EEvPK6__halfPKjS4_S2_PS0_iiiiPKtS7_iiiiiibS2_i:
.text._Z23gemm_half_q_half_kernelILi3ELi4ELb1ELb0ELi64EEvPK6__halfPKjS4_S2_PS0_iiiiPKtS7_iiiiiibS2_i:
        /* <DEDUP_REMOVED lines=34> */
.L_x_1844:
        /* <DEDUP_REMOVED lines=36> */
[----:B------:R-:W-:Y:S01]  /*0460*/  VIADD R14, R5, 0x80 ;  /* 0x00000080050e7836 */ /* 0x000fe20000000000 */
[----:B0-----:R-:W-:-:S07]  /*0470*/  IADD3 R5, PT, PT, R9, R2, RZ ;  /* 0x0000000209057210 */ /* 0x001fce0007ffe0ff */
[----:B------:R-:W-:Y:S05]  /*0480*/  BRA.U UP1, `(.L_x_1848) ;  /* 0x0000000101ec7547 */ /* 0x000fea000b800000 */
[----:B------:R-:W-:Y:S01]  /*0490*/  UIADD3 UR6, UPT, UPT, URZ, -UR5, URZ ;  /* 0x80000005ff067290 */ /* 0x000fe2000fffe0ff */
[----:B------:R-:W-:-:S03]  /*04a0*/  PLOP3.LUT P0, PT, PT, PT, PT, 0x80, 0x8 ;  /* 0x000000000008781c */ /* 0x000fc60003f0f070 */
[----:B------:R-:W-:-:S09]  /*04b0*/  UISETP.GT.AND UP1, UPT, UR6, 0x3, UPT ;  /* 0x000000030600788c */ /* 0x000fd2000bf24270 */
[----:B------:R-:W-:Y:S05]  /*04c0*/  BRA.U !UP1, `(.L_x_1849) ;  /* 0x0000000109847547 */ /* 0x000fea000b800000 */
[----:B------:R-:W-:-:S13]  /*04d0*/  PLOP3.LUT P0, PT, PT, PT, PT, 0x8, 0x80 ;  /* 0x000000000080781c */ /* 0x000fda0003f0e170 */
.L_x_1850:
[----:B------:R-:W-:Y:S01]  /*04e0*/  IADD3 R7, P1, PT, R20, R5, RZ ;  /* 0x0000000514077210 */ /* 0x000fe20007f3e0ff */
[----:B------:R-:W-:-:S03]  /*04f0*/  IMAD.IADD R9, R5, 0x1, R2 ;  /* 0x0000000105097824 */ /* 0x000fc600078e0202 */
[----:B------:R-:W-:Y:S02]  /*0500*/  LEA.HI.X.SX32 R8, R5, RZ, 0x1, P1 ;  /* 0x000000ff05087211 */ /* 0x000fe400008f0eff */
[----:B------:R-:W-:Y:S02]  /*0510*/  IADD3 R5, PT, PT, R9, R2, RZ ;  /* 0x0000000209057210 */ /* 0x000fe40007ffe0ff */
[----:B------:R-:W-:Y:S02]  /*0520*/  LEA R6, P1, R7, UR10, 0x1 ;  /* 0x0000000a07067c11 */ /* 0x000fe4000f8208ff */
        /* <DEDUP_REMOVED lines=10> */
[----:B------:R-:W-:-:S02]  /*05d0*/  LEA.HI.X.SX32 R16, R15, RZ, 0x1, P1 ;  /* 0x000000ff0f107211 */ /* 0x000fc400008f0eff */
[----:B------:R-:W-:Y:S02]  /*05e0*/  LEA R10, P3, R11, UR10, 0x1 ;  /* 0x0000000a0b0a7c11 */ /* 0x000fe4000f8608ff */
[----:B------:R-:W-:Y:S01]  /*05f0*/  LEA R12, P1, R13, UR10, 0x1 ;  /* 0x0000000a0d0c7c11 */ /* 0x000fe2000f8208ff */
[----:B------:R-:W3:Y:S01]  /*0600*/  LDG.E.U16.CONSTANT R9, desc[UR22][R8.64] ;  /* 0x0000001608097981 */ /* 0x000ee2000c1e9500 */
[----:B------:R-:W-:Y:S02]  /*0610*/  LEA.HI.X R11, R11, UR11, R18, 0x1, P3 ;  /* 0x0000000b0b0b7c11 */ /* 0x000fe400098f0c12 */
        /* <DEDUP_REMOVED lines=12> */
.L_x_1849:
        /* <DEDUP_REMOVED lines=15> */
[----:B------:R-:W-:Y:S01]  /*07d0*/  IMAD.IADD R5, R11, 0x1, R2 ;  /* 0x000000010b057824 */ /* 0x000fe200078e0202 */
[----:B------:R-:W-:Y:S01]  /*07e0*/  UIADD3 UR5, UPT, UPT, UR5, 0x2, URZ ;  /* 0x0000000205057890 */ /* 0x000fe2000fffe0ff */
[----:B--2---:R-:W-:Y:S04]  /*07f0*/  STS.U16 [R14], R7 ;  /* 0x000000070e007388 */ /* 0x004fe80000000400 */
[----:B---3--:R0:W-:Y:S02]  /*0800*/  STS.U16 [R14+0x80], R9 ;  /* 0x000080090e007388 */ /* 0x0081e40000000400 */
[----:B0-----:R-:W-:-:S07]  /*0810*/  IADD3 R14, PT, PT, R14, 0x100, RZ ;  /* 0x000001000e0e7810 */ /* 0x001fce0007ffe0ff */
.L_x_1851:
[----:B------:R-:W-:-:S13]  /*0820*/  ISETP.EQ.AND P1, PT, RZ, UR5, PT ;  /* 0x00000005ff007c0c */ /* 0x000fda000bf22270 */
[----:B------:R-:W-:Y:S05]  /*0830*/  @!P0 BRA P1, `(.L_x_1846) ;  /* 0x0000000400748947 */ /* 0x000fea0000800000 */
.L_x_1848:
[----:B------:R-:W-:-:S04]  /*0840*/  IADD3 R7, P0, PT, R20, R5, RZ ;  /* 0x0000000514077210 */ /* 0x000fc80007f1e0ff */
[----:B------:R-:W-:Y:S02]  /*0850*/  LEA.HI.X.SX32 R8, R5, RZ, 0x1, P0 ;  /* 0x000000ff05087211 */ /* 0x000fe400000f0eff */
[----:B------:R-:W-:-:S04]  /*0860*/  LEA R6, P0, R7, UR10, 0x1 ;  /* 0x0000000a07067c11 */ /* 0x000fc8000f8008ff */
[----:B------:R-:W-:-:S06]  /*0870*/  LEA.HI.X R7, R7, UR11, R8, 0x1, P0 ;  /* 0x0000000b07077c11 */ /* 0x000fcc00080f0c08 */
        /* <DEDUP_REMOVED lines=8> */
.L_x_1847:
        /* <DEDUP_REMOVED lines=15> */
.L_x_1854:
        /* <DEDUP_REMOVED lines=30> */
[----:B0-----:R-:W-:Y:S01]  /*0bd0*/  VIADD R5, R5, 0x200 ;  /* 0x0000020005057836 */ /* 0x001fe20000000000 */
[----:B------:R-:W-:Y:S06]  /*0be0*/  BRA.U !UP2, `(.L_x_1854) ;  /* 0xfffffffd0a807547 */ /* 0x000fec000b83ffff */
.L_x_1853:
        /* <DEDUP_REMOVED lines=20> */
[----:B0-----:R-:W-:-:S07]  /*0d30*/  IADD3 R5, PT, PT, R5, 0x100, RZ ;  /* 0x0000010005057810 */ /* 0x001fce0007ffe0ff */
.L_x_1855:
[----:B------:R-:W-:-:S09]  /*0d40*/  UISETP.NE.OR UP1, UPT, UR5, URZ, UP1 ;  /* 0x000000ff0500728c */ /* 0x000fd20008f25670 */
[----:B------:R-:W-:Y:S05]  /*0d50*/  BRA.U !UP1, `(.L_x_1846) ;  /* 0x00000001092c7547 */ /* 0x000fea000b800000 */
.L_x_1852:
[----:B-----5:R-:W-:-:S04]  /*0d60*/  IADD3 R7, P0, PT, R18, R15, RZ ;  /* 0x0000000f12077210 */ /* 0x020fc80007f1e0ff */
        /* <DEDUP_REMOVED lines=10> */
.L_x_1846:
[----:B------:R-:W-:Y:S05]  /*0e10*/  BSYNC.RECONVERGENT B0 ;  /* 0x0000000000007941 */ /* 0x000fea0003800200 */
.L_x_1845:
        /* <DEDUP_REMOVED lines=20> */
.L_x_1859:
        /* <DEDUP_REMOVED lines=9> */
[----:B------:R-:W-:-:S03]  /*0ff0*/  IMAD.WIDE R10, R11, 0x2, R14 ;  /* 0x000000020b0a7825 */ /* 0x000fc600078e020e */
[C---:B------:R-:W-:Y:S01]  /*1000*/  IADD3 R5, PT, PT, R17.reuse, UR17, RZ ;  /* 0x0000001111057c10 */ /* 0x040fe2000fffe0ff */
[----:B------:R-:W-:Y:S01]  /*1010*/  IMAD.WIDE R12, R17, 0x2, R14 ;  /* 0x00000002110c7825 */ /* 0x000fe200078e020e */
[----:B------:R1:W-:Y:S04]  /*1020*/  STG.E.64 desc[UR22][R10.64], RZ ;  /* 0x000000ff0a007986 */ /* 0x0003e8000c101b16 */
[----:B------:R1:W-:Y:S01]  /*1030*/  STG.E.64 desc[UR22][R12.64], RZ ;  /* 0x000000ff0c007986 */ /* 0x0003e2000c101b16 */
[----:B------:R-:W-:Y:S05]  /*1040*/  BRA.U !UP2, `(.L_x_1859) ;  /* 0xfffffffd0ac47547 */ /* 0x000fea000b83ffff */
.L_x_1858:
[----:B------:R-:W-:-:S04]  /*1050*/  UIADD3 UR4, UPT, UPT, URZ, -UR6, URZ ;  /* 0x80000006ff047290 */ /* 0x000fc8000fffe0ff */
[----:B------:R-:W-:-:S09]  /*1060*/  UISETP.GT.AND UP2, UPT, UR4, 0x1, UPT ;  /* 0x000000010400788c */ /* 0x000fd2000bf44270 */
[----:B------:R-:W-:Y:S05]  /*1070*/  BRA.U !UP2, `(.L_x_1860) ;  /* 0x000000010a247547 */ /* 0x000fea000b800000 */
[----:B-1----:R-:W0:Y:S01]  /*1080*/  LDC.64 R8, c[0x0][0x3a0] ;  /* 0x0000e800ff087b82 */ /* 0x002e220000000a00 */
[C---:B------:R-:W-:Y:S01]  /*1090*/  VIADD R11, R5.reuse, UR17 ;  /* 0x00000011050b7c36 */ /* 0x040fe20008000000 */
[----:B------:R-:W-:Y:S02]  /*10a0*/  UIADD3 UR6, UPT, UPT, UR6, 0x2, URZ ;  /* 0x0000000206067890 */ /* 0x000fe4000fffe0ff */
[----:B------:R-:W-:Y:S01]  /*10b0*/  UPLOP3.LUT UP1, UPT, UPT, UPT, UPT, 0x40, 0x4 ;  /* 0x000000000004789c */ /* 0x000fe20003f2e870 */
[----:B0-----:R-:W-:Y:S01]  /*10c0*/  IMAD.WIDE R6, R5, 0x2, R8 ;  /* 0x0000000205067825 */ /* 0x001fe200078e0208 */
[----:B------:R-:W-:-:S03]  /*10d0*/  IADD3 R5, PT, PT, R11, UR17, RZ ;  /* 0x000000110b057c10 */ /* 0x000fc6000fffe0ff */
[----:B------:R-:W-:Y:S01]  /*10e0*/  IMAD.WIDE R8, R11, 0x2, R8 ;  /* 0x000000020b087825 */ /* 0x000fe200078e0208 */
[----:B------:R0:W-:Y:S04]  /*10f0*/  STG.E.64 desc[UR22][R6.64], RZ ;  /* 0x000000ff06007986 */ /* 0x0001e8000c101b16 */
[----:B------:R0:W-:Y:S02]  /*1100*/  STG.E.64 desc[UR22][R8.64], RZ ;  /* 0x000000ff08007986 */ /* 0x0001e4000c101b16 */
.L_x_1860:
[----:B------:R-:W-:-:S09]  /*1110*/  UISETP.NE.OR UP1, UPT, UR6, URZ, UP1 ;  /* 0x000000ff0600728c */ /* 0x000fd20008f25670 */
[----:B------:R-:W-:Y:S05]  /*1120*/  BRA.U !UP1, `(.L_x_1856) ;  /* 0x00000001091c7547 */ /* 0x000fea000b800000 */
.L_x_1857:
[----:B01----:R-:W0:Y:S02]  /*1130*/  LDC.64 R6, c[0x0][0x3a0] ;  /* 0x0000e800ff067b82 */ /* 0x003e240000000a00 */
.L_x_1861:
[----:B0-----:R-:W-:Y:S01]  /*1140*/  IMAD.WIDE R8, R5, 0x2, R6 ;  /* 0x0000000205087825 */ /* 0x001fe200078e0206 */
[----:B------:R-:W-:-:S03]  /*1150*/  UIADD3 UR6, UPT, UPT, UR6, 0x1, URZ ;  /* 0x0000000106067890 */ /* 0x000fc6000fffe0ff */
[----:B------:R-:W-:Y:S01]  /*1160*/  VIADD R5, R5, UR17 ;  /* 0x0000001105057c36 */ /* 0x000fe20008000000 */
[----:B------:R2:W-:Y:S01]  /*1170*/  STG.E.64 desc[UR22][R8.64], RZ ;  /* 0x000000ff08007986 */ /* 0x0005e2000c101b16 */
[----:B------:R-:W-:-:S09]  /*1180*/  UISETP.NE.AND UP1, UPT, UR6, URZ, UPT ;  /* 0x000000ff0600728c */ /* 0x000fd2000bf25270 */
[----:B--2---:R-:W-:Y:S05]  /*1190*/  BRA.U UP1, `(.L_x_1861) ;  /* 0xfffffffd01e87547 */ /* 0x004fea000b83ffff */
.L_x_1856:
        /* <DEDUP_REMOVED lines=27> */
[----:B------:R-:W-:Y:S01]  /*1350*/  UMOV UR4, URZ ;  /* 0x000000ff00047c82 */ /* 0x000fe20008000000 */
[----:B------:R-:W-:Y:S01]  /*1360*/  SHF.L.U32 R4, R4, 0x4, RZ ;  /* 0x0000000404047819 */ /* 0x000fe200000006ff */
[----:B------:R-:W2:Y:S01]  /*1370*/  LDC.64 R8, c[0x0][0x398] ;  /* 0x0000e600ff087b82 */ /* 0x000ea20000000a00 */
[----:B------:R-:W-:Y:S01]  /*1380*/  LEA.HI R12, R12, R3, RZ, 0x3 ;  /* 0x000000030c0c7211 */ /* 0x000fe200078f18ff */
[----:B------:R-:W-:Y:S01]  /*1390*/  UMOV UR7, UR9 ;  /* 0x0000000900077c82 */ /* 0x000fe20008000000 */
[----:B------:R-:W-:-:S02]  /*13a0*/  LOP3.LUT R15, R4, 0x10, RZ, 0xc0, !PT ;  /* 0x00000010040f7812 */ /* 0x000fc400078ec0ff */
[----:B------:R-:W-:-:S07]  /*13b0*/  SHF.R.S32.HI R16, RZ, 0x3, R12 ;  /* 0x00000003ff107819 */ /* 0x000fce000001140c */
.L_x_1863:
[----:B-1---5:R-:W-:-:S04]  /*13c0*/  VIADD R11, R14, UR4 ;  /* 0x000000040e0b7c36 */ /* 0x022fc80008000000 */
        /* <DEDUP_REMOVED lines=10> */
[----:B------:R-:W-:Y:S01]  /*1470*/  MOV R12, UR20 ;  /* 0x00000014000c7c02 */ /* 0x000fe20008000f00 */
        /* <DEDUP_REMOVED lines=33> */
.L_x_1862:
        /* <DEDUP_REMOVED lines=14> */
.L_x_1864:
        /* <DEDUP_REMOVED lines=9> */
.L_x_1865:
        /* <DEDUP_REMOVED lines=9> */
.L_x_1866:
        /* <DEDUP_REMOVED lines=9> */
.L_x_1867:
        /* <DEDUP_REMOVED lines=9> */
.L_x_1868:
[----:B------:R-:W-:Y:S01]  /*19b0*/  ULEA UR5, UR24, UR5, 0x3 ;  /* 0x0000000518057291 */ /* 0x000fe2000f8e18ff */
[----:B------:R-:W-:Y:S02]  /*19c0*/  ISETP.GT.AND P0, PT, R2, UR9, PT ;  /* 0x0000000902007c0c */ /* 0x000fe4000bf04270 */
[----:B-----5:R-:W-:Y:S01]  /*19d0*/  PRMT R18, RZ, 0x5410, RZ ;  /* 0x00005410ff127816 */ /* 0x020fe200000000ff */
        /* <DEDUP_REMOVED lines=16> */
[C---:B------:R-:W-:Y:S01]  /*1ae0*/  IADD3 R87, P0, PT, R3.reuse, UR5, RZ ;  /* 0x0000000503577c10 */ /* 0x040fe2000ff1e0ff */
[----:B------:R-:W-:Y:S01]  /*1af0*/  UISETP.LT.AND UP1, UPT, UR16, UR19, UPT ;  /* 0x000000131000728c */ /* 0x000fe2000bf21270 */
[----:B------:R-:W-:Y:S01]  /*1b00*/  PRMT R0, R0, 0x9910, RZ ;  /* 0x0000991000007816 */ /* 0x000fe200000000ff */
[----:B------:R-:W-:Y:S01]  /*1b10*/  UIMAD.WIDE.U32 UR10, UR18, 0x100, UR10 ;  /* 0x00000100120a78a5 */ /* 0x000fe2000f8e000a */
[----:B------:R-:W-:Y:S01]  /*1b20*/  LEA.HI.X.SX32 R2, R3, UR8, 0x1, P0 ;  /* 0x0000000803027c11 */ /* 0x000fe200080f0eff */
[----:B------:R-:W-:Y:S01]  /*1b30*/  UMOV UR6, 0x400 ;  /* 0x0000040000067882 */ /* 0x000fe20000000000 */
[----:B------:R-:W-:Y:S01]  /*1b40*/  USEL UR16, UR16, UR19, UP1 ;  /* 0x0000001310107287 */ /* 0x000fe20008800000 */
[----:B------:R-:W-:Y:S01]  /*1b50*/  ISETP.NE.AND P1, PT, R0, RZ, PT ;  /* 0x000000ff0000720c */ /* 0x000fe20003f25270 */
[----:B------:R-:W-:-:S02]  /*1b60*/  UIADD3 UR10, UP1, UPT, UR10, 0x2, URZ ;  /* 0x000000020a0a7890 */ /* 0x000fc4000ff3e0ff */
[----:B------:R-:W-:Y:S01]  /*1b70*/  UISETP.EQ.OR UP0, UPT, UR27, 0x2, UP0 ;  /* 0x000000021b00788c */ /* 0x000fe20008702670 */
[C---:B-1----:R-:W-:Y:S01]  /*1b80*/  LEA R86, P0, R87.reuse, UR12, 0x2 ;  /* 0x0000000c57567c11 */ /* 0x042fe2000f8010ff */
[----:B------:R-:W1:Y:S01]  /*1b90*/  LDCU UR17, c[0x0][0x3ac] ;  /* 0x00007580ff1177ac */ /* 0x000e620008000800 */
[----:B------:R-:W-:Y:S02]  /*1ba0*/  PRMT R18, RZ, 0x7610, R18 ;  /* 0x00007610ff127816 */ /* 0x000fe40000000012 */
[----:B------:R-:W-:Y:S01]  /*1bb0*/  LEA.HI.X R87, R87, UR13, R2, 0x2, P0 ;  /* 0x0000000d57577c11 */ /* 0x000fe200080f1402 */
[----:B0-----:R-:W-:Y:S01]  /*1bc0*/  ULEA UR6, UR7, UR6, 0x18 ;  /* 0x0000000607067291 */ /* 0x001fe2000f8ec0ff */
[----:B------:R-:W0:Y:S01]  /*1bd0*/  LDCU UR14, c[0x0][0x3a8] ;  /* 0x00007500ff0e77ac */ /* 0x000e220008000800 */
[----:B------:R-:W-:Y:S02]  /*1be0*/  UIADD3.X UR11, UPT, UPT, URZ, UR11, URZ, UP1, !UPT ;  /* 0x0000000bff0b7290 */ /* 0x000fe40008ffe4ff */
[----:B------:R-:W-:Y:S01]  /*1bf0*/  UIADD3 UR8, UPT, UPT, UR6, 0xa0, URZ ;  /* 0x000000a006087890 */ /* 0x000fe2000fffe0ff */
[----:B---3--:R-:W-:-:S02]  /*1c00*/  R2UR UR4, R4 ;  /* 0x00000000040472ca */ /* 0x008fc400000e0000 */
[----:B--2---:R-:W-:-:S11]  /*1c10*/  PRMT R84, R82, 0x7610, R82 ;  /* 0x0000761052547816 */ /* 0x004fd60000000052 */
[----:B------:R-:W-:-:S03]  /*1c20*/  UIADD3 UR5, UPT, UPT, UR9, UR4, URZ ;  /* 0x0000000409057290 */ /* 0x000fc6000fffe0ff */
[----:B01----:R-:W-:-:S09]  /*1c30*/  UMOV UR4, URZ ;  /* 0x000000ff00047c82 */ /* 0x003fd20008000000 */
.L_x_1873:
[----:B------:R-:W-:-:S06]  /*1c40*/  UISETP.NE.AND UP1, UPT, UR9, UR5, UPT ;  /* 0x000000050900728c */ /* 0x000fcc000bf25270 */
[----:B------:R-:W-:-:S05]  /*1c50*/  PLOP3.LUT P0, PT, PT, PT, UP1, 0x80, 0x8 ;  /* 0x000000000008781c */ /* 0x000fca0003f0f018 */
[----:B------:R-:W-:Y:S01]  /*1c60*/  @!UP1 UMOV UR6, UR10 ;  /* 0x0000000a00069c82 */ /* 0x000fe20008000000 */
[----:B------:R-:W-:Y:S01]  /*1c70*/  @!UP1 UMOV UR7, UR11 ;  /* 0x0000000b00079c82 */ /* 0x000fe20008000000 */
[----:B------:R-:W-:Y:S01]  /*1c80*/  MOV R24, UR6 ;  /* 0x0000000600187c02 */ /* 0x000fe20008000f00 */
[----:B------:R-:W-:Y:S01]  /*1c90*/  IMAD.U32 R25, RZ, RZ, UR7 ;  /* 0x00000007ff197e24 */ /* 0x000fe2000f8e00ff */
[----:B------:R-:W-:Y:S01]  /*1ca0*/  @!UP1 ULEA UR12, UR4, UR25, 0x3 ;  /* 0x00000019040c9291 */ /* 0x000fe2000f8e18ff */
[----:B------:R-:W-:-:S03]  /*1cb0*/  MOV R3, UR17 ;  /* 0x0000001100037c02 */ /* 0x000fc60008000f00 */
[----:B------:R0:W2:Y:S05]  /*1cc0*/  @!P0 LDG.E.U16.CONSTANT R12, desc[UR22][R24.64] ;  /* 0x00000016180c8981 */ /* 0x0000aa000c1e9500 */
[----:B------:R-:W3:Y:S01]  /*1cd0*/  @!P0 LDL.64 R26, [UR12+0x8] ;  /* 0x0000080cff1a8983 */ /* 0x000ee20008100a00 */
[----:B0-----:R-:W-:Y:S01]  /*1ce0*/  MOV R24, R86 ;  /* 0x0000005600187202 */ /* 0x001fe20000000f00 */
[----:B------:R-:W-:Y:S02]  /*1cf0*/  IMAD.MOV.U32 R25, RZ, RZ, R87 ;  /* 0x000000ffff197224 */ /* 0x000fe400078e0057 */
[----:B------:R-:W-:Y:S02]  /*1d00*/  IMAD.U32 R87, RZ, RZ, UR17 ;  /* 0x00000011ff577e24 */ /* 0x000fe4000f8e00ff */
[----:B------:R-:W-:Y:S01]  /*1d10*/  IMAD.WIDE R2, R3, 0x4, R24 ;  /* 0x0000000403027825 */ /* 0x000fe200078e0218 */
[----:B------:R-:W4:Y:S04]  /*1d20*/  LDG.E.128.CONSTANT R20, desc[UR22][R24.64] ;  /* 0x0000001618147981 */ /* 0x000f28000c1e9d00 */
[----:B------:R-:W5:Y:S01]  /*1d30*/  LDG.E.128.CONSTANT R8, desc[UR22][R2.64] ;  /* 0x0000001602087981 */ /* 0x000f62000c1e9d00 */
[----:B------:R-:W-:-:S05]  /*1d40*/  IMAD.WIDE R86, R87, 0x4, R2 ;  /* 0x0000000457567825 */ /* 0x000fca00078e0202 */
[----:B------:R-:W5:Y:S01]  /*1d50*/  LDG.E.128.CONSTANT R4, desc[UR22][R86.64] ;  /* 0x0000001656047981 */ /* 0x000f62000c1e9d00 */
[----:B------:R-:W-:Y:S01]  /*1d60*/  HFMA2 R0, -RZ, RZ, 0, 0.125 ;  /* 0x00003000ff007431 */ /* 0x000fe200000001ff */
[----:B------:R-:W0:Y:S01]  /*1d70*/  S2UR UR15, SR_CTAID.Y ;  /* 0x00000000000f79c3 */ /* 0x000e220000002600 */
[----:B------:R-:W-:Y:S01]  /*1d80*/  IMAD.MOV.U32 R38, RZ, RZ, 0x2400 ;  /* 0x00002400ff267424 */ /* 0x000fe200078e00ff */
[----:B------:R-:W-:Y:S02]  /*1d90*/  @!UP1 UIADD3 UR6, UPT, UPT, UR4, 0x1, URZ ;  /* 0x0000000104069890 */ /* 0x000fe4000fffe0ff */
[----:B0-----:R-:W-:-:S04]  /*1da0*/  UIMAD UR12, UR15, -0x3, UR14 ;  /* 0xfffffffd0f0c78a4 */ /* 0x001fc8000f8e020e */
[----:B------:R-:W-:Y:S01]  /*1db0*/  UISETP.NE.AND UP2, UPT, UR12, 0x1, UPT ;  /* 0x000000010c00788c */ /* 0x000fe2000bf45270 */
[----:B--2---:R-:W-:Y:S02]  /*1dc0*/  @!P0 R2UR UR7, R12 ;  /* 0x000000000c0782ca */ /* 0x004fe400000e0000 */
[----:B---3--:R-:W-:Y:S02]  /*1dd0*/  @!P0 PRMT R84, R26, 0x7610, R84 ;  /* 0x000076101a548816 */ /* 0x008fe40000000054 */
[----:B------:R-:W-:Y:S02]  /*1de0*/  @!P0 PRMT R83, R27, 0x7610, R83 ;  /* 0x000076101b538816 */ /* 0x000fe40000000053 */
[----:B------:R-:W-:Y:S02]  /*1df0*/  @!P0 PRMT R84, R84, 0x7610, R26 ;  /* 0x0000761054548816 */ /* 0x000fe4000000001a */
[----:B------:R-:W-:Y:S02]  /*1e00*/  @!P0 PRMT R83, R83, 0x7610, R27 ;  /* 0x0000761053538816 */ /* 0x000fe4000000001b */
[----:B------:R-:W-:-:S03]  /*1e10*/  ISETP.NE.AND P0, PT, R85, RZ, PT ;  /* 0x000000ff5500720c */ /* 0x000fc60003f05270 */
[----:B------:R-:W-:Y:S01]  /*1e20*/  @!UP1 UIADD3 UR5, UPT, UPT, UR7, UR9, URZ ;  /* 0x0000000907059290 */ /* 0x000fe2000fffe0ff */
[C---:B----4-:R-:W-:Y:S02]  /*1e30*/  LOP3.LUT R51, R22.reuse, 0x70007, RZ, 0xc0, !PT ;  /* 0x0007000716337812 */ /* 0x050fe400078ec0ff */
[----:B------:R-:W-:Y:S02]  /*1e40*/  LOP3.LUT R33, R22, 0x380038, RZ, 0xc0, !PT ;  /* 0x0038003816217812 */ /* 0x000fe400078ec0ff */
[----:B------:R-:W-:Y:S02]  /*1e50*/  SHF.R.U32.HI R52, RZ, 0x6, R22 ;  /* 0x00000006ff347819 */ /* 0x000fe40000011616 */
[C---:B------:R-:W-:Y:S02]  /*1e60*/  LOP3.LUT R48, R20.reuse, 0x70007, RZ, 0xc0, !PT ;  /* 0x0007000714307812 */ /* 0x040fe400078ec0ff */
        /* <DEDUP_REMOVED lines=12> */
[----:B-----5:R-:W-:Y:S02]  /*1f30*/  SHF.R.U32.HI R23, RZ, 0xe, R10 ;  /* 0x0000000eff177819 */ /* 0x020fe4000001160a */
[----:B------:R-:W-:-:S02]  /*1f40*/  LOP3.LUT R22, R22, 0x10001, RZ, 0xc0, !PT ;  /* 0x0001000116167812 */ /* 0x000fc400078ec0ff */
[--C-:B------:R-:W-:Y:S02]  /*1f50*/  SHF.R.U32.HI R21, RZ, 0xe, R8.reuse ;  /* 0x0000000eff157819 */ /* 0x100fe40000011608 */
[----:B------:R-:W-:Y:S02]  /*1f60*/  LOP3.LUT R20, R20, 0x10001, RZ, 0xc0, !PT ;  /* 0x0001000114147812 */ /* 0x000fe400078ec0ff */
[C---:B------:R-:W-:Y:S02]  /*1f70*/  LOP3.LUT R47, R8.reuse, 0x70007, RZ, 0xc0, !PT ;  /* 0x00070007082f7812 */ /* 0x040fe400078ec0ff */
[----:B------:R-:W-:Y:S02]  /*1f80*/  LOP3.LUT R2, R8, 0x380038, RZ, 0xc0, !PT ;  /* 0x0038003808027812 */ /* 0x000fe400078ec0ff */
[----:B------:R-:W-:Y:S02]  /*1f90*/  SHF.R.U32.HI R26, RZ, 0x6, R8 ;  /* 0x00000006ff1a7819 */ /* 0x000fe40000011608 */
[----:B------:R-:W-:-:S02]  /*1fa0*/  LOP3.LUT R45, R10, 0x70007, RZ, 0xc0, !PT ;  /* 0x000700070a2d7812 */ /* 0x000fc400078ec0ff */
[----:B------:R-:W-:Y:S02]  /*1fb0*/  LOP3.LUT R3, R10, 0x380038, RZ, 0xc0, !PT ;  /* 0x003800380a037812 */ /* 0x000fe400078ec0ff */
[----:B------:R-:W-:Y:S02]  /*1fc0*/  SHF.R.U32.HI R41, RZ, 0x6, R10 ;  /* 0x00000006ff297819 */ /* 0x000fe4000001160a */
[C---:B------:R-:W-:Y:S02]  /*1fd0*/  LOP3.LUT R44, R9.reuse, 0x70007, RZ, 0xc0, !PT ;  /* 0x00070007092c7812 */ /* 0x040fe400078ec0ff */
[----:B------:R-:W-:Y:S02]  /*1fe0*/  LOP3.LUT R12, R9, 0x380038, RZ, 0xc0, !PT ;  /* 0x00380038090c7812 */ /* 0x000fe400078ec0ff */
        /* <DEDUP_REMOVED lines=8> */
[----:B------:R-:W-:Y:S02]  /*2070*/  LOP3.LUT R25, R25, 0x10001, RZ, 0xc0, !PT ;  /* 0x0001000119197812 */ /* 0x000fe400078ec0ff */
[----:B------:R-:W-:Y:S02]  /*2080*/  LOP3.LUT R11, R20, 0x20002, R21, 0xf8, !PT ;  /* 0x00020002140b7812 */ /* 0x000fe400078ef815 */
[----:B------:R-:W-:Y:S02]  /*2090*/  SHF.R.U32.HI R22, RZ, 0xd, R4 ;  /* 0x0000000dff167819 */ /* 0x000fe40000011604 */
[----:B------:R-:W-:Y:S02]  /*20a0*/  LOP3.LUT R24, R24, 0x20002, R9, 0xf8, !PT ;  /* 0x0002000218187812 */ /* 0x000fe400078ef809 */
[----:B------:R-:W-:Y:S02]  /*20b0*/  LOP3.LUT R37, R25, 0x20002, R10, 0xf8, !PT ;  /* 0x0002000219257812 */ /* 0x000fe400078ef80a */
[----:B------:R-:W-:-:S02]  /*20c0*/  LOP3.LUT R22, R11, 0x40004, R22, 0xf8, !PT ;  /* 0x000400040b167812 */ /* 0x000fc400078ef816 */
[C---:B------:R-:W-:Y:S02]  /*20d0*/  LOP3.LUT R25, R4.reuse, 0x70007, RZ, 0xc0, !PT ;  /* 0x0007000704197812 */ /* 0x040fe400078ec0ff */
[----:B------:R-:W-:Y:S02]  /*20e0*/  LOP3.LUT R9, R4, 0x380038, RZ, 0xc0, !PT ;  /* 0x0038003804097812 */ /* 0x000fe400078ec0ff */
[----:B------:R-:W-:Y:S02]  /*20f0*/  SHF.R.U32.HI R21, RZ, 0x6, R4 ;  /* 0x00000006ff157819 */ /* 0x000fe40000011604 */
[----:B------:R-:W-:Y:S02]  /*2100*/  SHF.R.U32.HI R23, RZ, 0xd, R5 ;  /* 0x0000000dff177819 */ /* 0x000fe40000011605 */
[----:B------:R-:W-:Y:S02]  /*2110*/  LOP3.LUT R11, R52, 0x380038, RZ, 0xc0, !PT ;  /* 0x00380038340b7812 */ /* 0x000fe400078ec0ff */
[----:B------:R-:W-:-:S02]  /*2120*/  LOP3.LUT R29, R5, 0x70007, RZ, 0xc0, !PT ;  /* 0x00070007051d7812 */ /* 0x000fc400078ec0ff */
[----:B------:R-:W-:Y:S02]  /*2130*/  LOP3.LUT R4, R5, 0x380038, RZ, 0xc0, !PT ;  /* 0x0038003805047812 */ /* 0x000fe400078ec0ff */
[----:B------:R-:W-:Y:S02]  /*2140*/  SHF.R.U32.HI R28, RZ, 0x6, R5 ;  /* 0x00000006ff1c7819 */ /* 0x000fe40000011605 */
[--C-:B------:R-:W-:Y:S02]  /*2150*/  SHF.R.U32.HI R10, RZ, 0xd, R6.reuse ;  /* 0x0000000dff0a7819 */ /* 0x100fe40000011606 */
[C---:B------:R-:W-:Y:S02]  /*2160*/  LOP3.LUT R31, R6.reuse, 0x70007, RZ, 0xc0, !PT ;  /* 0x00070007061f7812 */ /* 0x040fe400078ec0ff */
[----:B------:R-:W-:Y:S02]  /*2170*/  LOP3.LUT R5, R6, 0x380038, RZ, 0xc0, !PT ;  /* 0x0038003806057812 */ /* 0x000fe400078ec0ff */
[----:B------:R-:W-:-:S02]  /*2180*/  SHF.R.U32.HI R30, RZ, 0x6, R6 ;  /* 0x00000006ff1e7819 */ /* 0x000fc40000011606 */
[C---:B------:R-:W-:Y:S02]  /*2190*/  LOP3.LUT R40, R7.reuse, 0x70007, RZ, 0xc0, !PT ;  /* 0x0007000707287812 */ /* 0x040fe400078ec0ff */
[----:B------:R-:W-:Y:S02]  /*21a0*/  LOP3.LUT R6, R7, 0x380038, RZ, 0xc0, !PT ;  /* 0x0038003807067812 */ /* 0x000fe400078ec0ff */
[--C-:B------:R-:W-:Y:S02]  /*21b0*/  SHF.R.U32.HI R39, RZ, 0x6, R7.reuse ;  /* 0x00000006ff277819 */ /* 0x100fe40000011607 */
[----:B------:R-:W-:Y:S02]  /*21c0*/  SHF.R.U32.HI R20, RZ, 0xd, R7 ;  /* 0x0000000dff147819 */ /* 0x000fe40000011607 */
[----:B------:R-:W-:Y:S02]  /*21d0*/  LOP3.LUT R19, R19, 0x64006400, RZ, 0xfc, !PT ;  /* 0x6400640013137812 */ /* 0x000fe400078efcff */
[----:B------:R-:W-:-:S02]  /*21e0*/  LOP3.LUT R23, R24, 0x40004, R23, 0xf8, !PT ;  /* 0x0004000418177812 */ /* 0x000fc400078ef817 */
[----:B------:R-:W-:Y:S01]  /*21f0*/  LOP3.LUT R7, R43, 0x380038, RZ, 0xc0, !PT ;  /* 0x003800382b077812 */ /* 0x000fe200078ec0ff */
[-C--:B------:R-:W-:Y:S01]  /*2200*/  HFMA2 R81, R19, R0.reuse.H0_H0, -132, -132 ;  /* 0xd820d82013517431 */ /* 0x080fe20000040000 */
[----:B------:R-:W-:Y:S02]  /*2210*/  LOP3.LUT R55, R11, 0x64006400, RZ, 0xfc, !PT ;  /* 0x640064000b377812 */ /* 0x000fe400078efcff */
[----:B------:R-:W-:Y:S02]  /*2220*/  LOP3.LUT R24, R35, 0x40004, R10, 0xf8, !PT ;  /* 0x0004000423187812 */ /* 0x000fe400078ef80a */
[----:B------:R-:W-:Y:S01]  /*2230*/  LOP3.LUT R11, R2, 0x64006400, RZ, 0xfc, !PT ;  /* 0x64006400020b7812 */ /* 0x000fe200078efcff */
[-C--:B------:R-:W-:Y:S01]  /*2240*/  HFMA2 R55, R55, R0.reuse.H0_H0, -132, -132 ;  /* 0xd820d82037377431 */ /* 0x080fe20000040000 */
        /* <DEDUP_REMOVED lines=57> */
[----:B------:R-:W-:Y:S01]  /*25e0*/  HFMA2 R58, R35, R38.H0_H0, -20, -20 ;  /* 0xcd00cd00233a7431 */ /* 0x000fe20000040026 */
        /* <DEDUP_REMOVED lines=177> */
.L_x_1870:
        /* <DEDUP_REMOVED lines=79> */
.L_x_1872:
        /* <DEDUP_REMOVED lines=77> */
.L_x_1871:
        /* <DEDUP_REMOVED lines=8> */
.L_x_1869:
        /* <DEDUP_REMOVED lines=18> */
.L_x_1877:
[----:B------:R-:W0:Y:S02]  /*3c60*/  LDS R2, [R0] ;  /* 0x0000000000027984 */ /* 0x000e240000000800 */
[----:B0-----:R-:W-:-:S05]  /*3c70*/  HADD2 R3, R2, R18 ;  /* 0x0000001202037230 */ /* 0x001fca0000000000 */
[----:B------:R-:W0:Y:S02]  /*3c80*/  ATOMS.CAST.SPIN P0, [R0], R2, R3 ;  /* 0x000000020000758d */ /* 0x000e240001800003 */
[----:B0-----:R-:W-:Y:S05]  /*3c90*/  @!P0 BRA `(.L_x_1877) ;  /* 0xfffffffc00f08947 */ /* 0x001fea000383ffff */
[----:B------:R-:W-:Y:S05]  /*3ca0*/  BRA `(.L_x_1875) ;  /* 0x00000000000c7947 */ /* 0x000fea0003800000 */
.L_x_1876:
[----:B------:R-:W2:Y:S02]  /*3cb0*/  LD.E R0, desc[UR22][R4.64] ;  /* 0x0000001604007980 */ /* 0x000ea4000c101900 */
[----:B--2---:R-:W-:-:S05]  /*3cc0*/  IMAD.IADD R3, R18, 0x1, R0 ;  /* 0x0000000112037824 */ /* 0x004fca00078e0200 */
[----:B------:R0:W-:Y:S02]  /*3cd0*/  ST.E desc[UR22][R4.64], R3 ;  /* 0x0000000304007985 */ /* 0x0001e4000c101916 */
.L_x_1875:
[----:B------:R-:W-:Y:S05]  /*3ce0*/  BSYNC.RECONVERGENT B0 ;  /* 0x0000000000007941 */ /* 0x000fea0003800200 */
.L_x_1874:
[----:B------:R1:W-:Y:S01]  /*3cf0*/  ATOM.E.ADD.F16x2.RN.STRONG.GPU P0, RZ, desc[UR22][R4.64+0x4], R17 ;  /* 0x8000041104ff79a2 */ /* 0x0003e2000c10e116 */
[----:B------:R-:W-:Y:S04]  /*3d00*/  BSSY.RECONVERGENT B0, `(.L_x_1878) ;  /* 0x000000e000007945 */ /* 0x000fe80003800200 */
[----:B-1----:R-:W-:Y:S05]  /*3d10*/  @P0 BRA `(.L_x_1879) ;  /* 0x0000000000300947 */ /* 0x002fea0003800000 */
[----:B------:R-:W1:Y:S02]  /*3d20*/  QSPC.E.S P0, RZ, [R4+0x4] ;  /* 0x0000040004ff73aa */ /* 0x000e640000000500 */
[----:B-1----:R-:W-:Y:S05]  /*3d30*/  @!P0 BRA `(.L_x_1880) ;  /* 0x00000000001c8947 */ /* 0x002fea0003800000 */
[----:B------:R-:W-:-:S04]  /*3d40*/  MOV R2, R4 ;  /* 0x0000000400027202 */ /* 0x000fc80000000f00 */
[----:B------:R-:W-:-:S07]  /*3d50*/  MOV R0, R2 ;  /* 0x0000000200007202 */ /* 0x000fce0000000f00 */
.L_x_1881:
[----:B------:R-:W0:Y:S02]  /*3d60*/  LDS R2, [R0+0x4] ;  /* 0x0000040000027984 */ /* 0x000e240000000800 */
[----:B0-----:R-:W-:-:S05]  /*3d70*/  HFMA2 R3, R2, 1, 1, R17 ;  /* 0x3c003c0002037831 */ /* 0x001fca0000000011 */
[----:B------:R-:W0:Y:S02]  /*3d80*/  ATOMS.CAST.SPIN P0, [R0+0x4], R2, R3 ;  /* 0x000004020000758d */ /* 0x000e240001800003 */
[----:B0-----:R-:W-:Y:S05]  /*3d90*/  @!P0 BRA `(.L_x_1881) ;  /* 0xfffffffc00f08947 */ /* 0x001fea000383ffff */
[----:B------:R-:W-:Y:S05]  /*3da0*/  BRA `(.L_x_1879) ;  /* 0x00000000000c7947 */ /* 0x000fea0003800000 */
.L_x_1880:
[----:B------:R-:W0:Y:S02]  /*3db0*/  LD.E R0, desc[UR22][R4.64+0x4] ;  /* 0x0000041604007980 */ /* 0x000e24000c101900 */
[----:B0-----:R-:W-:-:S05]  /*3dc0*/  IMAD.IADD R3, R17, 0x1, R0 ;  /* 0x0000000111037824 */ /* 0x001fca00078e0200 */
[----:B------:R1:W-:Y:S02]  /*3dd0*/  ST.E desc[UR22][R4.64+0x4], R3 ;  /* 0x0000040304007985 */ /* 0x0003e4000c101916 */
.L_x_1879:
[----:B------:R-:W-:Y:S05]  /*3de0*/  BSYNC.RECONVERGENT B0 ;  /* 0x0000000000007941 */ /* 0x000fea0003800200 */
.L_x_1878:
        /* <DEDUP_REMOVED lines=9> */
[----:B------:R-:W-:-:S05]  /*3e80*/  IMAD.MOV.U32 R2, RZ, RZ, R4 ;  /* 0x000000ffff027224 */ /* 0x000fca00078e0004 */
[----:B------:R-:W-:-:S07]  /*3e90*/  MOV R0, R2 ;  /* 0x0000000200007202 */ /* 0x000fce0000000f00 */
.L_x_1885:
[----:B------:R-:W0:Y:S02]  /*3ea0*/  LDS R2, [R0] ;  /* 0x0000000000027984 */ /* 0x000e240000000800 */
[----:B0-----:R-:W-:-:S05]  /*3eb0*/  HADD2 R3, R2, R16 ;  /* 0x0000001002037230 */ /* 0x001fca0000000000 */
[----:B------:R-:W0:Y:S02]  /*3ec0*/  ATOMS.CAST.SPIN P0, [R0], R2, R3 ;  /* 0x000000020000758d */ /* 0x000e240001800003 */
[----:B0-----:R-:W-:Y:S05]  /*3ed0*/  @!P0 BRA `(.L_x_1885) ;  /* 0xfffffffc00f08947 */ /* 0x001fea000383ffff */
[----:B------:R-:W-:Y:S05]  /*3ee0*/  BRA `(.L_x_1883) ;  /* 0x00000000000c7947 */ /* 0x000fea0003800000 */
.L_x_1884:
[----:B------:R-:W2:Y:S02]  /*3ef0*/  LD.E R0, desc[UR22][R4.64] ;  /* 0x0000001604007980 */ /* 0x000ea4000c101900 */
[----:B--2---:R-:W-:-:S05]  /*3f00*/  IADD3 R3, PT, PT, R16, R0, RZ ;  /* 0x0000000010037210 */ /* 0x004fca0007ffe0ff */
[----:B------:R0:W-:Y:S02]  /*3f10*/  ST.E desc[UR22][R4.64], R3 ;  /* 0x0000000304007985 */ /* 0x0001e4000c101916 */
.L_x_1883:
[----:B------:R-:W-:Y:S05]  /*3f20*/  BSYNC.RECONVERGENT B0 ;  /* 0x0000000000007941 */ /* 0x000fea0003800200 */
.L_x_1882:
[----:B------:R1:W-:Y:S01]  /*3f30*/  ATOM.E.ADD.F16x2.RN.STRONG.GPU P0, RZ, desc[UR22][R4.64+0x4], R15 ;  /* 0x8000040f04ff79a2 */ /* 0x0003e2000c10e116 */
[----:B------:R-:W-:Y:S04]  /*3f40*/  BSSY.RECONVERGENT B0, `(.L_x_1886) ;  /* 0x000000e000007945 */ /* 0x000fe80003800200 */
[----:B-1----:R-:W-:Y:S05]  /*3f50*/  @P0 BRA `(.L_x_1887) ;  /* 0x0000000000300947 */ /* 0x002fea0003800000 */
[----:B------:R-:W1:Y:S02]  /*3f60*/  QSPC.E.S P0, RZ, [R4+0x4] ;  /* 0x0000040004ff73aa */ /* 0x000e640000000500 */
[----:B-1----:R-:W-:Y:S05]  /*3f70*/  @!P0 BRA `(.L_x_1888) ;  /* 0x00000000001c8947 */ /* 0x002fea0003800000 */
[----:B------:R-:W-:-:S04]  /*3f80*/  MOV R2, R4 ;  /* 0x0000000400027202 */ /* 0x000fc80000000f00 */
[----:B------:R-:W-:-:S07]  /*3f90*/  MOV R0, R2 ;  /* 0x0000000200007202 */ /* 0x000fce0000000f00 */
.L_x_1889:
[----:B------:R-:W0:Y:S02]  /*3fa0*/  LDS R2, [R0+0x4] ;  /* 0x0000040000027984 */ /* 0x000e240000000800 */
[----:B0-----:R-:W-:-:S05]  /*3fb0*/  HFMA2 R3, R2, 1, 1, R15 ;  /* 0x3c003c0002037831 */ /* 0x001fca000000000f */
[----:B------:R-:W0:Y:S02]  /*3fc0*/  ATOMS.CAST.SPIN P0, [R0+0x4], R2, R3 ;  /* 0x000004020000758d */ /* 0x000e240001800003 */
[----:B0-----:R-:W-:Y:S05]  /*3fd0*/  @!P0 BRA `(.L_x_1889) ;  /* 0xfffffffc00f08947 */ /* 0x001fea000383ffff */
[----:B------:R-:W-:Y:S05]  /*3fe0*/  BRA `(.L_x_1887) ;  /* 0x00000000000c7947 */ /* 0x000fea0003800000 */
.L_x_1888:
[----:B------:R-:W0:Y:S02]  /*3ff0*/  LD.E R0, desc[UR22][R4.64+0x4] ;  /* 0x0000041604007980 */ /* 0x000e24000c101900 */
[----:B0-----:R-:W-:-:S05]  /*4000*/  IMAD.IADD R3, R15, 0x1, R0 ;  /* 0x000000010f037824 */ /* 0x001fca00078e0200 */
[----:B------:R1:W-:Y:S02]  /*4010*/  ST.E desc[UR22][R4.64+0x4], R3 ;  /* 0x0000040304007985 */ /* 0x0003e4000c101916 */
.L_x_1887:
[----:B------:R-:W-:Y:S05]  /*4020*/  BSYNC.RECONVERGENT B0 ;  /* 0x0000000000007941 */ /* 0x000fea0003800200 */
.L_x_1886:
        /* <DEDUP_REMOVED lines=12> */
.L_x_1893:
[----:B------:R-:W0:Y:S02]  /*40f0*/  LDS R2, [R0] ;  /* 0x0000000000027984 */ /* 0x000e240000000800 */
[----:B0-----:R-:W-:-:S05]  /*4100*/  HADD2 R3, R2, R14 ;  /* 0x0000000e02037230 */ /* 0x001fca0000000000 */
[----:B------:R-:W0:Y:S02]  /*4110*/  ATOMS.CAST.SPIN P0, [R0], R2, R3 ;  /* 0x000000020000758d */ /* 0x000e240001800003 */
[----:B0-----:R-:W-:Y:S05]  /*4120*/  @!P0 BRA `(.L_x_1893) ;  /* 0xfffffffc00f08947 */ /* 0x001fea000383ffff */
[----:B------:R-:W-:Y:S05]  /*4130*/  BRA `(.L_x_1891) ;  /* 0x00000000000c7947 */ /* 0x000fea0003800000 */
.L_x_1892:
[----:B------:R-:W2:Y:S02]  /*4140*/  LD.E R0, desc[UR22][R4.64] ;  /* 0x0000001604007980 */ /* 0x000ea4000c101900 */
[----:B--2---:R-:W-:-:S05]  /*4150*/  IMAD.IADD R3, R14, 0x1, R0 ;  /* 0x000000010e037824 */ /* 0x004fca00078e0200 */
[----:B------:R0:W-:Y:S02]  /*4160*/  ST.E desc[UR22][R4.64], R3 ;  /* 0x0000000304007985 */ /* 0x0001e4000c101916 */
.L_x_1891:
[----:B------:R-:W-:Y:S05]  /*4170*/  BSYNC.RECONVERGENT B0 ;  /* 0x0000000000007941 */ /* 0x000fea0003800200 */
.L_x_1890:
[----:B------:R1:W-:Y:S02]  /*4180*/  ATOM.E.ADD.F16x2.RN.STRONG.GPU P0, RZ, desc[UR22][R4.64+0x4], R13 ;  /* 0x8000040d04ff79a2 */ /* 0x0003e4000c10e116 */
[----:B-1----:R-:W-:Y:S05]  /*4190*/  @P0 EXIT ;  /* 0x000000000000094d */ /* 0x002fea0003800000 */
[----:B------:R-:W1:Y:S02]  /*41a0*/  QSPC.E.S P0, RZ, [R4+0x4] ;  /* 0x0000040004ff73aa */ /* 0x000e640000000500 */
[----:B-1----:R-:W-:Y:S05]  /*41b0*/  @!P0 BRA `(.L_x_1894) ;  /* 0x00000000001c8947 */ /* 0x002fea0003800000 */
[----:B------:R-:W-:-:S04]  /*41c0*/  MOV R2, R4 ;  /* 0x0000000400027202 */ /* 0x000fc80000000f00 */
[----:B------:R-:W-:-:S07]  /*41d0*/  MOV R0, R2 ;  /* 0x0000000200007202 */ /* 0x000fce0000000f00 */
.L_x_1895:
[----:B------:R-:W0:Y:S02]  /*41e0*/  LDS R2, [R0+0x4] ;  /* 0x0000040000027984 */ /* 0x000e240000000800 */
[----:B0-----:R-:W-:-:S05]  /*41f0*/  HFMA2 R3, R2, 1, 1, R13 ;  /* 0x3c003c0002037831 */ /* 0x001fca000000000d */
[----:B------:R-:W0:Y:S02]  /*4200*/  ATOMS.CAST.SPIN P0, [R0+0x4], R2, R3 ;  /* 0x000004020000758d */ /* 0x000e240001800003 */
[----:B0-----:R-:W-:Y:S05]  /*4210*/  @!P0 BRA `(.L_x_1895) ;  /* 0xfffffffc00f08947 */ /* 0x001fea000383ffff */
[----:B------:R-:W-:Y:S05]  /*4220*/  EXIT ;  /* 0x000000000000794d */ /* 0x000fea0003800000 */
.L_x_1894:
[----:B------:R-:W0:Y:S02]  /*4230*/  LD.E R0, desc[UR22][R4.64+0x4] ;  /* 0x0000041604007980 */ /* 0x000e24000c101900 */
[----:B0-----:R-:W-:-:S05]  /*4240*/  IADD3 R3, PT, PT, R13, R0, RZ ;  /* 0x000000000d037210 */ /* 0x001fca0007ffe0ff */
[----:B------:R-:W-:Y:S01]  /*4250*/  ST.E desc[UR22][R4.64+0x4], R3 ;  /* 0x0000040304007985 */ /* 0x000fe2000c101916 */
[----:B------:R-:W-:Y:S05]  /*4260*/  EXIT ;  /* 0x000000000000794d */ /* 0x000fea0003800000 */
.L_x_1896:
        /* <DEDUP_REMOVED lines=9> */
.L_x_3940:


//--------------------- .text._Z23gemm_half_q_half_kernelILi3ELi6ELb1ELb0ELi64EEvPK6__halfPKjS4_S2_PS0_iiiiPKtS7_iiiiiibS2_i --------------------------
	.section	.text._Z23gemm_half_q_half_kernelILi3ELi6ELb1ELb0ELi64EEvPK6__halfPKjS4_S2_PS0_iiiiPKtS7_iiiiiibS2_i,"ax",@progbits
	.align	128
        .global         _Z23gemm_half_q_half_kernelILi3ELi6ELb1ELb0ELi64EEvPK6__halfPKjS4_S2_PS0_iiiiPKtS7_iiiiiibS2_i
        .type           _Z23gemm_half_q_half_kernelILi3ELi6ELb1ELb0ELi64EEvPK6__halfPKjS4_S2_PS0_iiiiPKtS7_iiiiiibS2_i,@function
        .size           _Z23gemm_half_q_half_kernelILi3ELi6ELb1ELb0ELi64EEvPK6__halfPKjS4_S2_PS0_iiiiPKtS7_iiiiiibS2_i,(.L_x_3941 - _Z23gemm_half_q_half_kernelILi3ELi6ELb1ELb0ELi64EEvPK6__halfPKjS4_S2_PS0_iiiiPKtS7_iiiiiibS2_i)
        .other          _Z23gemm_half_q_half_kernelILi3ELi6ELb1ELb0ELi64EEvPK6__halfPKjS4_S2_PS0_iiiiPKtS7_iiiiiibS2_i,@"STO_CUDA_ENTRY STV_DEFAULT"
_Z23gemm_half_q_half_kernelILi3ELi6ELb1ELb0ELi64EEvPK6__halfPKjS4_S2_PS0_iiiiPKtS7_iiiiiibS2_i:
.text._Z23gemm_half_q_half_kernelILi3ELi6ELb1ELb0ELi64EEvPK6__halfPKjS4_S2_PS0_iiiiPKtS7_iiiiiibS2_i:
[----:B------:R-:W0:Y:S08]  /*0000*/  LDC R1, c[0x0][0x37c] ;  /* 0x0000df00ff017b82 */ /* 0x000e300000000800 */
[----:B------:R-:W1:Y:S01]  /*0010*/  S2UR UR7, SR_CTAID.Y ;  /* 0x00000000000779c3 */ /* 0x000e620000002600 */
[----:B0-----:R-:W-:-:S07]  /*0020*/  IADD3 R1, PT, PT, R1, -0x10, RZ ;  /* 0xfffffff001017810 */ /* 0x001fce0007ffe0ff */
[----:B------:R-:W0:Y:S01]  /*0030*/  LDC R63, c[0x0][0x3a8] ;  /* 0x0000ea00ff3f7b82 */ /* 0x000e220000000800 */
[----:B-1----:R-:W-:-:S06]  /*0040*/  UIMAD UR6, UR7, 0x3, URZ ;  /* 0x00000003070678a4 */ /* 0x002fcc000f8e02ff */
        /* <DEDUP_REMOVED lines=26> */
.L_x_1897:
[----:B------:R-:W-:Y:S02]  /*01f0*/  PRMT R0, R0, 0x9910, RZ ;  /* 0x0000991000007816 */ /* 0x000fe400000000ff */
[----:B------:R-:W-:Y:S02]  /*0200*/  SHF.L.U32 R60, R2, 0x6, RZ ;  /* 0x00000006023c7819 */ /* 0x000fe400000006ff */
[----:B------:R-:W-:Y:S02]  /*0210*/  ISETP.NE.AND P1, PT, R0, RZ, PT ;  /* 0x000000ff0000720c */ /* 0x000fe40003f25270 */
[----:B------:R-:W-:-:S11]  /*0220*/  VIADDMNMX R59, R60, 0x40, R5, PT ;  /* 0x000000403c3b7846 */ /* 0x000fd60003800105 */
        /* <DEDUP_REMOVED lines=37> */
.L_x_1903:
[----:B------:R-:W-:Y:S01]  /*0480*/  IADD3 R7, P3, PT, R17, R14, RZ ;  /* 0x0000000e11077210 */ /* 0x000fe20007f7e0ff */
[----:B------:R-:W-:-:S03]  /*0490*/  IMAD.IADD R8, R14, 0x1, R5 ;  /* 0x000000010e087824 */ /* 0x000fc600078e0205 */
[----:B------:R-:W-:Y:S02]  /*04a0*/  LEA.HI.X.SX32 R14, R14, RZ, 0x1, P3 ;  /* 0x000000ff0e0e7211 */ /* 0x000fe400018f0eff */
[----:B------:R-:W-:Y:S02]  /*04b0*/  LEA R6, P3, R7, UR4, 0x1 ;  /* 0x0000000407067c11 */ /* 0x000fe4000f8608ff */
        /* <DEDUP_REMOVED lines=28> */
.L_x_1902:
        /* <DEDUP_REMOVED lines=20> */
.L_x_1904:
[----:B------:R-:W-:-:S13]  /*07c0*/  ISETP.EQ.AND P3, PT, R15, RZ, PT ;  /* 0x000000ff0f00720c */ /* 0x000fda0003f62270 */
[----:B------:R-:W-:Y:S05]  /*07d0*/  @!P1 BRA P3, `(.L_x_1899) ;  /* 0x0000000400789947 */ /* 0x000fea0001800000 */
.L_x_1901:
        /* <DEDUP_REMOVED lines=12> */
.L_x_1900:
[----:B------:R-:W-:-:S04]  /*08a0*/  LEA R6, P1, R17, UR10, 0x1 ;  /* 0x0000000a11067c11 */ /* 0x000fc8000f8208ff */
[----:B------:R-:W-:Y:S01]  /*08b0*/  LEA.HI.X R7, R17, UR11, RZ, 0x1, P1 ;  /* 0x0000000b11077c11 */ /* 0x000fe200088f0cff */
[----:B------:R-:W-:Y:S01]  /*08c0*/  IMAD.MOV R15, RZ, RZ, -R4 ;  /* 0x000000ffff0f7224 */ /* 0x000fe200078e0a04 */
[----:B------:R-:W0:Y:S03]  /*08d0*/  LDCU.64 UR10, c[0x0][0x380] ;  /* 0x00007000ff0a77ac */ /* 0x000e260008000a00 */
[----:B------:R1:W5:Y:S01]  /*08e0*/  LDG.E.U16.CONSTANT R17, desc[UR8][R6.64] ;  /* 0x0000000806117981 */ /* 0x000362000c1e9500 */
[----:B------:R-:W-:Y:S01]  /*08f0*/  ISETP.GE.AND P1, PT, R15, RZ, PT ;  /* 0x000000ff0f00720c */ /* 0x000fe20003f26270 */
[----:B------:R-:W-:-:S04]  /*0900*/  IMAD R16, R5, UR7, RZ ;  /* 0x0000000705107c24 */ /* 0x000fc8000f8e02ff */
[----:B------:R-:W-:-:S08]  /*0910*/  IMAD R16, R16, 0x3, RZ ;  /* 0x0000000310107824 */ /* 0x000fd000078e02ff */
        /* <DEDUP_REMOVED lines=8> */
.L_x_1907:
        /* <DEDUP_REMOVED lines=30> */
[----:B-1----:R-:W-:Y:S01]  /*0b80*/  IADD3 R14, PT, PT, R14, 0x200, RZ ;  /* 0x000002000e0e7810 */ /* 0x002fe20007ffe0ff */
[----:B------:R-:W-:Y:S06]  /*0b90*/  @!P3 BRA `(.L_x_1907) ;  /* 0xfffffffc0080b947 */ /* 0x000fec000383ffff */
.L_x_1906:
        /* <DEDUP_REMOVED lines=20> */
[----:B-1----:R-:W-:-:S07]  /*0ce0*/  VIADD R14, R14, 0x100 ;  /* 0x000001000e0e7836 */ /* 0x002fce0000000000 */
.L_x_1908:
[----:B------:R-:W-:-:S13]  /*0cf0*/  ISETP.NE.OR P1, PT, R15, RZ, P1 ;  /* 0x000000ff0f00720c */ /* 0x000fda0000f25670 */
[----:B------:R-:W-:Y:S05]  /*0d00*/  @!P1 BRA `(.L_x_1899) ;  /* 0x00000000002c9947 */ /* 0x000fea0003800000 */
.L_x_1905:
[----:B-----5:R-:W-:-:S04]  /*0d10*/  IADD3 R7, P1, PT, R17, R16, RZ ;  /* 0x0000001011077210 */ /* 0x020fc80007f3e0ff */
[----:B------:R-:W-:Y:S02]  /*0d20*/  LEA.HI.X.SX32 R8, R16, RZ, 0x1, P1 ;  /* 0x000000ff10087211 */ /* 0x000fe400008f0eff */
[----:B0-----:R-:W-:-:S04]  /*0d30*/  LEA R6, P1, R7, UR10, 0x1 ;  /* 0x0000000a07067c11 */ /* 0x001fc8000f8208ff */
        /* <DEDUP_REMOVED lines=8> */
.L_x_1899:
[----:B0-----:R-:W-:Y:S05]  /*0dc0*/  BSYNC.RECONVERGENT B0 ;  /* 0x0000000000007941 */ /* 0x001fea0003800200 */
.L_x_1898:
        /* <DEDUP_REMOVED lines=20> */
.L_x_1912:
        /* <DEDUP_REMOVED lines=15> */
.L_x_1911:
        /* <DEDUP_REMOVED lines=12> */
.L_x_1913:
[----:B------:R-:W-:-:S13]  /*10c0*/  ISETP.NE.OR P1, PT, R4, RZ, P1 ;  /* 0x000000ff0400720c */ /* 0x000fda0000f25670 */
[----:B------:R-:W-:Y:S05]  /*10d0*/  @!P1 BRA `(.L_x_1909) ;  /* 0x00000000001c9947 */ /* 0x000fea0003800000 */
.L_x_1910:
[----:B0-----:R-:W0:Y:S02]  /*10e0*/  LDC.64 R6, c[0x0][0x3a0] ;  /* 0x0000e800ff067b82 */ /* 0x001e240000000a00 */
.L_x_1914:
[C---:B0-----:R-:W-:Y:S01]  /*10f0*/  IMAD.WIDE R8, R0.reuse, 0x2, R6 ;  /* 0x0000000200087825 */ /* 0x041fe200078e0206 */
[----:B------:R-:W-:-:S03]  /*1100*/  IADD3 R0, PT, PT, R0, R57, RZ ;  /* 0x0000003900007210 */ /* 0x000fc60007ffe0ff */
[----:B------:R-:W-:Y:S01]  /*1110*/  VIADD R4, R4, 0x1 ;  /* 0x0000000104047836 */ /* 0x000fe20000000000 */
[----:B------:R2:W-:Y:S04]  /*1120*/  STG.E.64 desc[UR8][R8.64], RZ ;  /* 0x000000ff08007986 */ /* 0x0005e8000c101b08 */
[----:B------:R-:W-:-:S13]  /*1130*/  ISETP.NE.AND P1, PT, R4, RZ, PT ;  /* 0x000000ff0400720c */ /* 0x000fda0003f25270 */
[----:B--2---:R-:W-:Y:S05]  /*1140*/  @P1 BRA `(.L_x_1914) ;  /* 0xfffffffc00e81947 */ /* 0x004fea000383ffff */
.L_x_1909:
        /* <DEDUP_REMOVED lines=15> */
.L_x_1916:
        /* <DEDUP_REMOVED lines=38> */
[----:B0-----:R-:W-:Y:S01]  /*14a0*/  PRMT R9, R9, 0x5410, R8 ;  /* 0x0000541009097816 */ /* 0x001fe20000000008 */
[C---:B------:R-:W-:Y:S02]  /*14b0*/  IMAD R8, R14.reuse, 0x8, R1 ;  /* 0x000000080e087824 */ /* 0x040fe400078e0201 */
[----:B------:R-:W-:Y:S02]  /*14c0*/  VIADD R14, R14, 0x1 ;  /* 0x000000010e0e7836 */ /* 0x000fe40000000000 */
[----:B------:R-:W-:-:S05]  /*14d0*/  HMUL2 R21, R9, R10.H0_H0 ;  /* 0x2000000a09157232 */ /* 0x000fca0000000000 */
[----:B------:R0:W-:Y:S01]  /*14e0*/  STL.64 [R8], R20 ;  /* 0x0000001408007387 */ /* 0x0001e20000100a00 */
[----:B------:R-:W-:Y:S05]  /*14f0*/  @!P1 BRA `(.L_x_1916) ;  /* 0xfffffffc00509947 */ /* 0x000fea000383ffff */
.L_x_1915:
[----:B------:R1:W5:Y:S01]  /*1500*/  LDL.64 R96, [R1] ;  /* 0x0000000001607983 */ /* 0x0003620000100a00 */
[----:B------:R-:W2:Y:S01]  /*1510*/  LDCU UR4, c[0x0][0x3c8] ;  /* 0x00007900ff0477ac */ /* 0x000ea20008000800 */
[----:B------:R-:W-:Y:S02]  /*1520*/  HFMA2 R4, -RZ, RZ, 0, 0 ;  /* 0x00000000ff047431 */ /* 0x000fe400000001ff */
[----:B------:R-:W-:Y:S01]  /*1530*/  IMAD.MOV.U32 R9, RZ, RZ, RZ ;  /* 0x000000ffff097224 */ /* 0x000fe200078e00ff */
[----:B------:R-:W-:Y:S01]  /*1540*/  CS2R R10, SRZ ;  /* 0x00000000000a7805 */ /* 0x000fe2000001ff00 */
[----:B------:R-:W3:Y:S01]  /*1550*/  LDCU UR5, c[0x0][0x3cc] ;  /* 0x00007980ff0577ac */ /* 0x000ee20008000800 */
[----:B------:R-:W4:Y:S01]  /*1560*/  LDCU UR7, c[0x0][0x3d0] ;  /* 0x00007a00ff0777ac */ /* 0x000f220008000800 */
[----:B------:R-:W0:Y:S01]  /*1570*/  LDCU UR10, c[0x0][0x3d4] ;  /* 0x00007a80ff0a77ac */ /* 0x000e220008000800 */
[----:B------:R-:W1:Y:S01]  /*1580*/  LDCU UR12, c[0x0][0x3d8] ;  /* 0x00007b00ff0c77ac */ /* 0x000e620008000800 */
[----:B--2---:R-:W-:-:S02]  /*1590*/  ISETP.GT.AND P1, PT, R60, UR4, PT ;  /* 0x000000043c007c0c */ /* 0x004fc4000bf24270 */
[C---:B------:R-:W-:Y:S02]  /*15a0*/  VIMNMX R0, PT, PT, R60.reuse, UR4, PT ;  /* 0x000000043c007c48 */ /* 0x040fe4000bfe0100 */
[C---:B---3--:R-:W-:Y:S02]  /*15b0*/  ISETP.GT.AND P3, PT, R60.reuse, UR5, PT ;  /* 0x000000053c007c0c */ /* 0x048fe4000bf64270 */
[----:B------:R-:W-:Y:S02]  /*15c0*/  SHF.R.S32.HI R3, RZ, 0x1f, R0 ;  /* 0x0000001fff037819 */ /* 0x000fe40000011400 */
[C---:B----4-:R-:W-:Y:S02]  /*15d0*/  ISETP.GT.AND P4, PT, R60.reuse, UR7, PT ;  /* 0x000000073c007c0c */ /* 0x050fe4000bf84270 */
[----:B------:R-:W-:Y:S02]  /*15e0*/  LEA.HI R3, R3, R0, RZ, 0x5 ;  /* 0x0000000003037211 */ /* 0x000fe400078f28ff */
[----:B0-----:R-:W-:-:S02]  /*15f0*/  ISETP.GT.AND P5, PT, R60, UR10, PT ;  /* 0x0000000a3c007c0c */ /* 0x001fc4000bfa4270 */
[----:B------:R-:W-:Y:S02]  /*1600*/  SHF.R.S32.HI R13, RZ, 0x5, R3 ;  /* 0x00000005ff0d7819 */ /* 0x000fe40000011403 */
[----:B-1----:R-:W-:Y:S02]  /*1610*/  ISETP.GT.AND P6, PT, R60, UR12, PT ;  /* 0x0000000c3c007c0c */ /* 0x002fe4000bfc4270 */
        /* <DEDUP_REMOVED lines=9> */
.L_x_1917:
        /* <DEDUP_REMOVED lines=8> */
.L_x_1918:
        /* <DEDUP_REMOVED lines=8> */
.L_x_1919:
        /* <DEDUP_REMOVED lines=8> */
.L_x_1920:
        /* <DEDUP_REMOVED lines=8> */
.L_x_1921:
        /* <DEDUP_REMOVED lines=23> */
[----:B------:R-:W-:Y:S02]  /*1a20*/  PRMT R51, RZ, 0x5410, RZ ;  /* 0x00005410ff337816 */ /* 0x000fe400000000ff */
[----:B------:R-:W-:Y:S02]  /*1a30*/  IADD3.X R25, PT, PT, R3, UR11, RZ, P3, !PT ;  /* 0x0000000b03197c10 */ /* 0x000fe40009ffe4ff */
[----:B------:R-:W-:Y:S02]  /*1a40*/  PRMT R50, RZ, 0x5410, RZ ;  /* 0x00005410ff327816 */ /* 0x000fe400000000ff */
[----:B------:R-:W-:Y:S01]  /*1a50*/  MOV R98, R24 ;  /* 0x0000001800627202 */ /* 0x000fe20000000f00 */
[----:B------:R-:W-:Y:S01]  /*1a60*/  IMAD.MOV.U32 R99, RZ, RZ, R25 ;  /* 0x000000ffff637224 */ /* 0x000fe200078e0019 */
[----:B------:R-:W-:Y:S06]  /*1a70*/  @!P1 BRA `(.L_x_1922) ;  /* 0x0000001c00d09947 */ /* 0x000fec0003800000 */
[----:B------:R-:W-:Y:S01]  /*1a80*/  IMAD.WIDE.U32 R2, R2, 0x100, R6 ;  /* 0x0000010002027825 */ /* 0x000fe200078e0006 */
[----:B------:R-:W-:Y:S02]  /*1a90*/  ISETP.EQ.OR P1, PT, R63, 0x2, P0 ;  /* 0x000000023f00780c */ /* 0x000fe40000722670 */
[----:B------:R-:W-:Y:S01]  /*1aa0*/  VIMNMX R46, PT, PT, R59, UR12, PT ;  /* 0x0000000c3b2e7c48 */ /* 0x000fe2000bfe0100 */
[----:B------:R-:W-:Y:S01]  /*1ab0*/  IMAD.MOV.U32 R56, RZ, RZ, RZ ;  /* 0x000000ffff387224 */ /* 0x000fe200078e00ff */
[----:B------:R-:W-:Y:S02]  /*1ac0*/  IADD3 R48, P2, PT, R2, 0x2, RZ ;  /* 0x0000000202307810 */ /* 0x000fe40007f5e0ff */
[----:B------:R-:W-:Y:S02]  /*1ad0*/  PRMT R55, RZ, 0x7610, R55 ;  /* 0x00007610ff377816 */ /* 0x000fe40000000037 */
[----:B------:R-:W-:-:S09]  /*1ae0*/  IADD3.X R47, PT, PT, RZ, R3, RZ, P2, !PT ;  /* 0x00000003ff2f7210 */ /* 0x000fd200017fe4ff */
.L_x_1926:
[----:B------:R-:W0:Y:S01]  /*1af0*/  LDC R57, c[0x0][0x3ac] ;  /* 0x0000eb00ff397b82 */ /* 0x000e220000000800 */
[----:B------:R-:W-:Y:S01]  /*1b00*/  ISETP.NE.AND P3, PT, R60, R49, PT ;  /* 0x000000313c00720c */ /* 0x000fe20003f65270 */
[----:B------:R-:W-:Y:S01]  /*1b10*/  IMAD.MOV.U32 R98, RZ, RZ, R24 ;  /* 0x000000ffff627224 */ /* 0x000fe200078e0018 */
[----:B------:R-:W-:-:S05]  /*1b20*/  MOV R99, R25 ;  /* 0x0000001900637202 */ /* 0x000fca0000000f00 */
[----:B------:R-:W2:Y:S06]  /*1b30*/  LDG.E.128.CONSTANT R12, desc[UR8][R98.64] ;  /* 0x00000008620c7981 */ /* 0x000eac000c1e9d00 */
[----:B------:R-:W-:Y:S01]  /*1b40*/  @!P3 MOV R17, R47 ;  /* 0x0000002f0011b202 */ /* 0x000fe20000000f00 */
[----:B------:R-:W-:Y:S01]  /*1b50*/  @!P3 IMAD.MOV.U32 R16, RZ, RZ, R48 ;  /* 0x000000ffff10b224 */ /* 0x000fe200078e0030 */
[----:B------:R-:W-:-:S04]  /*1b60*/  @!P3 LEA R0, R56, R1, 0x3 ;  /* 0x000000013800b211 */ /* 0x000fc800078e18ff */
[----:B------:R-:W3:Y:S01]  /*1b70*/  @!P3 LDG.E.U16.CONSTANT R17, desc[UR8][R16.64] ;  /* 0x000000081011b981 */ /* 0x000ee2000c1e9500 */
[----:B0-----:R-:W-:-:S03]  /*1b80*/  IMAD.WIDE R2, R57, 0x4, R98 ;  /* 0x0000000439027825 */ /* 0x001fc600078e0262 */
[----:B------:R0:W4:Y:S04]  /*1b90*/  @!P3 LDL.64 R18, [R0+0x8] ;  /* 0x000008000012b983 */ /* 0x0001280000100a00 */
[----:B------:R-:W5:Y:S01]  /*1ba0*/  LDG.E.128.CONSTANT R4, desc[UR8][R2.64] ;  /* 0x0000000802047981 */ /* 0x000f62000c1e9d00 */
[----:B------:R-:W-:-:S05]  /*1bb0*/  IMAD.WIDE R24, R57, 0x4, R2 ;  /* 0x0000000439187825 */ /* 0x000fca00078e0202 */
[----:B------:R-:W4:Y:S01]  /*1bc0*/  LDG.E.128.CONSTANT R8, desc[UR8][R24.64] ;  /* 0x0000000818087981 */ /* 0x000f22000c1e9d00 */
[----:B------:R-:W-:Y:S02]  /*1bd0*/  IMAD.MOV.U32 R34, RZ, RZ, 0x3000 ;  /* 0x00003000ff227424 */ /* 0x000fe400078e00ff */
[----:B------:R-:W-:Y:S01]  /*1be0*/  HFMA2 R26, -RZ, RZ, 0, 0.015625 ;  /* 0x00002400ff1a7431 */ /* 0x000fe200000001ff */
[----:B------:R-:W-:Y:S02]  /*1bf0*/  ISETP.NE.AND P4, PT, R62, RZ, PT ;  /* 0x000000ff3e00720c */ /* 0x000fe40003f85270 */
[----:B------:R-:W-:Y:S02]  /*1c00*/  ISETP.NE.AND P2, PT, R63, 0x1, PT ;  /* 0x000000013f00780c */ /* 0x000fe40003f45270 */
[----:B------:R-:W-:Y:S02]  /*1c10*/  @!P3 IADD3 R101, PT, PT, R56, 0x1, RZ ;  /* 0x000000013865b810 */ /* 0x000fe40007ffe0ff */
[----:B--2---:R-:W-:-:S02]  /*1c20*/  LOP3.LUT R74, R15, 0x70007, RZ, 0xc0, !PT ;  /* 0x000700070f4a7812 */ /* 0x004fc400078ec0ff */
[----:B------:R-:W-:Y:S02]  /*1c30*/  LOP3.LUT R35, R15, 0x380038, RZ, 0xc0, !PT ;  /* 0x003800380f237812 */ /* 0x000fe400078ec0ff */
[--C-:B------:R-:W-:Y:S02]  /*1c40*/  SHF.R.U32.HI R70, RZ, 0x6, R15.reuse ;  /* 0x00000006ff467819 */ /* 0x100fe4000001160f */
[C---:B------:R-:W-:Y:S02]  /*1c50*/  LOP3.LUT R21, R13.reuse, 0x70007, RZ, 0xc0, !PT ;  /* 0x000700070d157812 */ /* 0x040fe400078ec0ff */
[----:B------:R-:W-:Y:S02]  /*1c60*/  LOP3.LUT R27, R13, 0x380038, RZ, 0xc0, !PT ;  /* 0x003800380d1b7812 */ /* 0x000fe400078ec0ff */
[----:B------:R-:W-:Y:S01]  /*1c70*/  SHF.R.U32.HI R15, RZ, 0xf, R15 ;  /* 0x0000000fff0f7819 */ /* 0x000fe2000001160f */
[----:B---3--:R-:W-:Y:S01]  /*1c80*/  @!P3 IMAD.IADD R49, R17, 0x1, R60 ;  /* 0x000000011131b824 */ /* 0x008fe200078e023c */
[----:B------:R-:W-:-:S02]  /*1c90*/  SHF.R.U32.HI R17, RZ, 0x6, R13 ;  /* 0x00000006ff117819 */ /* 0x000fc4000001160d */
[----:B------:R-:W-:Y:S02]  /*1ca0*/  SHF.R.U32.HI R13, RZ, 0xf, R13 ;  /* 0x0000000fff0d7819 */ /* 0x000fe4000001160d */
[C---:B------:R-:W-:Y:S02]  /*1cb0*/  LOP3.LUT R22, R12.reuse, 0x70007, RZ, 0xc0, !PT ;  /* 0x000700070c167812 */ /* 0x040fe400078ec0ff */
[----:B0-----:R-:W-:Y:S02]  /*1cc0*/  LOP3.LUT R0, R12, 0x380038, RZ, 0xc0, !PT ;  /* 0x003800380c007812 */ /* 0x001fe400078ec0ff */
        /* <DEDUP_REMOVED lines=9> */
[----:B------:R-:W-:Y:S02]  /*1d60*/  SHF.R.U32.HI R12, RZ, 0xf, R12 ;  /* 0x0000000fff0c7819 */ /* 0x000fe4000001160c */
[C---:B------:R-:W-:Y:S02]  /*1d70*/  LOP3.LUT R73, R6.reuse, 0x70007, RZ, 0xc0, !PT ;  /* 0x0007000706497812 */ /* 0x040fe400078ec0ff */
[----:B------:R-:W-:Y:S02]  /*1d80*/  LOP3.LUT R32, R6, 0x380038, RZ, 0xc0, !PT ;  /* 0x0038003806207812 */ /* 0x000fe400078ec0ff */
[--C-:B------:R-:W-:Y:S02]  /*1d90*/  SHF.R.U32.HI R65, RZ, 0x6, R6.reuse ;  /* 0x00000006ff417819 */ /* 0x100fe40000011606 */
[----:B------:R-:W-:Y:S02]  /*1da0*/  SHF.R.U32.HI R5, RZ, 0xe, R6 ;  /* 0x0000000eff057819 */ /* 0x000fe40000011606 */
[----:B------:R-:W-:-:S02]  /*1db0*/  SHF.R.U32.HI R6, RZ, 0xe, R7 ;  /* 0x0000000eff067819 */ /* 0x000fc40000011607 */
[----:B------:R-:W-:Y:S02]  /*1dc0*/  LOP3.LUT R15, R15, 0x10001, RZ, 0xc0, !PT ;  /* 0x000100010f0f7812 */ /* 0x000fe400078ec0ff */
[C---:B------:R-:W-:Y:S02]  /*1dd0*/  LOP3.LUT R67, R14.reuse, 0x70007, RZ, 0xc0, !PT ;  /* 0x000700070e437812 */ /* 0x040fe400078ec0ff */
[----:B------:R-:W-:Y:S02]  /*1de0*/  LOP3.LUT R30, R14, 0x380038, RZ, 0xc0, !PT ;  /* 0x003800380e1e7812 */ /* 0x000fe400078ec0ff */
[--C-:B------:R-:W-:Y:S02]  /*1df0*/  SHF.R.U32.HI R23, RZ, 0x6, R14.reuse ;  /* 0x00000006ff177819 */ /* 0x100fe4000001160e */
[----:B------:R-:W-:Y:S02]  /*1e00*/  LOP3.LUT R13, R13, 0x10001, RZ, 0xc0, !PT ;  /* 0x000100010d0d7812 */ /* 0x000fe400078ec0ff */
[----:B------:R-:W-:-:S02]  /*1e10*/  SHF.R.U32.HI R14, RZ, 0xf, R14 ;  /* 0x0000000fff0e7819 */ /* 0x000fc4000001160e */
[----:B------:R-:W-:Y:S02]  /*1e20*/  LOP3.LUT R12, R12, 0x10001, RZ, 0xc0, !PT ;  /* 0x000100010c0c7812 */ /* 0x000fe400078ec0ff */
[----:B------:R-:W-:Y:S02]  /*1e30*/  LOP3.LUT R6, R15, 0x20002, R6, 0xf8, !PT ;  /* 0x000200020f067812 */ /* 0x000fe400078ef806 */
[----:B------:R-:W-:Y:S02]  /*1e40*/  LOP3.LUT R4, R13, 0x20002, R4, 0xf8, !PT ;  /* 0x000200020d047812 */ /* 0x000fe400078ef804 */
[----:B----4-:R-:W-:Y:S02]  /*1e50*/  SHF.R.U32.HI R15, RZ, 0xd, R11 ;  /* 0x0000000dff0f7819 */ /* 0x010fe4000001160b */
[----:B------:R-:W-:Y:S02]  /*1e60*/  @!P3 PRMT R97, R19, 0x7610, R97 ;  /* 0x000076101361b816 */ /* 0x000fe40000000061 */
[----:B------:R-:W-:-:S02]  /*1e70*/  LOP3.LUT R14, R14, 0x10001, RZ, 0xc0, !PT ;  /* 0x000100010e0e7812 */ /* 0x000fc400078ec0ff */
[----:B------:R-:W-:Y:S02]  /*1e80*/  SHF.R.U32.HI R13, RZ, 0xd, R9 ;  /* 0x0000000dff0d7819 */ /* 0x000fe40000011609 */
[----:B------:R-:W-:Y:S02]  /*1e90*/  LOP3.LUT R3, R12, 0x20002, R3, 0xf8, !PT ;  /* 0x000200020c037812 */ /* 0x000fe400078ef803 */
[----:B------:R-:W-:Y:S02]  /*1ea0*/  @!P3 PRMT R100, R18, 0x7610, R100 ;  /* 0x000076101264b816 */ /* 0x000fe40000000064 */
[----:B------:R-:W-:Y:S02]  /*1eb0*/  SHF.R.U32.HI R12, RZ, 0xd, R8 ;  /* 0x0000000dff0c7819 */ /* 0x000fe40000011608 */
[----:B------:R-:W-:Y:S02]  /*1ec0*/  LOP3.LUT R15, R6, 0x40004, R15, 0xf8, !PT ;  /* 0x00040004060f7812 */ /* 0x000fe400078ef80f */
[----:B------:R-:W-:-:S02]  /*1ed0*/  @!P3 PRMT R97, R97, 0x7610, R19 ;  /* 0x000076106161b816 */ /* 0x000fc40000000013 */
[C---:B------:R-:W-:Y:S02]  /*1ee0*/  LOP3.LUT R78, R7.reuse, 0x70007, RZ, 0xc0, !PT ;  /* 0x00070007074e7812 */ /* 0x040fe400078ec0ff */
[----:B------:R-:W-:Y:S02]  /*1ef0*/  LOP3.LUT R36, R7, 0x380038, RZ, 0xc0, !PT ;  /* 0x0038003807247812 */ /* 0x000fe400078ec0ff */
[----:B------:R-:W-:Y:S02]  /*1f00*/  SHF.R.U32.HI R75, RZ, 0x6, R7 ;  /* 0x00000006ff4b7819 */ /* 0x000fe40000011607 */
[----:B------:R-:W-:Y:S02]  /*1f10*/  LOP3.LUT R5, R14, 0x20002, R5, 0xf8, !PT ;  /* 0x000200020e057812 */ /* 0x000fe400078ef805 */
[----:B------:R-:W-:Y:S02]  /*1f20*/  LOP3.LUT R13, R4, 0x40004, R13, 0xf8, !PT ;  /* 0x00040004040d7812 */ /* 0x000fe400078ef80d */
[----:B------:R-:W-:-:S02]  /*1f30*/  LOP3.LUT R6, R23, 0x380038, RZ, 0xc0, !PT ;  /* 0x0038003817067812 */ /* 0x000fc400078ec0ff */
[C---:B------:R-:W-:Y:S02]  /*1f40*/  LOP3.LUT R68, R8.reuse, 0x70007, RZ, 0xc0, !PT ;  /* 0x0007000708447812 */ /* 0x040fe400078ec0ff */
[----:B------:R-:W-:Y:S02]  /*1f50*/  LOP3.LUT R7, R8, 0x380038, RZ, 0xc0, !PT ;  /* 0x0038003808077812 */ /* 0x000fe400078ec0ff */
[----:B------:R-:W-:Y:S02]  /*1f60*/  SHF.R.U32.HI R19, RZ, 0x6, R8 ;  /* 0x00000006ff137819 */ /* 0x000fe40000011608 */
[C---:B------:R-:W-:Y:S02]  /*1f70*/  LOP3.LUT R76, R10.reuse, 0x70007, RZ, 0xc0, !PT ;  /* 0x000700070a4c7812 */ /* 0x040fe400078ec0ff */
[----:B------:R-:W-:Y:S02]  /*1f80*/  LOP3.LUT R33, R10, 0x380038, RZ, 0xc0, !PT ;  /* 0x003800380a217812 */ /* 0x000fe400078ec0ff */
[----:B------:R-:W-:-:S02]  /*1f90*/  SHF.R.U32.HI R66, RZ, 0x6, R10 ;  /* 0x00000006ff427819 */ /* 0x000fc4000001160a */
[----:B------:R-:W-:Y:S02]  /*1fa0*/  SHF.R.U32.HI R14, RZ, 0xd, R10 ;  /* 0x0000000dff0e7819 */ /* 0x000fe4000001160a */
[----:B------:R-:W-:Y:S02]  /*1fb0*/  LOP3.LUT R4, R17, 0x380038, RZ, 0xc0, !PT ;  /* 0x0038003811047812 */ /* 0x000fe400078ec0ff */
[----:B------:R-:W-:Y:S02]  /*1fc0*/  @!P3 PRMT R100, R100, 0x7610, R18 ;  /* 0x000076106464b816 */ /* 0x000fe40000000012 */
[----:B------:R-:W-:Y:S02]  /*1fd0*/  LOP3.LUT R12, R3, 0x40004, R12, 0xf8, !PT ;  /* 0x00040004030c7812 */ /* 0x000fe400078ef80c */
[----:B------:R-:W-:Y:S02]  /*1fe0*/  LOP3.LUT R8, R70, 0x380038, RZ, 0xc0, !PT ;  /* 0x0038003846087812 */ /* 0x000fe400078ec0ff */
[----:B------:R-:W-:-:S02]  /*1ff0*/  LOP3.LUT R10, R65, 0x380038, RZ, 0xc0, !PT ;  /* 0x00380038410a7812 */ /* 0x000fc400078ec0ff */
[----:B------:R-:W-:Y:S02]  /*2000*/  SHF.R.U32.HI R18, RZ, 0x6, R9 ;  /* 0x00000006ff127819 */ /* 0x000fe40000011609 */
[----:B------:R-:W-:Y:S02]  /*2010*/  LOP3.LUT R3, R0, 0x64006400, RZ, 0xfc, !PT ;  /* 0x6400640000037812 */ /* 0x000fe400078efcff */
[C---:B------:R-:W-:Y:S02]  /*2020*/  LOP3.LUT R69, R9.reuse, 0x70007, RZ, 0xc0, !PT ;  /* 0x0007000709457812 */ /* 0x040fe400078ec0ff */
[----:B------:R-:W-:Y:S02]  /*2030*/  LOP3.LUT R29, R9, 0x380038, RZ, 0xc0, !PT ;  /* 0x00380038091d7812 */ /* 0x000fe400078ec0ff */
[----:B------:R-:W-:Y:S02]  /*2040*/  LOP3.LUT R0, R16, 0x380038, RZ, 0xc0, !PT ;  /* 0x0038003810007812 */ /* 0x000fe400078ec0ff */
[----:B------:R-:W-:-:S02]  /*2050*/  LOP3.LUT R87, R6, 0x64006400, RZ, 0xfc, !PT ;  /* 0x6400640006577812 */ /* 0x000fc400078efcff */
[C---:B------:R-:W-:Y:S02]  /*2060*/  LOP3.LUT R88, R11.reuse, 0x70007, RZ, 0xc0, !PT ;  /* 0x000700070b587812 */ /* 0x040fe400078ec0ff */
[----:B------:R-:W-:Y:S02]  /*2070*/  LOP3.LUT R38, R11, 0x380038, RZ, 0xc0, !PT ;  /* 0x003800380b267812 */ /* 0x000fe400078ec0ff */
        /* <DEDUP_REMOVED lines=63> */
[-C--:B------:R-:W-:Y:S01]  /*2470*/  HFMA2 R35, R35, R34.reuse.H0_H0, -132, -132 ;  /* 0xd820d82023237431 */ /* 0x080fe20000040022 */
[----:B------:R-:W-:Y:S01]  /*2480*/  LOP3.LUT R89, R28, 0x64006400, RZ, 0xfc, !PT ;  /* 0x640064001c597812 */ /* 0x000fe200078efcff */
[----:B------:R-:W-:Y:S01]  /*2490*/  HFMA2 R34, R11, R34.H0_H0, -132, -132 ;  /* 0xd820d8200b227431 */ /* 0x000fe20000040022 */
        /* <DEDUP_REMOVED lines=170> */
.L_x_1923:
[----:B------:R-:W-:Y:S01]  /*2f40*/  @!P3 IMAD.MOV.U32 R56, RZ, RZ, R101 ;  /* 0x000000ffff38b224 */ /* 0x000fe200078e0065 */
        /* <DEDUP_REMOVED lines=80> */
.L_x_1925:
        /* <DEDUP_REMOVED lines=14> */
[----:B------:R-:W-:Y:S02]  /*3530*/  HFMA2 R8, R95, R18, R8 ;  /* 0x000000125f087231 */ /* 0x000fe40000000008 */
[----:B------:R-:W-:-:S02]  /*3540*/  IMAD.MOV.U32 R3, RZ, RZ, R6 ;  /* 0x000000ffff037224 */ /* 0x000fc400078e0006 */
[-C--:B------:R-:W-:Y:S02]  /*3550*/  HFMA2 R9, R5, R19.reuse, R9 ;  /* 0x0000001305097231 */ /* 0x080fe40000000009 */
[----:B------:R-:W-:Y:S01]  /*3560*/  HFMA2 R16, R96, R18, R16 ;  /* 0x0000001260107231 */ /* 0x000fe20000000010 */
[----:B------:R-:W0:Y:S01]  /*3570*/  LDS.128 R4, [UR4+0x120] ;  /* 0x00012004ff047984 */ /* 0x000e220008000c00 */
[-C--:B------:R-:W-:Y:S02]  /*3580*/  HFMA2 R8, R87, R19.reuse, R8 ;  /* 0x0000001357087231 */ /* 0x080fe40000000008 */
[-C--:B------:R-:W-:Y:S02]  /*3590*/  HFMA2 R0, R3, R19.reuse, R0 ;  /* 0x0000001303007231 */ /* 0x080fe40000000000 */
[----:B-1----:R-:W-:Y:S02]  /*35a0*/  HFMA2 R9, R81, R12, R9 ;  /* 0x0000000c51097231 */ /* 0x002fe40000000009 */
        /* <DEDUP_REMOVED lines=16> */
[----:B------:R-:W-:Y:S02]  /*36b0*/  HFMA2 R16, R66, R15, R16 ;  /* 0x0000000f42107231 */ /* 0x000fe40000000010 */
[-C--:B0-----:R-:W-:Y:S02]  /*36c0*/  HFMA2 R2, R45, R4.reuse, R2 ;  /* 0x000000042d027231 */ /* 0x081fe40000000002 */
        /* <DEDUP_REMOVED lines=39> */
.L_x_1924:
        /* <DEDUP_REMOVED lines=8> */
.L_x_1922:
        /* <DEDUP_REMOVED lines=8> */
[----:B------:R-:W-:-:S05]  /*3a40*/  IADD3 R0, P1, PT, R2, 0x2, RZ ;  /* 0x0000000202007810 */ /* 0x000fca0007f3e0ff */
[----:B------:R-:W-:-:S08]  /*3a50*/  IMAD.X R3, RZ, RZ, R3, P1 ;  /* 0x000000ffff037224 */ /* 0x000fd000008e0603 */
.L_x_1931:
[----:B------:R-:W-:Y:S01]  /*3a60*/  ISETP.NE.AND P1, PT, R60, R49, PT ;  /* 0x000000313c00720c */ /* 0x000fe20003f25270 */
[----:B------:R-:W2:-:S12]  /*3a70*/  LDG.E.128.CONSTANT R4, desc[UR8][R98.64] ;  /* 0x0000000862047981 */ /* 0x000e98000c1e9d00 */
[----:B------:R-:W-:-:S06]  /*3a80*/  @!P1 LEA R10, R56, R1, 0x3 ;  /* 0x00000001380a9211 */ /* 0x000fcc00078e18ff */
[----:B------:R-:W3:Y:S01]  /*3a90*/  @!P1 LDL.64 R10, [R10+0x8] ;  /* 0x000008000a0a9983 */ /* 0x000ee20000100a00 */
[----:B------:R-:W-:Y:S01]  /*3aa0*/  @!P1 MOV R2, R0 ;  /* 0x0000000000029202 */ /* 0x000fe20000000f00 */
[----:B------:R-:W-:Y:S01]  /*3ab0*/  IMAD.MOV.U32 R8, RZ, RZ, 0x3400 ;  /* 0x00003400ff087424 */ /* 0x000fe200078e00ff */
[----:B------:R-:W-:-:S03]  /*3ac0*/  MOV R9, 0x2400 ;  /* 0x0000240000097802 */ /* 0x000fc60000000f00 */
[----:B------:R0:W5:Y:S01]  /*3ad0*/  @!P1 LDG.E.U16.CONSTANT R15, desc[UR8][R2.64] ;  /* 0x00000008020f9981 */ /* 0x000162000c1e9500 */
[----:B------:R-:W-:Y:S01]  /*3ae0*/  PRMT R8, R9, 0x5410, R8 ;  /* 0x0000541009087816 */ /* 0x000fe20000000008 */
[----:B------:R-:W-:Y:S01]  /*3af0*/  HFMA2 R29, -RZ, RZ, 0, 0.0625 ;  /* 0x00002c00ff1d7431 */ /* 0x000fe200000001ff */
[----:B------:R-:W-:Y:S01]  /*3b00*/  ISETP.NE.AND P3, PT, R62, RZ, PT ;  /* 0x000000ff3e00720c */ /* 0x000fe20003f65270 */
[----:B------:R-:W-:Y:S01]  /*3b10*/  @!P1 VIADD R47, R56, 0x1 ;  /* 0x00000001382f9836 */ /* 0x000fe20000000000 */
[----:B------:R-:W-:Y:S02]  /*3b20*/  ISETP.NE.AND P2, PT, R63, 0x1, PT ;  /* 0x000000013f00780c */ /* 0x000fe40003f45270 */
[C---:B--2---:R-:W-:Y:S02]  /*3b30*/  LOP3.LUT R36, R5.reuse, 0x30003, RZ, 0xc0, !PT ;  /* 0x0003000305247812 */ /* 0x044fe400078ec0ff */
[C---:B------:R-:W-:Y:S02]  /*3b40*/  LOP3.LUT R12, R5.reuse, 0xc000c, RZ, 0xc0, !PT ;  /* 0x000c000c050c7812 */ /* 0x040fe400078ec0ff */
[----:B------:R-:W-:-:S02]  /*3b50*/  LOP3.LUT R20, R5, 0x300030, RZ, 0xc0, !PT ;  /* 0x0030003005147812 */ /* 0x000fc400078ec0ff */
[----:B------:R-:W-:Y:S02]  /*3b60*/  LOP3.LUT R28, R5, 0xc000c0, RZ, 0xc0, !PT ;  /* 0x00c000c0051c7812 */ /* 0x000fe400078ec0ff */
[----:B------:R-:W-:Y:S02]  /*3b70*/  SHF.R.U32.HI R38, RZ, 0x8, R5 ;  /* 0x00000008ff267819 */ /* 0x000fe40000011605 */
[C---:B------:R-:W-:Y:S02]  /*3b80*/  LOP3.LUT R39, R6.reuse, 0x30003, RZ, 0xc0, !PT ;  /* 0x0003000306277812 */ /* 0x040fe400078ec0ff */
[C---:B------:R-:W-:Y:S02]  /*3b90*/  LOP3.LUT R5, R6.reuse, 0xc000c, RZ, 0xc0, !PT ;  /* 0x000c000c06057812 */ /* 0x040fe400078ec0ff */
[----:B------:R-:W-:Y:S02]  /*3ba0*/  LOP3.LUT R22, R6, 0x300030, RZ, 0xc0, !PT ;  /* 0x0030003006167812 */ /* 0x000fe400078ec0ff */
[----:B---3--:R-:W-:-:S02]  /*3bb0*/  @!P1 PRMT R100, R10, 0x7610, R100 ;  /* 0x000076100a649816 */ /* 0x008fc40000000064 */
[----:B------:R-:W-:Y:S02]  /*3bc0*/  @!P1 PRMT R97, R11, 0x7610, R97 ;  /* 0x000076100b619816 */ /* 0x000fe40000000061 */
[----:B------:R-:W-:Y:S02]  /*3bd0*/  @!P1 PRMT R100, R100, 0x7610, R10 ;  /* 0x0000761064649816 */ /* 0x000fe4000000000a */
[----:B------:R-:W-:Y:S02]  /*3be0*/  @!P1 PRMT R97, R97, 0x7610, R11 ;  /* 0x0000761061619816 */ /* 0x000fe4000000000b */
[----:B------:R-:W-:Y:S02]  /*3bf0*/  LOP3.LUT R30, R6, 0xc000c0, RZ, 0xc0, !PT ;  /* 0x00c000c0061e7812 */ /* 0x000fe400078ec0ff */
[----:B------:R-:W-:Y:S02]  /*3c00*/  SHF.R.U32.HI R40, RZ, 0x8, R6 ;  /* 0x00000008ff287819 */ /* 0x000fe40000011606 */
[----:B------:R-:W-:-:S02]  /*3c10*/  LOP3.LUT R9, R4, 0x30003, RZ, 0xc0, !PT ;  /* 0x0003000304097812 */ /* 0x000fc400078ec0ff */
[C---:B0-----:R-:W-:Y:S02]  /*3c20*/  LOP3.LUT R2, R4.reuse, 0xc000c, RZ, 0xc0, !PT ;  /* 0x000c000c04027812 */ /* 0x041fe400078ec0ff */
[C---:B------:R-:W-:Y:S02]  /*3c30*/  LOP3.LUT R10, R4.reuse, 0x300030, RZ, 0xc0, !PT ;  /* 0x00300030040a7812 */ /* 0x040fe400078ec0ff */
[----:B------:R-:W-:Y:S02]  /*3c40*/  LOP3.LUT R11, R4, 0xc000c0, RZ, 0xc0, !PT ;  /* 0x00c000c0040b7812 */ /* 0x000fe400078ec0ff */
[C---:B------:R-:W-:Y:S02]  /*3c50*/  LOP3.LUT R6, R7.reuse, 0xc000c, RZ, 0xc0, !PT ;  /* 0x000c000c07067812 */ /* 0x040fe400078ec0ff */
[----:B------:R-:W-:Y:S02]  /*3c60*/  SHF.R.U32.HI R4, RZ, 0x8, R4 ;  /* 0x00000008ff047819 */ /* 0x000fe40000011604 */
        /* <DEDUP_REMOVED lines=15> */
[----:B------:R-:W-:Y:S01]  /*3d60*/  LOP3.LUT R21, R20, 0x64006400, RZ, 0xfc, !PT ;  /* 0x6400640014157812 */ /* 0x000fe200078efcff */
[-C--:B------:R-:W-:Y:S01]  /*3d70*/  HFMA2 R17, R6, R8.reuse.H1_H1, -258, -258 ;  /* 0xdc08dc0806117431 */ /* 0x080fe20000060008 */
        /* <DEDUP_REMOVED lines=14> */
[-C--:B------:R-:W-:Y:S02]  /*3e60*/  HFMA2 R21, R21, R29.reuse.H0_H0, -66, -66 ;  /* 0xd420d42015157431 */ /* 0x080fe4000004001d */
[-C--:B------:R-:W-:Y:S02]  /*3e70*/  HFMA2 R22, R22, R29.reuse.H0_H0, -66, -66 ;  /* 0xd420d42016167431 */ /* 0x080fe4000004001d */
[-C--:B------:R-:W-:Y:S02]  /*3e80*/  HFMA2 R23, R23, R29.reuse.H0_H0, -66, -66 ;  /* 0xd420d42017177431 */ /* 0x080fe4000004001d */
[-C--:B------:R-:W-:Y:S01]  /*3e90*/  HFMA2 R24, R5, R29.reuse.H0_H0, -66, -66 ;  /* 0xd420d42005187431 */ /* 0x080fe2000004001d */
[----:B------:R-:W-:Y:S01]  /*3ea0*/  LOP3.LUT R5, R4, 0xc000c0, RZ, 0xc0, !PT ;  /* 0x00c000c004057812 */ /* 0x000fe200078ec0ff */
        /* <DEDUP_REMOVED lines=35> */
[-C--:B------:R-:W-:Y:S02]  /*40e0*/  HFMA2 R19, R19, R8.reuse.H1_H1, -258, -258 ;  /* 0xdc08dc0813137431 */ /* 0x080fe40000060008 */
[-C--:B------:R-:W-:Y:S02]  /*40f0*/  HFMA2 R28, R11, R8.reuse.H0_H0, -18, -18 ;  /* 0xcc80cc800b1c7431 */ /* 0x080fe40000040008 */
[-C--:B------:R-:W-:Y:S02]  /*4100*/  HFMA2 R29, R29, R8.reuse.H0_H0, -18, -18 ;  /* 0xcc80cc801d1d7431 */ /* 0x080fe40000040008 */
[----:B------:R-:W-:-:S02]  /*4110*/  HFMA2 R30, R7, R8.H0_H0, -18, -18 ;  /* 0xcc80cc80071e7431 */ /* 0x000fc40000040008 */
[-C--:B------:R-:W-:Y:S02]  /*4120*/  HFMA2 R31, R31, R8.reuse.H0_H0, -18, -18 ;  /* 0xcc80cc801f1f7431 */ /* 0x080fe40000040008 */
[----:B------:R-:W-:Y:S02]  /*4130*/  HFMA2 R33, R33, R8.H0_H0, -18, -18 ;  /* 0xcc80cc8021217431 */ /* 0x000fe40000040008 */
        /* <DEDUP_REMOVED lines=50> */
.L_x_1928:
        /* <DEDUP_REMOVED lines=48> */
.L_x_1930:
        /* <DEDUP_REMOVED lines=44> */
.L_x_1929:
        /* <DEDUP_REMOVED lines=8> */
.L_x_1927:
        /* <DEDUP_REMOVED lines=8> */
[----:B------:R-:W-:-:S05]  /*4b20*/  IMAD.MOV.U32 R2, RZ, RZ, R4 ;  /* 0x000000ffff027224 */ /* 0x000fca00078e0004 */
[----:B------:R-:W-:-:S07]  /*4b30*/  MOV R0, R2 ;  /* 0x0000000200007202 */ /* 0x000fce0000000f00 */
.L_x_1935:
[----:B------:R-:W0:Y:S02]  /*4b40*/  LDS R2, [R0] ;  /* 0x0000000000027984 */ /* 0x000e240000000800 */
[----:B0-----:R-:W-:-:S05]  /*4b50*/  HADD2 R3, R2, R55 ;  /* 0x0000003702037230 */ /* 0x001fca0000000000 */
[----:B------:R-:W0:Y:S02]  /*4b60*/  ATOMS.CAST.SPIN P0, [R0], R2, R3 ;  /* 0x000000020000758d */ /* 0x000e240001800003 */
[----:B0-----:R-:W-:Y:S05]  /*4b70*/  @!P0 BRA `(.L_x_1935) ;  /* 0xfffffffc00f08947 */ /* 0x001fea000383ffff */
[----:B------:R-:W-:Y:S05]  /*4b80*/  BRA `(.L_x_1933) ;  /* 0x00000000000c7947 */ /* 0x000fea0003800000 */
.L_x_1934:
[----:B------:R-:W2:Y:S02]  /*4b90*/  LD.E R0, desc[UR8][R4.64] ;  /* 0x0000000804007980 */ /* 0x000ea4000c101900 */
[----:B--2---:R-:W-:-:S05]  /*4ba0*/  IADD3 R3, PT, PT, R55, R0, RZ ;  /* 0x0000000037037210 */ /* 0x004fca0007ffe0ff */
[----:B------:R0:W-:Y:S02]  /*4bb0*/  ST.E desc[UR8][R4.64], R3 ;  /* 0x0000000304007985 */ /* 0x0001e4000c101908 */
.L_x_1933:
[----:B------:R-:W-:Y:S05]  /*4bc0*/  BSYNC.RECONVERGENT B0 ;  /* 0x0000000000007941 */ /* 0x000fea0003800200 */
.L_x_1932:
[----:B------:R1:W-:Y:S01]  /*4bd0*/  ATOM.E.ADD.F16x2.RN.STRONG.GPU P0, RZ, desc[UR8][R4.64+0x4], R54 ;  /* 0x8000043604ff79a2 */ /* 0x0003e2000c10e108 */
[----:B------:R-:W-:Y:S04]  /*4be0*/  BSSY.RECONVERGENT B0, `(.L_x_1936) ;  /* 0x000000e000007945 */ /* 0x000fe80003800200 */
[----:B-1----:R-:W-:Y:S05]  /*4bf0*/  @P0 BRA `(.L_x_1937) ;  /* 0x0000000000300947 */ /* 0x002fea0003800000 */
[----:B------:R-:W1:Y:S02]  /*4c00*/  QSPC.E.S P0, RZ, [R4+0x4] ;  /* 0x0000040004ff73aa */ /* 0x000e640000000500 */
[----:B-1----:R-:W-:Y:S05]  /*4c10*/  @!P0 BRA `(.L_x_1938) ;  /* 0x00000000001c8947 */ /* 0x002fea0003800000 */
[----:B------:R-:W-:-:S04]  /*4c20*/  MOV R2, R4 ;  /* 0x0000000400027202 */ /* 0x000fc80000000f00 */
[----:B------:R-:W-:-:S07]  /*4c30*/  MOV R0, R2 ;  /* 0x0000000200007202 */ /* 0x000fce0000000f00 */
.L_x_1939:
[----:B------:R-:W0:Y:S02]  /*4c40*/  LDS R2, [R0+0x4] ;  /* 0x0000040000027984 */ /* 0x000e240000000800 */
[----:B0-----:R-:W-:-:S05]  /*4c50*/  HFMA2 R3, R2, 1, 1, R54 ;  /* 0x3c003c0002037831 */ /* 0x001fca0000000036 */
[----:B------:R-:W0:Y:S02]  /*4c60*/  ATOMS.CAST.SPIN P0, [R0+0x4], R2, R3 ;  /* 0x000004020000758d */ /* 0x000e240001800003 */
[----:B0-----:R-:W-:Y:S05]  /*4c70*/  @!P0 BRA `(.L_x_1939) ;  /* 0xfffffffc00f08947 */ /* 0x001fea000383ffff */
[----:B------:R-:W-:Y:S05]  /*4c80*/  BRA `(.L_x_1937) ;  /* 0x00000000000c7947 */ /* 0x000fea0003800000 */
.L_x_1938:
[----:B------:R-:W0:Y:S02]  /*4c90*/  LD.E R0, desc[UR8][R4.64+0x4] ;  /* 0x0000040804007980 */ /* 0x000e24000c101900 */
[----:B0-----:R-:W-:-:S05]  /*4ca0*/  IMAD.IADD R3, R54, 0x1, R0 ;  /* 0x0000000136037824 */ /* 0x001fca00078e0200 */
[----:B------:R1:W-:Y:S02]  /*4cb0*/  ST.E desc[UR8][R4.64+0x4], R3 ;  /* 0x0000040304007985 */ /* 0x0003e4000c101908 */
.L_x_1937:
[----:B------:R-:W-:Y:S05]  /*4cc0*/  BSYNC.RECONVERGENT B0 ;  /* 0x0000000000007941 */ /* 0x000fea0003800200 */
.L_x_1936:
        /* <DEDUP_REMOVED lines=9> */
.L_x_1943:
[----:B------:R-:W0:Y:S02]  /*4d60*/  LDS R2, [R0] ;  /* 0x0000000000027984 */ /* 0x000e240000000800 */
[----:B0-----:R-:W-:-:S05]  /*4d70*/  HADD2 R3, R2, R53 ;  /* 0x0000003502037230 */ /* 0x001fca0000000000 */
[----:B------:R-:W0:Y:S02]  /*4d80*/  ATOMS.CAST.SPIN P0, [R0], R2, R3 ;  /* 0x000000020000758d */ /* 0x000e240001800003 */
[----:B0-----:R-:W-:Y:S05]  /*4d90*/  @!P0 BRA `(.L_x_1943) ;  /* 0xfffffffc00f08947 */ /* 0x001fea000383ffff */
[----:B------:R-:W-:Y:S05]  /*4da0*/  BRA `(.L_x_1941) ;  /* 0x00000000000c7947 */ /* 0x000fea0003800000 */
.L_x_1942:
[----:B------:R-:W2:Y:S02]  /*4db0*/  LD.E R0, desc[UR8][R4.64] ;  /* 0x0000000804007980 */ /* 0x000ea4000c101900 */
[----:B--2---:R-:W-:-:S05]  /*4dc0*/  IADD3 R3, PT, PT, R53, R0, RZ ;  /* 0x0000000035037210 */ /* 0x004fca0007ffe0ff */
[----:B------:R0:W-:Y:S02]  /*4dd0*/  ST.E desc[UR8][R4.64], R3 ;  /* 0x0000000304007985 */ /* 0x0001e4000c101908 */
.L_x_1941:
[----:B------:R-:W-:Y:S05]  /*4de0*/  BSYNC.RECONVERGENT B0 ;  /* 0x0000000000007941 */ /* 0x000fea0003800200 */
.L_x_1940:
[----:B------:R1:W-:Y:S01]  /*4df0*/  ATOM.E.ADD.F16x2.RN.STRONG.GPU P0, RZ, desc[UR8][R4.64+0x4], R52 ;  /* 0x8000043404ff79a2 */ /* 0x0003e2000c10e108 */
[----:B------:R-:W-:Y:S04]  /*4e00*/  BSSY.RECONVERGENT B0, `(.L_x_1944) ;  /* 0x000000e000007945 */ /* 0x000fe80003800200 */
[----:B-1----:R-:W-:Y:S05]  /*4e10*/  @P0 BRA `(.L_x_1945) ;  /* 0x0000000000300947 */ /* 0x002fea0003800000 */
[----:B------:R-:W1:Y:S02]  /*4e20*/  QSPC.E.S P0, RZ, [R4+0x4] ;  /* 0x0000040004ff73aa */ /* 0x000e640000000500 */
[----:B-1----:R-:W-:Y:S05]  /*4e30*/  @!P0 BRA `(.L_x_1946) ;  /* 0x00000000001c8947 */ /* 0x002fea0003800000 */
[----:B------:R-:W-:-:S05]  /*4e40*/  IMAD.MOV.U32 R2, RZ, RZ, R4 ;  /* 0x000000ffff027224 */ /* 0x000fca00078e0004 */
[----:B------:R-:W-:-:S07]  /*4e50*/  MOV R0, R2 ;  /* 0x0000000200007202 */ /* 0x000fce0000000f00 */
.L_x_1947:
[----:B------:R-:W0:Y:S02]  /*4e60*/  LDS R2, [R0+0x4] ;  /* 0x0000040000027984 */ /* 0x000e240000000800 */
[----:B0-----:R-:W-:-:S05]  /*4e70*/  HFMA2 R3, R2, 1, 1, R52 ;  /* 0x3c003c0002037831 */ /* 0x001fca0000000034 */
[----:B------:R-:W0:Y:S02]  /*4e80*/  ATOMS.CAST.SPIN P0, [R0+0x4], R2, R3 ;  /* 0x000004020000758d */ /* 0x000e240001800003 */
[----:B0-----:R-:W-:Y:S05]  /*4e90*/  @!P0 BRA `(.L_x_1947) ;  /* 0xfffffffc00f08947 */ /* 0x001fea000383ffff */
[----:B------:R-:W-:Y:S05]  /*4ea0*/  BRA `(.L_x_1945) ;  /* 0x00000000000c7947 */ /* 0x000fea0003800000 */
.L_x_1946:
[----:B------:R-:W0:Y:S02]  /*4eb0*/  LD.E R0, desc[UR8][R4.64+0x4] ;  /* 0x0000040804007980 */ /* 0x000e24000c101900 */
[----:B0-----:R-:W-:-:S05]  /*4ec0*/  IADD3 R3, PT, PT, R52, R0, RZ ;  /* 0x0000000034037210 */ /* 0x001fca0007ffe0ff */
[----:B------:R1:W-:Y:S02]  /*4ed0*/  ST.E desc[UR8][R4.64+0x4], R3 ;  /* 0x0000040304007985 */ /* 0x0003e4000c101908 */
.L_x_1945:
[----:B------:R-:W-:Y:S05]  /*4ee0*/  BSYNC.RECONVERGENT B0 ;  /* 0x0000000000007941 */ /* 0x000fea0003800200 */
.L_x_1944:
        /* <DEDUP_REMOVED lines=10> */
.L_x_1951:
[----:B------:R-:W0:Y:S02]  /*4f90*/  LDS R2, [R0] ;  /* 0x0000000000027984 */ /* 0x000e240000000800 */
[----:B0-----:R-:W-:-:S05]  /*4fa0*/  HADD2 R3, R2, R51 ;  /* 0x0000003302037230 */ /* 0x001fca0000000000 */
[----:B------:R-:W0:Y:S02]  /*4fb0*/  ATOMS.CAST.SPIN P0, [R0], R2, R3 ;  /* 0x000000020000758d */ /* 0x000e240001800003 */
[----:B0-----:R-:W-:Y:S05]  /*4fc0*/  @!P0 BRA `(.L_x_1951) ;  /* 0xfffffffc00f08947 */ /* 0x001fea000383ffff */
[----:B------:R-:W-:Y:S05]  /*4fd0*/  BRA `(.L_x_1949) ;  /* 0x00000000000c7947 */ /* 0x000fea0003800000 */
.L_x_1950:
[----:B------:R-:W2:Y:S02]  /*4fe0*/  LD.E R0, desc[UR8][R4.64] ;  /* 0x0000000804007980 */ /* 0x000ea4000c101900 */
[----:B--2---:R-:W-:-:S05]  /*4ff0*/  IMAD.IADD R3, R51, 0x1, R0 ;  /* 0x0000000133037824 */ /* 0x004fca00078e0200 */
[----:B------:R0:W-:Y:S02]  /*5000*/  ST.E desc[UR8][R4.64], R3 ;  /* 0x0000000304007985 */ /* 0x0001e4000c101908 */
.L_x_1949:
[----:B------:R-:W-:Y:S05]  /*5010*/  BSYNC.RECONVERGENT B0 ;  /* 0x0000000000007941 */ /* 0x000fea0003800200 */
.L_x_1948:
[----:B------:R1:W-:Y:S02]  /*5020*/  ATOM.E.ADD.F16x2.RN.STRONG.GPU P0, RZ, desc[UR8][R4.64+0x4], R50 ;  /* 0x8000043204ff79a2 */ /* 0x0003e4000c10e108 */
[----:B-1----:R-:W-:Y:S05]  /*5030*/  @P0 EXIT ;  /* 0x000000000000094d */ /* 0x002fea0003800000 */
[----:B------:R-:W1:Y:S02]  /*5040*/  QSPC.E.S P0, RZ, [R4+0x4] ;  /* 0x0000040004ff73aa */ /* 0x000e640000000500 */
[----:B-1----:R-:W-:Y:S05]  /*5050*/  @!P0 BRA `(.L_x_1952) ;  /* 0x00000000001c8947 */ /* 0x002fea0003800000 */
[----:B------:R-:W-:-:S04]  /*5060*/  MOV R2, R4 ;  /* 0x0000000400027202 */ /* 0x000fc80000000f00 */
[----:B------:R-:W-:-:S07]  /*5070*/  MOV R0, R2 ;  /* 0x0000000200007202 */ /* 0x000fce0000000f00 */
.L_x_1953:
[----:B------:R-:W0:Y:S02]  /*5080*/  LDS R2, [R0+0x4] ;  /* 0x0000040000027984 */ /* 0x000e240000000800 */
[----:B0-----:R-:W-:-:S05]  /*5090*/  HFMA2 R3, R2, 1, 1, R50 ;  /* 0x3c003c0002037831 */ /* 0x001fca0000000032 */
[----:B------:R-:W0:Y:S02]  /*50a0*/  ATOMS.CAST.SPIN P0, [R0+0x4], R2, R3 ;  /* 0x000004020000758d */ /* 0x000e240001800003 */
[----:B0-----:R-:W-:Y:S05]  /*50b0*/  @!P0 BRA `(.L_x_1953) ;  /* 0xfffffffc00f08947 */ /* 0x001fea000383ffff */
[----:B------:R-:W-:Y:S05]  /*50c0*/  EXIT ;  /* 0x000000000000794d */ /* 0x000fea0003800000 */
.L_x_1952:
[----:B------:R-:W0:Y:S02]  /*50d0*/  LD.E R0, desc[UR8][R4.64+0x4] ;  /* 0x0000040804007980 */ /* 0x000e24000c101900 */
[----:B0-----:R-:W-:-:S05]  /*50e0*/  IADD3 R3, PT, PT, R50, R0, RZ ;  /* 0x0000000032037210 */ /* 0x001fca0007ffe0ff */
[----:B------:R-:W-:Y:S01]  /*50f0*/  ST.E desc[UR8][R4.64+0x4], R3 ;  /* 0x0000040304007985 */ /* 0x000fe2000c101908 */
[----:B------:R-:W-:Y:S05]  /*5100*/  EXIT ;  /* 0x000000000000794d */ /* 0x000fea0003800000 */
.L_x_1954:
        /* <DEDUP_REMOVED lines=15> */
.L_x_3941:


//--------------------- .text._Z23gemm_half_q_half_kernelILi3ELi2ELb1ELb0ELi64EEvPK6__halfPKjS4_S2_PS0_iiiiPKtS7_iiiiiibS2_i --------------------------
	.section	.text._Z23gemm_half_q_half_kernelILi3ELi2ELb1ELb0ELi64EEvPK6__halfPKjS4_S2_PS0_iiiiPKtS7_iiiiiibS2_i,"ax",@progbits
	.align	128
        .global         _Z23gemm_half_q_half_kernelILi3ELi2ELb1ELb0ELi64EEvPK6__halfPKjS4_S2_PS0_iiiiPKtS7_iiiiiibS2_i
        .type           _Z23gemm_half_q_half_kernelILi3ELi2ELb1ELb0ELi64EEvPK6__halfPKjS4_S2_PS0_iiiiPKtS7_iiiiiibS2_i,@function
        .size           _Z23gemm_half_q_half_kernelILi3ELi2ELb1ELb0ELi64EEvPK6__halfPKjS4_S2_PS0_iiiiPKtS7_iiiiiibS2_i,(.L_x_3942 - _Z23gemm_half_q_half_kernelILi3ELi2ELb1ELb0ELi64EEvPK6__halfPKjS4_S2_PS0_iiiiPKtS7_iiiiiibS2_i)
        .other          _Z23gemm_half_q_half_kernelILi3ELi2ELb1ELb0ELi64EEvPK6__halfPKjS4_S2_PS0_iiiiPKtS7_iiiiiibS2_i,@"STO_CUDA_ENTRY STV_DEFAULT"
_Z23gemm_half_q_half_kernelILi3ELi2ELb1ELb0ELi64EEvPK6__halfPKjS4_S2_PS0_iiiiPKtS7_iiiiiibS2_i:
.text._Z23gemm_half_q_half_kernelILi3ELi2ELb1ELb0ELi64EEvPK6__halfPKjS4_S2_PS0_iiiiPKtS7_iiiiiibS2_i:
        /* <DEDUP_REMOVED lines=11> */
[----:B------:R-:W1:Y:S01]  /*00b0*/  S2R R10, SR_CTAID.X ;  /* 0x00000000000a7919 */ /* 0x000e620000002500 */
[----:B------:R-:W2:Y:S05]  /*00c0*/  S2R R2, SR_TID.X ;  /* 0x0000000000027919 */ /* 0x000eaa0000002100 */
[----:B------:R-:W3:Y:S01]  /*00d0*/  LDC R0, c[0x0][0x3b0] ;  /* 0x0000ec00ff007b82 */ /* 0x000ee20000000800 */
[----:B0-----:R-:W4:Y:S01]  /*00e0*/  LDG.E.U16 R48, desc[UR16][R48.64] ;  /* 0x0000001030307981 */ /* 0x001f22000c1e1500 */
[----:B------:R-:W-:-:S06]  /*00f0*/  UISETP.NE.AND UP0, UPT, UR5, 0x1, UPT ;  /* 0x000000010500788c */ /* 0x000fcc000bf05270 */
[----:B------:R-:W0:Y:S01]  /*0100*/  S2UR UR15, SR_CTAID.Z ;  /* 0x00000000000f79c3 */ /* 0x000e220000002700 */
[----:B------:R-:W-:Y:S02]  /*0110*/  PRMT R9, RZ, 0x7610, R9 ;  /* 0x00007610ff097816 */ /* 0x000fe40000000009 */
[----:B------:R-:W-:Y:S01]  /*0120*/  PLOP3.LUT P1, PT, PT, PT, UP0, 0x80, 0x8 ;  /* 0x000000000008781c */ /* 0x000fe20003f2f008 */
[----:B------:R-:W-:Y:S01]  /*0130*/  UPLOP3.LUT UP0, UPT, UPT, UPT, UPT, 0x80, 0x8 ;  /* 0x000000000008789c */ /* 0x000fe20003f0f070 */
[----:B----4-:R-:W-:-:S11]  /*0140*/  PRMT R3, R48, 0x7610, R3 ;  /* 0x0000761030037816 */ /* 0x010fd60000000003 */
[----:B0123--:R-:W-:Y:S05]  /*0150*/  @!P1 BRA `(.L_x_1955) ;  /* 0x0000000000349947 */ /* 0x00ffea0003800000 */
        /* <DEDUP_REMOVED lines=13> */
.L_x_1955:
[----:B------:R-:W-:Y:S01]  /*0230*/  PRMT R3, R3, 0x9910, RZ ;  /* 0x0000991003037816 */ /* 0x000fe200000000ff */
[----:B------:R-:W-:Y:S02]  /*0240*/  USHF.L.U32 UR6, UR15, 0x6, URZ ;  /* 0x000000060f067899 */ /* 0x000fe400080006ff */
[----:B------:R-:W-:Y:S01]  /*0250*/  UISETP.LT.U32.AND UP1, UPT, UR5, 0x3, UPT ;  /* 0x000000030500788c */ /* 0x000fe2000bf21070 */
[----:B------:R-:W-:-:S03]  /*0260*/  ISETP.NE.AND P0, PT, R3, RZ, PT ;  /* 0x000000ff0300720c */ /* 0x000fc60003f05270 */
[----:B------:R-:W-:-:S05]  /*0270*/  IMAD.U32 R47, RZ, RZ, UR6 ;  /* 0x00000006ff2f7e24 */ /* 0x000fca000f8e00ff */
[----:B------:R-:W-:-:S05]  /*0280*/  VIADDMNMX R47, R47, 0x40, R0, PT ;  /* 0x000000402f2f7846 */ /* 0x000fca0003800100 */
[----:B------:R-:W-:Y:S05]  /*0290*/  @!P0 EXIT ;  /* 0x000000000000894d */ /* 0x000fea0003800000 */
[----:B------:R-:W-:Y:S01]  /*02a0*/  VIADD R18, R2, UR6 ;  /* 0x0000000602127c36 */ /* 0x000fe20008000000 */
[----:B------:R-:W-:Y:S01]  /*02b0*/  USEL UR4, UR5, 0x3, UP1 ;  /* 0x0000000305047887 */ /* 0x000fe20008800000 */
[----:B------:R-:W-:Y:S01]  /*02c0*/  IMAD.SHL.U32 R3, R10, 0x100, RZ ;  /* 0x000001000a037824 */ /* 0x000fe200078e00ff */
[----:B------:R-:W-:Y:S02]  /*02d0*/  BSSY.RECONVERGENT B0, `(.L_x_1956) ;  /* 0x00000b4000007945 */ /* 0x000fe40003800200 */
        /* <DEDUP_REMOVED lines=24> */
[----:B0-----:R-:W-:Y:S01]  /*0460*/  IADD3 R8, PT, PT, R8, 0x80, RZ ;  /* 0x0000008008087810 */ /* 0x001fe20007ffe0ff */
[----:B------:R-:W-:-:S07]  /*0470*/  IMAD.IADD R17, R7, 0x1, R0 ;  /* 0x0000000107117824 */ /* 0x000fce00078e0200 */
[----:B------:R-:W-:Y:S05]  /*0480*/  BRA.U UP1, `(.L_x_1959) ;  /* 0x0000000101ec7547 */ /* 0x000fea000b800000 */
[----:B------:R-:W-:Y:S01]  /*0490*/  UIADD3 UR8, UPT, UPT, URZ, -UR7, URZ ;  /* 0x80000007ff087290 */ /* 0x000fe2000fffe0ff */
[----:B------:R-:W-:-:S03]  /*04a0*/  PLOP3.LUT P0, PT, PT, PT, PT, 0x80, 0x8 ;  /* 0x000000000008781c */ /* 0x000fc60003f0f070 */
[----:B------:R-:W-:-:S09]  /*04b0*/  UISETP.GT.AND UP1, UPT, UR8, 0x3, UPT ;  /* 0x000000030800788c */ /* 0x000fd2000bf24270 */
[----:B------:R-:W-:Y:S05]  /*04c0*/  BRA.U !UP1, `(.L_x_1960) ;  /* 0x0000000109847547 */ /* 0x000fea000b800000 */
[----:B------:R-:W-:-:S13]  /*04d0*/  PLOP3.LUT P0, PT, PT, PT, PT, 0x8, 0x80 ;  /* 0x000000000080781c */ /* 0x000fda0003f0e170 */
.L_x_1961:
[----:B------:R-:W-:Y:S01]  /*04e0*/  IMAD.IADD R7, R17, 0x1, R0 ;  /* 0x0000000111077824 */ /* 0x000fe200078e0200 */
[----:B------:R-:W-:-:S03]  /*04f0*/  IADD3 R5, P2, PT, R18, R17, RZ ;  /* 0x0000001112057210 */ /* 0x000fc60007f5e0ff */
[--C-:B------:R-:W-:Y:S01]  /*0500*/  IMAD.IADD R13, R7, 0x1, R0.reuse ;  /* 0x00000001070d7824 */ /* 0x100fe200078e0200 */
[----:B------:R-:W-:Y:S02]  /*0510*/  LEA.HI.X.SX32 R6, R17, RZ, 0x1, P2 ;  /* 0x000000ff11067211 */ /* 0x000fe400010f0eff */
[----:B------:R-:W-:Y:S01]  /*0520*/  LEA R4, P2, R5, UR10, 0x1 ;  /* 0x0000000a05047c11 */ /* 0x000fe2000f8408ff */
[----:B------:R-:W-:Y:S01]  /*0530*/  IMAD.IADD R17, R13, 0x1, R0 ;  /* 0x000000010d117824 */ /* 0x000fe200078e0200 */
[C---:B------:R-:W-:Y:S02]  /*0540*/  IADD3 R14, P3, PT, R18.reuse, R7, RZ ;  /* 0x00000007120e7210 */ /* 0x040fe40007f7e0ff */
[----:B------:R-:W-:Y:S02]  /*0550*/  LEA.HI.X R5, R5, UR11, R6, 0x1, P2 ;  /* 0x0000000b05057c11 */ /* 0x000fe400090f0c06 */
[----:B------:R-:W-:Y:S02]  /*0560*/  LEA.HI.X.SX32 R7, R7, RZ, 0x1, P3 ;  /* 0x000000ff07077211 */ /* 0x000fe400018f0eff */
[----:B------:R-:W-:-:S02]  /*0570*/  IADD3 R16, P4, PT, R18, R13, RZ ;  /* 0x0000000d12107210 */ /* 0x000fc40007f9e0ff */
[----:B------:R-:W-:Y:S01]  /*0580*/  LEA R6, P3, R14, UR10, 0x1 ;  /* 0x0000000a0e067c11 */ /* 0x000fe2000f8608ff */
[----:B------:R-:W2:Y:S01]  /*0590*/  LDG.E.U16.CONSTANT R5, desc[UR16][R4.64] ;  /* 0x0000001004057981 */ /* 0x000ea2000c1e9500 */
[----:B------:R-:W-:Y:S02]  /*05a0*/  IADD3 R10, P2, PT, R18, R17, RZ ;  /* 0x00000011120a7210 */ /* 0x000fe40007f5e0ff */
[----:B------:R-:W-:Y:S02]  /*05b0*/  LEA.HI.X.SX32 R13, R13, RZ, 0x1, P4 ;  /* 0x000000ff0d0d7211 */ /* 0x000fe400020f0eff */
[----:B------:R-:W-:Y:S02]  /*05c0*/  LEA.HI.X R7, R14, UR11, R7, 0x1, P3 ;  /* 0x0000000b0e077c11 */ /* 0x000fe400098f0c07 */
[----:B------:R-:W-:Y:S02]  /*05d0*/  LEA.HI.X.SX32 R15, R17, RZ, 0x1, P2 ;  /* 0x000000ff110f7211 */ /* 0x000fe400010f0eff */
[----:B------:R-:W-:-:S02]  /*05e0*/  LEA R12, P4, R16, UR10, 0x1 ;  /* 0x0000000a100c7c11 */ /* 0x000fc4000f8808ff */
        /* <DEDUP_REMOVED lines=15> */
.L_x_1960:
        /* <DEDUP_REMOVED lines=19> */
[----:B0-----:R-:W-:-:S07]  /*0810*/  VIADD R8, R8, 0x100 ;  /* 0x0000010008087836 */ /* 0x001fce0000000000 */
.L_x_1962:
[----:B------:R-:W-:-:S13]  /*0820*/  ISETP.EQ.AND P2, PT, RZ, UR7, PT ;  /* 0x00000007ff007c0c */ /* 0x000fda000bf42270 */
[----:B------:R-:W-:Y:S05]  /*0830*/  @!P0 BRA P2, `(.L_x_1957) ;  /* 0x0000000400748947 */ /* 0x000fea0001000000 */
.L_x_1959:
        /* <DEDUP_REMOVED lines=9> */
[----:B0-----:R-:W-:-:S06]  /*08d0*/  VIADD R8, R8, 0x80 ;  /* 0x0000008008087836 */ /* 0x001fcc0000000000 */
[----:B------:R-:W-:Y:S05]  /*08e0*/  BRA.U UP1, `(.L_x_1959) ;  /* 0xfffffffd01d47547 */ /* 0x000fea000b83ffff */
[----:B------:R-:W-:Y:S05]  /*08f0*/  BRA `(.L_x_1957) ;  /* 0x0000000400447947 */ /* 0x000fea0003800000 */
.L_x_1958:
        /* <DEDUP_REMOVED lines=15> */
.L_x_1965:
[----:B------:R-:W-:Y:S01]  /*09f0*/  IMAD.IADD R7, R17, 0x1, R0 ;  /* 0x0000000111077824 */ /* 0x000fe200078e0200 */
[----:B-----5:R-:W-:-:S03]  /*0a00*/  IADD3 R5, P0, PT, R18, R17, RZ ;  /* 0x0000001112057210 */ /* 0x020fc60007f1e0ff */
[--C-:B------:R-:W-:Y:S01]  /*0a10*/  IMAD.IADD R13, R7, 0x1, R0.reuse ;  /* 0x00000001070d7824 */ /* 0x100fe200078e0200 */
[----:B------:R-:W-:Y:S02]  /*0a20*/  LEA.HI.X.SX32 R6, R17, RZ, 0x1, P0 ;  /* 0x000000ff11067211 */ /* 0x000fe400000f0eff */
[----:B0-----:R-:W-:Y:S01]  /*0a30*/  LEA R4, P0, R5, UR10, 0x1 ;  /* 0x0000000a05047c11 */ /* 0x001fe2000f8008ff */
[----:B------:R-:W-:Y:S01]  /*0a40*/  IMAD.IADD R17, R13, 0x1, R0 ;  /* 0x000000010d117824 */ /* 0x000fe200078e0200 */
[----:B------:R-:W-:Y:S02]  /*0a50*/  IADD3 R14, P2, PT, R18, R7, RZ ;  /* 0x00000007120e7210 */ /* 0x000fe40007f5e0ff */
[----:B------:R-:W-:Y:S02]  /*0a60*/  LEA.HI.X R5, R5, UR11, R6, 0x1, P0 ;  /* 0x0000000b05057c11 */ /* 0x000fe400080f0c06 */
[----:B------:R-:W-:Y:S02]  /*0a70*/  LEA.HI.X.SX32 R7, R7, RZ, 0x1, P2 ;  /* 0x000000ff07077211 */ /* 0x000fe400010f0eff */
[----:B------:R-:W-:-:S02]  /*0a80*/  LEA R6, P0, R14, UR10, 0x1 ;  /* 0x0000000a0e067c11 */ /* 0x000fc4000f8008ff */
[C---:B------:R-:W-:Y:S01]  /*0a90*/  IADD3 R16, P3, PT, R18.reuse, R13, RZ ;  /* 0x0000000d12107210 */ /* 0x040fe20007f7e0ff */
[----:B------:R-:W2:Y:S01]  /*0aa0*/  LDG.E.U16.CONSTANT R5, desc[UR16][R4.64] ;  /* 0x0000001004057981 */ /* 0x000ea2000c1e9500 */
[----:B------:R-:W-:Y:S02]  /*0ab0*/  IADD3 R10, P4, PT, R18, R17, RZ ;  /* 0x00000011120a7210 */ /* 0x000fe40007f9e0ff */
[----:B------:R-:W-:Y:S02]  /*0ac0*/  LEA.HI.X R7, R14, UR11, R7, 0x1, P0 ;  /* 0x0000000b0e077c11 */ /* 0x000fe400080f0c07 */
[----:B------:R-:W-:Y:S02]  /*0ad0*/  LEA.HI.X.SX32 R13, R13, RZ, 0x1, P3 ;  /* 0x000000ff0d0d7211 */ /* 0x000fe400018f0eff */
[----:B------:R-:W-:Y:S02]  /*0ae0*/  LEA R12, P2, R16, UR10, 0x1 ;  /* 0x0000000a100c7c11 */ /* 0x000fe4000f8408ff */
[----:B------:R-:W-:Y:S01]  /*0af0*/  LEA.HI.X.SX32 R15, R17, RZ, 0x1, P4 ;  /* 0x000000ff110f7211 */ /* 0x000fe200020f0eff */
[----:B------:R-:W3:Y:S01]  /*0b00*/  LDG.E.U16.CONSTANT R7, desc[UR16][R6.64] ;  /* 0x0000001006077981 */ /* 0x000ee2000c1e9500 */
[----:B------:R-:W-:-:S02]  /*0b10*/  LEA R14, P0, R10, UR10, 0x1 ;  /* 0x0000000a0a0e7c11 */ /* 0x000fc4000f8008ff */
[----:B------:R-:W-:Y:S02]  /*0b20*/  LEA.HI.X R13, R16, UR11, R13, 0x1, P2 ;  /* 0x0000000b100d7c11 */ /* 0x000fe400090f0c0d */
        /* <DEDUP_REMOVED lines=12> */
.L_x_1964:
[----:B------:R-:W-:-:S04]  /*0bf0*/  UIADD3 UR8, UPT, UPT, URZ, -UR7, URZ ;  /* 0x80000007ff087290 */ /* 0x000fc8000fffe0ff */
[----:B------:R-:W-:-:S09]  /*0c00*/  UISETP.GT.AND UP2, UPT, UR8, 0x1, UPT ;  /* 0x000000010800788c */ /* 0x000fd2000bf44270 */
[----:B------:R-:W-:Y:S05]  /*0c10*/  BRA.U !UP2, `(.L_x_1966) ;  /* 0x000000010a487547 */ /* 0x000fea000b800000 */
        /* <DEDUP_REMOVED lines=9> */
[----:B------:R-:W-:-:S04]  /*0cb0*/  LEA.HI.X R7, R7, UR11, R10, 0x1, P2 ;  /* 0x0000000b07077c11 */ /* 0x000fc800090f0c0a */
        /* <DEDUP_REMOVED lines=8> */
.L_x_1966:
[----:B------:R-:W-:-:S09]  /*0d40*/  UISETP.NE.OR UP1, UPT, UR7, URZ, UP1 ;  /* 0x000000ff0700728c */ /* 0x000fd20008f25670 */
[----:B------:R-:W-:Y:S05]  /*0d50*/  BRA.U !UP1, `(.L_x_1957) ;  /* 0x00000001092c7547 */ /* 0x000fea000b800000 */
.L_x_1963:
        /* <DEDUP_REMOVED lines=11> */
.L_x_1957:
[----:B------:R-:W-:Y:S05]  /*0e10*/  BSYNC.RECONVERGENT B0 ;  /* 0x0000000000007941 */ /* 0x000fea0003800200 */
.L_x_1956:
[----:B------:R-:W1:Y:S02]  /*0e20*/  LDC R6, c[0x0][0x3ac] ;  /* 0x0000eb00ff067b82 */ /* 0x000e640000000800 */
[----:B-1----:R-:W-:-:S13]  /*0e30*/  ISETP.GE.AND P0, PT, R11, R6, PT ;  /* 0x000000060b00720c */ /* 0x002fda0003f06270 */
[----:B------:R-:W-:Y:S05]  /*0e40*/  @P0 EXIT ;  /* 0x000000000000094d */ /* 0x000fea0003800000 */
[----:B------:R-:W1:Y:S02]  /*0e50*/  LDCU.U8 UR7, c[0x0][0x3e0] ;  /* 0x00007c00ff0777ac */ /* 0x000e640008000000 */
[----:B-1----:R-:W-:-:S04]  /*0e60*/  UPRMT UR7, UR7, 0x8880, URZ ;  /* 0x0000888007077896 */ /* 0x002fc800080000ff */
[----:B------:R-:W-:-:S04]  /*0e70*/  UISETP.NE.AND UP1, UPT, UR7, URZ, UPT ;  /* 0x000000ff0700728c */ /* 0x000fc8000bf25270 */
[----:B------:R-:W-:-:S09]  /*0e80*/  UISETP.NE.OR UP1, UPT, UR15, URZ, !UP1 ;  /* 0x000000ff0f00728c */ /* 0x000fd2000cf25670 */
[----:B------:R-:W-:Y:S05]  /*0e90*/  BRA.U UP1, `(.L_x_1967) ;  /* 0x0000000101c07547 */ /* 0x000fea000b800000 */
[----:B------:R-:W-:Y:S01]  /*0ea0*/  UIADD3 UR4, UPT, UPT, URZ, -UR4, URZ ;  /* 0x80000004ff047290 */ /* 0x000fe2000fffe0ff */
[----:B------:R-:W-:-:S03]  /*0eb0*/  IMAD R4, R6, UR9, RZ ;  /* 0x0000000906047c24 */ /* 0x000fc6000f8e02ff */
[----:B------:R-:W-:Y:S01]  /*0ec0*/  UISETP.GE.AND UP1, UPT, UR4, URZ, UPT ;  /* 0x000000ff0400728c */ /* 0x000fe2000bf26270 */
[----:B------:R-:W-:-:S04]  /*0ed0*/  IMAD R3, R4, 0x3, R3 ;  /* 0x0000000304037824 */ /* 0x000fc800078e0203 */
[----:B------:R-:W-:-:S04]  /*0ee0*/  IMAD R3, R2, 0x4, R3 ;  /* 0x0000000402037824 */ /* 0x000fc800078e0203 */
[----:B------:R-:W-:Y:S05]  /*0ef0*/  BRA.U UP1, `(.L_x_1968) ;  /* 0x00000001018c7547 */ /* 0x000fea000b800000 */
[----:B------:R-:W-:Y:S02]  /*0f00*/  UIADD3 UR7, UPT, UPT, URZ, -UR4, URZ ;  /* 0x80000004ff077290 */ /* 0x000fe4000fffe0ff */
[----:B------:R-:W-:Y:S02]  /*0f10*/  UPLOP3.LUT UP1, UPT, UPT, UPT, UPT, 0x80, 0x8 ;  /* 0x000000000008789c */ /* 0x000fe40003f2f070 */
[----:B------:R-:W-:-:S09]  /*0f20*/  UISETP.GT.AND UP2, UPT, UR7, 0x3, UPT ;  /* 0x000000030700788c */ /* 0x000fd2000bf44270 */
[----:B------:R-:W-:Y:S05]  /*0f30*/  BRA.U !UP2, `(.L_x_1969) ;  /* 0x000000010a447547 */ /* 0x000fea000b800000 */
[----:B-----5:R-:W1:Y:S01]  /*0f40*/  LDC.64 R18, c[0x0][0x3a0] ;  /* 0x0000e800ff127b82 */ /* 0x020e620000000a00 */
[----:B------:R-:W-:-:S11]  /*0f50*/  UPLOP3.LUT UP1, UPT, UPT, UPT, UPT, 0x40, 0x4 ;  /* 0x000000000004789c */ /* 0x000fd60003f2e870 */
.L_x_1970:
[C---:B--2---:R-:W-:Y:S01]  /*0f60*/  IMAD.IADD R13, R3.reuse, 0x1, R6 ;  /* 0x00000001030d7824 */ /* 0x044fe200078e0206 */
[----:B------:R-:W-:Y:S01]  /*0f70*/  UIADD3 UR4, UPT, UPT, UR4, 0x4, URZ ;  /* 0x0000000404047890 */ /* 0x000fe2000fffe0ff */
[----:B01----:R-:W-:-:S03]  /*0f80*/  IMAD.WIDE R4, R3, 0x2, R18 ;  /* 0x0000000203047825 */ /* 0x003fc600078e0212 */
[----:B------:R-:W-:Y:S01]  /*0f90*/  UISETP.GE.AND UP2, UPT, UR4, -0x3, UPT ;  /* 0xfffffffd0400788c */ /* 0x000fe2000bf46270 */
[C---:B------:R-:W-:Y:S01]  /*0fa0*/  IMAD.IADD R15, R13.reuse, 0x1, R6 ;  /* 0x000000010d0f7824 */ /* 0x040fe200078e0206 */
[----:B------:R2:W-:Y:S01]  /*0fb0*/  STG.E.64 desc[UR16][R4.64], RZ ;  /* 0x000000ff04007986 */ /* 0x0005e2000c101b10 */
[----:B------:R-:W-:-:S03]  /*0fc0*/  IMAD.WIDE R12, R13, 0x2, R18 ;  /* 0x000000020d0c7825 */ /* 0x000fc600078e0212 */
[C---:B------:R-:W-:Y:S01]  /*0fd0*/  IADD3 R7, PT, PT, R15.reuse, R6, RZ ;  /* 0x000000060f077210 */ /* 0x040fe20007ffe0ff */
[--C-:B------:R-:W-:Y:S01]  /*0fe0*/  IMAD.WIDE R14, R15, 0x2, R18.reuse ;  /* 0x000000020f0e7825 */ /* 0x100fe200078e0212 */
[----:B------:R2:W-:Y:S03]  /*0ff0*/  STG.E.64 desc[UR16][R12.64], RZ ;  /* 0x000000ff0c007986 */ /* 0x0005e6000c101b10 */
[C---:B------:R-:W-:Y:S01]  /*1000*/  IMAD.WIDE R16, R7.reuse, 0x2, R18 ;  /* 0x0000000207107825 */ /* 0x040fe200078e0212 */
[----:B------:R2:W-:Y:S03]  /*1010*/  STG.E.64 desc[UR16][R14.64], RZ ;  /* 0x000000ff0e007986 */ /* 0x0005e6000c101b10 */
[----:B------:R-:W-:Y:S01]  /*1020*/  IMAD.IADD R3, R7, 0x1, R6 ;  /* 0x0000000107037824 */ /* 0x000fe200078e0206 */
[----:B------:R2:W-:Y:S01]  /*1030*/  STG.E.64 desc[UR16][R16.64], RZ ;  /* 0x000000ff10007986 */ /* 0x0005e2000c101b10 */
[----:B------:R-:W-:Y:S05]  /*1040*/  BRA.U !UP2, `(.L_x_1970) ;  /* 0xfffffffd0ac47547 */ /* 0x000fea000b83ffff */
.L_x_1969:
[----:B------:R-:W-:-:S04]  /*1050*/  UIADD3 UR7, UPT, UPT, URZ, -UR4, URZ ;  /* 0x80000004ff077290 */ /* 0x000fc8000fffe0ff */
[----:B------:R-:W-:-:S09]  /*1060*/  UISETP.GT.AND UP2, UPT, UR7, 0x1, UPT ;  /* 0x000000010700788c */ /* 0x000fd2000bf44270 */
[----:B------:R-:W-:Y:S05]  /*1070*/  BRA.U !UP2, `(.L_x_1971) ;  /* 0x000000010a247547 */ /* 0x000fea000b800000 */
[----:B--2---:R-:W0:Y:S01]  /*1080*/  LDC.64 R12, c[0x0][0x3a0] ;  /* 0x0000e800ff0c7b82 */ /* 0x004e220000000a00 */
[C---:B------:R-:W-:Y:S01]  /*1090*/  IMAD.IADD R7, R3.reuse, 0x1, R6 ;  /* 0x0000000103077824 */ /* 0x040fe200078e0206 */
[----:B------:R-:W-:Y:S02]  /*10a0*/  UIADD3 UR4, UPT, UPT, UR4, 0x2, URZ ;  /* 0x0000000204047890 */ /* 0x000fe4000fffe0ff */
[----:B------:R-:W-:Y:S01]  /*10b0*/  UPLOP3.LUT UP1, UPT, UPT, UPT, UPT, 0x40, 0x4 ;  /* 0x000000000004789c */ /* 0x000fe20003f2e870 */
[----:B0-----:R-:W-:-:S04]  /*10c0*/  IMAD.WIDE R4, R3, 0x2, R12 ;  /* 0x0000000203047825 */ /* 0x001fc800078e020c */
[C---:B------:R-:W-:Y:S01]  /*10d0*/  IMAD.WIDE R12, R7.reuse, 0x2, R12 ;  /* 0x00000002070c7825 */ /* 0x040fe200078e020c */
[----:B------:R1:W-:Y:S03]  /*10e0*/  STG.E.64 desc[UR16][R4.64], RZ ;  /* 0x000000ff04007986 */ /* 0x0003e6000c101b10 */
[----:B------:R-:W-:Y:S01]  /*10f0*/  IMAD.IADD R3, R7, 0x1, R6 ;  /* 0x0000000107037824 */ /* 0x000fe200078e0206 */
[----:B------:R1:W-:Y:S06]  /*1100*/  STG.E.64 desc[UR16][R12.64], RZ ;  /* 0x000000ff0c007986 */ /* 0x0003ec000c101b10 */
.L_x_1971:
[----:B------:R-:W-:-:S09]  /*1110*/  UISETP.NE.OR UP1, UPT, UR4, URZ, UP1 ;  /* 0x000000ff0400728c */ /* 0x000fd20008f25670 */
[----:B------:R-:W-:Y:S05]  /*1120*/  BRA.U !UP1, `(.L_x_1967) ;  /* 0x00000001091c7547 */ /* 0x000fea000b800000 */
.L_x_1968:
[----:B012---:R-:W0:Y:S02]  /*1130*/  LDC.64 R4, c[0x0][0x3a0] ;  /* 0x0000e800ff047b82 */ /* 0x007e240000000a00 */
.L_x_1972:
[----:B0-----:R-:W-:Y:S01]  /*1140*/  IMAD.WIDE R12, R3, 0x2, R4 ;  /* 0x00000002030c7825 */ /* 0x001fe200078e0204 */
[----:B------:R-:W-:-:S03]  /*1150*/  UIADD3 UR4, UPT, UPT, UR4, 0x1, URZ ;  /* 0x0000000104047890 */ /* 0x000fc6000fffe0ff */
[----:B------:R-:W-:Y:S01]  /*1160*/  IMAD.IADD R3, R3, 0x1, R6 ;  /* 0x0000000103037824 */ /* 0x000fe200078e0206 */
[----:B------:R3:W-:Y:S01]  /*1170*/  STG.E.64 desc[UR16][R12.64], RZ ;  /* 0x000000ff0c007986 */ /* 0x0007e2000c101b10 */
[----:B------:R-:W-:-:S09]  /*1180*/  UISETP.NE.AND UP1, UPT, UR4, URZ, UPT ;  /* 0x000000ff0400728c */ /* 0x000fd2000bf25270 */
[----:B---3--:R-:W-:Y:S05]  /*1190*/  BRA.U UP1, `(.L_x_1972) ;  /* 0xfffffffd01e87547 */ /* 0x008fea000b83ffff */
.L_x_1967:
[----:B------:R-:W3:Y:S01]  /*11a0*/  LDCU UR18, c[0x0][0x3c8] ;  /* 0x00007900ff1277ac */ /* 0x000ee20008000800 */
[----:B------:R-:W-:Y:S01]  /*11b0*/  ISETP.LE.AND P0, PT, R0, UR6, PT ;  /* 0x0000000600007c0c */ /* 0x000fe2000bf03270 */
[----:B------:R-:W4:Y:S01]  /*11c0*/  LDCU UR20, c[0x0][0x3cc] ;  /* 0x00007980ff1477ac */ /* 0x000f220008000800 */
[----:B------:R-:W0:Y:S01]  /*11d0*/  LDCU UR21, c[0x0][0x3d0] ;  /* 0x00007a00ff1577ac */ /* 0x000e220008000800 */
[----:B------:R-:W1:Y:S01]  /*11e0*/  LDCU UR22, c[0x0][0x3d4] ;  /* 0x00007a80ff1677ac */ /* 0x000e620008000800 */
[----:B------:R-:W2:Y:S01]  /*11f0*/  LDCU UR23, c[0x0][0x3d8] ;  /* 0x00007b00ff1777ac */ /* 0x000ea20008000800 */
[----:B------:R-:W2:Y:S01]  /*1200*/  LDCU.64 UR12, c[0x0][0x3b8] ;  /* 0x00007700ff0c77ac */ /* 0x000ea20008000a00 */
[----:B---3--:R-:W-:Y:S02]  /*1210*/  UISETP.LT.AND UP1, UPT, UR6, UR18, UPT ;  /* 0x000000120600728c */ /* 0x008fe4000bf21270 */
[----:B------:R-:W-:Y:S02]  /*1220*/  USHF.L.U32 UR8, UR15, 0x7, URZ ;  /* 0x000000070f087899 */ /* 0x000fe400080006ff */
[----:B------:R-:W-:Y:S01]  /*1230*/  USEL UR4, UR6, UR18, UP1 ;  /* 0x0000001206047287 */ /* 0x000fe20008800000 */
[----:B------:R-:W3:Y:S03]  /*1240*/  LDCU UR24, c[0x0][0x3dc] ;  /* 0x00007b80ff1877ac */ /* 0x000ee60008000800 */
[----:B------:R-:W-:-:S02]  /*1250*/  USHF.R.S32.HI UR7, URZ, 0x1f, UR4 ;  /* 0x0000001fff077899 */ /* 0x000fc40008011404 */
[----:B----4-:R-:W-:Y:S02]  /*1260*/  UISETP.GT.AND UP1, UPT, UR6, UR20, UPT ;  /* 0x000000140600728c */ /* 0x010fe4000bf24270 */
[----:B0-----:R-:W-:Y:S02]  /*1270*/  UISETP.GT.AND UP2, UPT, UR6, UR21, UPT ;  /* 0x000000150600728c */ /* 0x001fe4000bf44270 */
[----:B-1----:R-:W-:Y:S02]  /*1280*/  UISETP.GT.AND UP3, UPT, UR6, UR22, UPT ;  /* 0x000000160600728c */ /* 0x002fe4000bf64270 */
[----:B--2---:R-:W-:Y:S02]  /*1290*/  UISETP.GT.AND UP4, UPT, UR6, UR23, UPT ;  /* 0x000000170600728c */ /* 0x004fe4000bf84270 */
[----:B------:R-:W-:Y:S02]  /*12a0*/  ULEA.HI UR14, UR7, UR4, URZ, 0x5 ;  /* 0x00000004070e7291 */ /* 0x000fe4000f8f28ff */
[----:B------:R-:W-:Y:S01]  /*12b0*/  UIMAD.WIDE.U32 UR8, UR8, 0x2, UR12 ;  /* 0x00000002080878a5 */ /* 0x000fe2000f8e000c */
        /* <DEDUP_REMOVED lines=14> */
.L_x_1974:
[----:B-1---5:R-:W-:-:S04]  /*13a0*/  VIADD R15, R7, UR4 ;  /* 0x00000004070f7c36 */ /* 0x022fc80008000000 */
[----:B------:R-:W-:-:S05]  /*13b0*/  IMAD R2, R15, R6, RZ ;  /* 0x000000060f027224 */ /* 0x000fca00078e02ff */
[----:B------:R-:W-:-:S04]  /*13c0*/  SHF.R.S32.HI R3, RZ, 0x1f, R2 ;  /* 0x0000001fff037819 */ /* 0x000fc80000011402 */
[----:B------:R-:W-:-:S04]  /*13d0*/  LEA.HI R3, R3, R2, RZ, 0x3 ;  /* 0x0000000203037211 */ /* 0x000fc800078f18ff */
[----:B------:R-:W-:-:S05]  /*13e0*/  LEA.HI.SX32 R3, R3, R10, 0x1d ;  /* 0x0000000a03037211 */ /* 0x000fca00078feaff */
[----:B0-----:R-:W-:-:S06]  /*13f0*/  IMAD.WIDE R2, R3, 0x4, R4 ;  /* 0x0000000403027825 */ /* 0x001fcc00078e0204 */
[----:B----4-:R-:W4:Y:S01]  /*1400*/  LDG.E.CONSTANT R3, desc[UR16][R2.64] ;  /* 0x0000001002037981 */ /* 0x010f22000c1e9900 */
[----:B------:R-:W-:Y:S01]  /*1410*/  USHF.L.U32 UR10, UR7, 0x1, URZ ;  /* 0x00000001070a7899 */ /* 0x000fe200080006ff */
[----:B--2---:R-:W-:-:S03]  /*1420*/  IMAD.WIDE.U32 R14, R15, 0x2, R12 ;  /* 0x000000020f0e7825 */ /* 0x004fc600078e000c */
[----:B------:R-:W-:-:S03]  /*1430*/  UIMAD.WIDE.U32 UR10, UR10, 0x2, UR12 ;  /* 0x000000020a0a78a5 */ /* 0x000fc6000f8e000c */
[----:B------:R0:W2:Y:S03]  /*1440*/  LDG.E.U16.CONSTANT R14, desc[UR16][R14.64] ;  /* 0x000000100e0e7981 */ /* 0x0000a6000c1e9500 */
[----:B------:R-:W-:Y:S01]  /*1450*/  IMAD.U32 R16, RZ, RZ, UR10 ;  /* 0x0000000aff107e24 */ /* 0x000fe2000f8e00ff */
[----:B------:R-:W-:-:S05]  /*1460*/  MOV R17, UR11 ;  /* 0x0000000b00117c02 */ /* 0x000fca0008000f00 */
[----:B------:R-:W3:Y:S01]  /*1470*/  LDG.E.U16.CONSTANT R16, desc[UR16][R16.64+0x2] ;  /* 0x0000021010107981 */ /* 0x000ee2000c1e9500 */
[----:B------:R-:W-:Y:S02]  /*1480*/  ULEA UR11, UR4, UR19, 0x3 ;  /* 0x00000013040b7291 */ /* 0x000fe4000f8e18ff */
[----:B------:R-:W-:Y:S01]  /*1490*/  UIADD3 UR4, UPT, UPT, UR4, 0x1, URZ ;  /* 0x0000000104047890 */ /* 0x000fe2000fffe0ff */
[----:B----4-:R-:W-:-:S04]  /*14a0*/  SHF.R.U32.HI R18, RZ, R8, R3 ;  /* 0x00000008ff127219 */ /* 0x010fc80000011603 */
        /* <DEDUP_REMOVED lines=13> */
[----:B------:R-:W-:Y:S02]  /*1580*/  IADD3 R22, PT, PT, R19, 0x1, R22 ;  /* 0x0000000113167810 */ /* 0x000fe40007ffe016 */
[----:B---3--:R-:W-:Y:S02]  /*1590*/  R2UR UR10, R16 ;  /* 0x00000000100a72ca */ /* 0x008fe400000e0000 */
[----:B------:R-:W-:Y:S01]  /*15a0*/  IADD3 R3, PT, PT, R18, 0x1, R3 ;  /* 0x0000000112037810 */ /* 0x000fe20007ffe003 */
[----:B0-----:R-:W-:Y:S08]  /*15b0*/  I2F.F16 R15, R20 ;  /* 0x00000014000f7306 */ /* 0x001ff00000200c00 */
[----:B------:R-:W0:Y:S08]  /*15c0*/  I2F.F16 R22, R22 ;  /* 0x0000001600167306 */ /* 0x000e300000200c00 */
[----:B------:R-:W-:Y:S01]  /*15d0*/  I2F.F16 R2, R2 ;  /* 0x0000000200027306 */ /* 0x000fe20000200c00 */
[----:B------:R-:W-:-:S07]  /*15e0*/  UIADD3 UR7, UPT, UPT, UR10, UR7, URZ ;  /* 0x000000070a077290 */ /* 0x000fce000fffe0ff */
[----:B------:R-:W1:Y:S01]  /*15f0*/  I2F.F16 R3, R3 ;  /* 0x0000000300037306 */ /* 0x000e620000200c00 */
[----:B------:R-:W-:Y:S02]  /*1600*/  ISETP.LE.AND P0, PT, R47, UR7, PT ;  /* 0x000000072f007c0c */ /* 0x000fe4000bf03270 */
[----:B0-----:R-:W-:-:S05]  /*1610*/  PRMT R15, R22, 0x5410, R15 ;  /* 0x00005410160f7816 */ /* 0x001fca000000000f */
[----:B--2---:R-:W-:Y:S01]  /*1620*/  HMUL2 R16, R15, R14.H0_H0 ;  /* 0x2000000e0f107232 */ /* 0x004fe20000000000 */
[----:B-1----:R-:W-:-:S05]  /*1630*/  PRMT R3, R2, 0x5410, R3 ;  /* 0x0000541002037816 */ /* 0x002fca0000000003 */
[----:B------:R-:W-:-:S05]  /*1640*/  HMUL2 R17, R3, R14.H0_H0 ;  /* 0x2000000e03117232 */ /* 0x000fca0000000000 */
[----:B------:R4:W-:Y:S01]  /*1650*/  STL.64 [UR11], R16 ;  /* 0x00000010ff007987 */ /* 0x0009e20008100a0b */
[----:B------:R-:W-:Y:S05]  /*1660*/  @!P0 BRA `(.L_x_1974) ;  /* 0xfffffffc004c8947 */ /* 0x000fea000383ffff */
.L_x_1973:
[----:B------:R-:W-:Y:S01]  /*1670*/  UISETP.GT.AND UP5, UPT, UR6, UR18, UPT ;  /* 0x000000120600728c */ /* 0x000fe2000bfa4270 */
[----:B------:R-:W-:Y:S01]  /*1680*/  IMAD.MOV.U32 R2, RZ, RZ, RZ ;  /* 0x000000ffff027224 */ /* 0x000fe200078e00ff */
[----:B------:R-:W-:Y:S01]  /*1690*/  USHF.R.S32.HI UR14, URZ, 0x5, UR14 ;  /* 0x00000005ff0e7899 */ /* 0x000fe2000801140e */
[----:B------:R-:W-:Y:S01]  /*16a0*/  IMAD.MOV.U32 R5, RZ, RZ, RZ ;  /* 0x000000ffff057224 */ /* 0x000fe200078e00ff */
[----:B------:R-:W-:Y:S01]  /*16b0*/  UMOV UR4, URZ ;  /* 0x000000ff00047c82 */ /* 0x000fe20008000000 */
[----:B------:R-:W-:Y:S02]  /*16c0*/  IMAD.MOV.U32 R7, RZ, RZ, RZ ;  /* 0x000000ffff077224 */ /* 0x000fe400078e00ff */
[----:B------:R-:W-:Y:S02]  /*16d0*/  IMAD.MOV.U32 R8, RZ, RZ, RZ ;  /* 0x000000ffff087224 */ /* 0x000fe400078e00ff */
        /* <DEDUP_REMOVED lines=9> */
.L_x_1975:
[----:B------:R-:W-:Y:S05]  /*1770*/  BRA.U !UP1, `(.L_x_1976) ;  /* 0x00000001091c7547 */ /* 0x000fea000b800000 */
[----:B------:R-:W0:Y:S02]  /*1780*/  LDC R2, c[0x0][0x3d0] ;  /* 0x0000f400ff027b82 */ /* 0x000e240000000800 */
[----:B0-----:R-:W-:-:S04]  /*1790*/  VIMNMX R2, PT, PT, R2, UR6, PT ;  /* 0x0000000602027c48 */ /* 0x001fc8000bfe0100 */
[----:B------:R-:W-:-:S04]  /*17a0*/  IADD3 R2, PT, PT, R2, -UR20, RZ ;  /* 0x8000001402027c10 */ /* 0x000fc8000fffe0ff */
[----:B------:R-:W-:-:S04]  /*17b0*/  SHF.R.S32.HI R3, RZ, 0x1f, R2 ;  /* 0x0000001fff037819 */ /* 0x000fc80000011402 */
[----:B------:R-:W-:-:S04]  /*17c0*/  LEA.HI R3, R3, R2, RZ, 0x5 ;  /* 0x0000000203037211 */ /* 0x000fc800078f28ff */
[----:B------:R-:W-:-:S05]  /*17d0*/  SHF.R.S32.HI R3, RZ, 0x5, R3 ;  /* 0x00000005ff037819 */ /* 0x000fca0000011403 */
[----:B------:R-:W-:-:S07]  /*17e0*/  IMAD R2, R3, 0x5, RZ ;  /* 0x0000000503027824 */ /* 0x000fce00078e02ff */
.L_x_1976:
[----:B------:R-:W-:Y:S05]  /*17f0*/  BRA.U !UP2, `(.L_x_1977) ;  /* 0x000000010a1c7547 */ /* 0x000fea000b800000 */
[----:B------:R-:W0:Y:S02]  /*1800*/  LDC R3, c[0x0][0x3d4] ;  /* 0x0000f500ff037b82 */ /* 0x000e240000000800 */
[----:B0-----:R-:W-:-:S05]  /*1810*/  VIMNMX R3, PT, PT, R3, UR6, PT ;  /* 0x0000000603037c48 */ /* 0x001fca000bfe0100 */
[----:B------:R-:W-:-:S05]  /*1820*/  VIADD R3, R3, -UR21 ;  /* 0x8000001503037c36 */ /* 0x000fca0008000000 */
[----:B------:R-:W-:-:S04]  /*1830*/  SHF.R.S32.HI R4, RZ, 0x1f, R3 ;  /* 0x0000001fff047819 */ /* 0x000fc80000011403 */
[----:B------:R-:W-:-:S04]  /*1840*/  LEA.HI R4, R4, R3, RZ, 0x5 ;  /* 0x0000000304047211 */ /* 0x000fc800078f28ff */
[----:B------:R-:W-:-:S05]  /*1850*/  SHF.R.S32.HI R4, RZ, 0x5, R4 ;  /* 0x00000005ff047819 */ /* 0x000fca0000011404 */
[----:B------:R-:W-:-:S07]  /*1860*/  IMAD.SHL.U32 R5, R4, 0x4, RZ ;  /* 0x0000000404057824 */ /* 0x000fce00078e00ff */
.L_x_1977:
[----:B------:R-:W-:Y:S05]  /*1870*/  BRA.U !UP3, `(.L_x_1978) ;  /* 0x000000010b1c7547 */ /* 0x000fea000b800000 */
[----:B------:R-:W0:Y:S02]  /*1880*/  LDC R3, c[0x0][0x3d8] ;  /* 0x0000f600ff037b82 */ /* 0x000e240000000800 */
[----:B0-----:R-:W-:-:S05]  /*1890*/  VIMNMX R3, PT, PT, R3, UR6, PT ;  /* 0x0000000603037c48 */ /* 0x001fca000bfe0100 */
[----:B------:R-:W-:-:S05]  /*18a0*/  VIADD R3, R3, -UR22 ;  /* 0x8000001603037c36 */ /* 0x000fca0008000000 */
[----:B------:R-:W-:-:S04]  /*18b0*/  SHF.R.S32.HI R4, RZ, 0x1f, R3 ;  /* 0x0000001fff047819 */ /* 0x000fc80000011403 */
[----:B------:R-:W-:-:S04]  /*18c0*/  LEA.HI R4, R4, R3, RZ, 0x5 ;  /* 0x0000000304047211 */ /* 0x000fc800078f28ff */
[----:B------:R-:W-:-:S05]  /*18d0*/  SHF.R.S32.HI R4, RZ, 0x5, R4 ;  /* 0x00000005ff047819 */ /* 0x000fca0000011404 */
[----:B------:R-:W-:-:S07]  /*18e0*/  IMAD R7, R4, 0x3, RZ ;  /* 0x0000000304077824 */ /* 0x000fce00078e02ff */
.L_x_1978:
[----:B------:R-:W-:Y:S05]  /*18f0*/  BRA.U !UP4, `(.L_x_1979) ;  /* 0x000000010c1c7547 */ /* 0x000fea000b800000 */
[----:B------:R-:W0:Y:S02]  /*1900*/  LDC R3, c[0x0][0x3dc] ;  /* 0x0000f700ff037b82 */ /* 0x000e240000000800 */
[----:B0-----:R-:W-:-:S05]  /*1910*/  VIMNMX R3, PT, PT, R3, UR6, PT ;  /* 0x0000000603037c48 */ /* 0x001fca000bfe0100 */
[----:B------:R-:W-:-:S05]  /*1920*/  VIADD R3, R3, -UR23 ;  /* 0x8000001703037c36 */ /* 0x000fca0008000000 */
[----:B------:R-:W-:-:S04]  /*1930*/  SHF.R.S32.HI R4, RZ, 0x1f, R3 ;  /* 0x0000001fff047819 */ /* 0x000fc80000011403 */
[----:B------:R-:W-:-:S04]  /*1940*/  LEA.HI R4, R4, R3, RZ, 0x5 ;  /* 0x0000000304047211 */ /* 0x000fc800078f28ff */
[----:B------:R-:W-:-:S04]  /*1950*/  SHF.R.S32.HI R4, RZ, 0x5, R4 ;  /* 0x00000005ff047819 */ /* 0x000fc80000011404 */
[----:B------:R-:W-:-:S07]  /*1960*/  SHF.L.U32 R8, R4, 0x1, RZ ;  /* 0x0000000104087819 */ /* 0x000fce00000006ff */
.L_x_1979:
[----:B---3--:R-:W-:Y:S01]  /*1970*/  VIMNMX R0, PT, PT, R0, UR24, PT ;  /* 0x0000001800007c48 */ /* 0x008fe2000bfe0100 */
[----:B------:R-:W-:Y:S01]  /*1980*/  ULEA UR4, UR14, UR4, 0x3 ;  /* 0x000000040e047291 */ /* 0x000fe2000f8e18ff */
[----:B------:R-:W-:Y:S02]  /*1990*/  PRMT R46, RZ, 0x5410, RZ ;  /* 0x00005410ff2e7816 */ /* 0x000fe400000000ff */
[----:B------:R-:W-:Y:S02]  /*19a0*/  ISETP.GT.AND P0, PT, R0, UR6, PT ;  /* 0x0000000600007c0c */ /* 0x000fe4000bf04270 */
[----:B------:R-:W-:Y:S02]  /*19b0*/  PRMT R0, RZ, 0x5410, RZ ;  /* 0x00005410ff007816 */ /* 0x000fe400000000ff */
[----:B------:R-:W-:Y:S02]  /*19c0*/  IADD3 R2, PT, PT, R5, UR4, R2 ;  /* 0x0000000405027c10 */ /* 0x000fe4000fffe002 */
[----:B------:R-:W-:-:S02]  /*19d0*/  PRMT R3, RZ, 0x5410, RZ ;  /* 0x00005410ff037816 */ /* 0x000fc400000000ff */
[----:B------:R-:W-:Y:S02]  /*19e0*/  IADD3 R7, PT, PT, R8, R2, R7 ;  /* 0x0000000208077210 */ /* 0x000fe40007ffe007 */
[----:B------:R-:W-:Y:S02]  /*19f0*/  PRMT R2, RZ, 0x5410, RZ ;  /* 0x00005410ff027816 */ /* 0x000fe400000000ff */
[----:B------:R-:W-:Y:S01]  /*1a00*/  PRMT R4, RZ, 0x5410, RZ ;  /* 0x00005410ff047816 */ /* 0x000fe200000000ff */
[----:B------:R-:W-:Y:S01]  /*1a10*/  IMAD R8, R7, R6, RZ ;  /* 0x0000000607087224 */ /* 0x000fe200078e02ff */
[----:B------:R-:W-:Y:S01]  /*1a20*/  PRMT R5, RZ, 0x5410, RZ ;  /* 0x00005410ff057816 */ /* 0x000fe200000000ff */
[----:B------:R-:W-:Y:S06]  /*1a30*/  @!P0 BRA `(.L_x_1980) ;  /* 0x00000010008c8947 */ /* 0x000fec0003800000 */
[----:B------:R-:W-:Y:S01]  /*1a40*/  IMAD.U32 R12, RZ, RZ, UR8 ;  /* 0x00000008ff0c7e24 */ /* 0x000fe2000f8e00ff */
[----:B------:R-:W2:Y:S01]  /*1a50*/  LDL.64 R14, [R1] ;  /* 0x00000000010e7983 */ /* 0x000ea20000100a00 */
[----:B------:R-:W-:Y:S01]  /*1a60*/  IMAD.U32 R13, RZ, RZ, UR9 ;  /* 0x00000009ff0d7e24 */ /* 0x000fe2000f8e00ff */
[----:B------:R-:W0:Y:S01]  /*1a70*/  S2UR UR10, SR_CgaCtaId ;  /* 0x00000000000a79c3 */ /* 0x000e220000008800 */
[----:B------:R-:W1:Y:S03]  /*1a80*/  LDCU.64 UR20, c[0x0][0x388] ;  /* 0x00007100ff1477ac */ /* 0x000e660008000a00 */
[----:B------:R-:W3:Y:S01]  /*1a90*/  LDG.E.U16.CONSTANT R12, desc[UR16][R12.64+0x2] ;  /* 0x000002100c0c7981 */ /* 0x000ee2000c1e9500 */
[----:B------:R-:W-:Y:S02]  /*1aa0*/  SHF.R.S32.HI R6, RZ, 0x1f, R8 ;  /* 0x0000001fff067819 */ /* 0x000fe40000011408 */
[----:B------:R-:W-:-:S02]  /*1ab0*/  IADD3 R7, P0, PT, R11, R8, RZ ;  /* 0x000000080b077210 */ /* 0x000fc40007f1e0ff */
[----:B------:R-:W-:Y:S01]  /*1ac0*/  PRMT R9, R9, 0x9910, RZ ;  /* 0x0000991009097816 */ /* 0x000fe200000000ff */
[----:B------:R-:W-:Y:S01]  /*1ad0*/  UIMAD.WIDE.U32 UR8, UR15, 0x100, UR12 ;  /* 0x000001000f0878a5 */ /* 0x000fe2000f8e000c */
[----:B------:R-:W-:Y:S01]  /*1ae0*/  LEA.HI.X.SX32 R8, R11, R6, 0x1, P0 ;  /* 0x000000060b087211 */ /* 0x000fe200000f0eff */
[----:B------:R-:W-:Y:S02]  /*1af0*/  UMOV UR7, 0x400 ;  /* 0x0000040000077882 */ /* 0x000fe40000000000 */
[----:B------:R-:W-:Y:S01]  /*1b00*/  IMAD.MOV.U32 R6, RZ, RZ, R9 ;  /* 0x000000ffff067224 */ /* 0x000fe200078e0009 */
[----:B------:R-:W-:Y:S01]  /*1b10*/  UIADD3 UR11, UP1, UPT, UR8, 0x2, URZ ;  /* 0x00000002080b7890 */ /* 0x000fe2000ff3e0ff */
[----:B-1----:R-:W-:-:S03]  /*1b20*/  LEA R50, P1, R7, UR20, 0x2 ;  /* 0x0000001407327c11 */ /* 0x002fc6000f8210ff */
[----:B------:R-:W-:Y:S02]  /*1b30*/  ISETP.NE.AND P0, PT, R6, RZ, PT ;  /* 0x000000ff0600720c */ /* 0x000fe40003f05270 */
[----:B------:R-:W-:Y:S01]  /*1b40*/  LEA.HI.X R51, R7, UR21, R8, 0x2, P1 ;  /* 0x0000001507337c11 */ /* 0x000fe200088f1408 */
[----:B0-----:R-:W-:Y:S01]  /*1b50*/  ULEA UR10, UR10, UR7, 0x18 ;  /* 0x000000070a0a7291 */ /* 0x001fe2000f8ec0ff */
[----:B------:R-:W-:Y:S02]  /*1b60*/  VIMNMX R47, PT, PT, R47, UR24, PT ;  /* 0x000000182f2f7c48 */ /* 0x000fe4000bfe0100 */
[----:B------:R-:W-:Y:S01]  /*1b70*/  PRMT R46, RZ, 0x7610, R46 ;  /* 0x00007610ff2e7816 */ /* 0x000fe2000000002e */
[----:B------:R-:W-:Y:S02]  /*1b80*/  UIADD3.X UR12, UPT, UPT, URZ, UR9, URZ, UP1, !UPT ;  /* 0x00000009ff0c7290 */ /* 0x000fe40008ffe4ff */
[----:B------:R-:W-:Y:S02]  /*1b90*/  UIADD3 UR10, UPT, UPT, UR10, 0x90, URZ ;  /* 0x000000900a0a7890 */ /* 0x000fe4000fffe0ff */
[----:B------:R-:W-:Y:S01]  /*1ba0*/  UISETP.EQ.OR UP0, UPT, UR5, 0x2, UP0 ;  /* 0x000000020500788c */ /* 0x000fe20008702670 */
[----:B---3--:R-:W-:-:S02]  /*1bb0*/  R2UR UR4, R12 ;  /* 0x000000000c0472ca */ /* 0x008fc400000e0000 */
[----:B--2---:R-:W-:Y:S02]  /*1bc0*/  PRMT R49, R14, 0x7610, R14 ;  /* 0x000076100e317816 */ /* 0x004fe4000000000e */
[----:B------:R-:W-:-:S09]  /*1bd0*/  PRMT R52, R15, 0x7610, R15 ;  /* 0x000076100f347816 */ /* 0x000fd2000000000f */
[----:B------:R-:W-:-:S03]  /*1be0*/  UIADD3 UR7, UPT, UPT, UR6, UR4, URZ ;  /* 0x0000000406077290 */ /* 0x000fc6000fffe0ff */
[----:B------:R-:W-:-:S09]  /*1bf0*/  UMOV UR4, URZ ;  /* 0x000000ff00047c82 */ /* 0x000fd20008000000 */
.L_x_1984:
[----:B------:R-:W-:Y:S01]  /*1c00*/  UISETP.NE.AND UP1, UPT, UR6, UR7, UPT ;  /* 0x000000070600728c */ /* 0x000fe2000bf25270 */
[----:B------:R-:W2:Y:S05]  /*1c10*/  LDG.E.128.CONSTANT R8, desc[UR16][R50.64] ;  /* 0x0000001032087981 */ /* 0x000eaa000c1e9d00 */
[----:B------:R-:W-:-:S05]  /*1c20*/  PLOP3.LUT P1, PT, PT, PT, UP1, 0x80, 0x8 ;  /* 0x000000000008781c */ /* 0x000fca0003f2f018 */
[----:B------:R-:W-:Y:S01]  /*1c30*/  @!UP1 ULEA UR13, UR4, UR19, 0x3 ;  /* 0x00000013040d9291 */ /* 0x000fe2000f8e18ff */
[----:B------:R-:W-:Y:S01]  /*1c40*/  @!UP1 UMOV UR8, UR11 ;  /* 0x0000000b00089c82 */ /* 0x000fe20008000000 */
[----:B------:R-:W-:Y:S01]  /*1c50*/  @!UP1 UMOV UR9, UR12 ;  /* 0x0000000c00099c82 */ /* 0x000fe20008000000 */
[----:B------:R-:W-:Y:S01]  /*1c60*/  IMAD.U32 R6, RZ, RZ, UR8 ;  /* 0x00000008ff067e24 */ /* 0x000fe2000f8e00ff */
[----:B------:R-:W-:-:S05]  /*1c70*/  MOV R7, UR9 ;  /* 0x0000000900077c02 */ /* 0x000fca0008000f00 */
[----:B------:R-:W3:Y:S04]  /*1c80*/  @!P1 LDL.64 R14, [UR13+0x8] ;  /* 0x0000080dff0e9983 */ /* 0x000ee80008100a00 */
[----:B------:R0:W3:Y:S01]  /*1c90*/  @!P1 LDG.E.U16.CONSTANT R6, desc[UR16][R6.64] ;  /* 0x0000001006069981 */ /* 0x0000e2000c1e9500 */
[----:B------:R-:W-:Y:S02]  /*1ca0*/  IMAD.MOV.U32 R13, RZ, RZ, 0x3400 ;  /* 0x00003400ff0d7424 */ /* 0x000fe400078e00ff */
[----:B------:R-:W-:Y:S01]  /*1cb0*/  IMAD.MOV.U32 R29, RZ, RZ, 0x2c00 ;  /* 0x00002c00ff1d7424 */ /* 0x000fe200078e00ff */
[----:B------:R-:W-:Y:S01]  /*1cc0*/  ISETP.NE.AND P2, PT, R48, RZ, PT ;  /* 0x000000ff3000720c */ /* 0x000fe20003f45270 */
[----:B------:R-:W-:Y:S01]  /*1cd0*/  UISETP.NE.AND UP2, UPT, UR5, 0x1, UPT ;  /* 0x000000010500788c */ /* 0x000fe2000bf45270 */
[----:B------:R-:W-:Y:S01]  /*1ce0*/  IMAD.MOV.U32 R37, RZ, RZ, 0x2400 ;  /* 0x00002400ff257424 */ /* 0x000fe200078e00ff */
[----:B------:R-:W-:Y:S01]  /*1cf0*/  @!UP1 UIADD3 UR8, UPT, UPT, UR4, 0x1, URZ ;  /* 0x0000000104089890 */ /* 0x000fe2000fffe0ff */
[----:B--2--5:R-:W-:-:S02]  /*1d00*/  LOP3.LUT R18, R9, 0x30003, RZ, 0xc0, !PT ;  /* 0x0003000309127812 */ /* 0x024fc400078ec0ff */
[C---:B0-----:R-:W-:Y:S02]  /*1d10*/  LOP3.LUT R7, R9.reuse, 0xc000c, RZ, 0xc0, !PT ;  /* 0x000c000c09077812 */ /* 0x041fe400078ec0ff */
[----:B------:R-:W-:Y:S02]  /*1d20*/  LOP3.LUT R30, R9, 0xc000c0, RZ, 0xc0, !PT ;  /* 0x00c000c0091e7812 */ /* 0x000fe400078ec0ff */
[----:B------:R-:W-:Y:S02]  /*1d30*/  SHF.R.U32.HI R19, RZ, 0x8, R9 ;  /* 0x00000008ff137819 */ /* 0x000fe40000011609 */
[----:B----4-:R-:W-:Y:S02]  /*1d40*/  SHF.R.U32.HI R17, RZ, 0x8, R8 ;  /* 0x00000008ff117819 */ /* 0x010fe40000011608 */
[----:B------:R-:W-:Y:S02]  /*1d50*/  SHF.R.U32.HI R21, RZ, 0x8, R10 ;  /* 0x00000008ff157819 */ /* 0x000fe4000001160a */
[----:B---3--:R-:W-:-:S02]  /*1d60*/  @!P1 PRMT R52, R15, 0x7610, R52 ;  /* 0x000076100f349816 */ /* 0x008fc40000000034 */
[----:B------:R-:W-:Y:S02]  /*1d70*/  @!P1 PRMT R49, R14, 0x7610, R49 ;  /* 0x000076100e319816 */ /* 0x000fe40000000031 */
[----:B------:R-:W-:Y:S02]  /*1d80*/  @!P1 PRMT R52, R52, 0x7610, R15 ;  /* 0x0000761034349816 */ /* 0x000fe4000000000f */
[----:B------:R-:W-:Y:S02]  /*1d90*/  LOP3.LUT R15, R9, 0x300030, RZ, 0xc0, !PT ;  /* 0x00300030090f7812 */ /* 0x000fe400078ec0ff */
[----:B------:R-:W-:Y:S02]  /*1da0*/  LOP3.LUT R9, R10, 0xc000c, RZ, 0xc0, !PT ;  /* 0x000c000c0a097812 */ /* 0x000fe400078ec0ff */
[----:B------:R-:W-:Y:S02]  /*1db0*/  @!P1 R2UR UR9, R6 ;  /* 0x00000000060992ca */ /* 0x000fe400000e0000 */
[----:B------:R-:W-:-:S02]  /*1dc0*/  @!P1 PRMT R49, R49, 0x7610, R14 ;  /* 0x0000761031319816 */ /* 0x000fc4000000000e */
[----:B------:R-:W-:Y:S02]  /*1dd0*/  SHF.R.U32.HI R23, RZ, 0x8, R11 ;  /* 0x00000008ff177819 */ /* 0x000fe4000001160b */
[C---:B------:R-:W-:Y:S02]  /*1de0*/  LOP3.LUT R16, R8.reuse, 0x30003, RZ, 0xc0, !PT ;  /* 0x0003000308107812 */ /* 0x040fe400078ec0ff */
[C---:B------:R-:W-:Y:S02]  /*1df0*/  LOP3.LUT R6, R8.reuse, 0xc000c, RZ, 0xc0, !PT ;  /* 0x000c000c08067812 */ /* 0x040fe400078ec0ff */
[C---:B------:R-:W-:Y:S02]  /*1e00*/  LOP3.LUT R14, R8.reuse, 0x300030, RZ, 0xc0, !PT ;  /* 0x00300030080e7812 */ /* 0x040fe400078ec0ff */
[----:B------:R-:W-:Y:S02]  /*1e10*/  LOP3.LUT R31, R8, 0xc000c0, RZ, 0xc0, !PT ;  /* 0x00c000c0081f7812 */ /* 0x000fe400078ec0ff */
[----:B------:R-:W-:-:S02]  /*1e20*/  LOP3.LUT R20, R10, 0x30003, RZ, 0xc0, !PT ;  /* 0x000300030a147812 */ /* 0x000fc400078ec0ff */
[C---:B------:R-:W-:Y:S02]  /*1e30*/  LOP3.LUT R25, R10.reuse, 0x300030, RZ, 0xc0, !PT ;  /* 0x003000300a197812 */ /* 0x040fe400078ec0ff */
[----:B------:R-:W-:Y:S02]  /*1e40*/  LOP3.LUT R32, R10, 0xc000c0, RZ, 0xc0, !PT ;  /* 0x00c000c00a207812 */ /* 0x000fe400078ec0ff */
[----:B------:R-:W-:Y:S02]  /*1e50*/  LOP3.LUT R24, R9, 0x64006400, RZ, 0xfc, !PT ;  /* 0x6400640009187812 */ /* 0x000fe400078efcff */
[C---:B------:R-:W-:Y:S02]  /*1e60*/  LOP3.LUT R22, R11.reuse, 0x30003, RZ, 0xc0, !PT ;  /* 0x000300030b167812 */ /* 0x040fe400078ec0ff */
        /* <DEDUP_REMOVED lines=67> */
[----:B------:R-:W-:Y:S01]  /*22a0*/  PLOP3.LUT P1, PT, PT, PT, UP2, 0x80, 0x8 ;  /* 0x000000000008781c */ /* 0x000fe20003f2f028 */
[----:B------:R-:W-:Y:S01]  /*22b0*/  @!UP1 UIADD3 UR7, UPT, UPT, UR9, UR6, URZ ;  /* 0x0000000609079290 */ /* 0x000fe2000fffe0ff */
        /* <DEDUP_REMOVED lines=58> */
.L_x_1981:
[----:B------:R-:W-:Y:S01]  /*2660*/  @!UP1 UMOV UR4, UR8 ;  /* 0x0000000800049c82 */ /* 0x000fe20008000000 */
[----:B------:R-:W-:Y:S05]  /*2670*/  @!P1 BRA `(.L_x_1982) ;  /* 0x00000004005c9947 */ /* 0x000fea0003800000 */
        /* <DEDUP_REMOVED lines=43> */
.L_x_1983:
[----:B------:R-:W-:Y:S05]  /*2930*/  BRA.U UP0, `(.L_x_1982) ;  /* 0x0000000100ac7547 */ /* 0x000fea000b800000 */
        /* <DEDUP_REMOVED lines=43> */
.L_x_1982:
[----:B------:R-:W0:Y:S01]  /*2bf0*/  LDC R6, c[0x0][0x3ac] ;  /* 0x0000eb00ff067b82 */ /* 0x000e220000000800 */
[----:B------:R-:W-:Y:S02]  /*2c00*/  UIADD3 UR6, UPT, UPT, UR6, 0x10, URZ ;  /* 0x0000001006067890 */ /* 0x000fe4000fffe0ff */
[----:B------:R-:W-:Y:S02]  /*2c10*/  UIADD3 UR11, UP1, UPT, UR11, 0x40, URZ ;  /* 0x000000400b0b7890 */ /* 0x000fe4000ff3e0ff */
[----:B------:R-:W-:Y:S02]  /*2c20*/  UIADD3 UR10, UPT, UPT, UR10, 0x20, URZ ;  /* 0x000000200a0a7890 */ /* 0x000fe4000fffe0ff */
[----:B------:R-:W-:Y:S01]  /*2c30*/  ISETP.LE.AND P2, PT, R47, UR6, PT ;  /* 0x000000062f007c0c */ /* 0x000fe2000bf43270 */
[----:B------:R-:W-:Y:S01]  /*2c40*/  UIADD3.X UR12, UPT, UPT, URZ, UR12, URZ, UP1, !UPT ;  /* 0x0000000cff0c7290 */ /* 0x000fe20008ffe4ff */
[----:B0-----:R-:W-:-:S11]  /*2c50*/  IMAD.WIDE R50, R6, 0x4, R50 ;  /* 0x0000000406327825 */ /* 0x001fd600078e0232 */
[----:B------:R-:W-:Y:S05]  /*2c60*/  @!P2 BRA `(.L_x_1984) ;  /* 0xffffffec00e4a947 */ /* 0x000fea000383ffff */
.L_x_1980:
[----:B------:R-:W0:Y:S01]  /*2c70*/  S2R R7, SR_CTAID.X ;  /* 0x0000000000077919 */ /* 0x000e220000002500 */
[----:B------:R-:W1:Y:S01]  /*2c80*/  S2UR UR4, SR_CTAID.Y ;  /* 0x00000000000479c3 */ /* 0x000e620000002600 */
[----:B------:R-:W0:Y:S07]  /*2c90*/  S2R R8, SR_TID.X ;  /* 0x0000000000087919 */ /* 0x000e2e0000002100 */
[----:B------:R-:W2:Y:S01]  /*2ca0*/  LDC.64 R10, c[0x0][0x3a0] ;  /* 0x0000e800ff0a7b82 */ /* 0x000ea20000000a00 */
[----:B0-----:R-:W-:Y:S01]  /*2cb0*/  LEA R7, R7, R8, 0x6 ;  /* 0x0000000807077211 */ /* 0x001fe200078e30ff */
[----:B-1----:R-:W-:-:S04]  /*2cc0*/  IMAD R8, R6, UR4, RZ ;  /* 0x0000000406087c24 */ /* 0x002fc8000f8e02ff */
[----:B------:R-:W-:-:S04]  /*2cd0*/  IMAD.SHL.U32 R7, R7, 0x4, RZ ;  /* 0x0000000407077824 */ /* 0x000fc800078e00ff */
[----:B------:R-:W-:-:S04]  /*2ce0*/  IMAD R7, R8, 0x3, R7 ;  /* 0x0000000308077824 */ /* 0x000fc800078e0207 */
[----:B--2---:R-:W-:-:S05]  /*2cf0*/  IMAD.WIDE R10, R7, 0x2, R10 ;  /* 0x00000002070a7825 */ /* 0x004fca00078e020a */
[----:B------:R0:W-:Y:S01]  /*2d00*/  ATOM.E.ADD.F16x2.RN.STRONG.GPU P0, RZ, desc[UR16][R10.64], R46 ;  /* 0x8000002e0aff79a2 */ /* 0x0001e2000c10e110 */
[----:B------:R-:W-:Y:S01]  /*2d10*/  BSSY.RECONVERGENT B0, `(.L_x_1985) ;  /* 0x000000f000007945 */ /* 0x000fe20003800200 */
[----:B------:R-:W-:-:S03]  /*2d20*/  IMAD.MOV.U32 R13, RZ, RZ, R0 ;  /* 0x000000ffff0d7224 */ /* 0x000fc600078e0000 */
[----:B0-----:R-:W-:Y:S05]  /*2d30*/  @P0 BRA `(.L_x_1986) ;  /* 0x0000000000300947 */ /* 0x001fea0003800000 */
[----:B------:R-:W0:Y:S02]  /*2d40*/  QSPC.E.S P0, RZ, [R10] ;  /* 0x000000000aff73aa */ /* 0x000e240000000500 */
[----:B0-----:R-:W-:Y:S05]  /*2d50*/  @!P0 BRA `(.L_x_1987) ;  /* 0x00000000001c8947 */ /* 0x001fea0003800000 */
[----:B------:R-:W-:-:S05]  /*2d60*/  IMAD.MOV.U32 R8, RZ, RZ, R10 ;  /* 0x000000ffff087224 */ /* 0x000fca00078e000a */
[----:B------:R-:W-:-:S07]  /*2d70*/  MOV R7, R8 ;  /* 0x0000000800077202 */ /* 0x000fce0000000f00 */
.L_x_1988:
[----:B------:R-:W0:Y:S02]  /*2d80*/  LDS R8, [R7] ;  /* 0x0000000007087984 */ /* 0x000e240000000800 */
[----:B0-----:R-:W-:-:S05]  /*2d90*/  HADD2 R9, R8, R46 ;  /* 0x0000002e08097230 */ /* 0x001fca0000000000 */
[----:B------:R-:W0:Y:S02]  /*2da0*/  ATOMS.CAST.SPIN P0, [R7], R8, R9 ;  /* 0x000000080700758d */ /* 0x000e240001800009 */
[----:B0-----:R-:W-:Y:S05]  /*2db0*/  @!P0 BRA `(.L_x_1988) ;  /* 0xfffffffc00f08947 */ /* 0x001fea000383ffff */
[----:B------:R-:W-:Y:S05]  /*2dc0*/  BRA `(.L_x_1986) ;  /* 0x00000000000c7947 */ /* 0x000fea0003800000 */
.L_x_1987:
[----:B------:R-:W2:Y:S02]  /*2dd0*/  LD.E R7, desc[UR16][R10.64] ;  /* 0x000000100a077980 */ /* 0x000ea4000c101900 */
[----:B--2---:R-:W-:-:S05]  /*2de0*/  IMAD.IADD R7, R46, 0x1, R7 ;  /* 0x000000012e077824 */ /* 0x004fca00078e0207 */
[----:B------:R0:W-:Y:S02]  /*2df0*/  ST.E desc[UR16][R10.64], R7 ;  /* 0x000000070a007985 */ /* 0x0001e4000c101910 */
.L_x_1986:
[----:B------:R-:W-:Y:S05]  /*2e00*/  BSYNC.RECONVERGENT B0 ;  /* 0x0000000000007941 */ /* 0x000fea0003800200 */
.L_x_1985:
[----:B------:R1:W-:Y:S01]  /*2e10*/  ATOM.E.ADD.F16x2.RN.STRONG.GPU P0, RZ, desc[UR16][R10.64+0x4], R13 ;  /* 0x8000040d0aff79a2 */ /* 0x0003e2000c10e110 */
[----:B------:R-:W-:Y:S04]  /*2e20*/  BSSY.RECONVERGENT B0, `(.L_x_1989) ;  /* 0x000000e000007945 */ /* 0x000fe80003800200 */
[----:B-1----:R-:W-:Y:S05]  /*2e30*/  @P0 BRA `(.L_x_1990) ;  /* 0x0000000000300947 */ /* 0x002fea0003800000 */
[----:B------:R-:W1:Y:S02]  /*2e40*/  QSPC.E.S P0, RZ, [R10+0x4] ;  /* 0x000004000aff73aa */ /* 0x000e640000000500 */
[----:B-1----:R-:W-:Y:S05]  /*2e50*/  @!P0 BRA `(.L_x_1991) ;  /* 0x00000000001c8947 */ /* 0x002fea0003800000 */
[----:B------:R-:W-:-:S04]  /*2e60*/  MOV R8, R10 ;  /* 0x0000000a00087202 */ /* 0x000fc80000000f00 */
[----:B0-----:R-:W-:-:S07]  /*2e70*/  MOV R7, R8 ;  /* 0x0000000800077202 */ /* 0x001fce0000000f00 */
.L_x_1992:
[----:B------:R-:W0:Y:S02]  /*2e80*/  LDS R8, [R7+0x4] ;  /* 0x0000040007087984 */ /* 0x000e240000000800 */
[----:B0-----:R-:W-:-:S05]  /*2e90*/  HFMA2 R9, R8, 1, 1, R0 ;  /* 0x3c003c0008097831 */ /* 0x001fca0000000000 */
[----:B------:R-:W0:Y:S02]  /*2ea0*/  ATOMS.CAST.SPIN P0, [R7+0x4], R8, R9 ;  /* 0x000004080700758d */ /* 0x000e240001800009 */
[----:B0-----:R-:W-:Y:S05]  /*2eb0*/  @!P0 BRA `(.L_x_1992) ;  /* 0xfffffffc00f08947 */ /* 0x001fea000383ffff */
[----:B------:R-:W-:Y:S05]  /*2ec0*/  BRA `(.L_x_1990) ;  /* 0x00000000000c7947 */ /* 0x000fea0003800000 */
.L_x_1991:
[----:B------:R-:W0:Y:S02]  /*2ed0*/  LD.E R0, desc[UR16][R10.64+0x4] ;  /* 0x000004100a007980 */ /* 0x000e24000c101900 */
[----:B0-----:R-:W-:-:S05]  /*2ee0*/  IMAD.IADD R7, R13, 0x1, R0 ;  /* 0x000000010d077824 */ /* 0x001fca00078e0200 */
[----:B------:R1:W-:Y:S02]  /*2ef0*/  ST.E desc[UR16][R10.64+0x4], R7 ;  /* 0x000004070a007985 */ /* 0x0003e4000c101910 */
.L_x_1990:
[----:B------:R-:W-:Y:S05]  /*2f00*/  BSYNC.RECONVERGENT B0 ;  /* 0x0000000000007941 */ /* 0x000fea0003800200 */
.L_x_1989:
        /* <DEDUP_REMOVED lines=9> */
.L_x_1996:
[----:B------:R-:W0:Y:S02]  /*2fa0*/  LDS R8, [R0] ;  /* 0x0000000000087984 */ /* 0x000e240000000800 */
[----:B0-----:R-:W-:-:S05]  /*2fb0*/  HADD2 R9, R8, R2 ;  /* 0x0000000208097230 */ /* 0x001fca0000000000 */
[----:B------:R-:W0:Y:S02]  /*2fc0*/  ATOMS.CAST.SPIN P0, [R0], R8, R9 ;  /* 0x000000080000758d */ /* 0x000e240001800009 */
[----:B0-----:R-:W-:Y:S05]  /*2fd0*/  @!P0 BRA `(.L_x_1996) ;  /* 0xfffffffc00f08947 */ /* 0x001fea000383ffff */
[----:B------:R-:W-:Y:S05]  /*2fe0*/  BRA `(.L_x_1994) ;  /* 0x00000000000c7947 */ /* 0x000fea0003800000 */
.L_x_1995:
[----:B------:R-:W2:Y:S02]  /*2ff0*/  LD.E R0, desc[UR16][R10.64] ;  /* 0x000000100a007980 */ /* 0x000ea4000c101900 */
[----:B--2---:R-:W-:-:S05]  /*3000*/  IMAD.IADD R7, R2, 0x1, R0 ;  /* 0x0000000102077824 */ /* 0x004fca00078e0200 */
[----:B------:R0:W-:Y:S02]  /*3010*/  ST.E desc[UR16][R10.64], R7 ;  /* 0x000000070a007985 */ /* 0x0001e4000c101910 */
.L_x_1994:
[----:B------:R-:W-:Y:S05]  /*3020*/  BSYNC.RECONVERGENT B0 ;  /* 0x0000000000007941 */ /* 0x000fea0003800200 */
.L_x_1993:
[----:B------:R1:W-:Y:S01]  /*3030*/  ATOM.E.ADD.F16x2.RN.STRONG.GPU P0, RZ, desc[UR16][R10.64+0x4], R3 ;  /* 0x800004030aff79a2 */ /* 0x0003e2000c10e110 */
[----:B------:R-:W-:Y:S04]  /*3040*/  BSSY.RECONVERGENT B0, `(.L_x_1997) ;  /* 0x000000f000007945 */ /* 0x000fe80003800200 */
[----:B-1----:R-:W-:Y:S05]  /*3050*/  @P0 BRA `(.L_x_1998) ;  /* 0x0000000000340947 */ /* 0x002fea0003800000 */
[----:B------:R-:W1:Y:S02]  /*3060*/  QSPC.E.S P0, RZ, [R10+0x4] ;  /* 0x000004000aff73aa */ /* 0x000e640000000500 */
[----:B-1----:R-:W-:Y:S05]  /*3070*/  @!P0 BRA `(.L_x_1999) ;  /* 0x0000000000208947 */ /* 0x002fea0003800000 */
[----:B------:R-:W-:Y:S01]  /*3080*/  MOV R8, R10 ;  /* 0x0000000a00087202 */ /* 0x000fe20000000f00 */
[----:B0-----:R-:W-:-:S03]  /*3090*/  IMAD.MOV.U32 R7, RZ, RZ, R3 ;  /* 0x000000ffff077224 */ /* 0x001fc600078e0003 */
[----:B------:R-:W-:-:S07]  /*30a0*/  MOV R8, R8 ;  /* 0x0000000800087202 */ /* 0x000fce0000000f00 */
.L_x_2000:
[----:B------:R-:W0:Y:S02]  /*30b0*/  LDS R2, [R8+0x4] ;  /* 0x0000040008027984 */ /* 0x000e240000000800 */
[----:B0-----:R-:W-:-:S05]  /*30c0*/  HFMA2 R3, R2, 1, 1, R7 ;  /* 0x3c003c0002037831 */ /* 0x001fca0000000007 */
[----:B------:R-:W0:Y:S02]  /*30d0*/  ATOMS.CAST.SPIN P0, [R8+0x4], R2, R3 ;  /* 0x000004020800758d */ /* 0x000e240001800003 */
[----:B0-----:R-:W-:Y:S05]  /*30e0*/  @!P0 BRA `(.L_x_2000) ;  /* 0xfffffffc00f08947 */ /* 0x001fea000383ffff */
[----:B------:R-:W-:Y:S05]  /*30f0*/  BRA `(.L_x_1998) ;  /* 0x00000000000c7947 */ /* 0x000fea0003800000 */
.L_x_1999:
[----:B------:R-:W2:Y:S02]  /*3100*/  LD.E R0, desc[UR16][R10.64+0x4] ;  /* 0x000004100a007980 */ /* 0x000ea4000c101900 */
[----:B--2---:R-:W-:-:S05]  /*3110*/  IMAD.IADD R3, R3, 0x1, R0 ;  /* 0x0000000103037824 */ /* 0x004fca00078e0200 */
[----:B------:R1:W-:Y:S02]  /*3120*/  ST.E desc[UR16][R10.64+0x4], R3 ;  /* 0x000004030a007985 */ /* 0x0003e4000c101910 */
.L_x_1998:
[----:B------:R-:W-:Y:S05]  /*3130*/  BSYNC.RECONVERGENT B0 ;  /* 0x0000000000007941 */ /* 0x000fea0003800200 */
.L_x_1997:
[----:B------:R-:W-:-:S06]  /*3140*/  UISETP.NE.AND UP0, UPT, UR5, 0x2, UPT ;  /* 0x000000020500788c */ /* 0x000fcc000bf05270 */
[----:B------:R-:W-:-:S13]  /*3150*/  PLOP3.LUT P0, PT, PT, PT, UP0, 0x80, 0x8 ;  /* 0x000000000008781c */ /* 0x000fda0003f0f008 */
[----:B------:R-:W-:Y:S05]  /*3160*/  @!P0 EXIT ;  /* 0x000000000000894d */ /* 0x000fea0003800000 */
        /* <DEDUP_REMOVED lines=8> */
.L_x_2004:
[----:B------:R-:W1:Y:S02]  /*31f0*/  LDS R2, [R0] ;  /* 0x0000000000027984 */ /* 0x000e640000000800 */
[----:B-1----:R-:W-:-:S05]  /*3200*/  HADD2 R3, R2, R4 ;  /* 0x0000000402037230 */ /* 0x002fca0000000000 */
[----:B------:R-:W0:Y:S02]  /*3210*/  ATOMS.CAST.SPIN P0, [R0], R2, R3 ;  /* 0x000000020000758d */ /* 0x000e240001800003 */
[----:B0-----:R-:W-:Y:S05]  /*3220*/  @!P0 BRA `(.L_x_2004) ;  /* 0xfffffffc00f08947 */ /* 0x001fea000383ffff */
[----:B------:R-:W-:Y:S05]  /*3230*/  BRA `(.L_x_2002) ;  /* 0x00000000000c7947 */ /* 0x000fea0003800000 */
.L_x_2003:
[----:B------:R-:W1:Y:S02]  /*3240*/  LD.E R0, desc[UR16][R6.64] ;  /* 0x0000001006007980 */ /* 0x000e64000c101900 */
[----:B-1----:R-:W-:-:S05]  /*3250*/  IADD3 R3, PT, PT, R4, R0, RZ ;  /* 0x0000000004037210 */ /* 0x002fca0007ffe0ff */
[----:B------:R0:W-:Y:S02]  /*3260*/  ST.E desc[UR16][R6.64], R3 ;  /* 0x0000000306007985 */ /* 0x0001e4000c101910 */
.L_x_2002:
[----:B------:R-:W-:Y:S05]  /*3270*/  BSYNC.RECONVERGENT B0 ;  /* 0x0000000000007941 */ /* 0x000fea0003800200 */
.L_x_2001:
[----:B------:R2:W-:Y:S02]  /*3280*/  ATOM.E.ADD.F16x2.RN.STRONG.GPU P0, RZ, desc[UR16][R6.64+0x4], R5 ;  /* 0x8000040506ff79a2 */ /* 0x0005e4000c10e110 */
[----:B--2---:R-:W-:Y:S05]  /*3290*/  @P0 EXIT ;  /* 0x000000000000094d */ /* 0x004fea0003800000 */
[----:B------:R-:W2:Y:S02]  /*32a0*/  QSPC.E.S P0, RZ, [R6+0x4] ;  /* 0x0000040006ff73aa */ /* 0x000ea40000000500 */
[----:B--2---:R-:W-:Y:S05]  /*32b0*/  @!P0 BRA `(.L_x_2005) ;  /* 0x00000000001c8947 */ /* 0x004fea0003800000 */
[----:B------:R-:W-:-:S05]  /*32c0*/  IMAD.MOV.U32 R2, RZ, RZ, R6 ;  /* 0x000000ffff027224 */ /* 0x000fca00078e0006 */
[----:B------:R-:W-:-:S07]  /*32d0*/  MOV R0, R2 ;  /* 0x0000000200007202 */ /* 0x000fce0000000f00 */
.L_x_2006:
[----:B------:R-:W0:Y:S02]  /*32e0*/  LDS R2, [R0+0x4] ;  /* 0x0000040000027984 */ /* 0x000e240000000800 */
[----:B01----:R-:W-:-:S05]  /*32f0*/  HFMA2 R3, R2, 1, 1, R5 ;  /* 0x3c003c0002037831 */ /* 0x003fca0000000005 */
[----:B------:R-:W0:Y:S02]  /*3300*/  ATOMS.CAST.SPIN P0, [R0+0x4], R2, R3 ;  /* 0x000004020000758d */ /* 0x000e240001800003 */
[----:B0-----:R-:W-:Y:S05]  /*3310*/  @!P0 BRA `(.L_x_2006) ;  /* 0xfffffffc00f08947 */ /* 0x001fea000383ffff */
[----:B------:R-:W-:Y:S05]  /*3320*/  EXIT ;  /* 0x000000000000794d */ /* 0x000fea0003800000 */
.L_x_2005:
[----:B------:R-:W0:Y:S02]  /*3330*/  LD.E R0, desc[UR16][R6.64+0x4] ;  /* 0x0000041006007980 */ /* 0x000e24000c101900 */
[----:B01----:R-:W-:-:S05]  /*3340*/  IMAD.IADD R3, R5, 0x1, R0 ;  /* 0x0000000105037824 */ /* 0x003fca00078e0200 */
[----:B------:R-:W-:Y:S01]  /*3350*/  ST.E desc[UR16][R6.64+0x4], R3 ;  /* 0x0000040306007985 */ /* 0x000fe2000c101910 */
[----:B------:R-:W-:Y:S05]  /*3360*/  EXIT ;  /* 0x000000000000794d */ /* 0x000fea0003800000 */
.L_x_2007:
        /* <DEDUP_REMOVED lines=9> */
.L_x_3942:


//--------------------- .text._Z23gemm_half_q_half_kernelILi3ELi32ELb1ELb0ELi32EEvPK6__halfPKjS4_S2_PS0_iiiiPKtS7_iiiiiibS2_i --------------------------
	.section	.text._Z23gemm_half_q_half_kernelILi3ELi32ELb1ELb0ELi32EEvPK6__halfPKjS4_S2_PS0_iiiiPKtS7_iiiiiibS2_i,"ax",@progbits
	.align	128
        .global         _Z23gemm_half_q_half_kernelILi3ELi32ELb1ELb0ELi32EEvPK6__halfPKjS4_S2_PS0_iiiiPKtS7_iiiiiibS2_i
        .type           _Z23gemm_half_q_half_kernelILi3ELi32ELb1ELb0ELi32EEvPK6__halfPKjS4_S2_PS0_iiiiPKtS7_iiiiiibS2_i,@function
        .size           _Z23gemm_half_q_half_kernelILi3ELi32ELb1ELb0ELi32EEvPK6__halfPKjS4_S2_PS0_iiiiPKtS7_iiiiiibS2_i,(.L_x_3943 - _Z23gemm_half_q_half_kernelILi3ELi32ELb1ELb0ELi32EEvPK6__halfPKjS4_S2_PS0_iiiiPKtS7_iiiiiibS2_i)
        .other          _Z23gemm_half_q_half_kernelILi3ELi32ELb1ELb0ELi32EEvPK6__halfPKjS4_S2_PS0_iiiiPKtS7_iiiiiibS2_i,@"STO_CUDA_ENTRY STV_DEFAULT"
_Z23gemm_half_q_half_kernelILi3ELi32ELb1ELb0ELi32EEvPK6__halfPKjS4_S2_PS0_iiiiPKtS7_iiiiiibS2_i:
.text._Z23gemm_half_q_half_kernelILi3ELi32ELb1ELb0ELi32EEvPK6__halfPKjS4_S2_PS0_iiiiPKtS7_iiiiiibS2_i:
[----:B------:R-:W-:Y:S08]  /*0000*/  LDC R1, c[0x0][0x37c] ;  /* 0x0000df00ff017b82 */ /* 0x000ff00000000800 */
[----:B------:R-:W0:Y:S08]  /*0010*/  S2UR UR9, SR_CTAID.Y ;  /* 0x00000000000979c3 */ /* 0x000e300000002600 */
[----:B------:R-:W1:Y:S01]  /*0020*/  LDC R53, c[0x0][0x3a8] ;  /* 0x0000ea00ff357b82 */ /* 0x000e620000000800 */
[----:B0-----:R-:W-:-:S06]  /*0030*/  UIMAD UR8, UR9, 0x3, URZ ;  /* 0x00000003090878a4 */ /* 0x001fcc000f8e02ff */
        /* <DEDUP_REMOVED lines=26> */
.L_x_2008:
        /* <DEDUP_REMOVED lines=41> */
.L_x_2014:
[----:B------:R-:W-:Y:S01]  /*0470*/  IADD3 R11, P3, PT, R9, R20, RZ ;  /* 0x00000014090b7210 */ /* 0x000fe20007f7e0ff */
[----:B------:R-:W-:-:S03]  /*0480*/  IMAD.IADD R12, R20, 0x1, R5 ;  /* 0x00000001140c7824 */ /* 0x000fc600078e0205 */
[----:B------:R-:W-:Y:S01]  /*0490*/  LEA.HI.X.SX32 R20, R20, RZ, 0x1, P3 ;  /* 0x000000ff14147211 */ /* 0x000fe200018f0eff */
[--C-:B------:R-:W-:Y:S01]  /*04a0*/  IMAD.IADD R14, R12, 0x1, R5.reuse ;  /* 0x000000010c0e7824 */ /* 0x100fe200078e0205 */
[----:B------:R-:W-:Y:S02]  /*04b0*/  LEA R10, P3, R11, UR4, 0x1 ;  /* 0x000000040b0a7c11 */ /* 0x000fe4000f8608ff */
[----:B------:R-:W-:Y:S02]  /*04c0*/  IADD3 R13, P4, PT, R9, R12, RZ ;  /* 0x0000000c090d7210 */ /* 0x000fe40007f9e0ff */
[----:B------:R-:W-:Y:S01]  /*04d0*/  LEA.HI.X R11, R11, UR5, R20, 0x1, P3 ;  /* 0x000000050b0b7c11 */ /* 0x000fe200098f0c14 */
[----:B------:R-:W-:Y:S01]  /*04e0*/  IMAD.IADD R20, R14, 0x1, R5 ;  /* 0x000000010e147824 */ /* 0x000fe200078e0205 */
[----:B------:R-:W-:Y:S02]  /*04f0*/  LEA.HI.X.SX32 R16, R12, RZ, 0x1, P4 ;  /* 0x000000ff0c107211 */ /* 0x000fe400020f0eff */
[----:B------:R-:W-:Y:S01]  /*0500*/  IADD3 R15, P5, PT, R9, R14, RZ ;  /* 0x0000000e090f7210 */ /* 0x000fe20007fbe0ff */
[----:B------:R-:W2:Y:S01]  /*0510*/  LDG.E.U16.CONSTANT R10, desc[UR6][R10.64] ;  /* 0x000000060a0a7981 */ /* 0x000ea2000c1e9500 */
[----:B------:R-:W-:-:S02]  /*0520*/  LEA R12, P3, R13, UR4, 0x1 ;  /* 0x000000040d0c7c11 */ /* 0x000fc4000f8608ff */
[----:B------:R-:W-:Y:S02]  /*0530*/  IADD3 R17, P6, PT, R9, R20, RZ ;  /* 0x0000001409117210 */ /* 0x000fe40007fde0ff */
[----:B------:R-:W-:Y:S02]  /*0540*/  LEA.HI.X.SX32 R24, R14, RZ, 0x1, P5 ;  /* 0x000000ff0e187211 */ /* 0x000fe400028f0eff */
[----:B------:R-:W-:Y:S02]  /*0550*/  LEA.HI.X R13, R13, UR5, R16, 0x1, P3 ;  /* 0x000000050d0d7c11 */ /* 0x000fe400098f0c10 */
[----:B------:R-:W-:Y:S02]  /*0560*/  LEA R14, P4, R15, UR4, 0x1 ;  /* 0x000000040f0e7c11 */ /* 0x000fe4000f8808ff */
[----:B------:R-:W-:Y:S01]  /*0570*/  LEA.HI.X.SX32 R22, R20, RZ, 0x1, P6 ;  /* 0x000000ff14167211 */ /* 0x000fe200030f0eff */
[----:B------:R-:W3:Y:S01]  /*0580*/  LDG.E.U16.CONSTANT R12, desc[UR6][R12.64] ;  /* 0x000000060c0c7981 */ /* 0x000ee2000c1e9500 */
[----:B------:R-:W-:-:S02]  /*0590*/  LEA R16, P3, R17, UR4, 0x1 ;  /* 0x0000000411107c11 */ /* 0x000fc4000f8608ff */
[----:B------:R-:W-:Y:S02]  /*05a0*/  LEA.HI.X R15, R15, UR5, R24, 0x1, P4 ;  /* 0x000000050f0f7c11 */ /* 0x000fe4000a0f0c18 */
[----:B------:R-:W-:-:S03]  /*05b0*/  LEA.HI.X R17, R17, UR5, R22, 0x1, P3 ;  /* 0x0000000511117c11 */ /* 0x000fc600098f0c16 */
        /* <DEDUP_REMOVED lines=11> */
.L_x_2013:
        /* <DEDUP_REMOVED lines=20> */
.L_x_2015:
[----:B------:R-:W-:-:S13]  /*07b0*/  ISETP.EQ.AND P3, PT, R18, RZ, PT ;  /* 0x000000ff1200720c */ /* 0x000fda0003f62270 */
[----:B------:R-:W-:Y:S05]  /*07c0*/  @!P1 BRA P3, `(.L_x_2010) ;  /* 0x0000000400789947 */ /* 0x000fea0001800000 */
.L_x_2012:
[----:B------:R-:W-:-:S04]  /*07d0*/  IADD3 R11, P1, PT, R9, R20, RZ ;  /* 0x00000014090b7210 */ /* 0x000fc80007f3e0ff */
[----:B------:R-:W-:Y:S02]  /*07e0*/  LEA.HI.X.SX32 R12, R20, RZ, 0x1, P1 ;  /* 0x000000ff140c7211 */ /* 0x000fe400008f0eff */
[----:B-1----:R-:W-:-:S04]  /*07f0*/  LEA R10, P1, R11, UR4, 0x1 ;  /* 0x000000040b0a7c11 */ /* 0x002fc8000f8208ff */
[----:B------:R-:W-:-:S05]  /*0800*/  LEA.HI.X R11, R11, UR5, R12, 0x1, P1 ;  /* 0x000000050b0b7c11 */ /* 0x000fca00088f0c0c */
[----:B------:R-:W2:Y:S01]  /*0810*/  LDG.E.U16.CONSTANT R10, desc[UR6][R10.64] ;  /* 0x000000060a0a7981 */ /* 0x000ea2000c1e9500 */
[----:B------:R-:W-:Y:S02]  /*0820*/  VIADD R18, R18, 0x1 ;  /* 0x0000000112127836 */ /* 0x000fe40000000000 */
[----:B------:R-:W-:-:S03]  /*0830*/  IMAD.IADD R20, R20, 0x1, R5 ;  /* 0x0000000114147824 */ /* 0x000fc600078e0205 */
[----:B------:R-:W-:Y:S01]  /*0840*/  ISETP.NE.AND P1, PT, R18, RZ, PT ;  /* 0x000000ff1200720c */ /* 0x000fe20003f25270 */
[----:B--2---:R0:W-:Y:S02]  /*0850*/  STS.U16 [R19], R10 ;  /* 0x0000000a13007388 */ /* 0x0041e40000000400 */
[----:B0-----:R-:W-:-:S10]  /*0860*/  VIADD R19, R19, 0x40 ;  /* 0x0000004013137836 */ /* 0x001fd40000000000 */
[----:B------:R-:W-:Y:S05]  /*0870*/  @P1 BRA `(.L_x_2012) ;  /* 0xfffffffc00d41947 */ /* 0x000fea000383ffff */
[----:B------:R-:W-:Y:S05]  /*0880*/  BRA `(.L_x_2010) ;  /* 0x0000000400487947 */ /* 0x000fea0003800000 */
.L_x_2011:
        /* <DEDUP_REMOVED lines=16> */
.L_x_2018:
[----:B-----5:R-:W-:Y:S01]  /*0990*/  IADD3 R13, P3, PT, R9, R20, RZ ;  /* 0x00000014090d7210 */ /* 0x020fe20007f7e0ff */
[----:B------:R-:W-:-:S03]  /*09a0*/  IMAD.IADD R14, R20, 0x1, R5 ;  /* 0x00000001140e7824 */ /* 0x000fc600078e0205 */
[----:B------:R-:W-:Y:S01]  /*09b0*/  LEA.HI.X.SX32 R20, R20, RZ, 0x1, P3 ;  /* 0x000000ff14147211 */ /* 0x000fe200018f0eff */
[--C-:B------:R-:W-:Y:S01]  /*09c0*/  IMAD.IADD R16, R14, 0x1, R5.reuse ;  /* 0x000000010e107824 */ /* 0x100fe200078e0205 */
[----:B-1----:R-:W-:Y:S02]  /*09d0*/  LEA R12, P3, R13, UR4, 0x1 ;  /* 0x000000040d0c7c11 */ /* 0x002fe4000f8608ff */
[----:B------:R-:W-:Y:S02]  /*09e0*/  IADD3 R15, P4, PT, R9, R14, RZ ;  /* 0x0000000e090f7210 */ /* 0x000fe40007f9e0ff */
[----:B------:R-:W-:Y:S01]  /*09f0*/  LEA.HI.X R13, R13, UR5, R20, 0x1, P3 ;  /* 0x000000050d0d7c11 */ /* 0x000fe200098f0c14 */
[----:B------:R-:W-:Y:S01]  /*0a00*/  IMAD.IADD R20, R16, 0x1, R5 ;  /* 0x0000000110147824 */ /* 0x000fe200078e0205 */
[----:B------:R-:W-:Y:S02]  /*0a10*/  LEA.HI.X.SX32 R18, R14, RZ, 0x1, P4 ;  /* 0x000000ff0e127211 */ /* 0x000fe400020f0eff */
[----:B------:R-:W-:-:S02]  /*0a20*/  IADD3 R17, P5, PT, R9, R16, RZ ;  /* 0x0000001009117210 */ /* 0x000fc40007fbe0ff */
[----:B------:R-:W-:Y:S01]  /*0a30*/  LEA R14, P3, R15, UR4, 0x1 ;  /* 0x000000040f0e7c11 */ /* 0x000fe2000f8608ff */
        /* <DEDUP_REMOVED lines=19> */
[----:B-1----:R-:W-:Y:S01]  /*0b70*/  VIADD R10, R10, 0x100 ;  /* 0x000001000a0a7836 */ /* 0x002fe20000000000 */
[----:B------:R-:W-:Y:S06]  /*0b80*/  @!P3 BRA `(.L_x_2018) ;  /* 0xfffffffc0080b947 */ /* 0x000fec000383ffff */
.L_x_2017:
        /* <DEDUP_REMOVED lines=20> */
[----:B-1----:R-:W-:-:S07]  /*0cd0*/  VIADD R10, R10, 0x80 ;  /* 0x000000800a0a7836 */ /* 0x002fce0000000000 */
.L_x_2019:
[----:B------:R-:W-:-:S13]  /*0ce0*/  ISETP.NE.OR P1, PT, R11, RZ, P1 ;  /* 0x000000ff0b00720c */ /* 0x000fda0000f25670 */
[----:B------:R-:W-:Y:S05]  /*0cf0*/  @!P1 BRA `(.L_x_2010) ;  /* 0x00000000002c9947 */ /* 0x000fea0003800000 */
.L_x_2016:
        /* <DEDUP_REMOVED lines=9> */
[----:B0-----:R-:W-:-:S10]  /*0d90*/  VIADD R10, R10, 0x40 ;  /* 0x000000400a0a7836 */ /* 0x001fd40000000000 */
[----:B------:R-:W-:Y:S05]  /*0da0*/  @P1 BRA `(.L_x_2016) ;  /* 0xfffffffc00d41947 */ /* 0x000fea000383ffff */
.L_x_2010:
[----:B0-----:R-:W-:Y:S05]  /*0db0*/  BSYNC.RECONVERGENT B0 ;  /* 0x0000000000007941 */ /* 0x001fea0003800200 */
.L_x_2009:
        /* <DEDUP_REMOVED lines=9> */
[----:B-----5:R-:W-:-:S03]  /*0e50*/  IMAD R9, R51, UR9, RZ ;  /* 0x0000000933097c24 */ /* 0x020fc6000f8e02ff */
[----:B------:R-:W-:Y:S01]  /*0e60*/  ISETP.GE.AND P1, PT, R4, RZ, PT ;  /* 0x000000ff0400720c */ /* 0x000fe20003f26270 */
[----:B------:R-:W-:-:S04]  /*0e70*/  IMAD R2, R9, 0x3, R2 ;  /* 0x0000000309027824 */ /* 0x000fc800078e0202 */
[----:B------:R-:W-:-:S08]  /*0e80*/  IMAD R2, R3, 0x4, R2 ;  /* 0x0000000403027824 */ /* 0x000fd000078e0202 */
[----:B------:R-:W-:Y:S05]  /*0e90*/  @P1 BRA `(.L_x_2021) ;  /* 0x00000000008c1947 */ /* 0x000fea0003800000 */
[----:B------:R-:W-:Y:S01]  /*0ea0*/  IMAD.MOV R9, RZ, RZ, -R4 ;  /* 0x000000ffff097224 */ /* 0x000fe200078e0a04 */
[----:B------:R-:W-:-:S04]  /*0eb0*/  PLOP3.LUT P1, PT, PT, PT, PT, 0x80, 0x8 ;  /* 0x000000000008781c */ /* 0x000fc80003f2f070 */
[----:B------:R-:W-:-:S13]  /*0ec0*/  ISETP.GT.AND P3, PT, R9, 0x3, PT ;  /* 0x000000030900780c */ /* 0x000fda0003f64270 */
[----:B------:R-:W-:Y:S05]  /*0ed0*/  @!P3 BRA `(.L_x_2022) ;  /* 0x000000000044b947 */ /* 0x000fea0003800000 */
[----:B------:R-:W0:Y:S01]  /*0ee0*/  LDC.64 R18, c[0x0][0x3a0] ;  /* 0x0000e800ff127b82 */ /* 0x000e220000000a00 */
[----:B------:R-:W-:-:S13]  /*0ef0*/  PLOP3.LUT P1, PT, PT, PT, PT, 0x8, 0x80 ;  /* 0x000000000080781c */ /* 0x000fda0003f2e170 */
.L_x_2023:
[C---:B------:R-:W-:Y:S02]  /*0f00*/  IMAD.IADD R12, R2.reuse, 0x1, R51 ;  /* 0x00000001020c7824 */ /* 0x040fe400078e0233 */
[----:B01----:R-:W-:-:S04]  /*0f10*/  IMAD.WIDE R10, R2, 0x2, R18 ;  /* 0x00000002020a7825 */ /* 0x003fc800078e0212 */
        /* <DEDUP_REMOVED lines=8> */
[----:B------:R-:W-:Y:S01]  /*0fa0*/  VIADD R4, R4, 0x4 ;  /* 0x0000000404047836 */ /* 0x000fe20000000000 */
[----:B------:R2:W-:Y:S01]  /*0fb0*/  STG.E.64 desc[UR6][R16.64], RZ ;  /* 0x000000ff10007986 */ /* 0x0005e2000c101b06 */
[----:B------:R-:W-:-:S03]  /*0fc0*/  IMAD.IADD R2, R9, 0x1, R51 ;  /* 0x0000000109027824 */ /* 0x000fc600078e0233 */
[----:B------:R-:W-:-:S13]  /*0fd0*/  ISETP.GE.AND P3, PT, R4, -0x3, PT ;  /* 0xfffffffd0400780c */ /* 0x000fda0003f66270 */
[----:B--2---:R-:W-:Y:S05]  /*0fe0*/  @!P3 BRA `(.L_x_2023) ;  /* 0xfffffffc00c4b947 */ /* 0x004fea000383ffff */
.L_x_2022:
[----:B------:R-:W-:-:S05]  /*0ff0*/  IMAD.MOV R9, RZ, RZ, -R4 ;  /* 0x000000ffff097224 */ /* 0x000fca00078e0a04 */
[----:B------:R-:W-:-:S13]  /*1000*/  ISETP.GT.AND P3, PT, R9, 0x1, PT ;  /* 0x000000010900780c */ /* 0x000fda0003f64270 */
[----:B------:R-:W-:Y:S05]  /*1010*/  @!P3 BRA `(.L_x_2024) ;  /* 0x000000000024b947 */ /* 0x000fea0003800000 */
[----:B-1----:R-:W0:Y:S01]  /*1020*/  LDC.64 R12, c[0x0][0x3a0] ;  /* 0x0000e800ff0c7b82 */ /* 0x002e220000000a00 */
[----:B------:R-:W-:Y:S01]  /*1030*/  IMAD.IADD R9, R2, 0x1, R51 ;  /* 0x0000000102097824 */ /* 0x000fe200078e0233 */
[----:B------:R-:W-:Y:S01]  /*1040*/  PLOP3.LUT P1, PT, PT, PT, PT, 0x8, 0x80 ;  /* 0x000000000080781c */ /* 0x000fe20003f2e170 */
[----:B------:R-:W-:Y:S02]  /*1050*/  VIADD R4, R4, 0x2 ;  /* 0x0000000204047836 */ /* 0x000fe40000000000 */
[----:B0-----:R-:W-:-:S04]  /*1060*/  IMAD.WIDE R10, R2, 0x2, R12 ;  /* 0x00000002020a7825 */ /* 0x001fc800078e020c */
[C---:B------:R-:W-:Y:S01]  /*1070*/  IMAD.WIDE R12, R9.reuse, 0x2, R12 ;  /* 0x00000002090c7825 */ /* 0x040fe200078e020c */
[----:B------:R0:W-:Y:S03]  /*1080*/  STG.E.64 desc[UR6][R10.64], RZ ;  /* 0x000000ff0a007986 */ /* 0x0001e6000c101b06 */
[----:B------:R-:W-:Y:S01]  /*1090*/  IMAD.IADD R2, R9, 0x1, R51 ;  /* 0x0000000109027824 */ /* 0x000fe200078e0233 */
[----:B------:R0:W-:Y:S06]  /*10a0*/  STG.E.64 desc[UR6][R12.64], RZ ;  /* 0x000000ff0c007986 */ /* 0x0001ec000c101b06 */
.L_x_2024:
[----:B------:R-:W-:-:S13]  /*10b0*/  ISETP.NE.OR P1, PT, R4, RZ, P1 ;  /* 0x000000ff0400720c */ /* 0x000fda0000f25670 */
[----:B------:R-:W-:Y:S05]  /*10c0*/  @!P1 BRA `(.L_x_2020) ;  /* 0x00000000001c9947 */ /* 0x000fea0003800000 */
.L_x_2021:
[----:B01----:R-:W0:Y:S02]  /*10d0*/  LDC.64 R10, c[0x0][0x3a0] ;  /* 0x0000e800ff0a7b82 */ /* 0x003e240000000a00 */
.L_x_2025:
[----:B0-----:R-:W-:-:S04]  /*10e0*/  IMAD.WIDE R12, R2, 0x2, R10 ;  /* 0x00000002020c7825 */ /* 0x001fc800078e020a */
[----:B------:R-:W-:Y:S01]  /*10f0*/  VIADD R4, R4, 0x1 ;  /* 0x0000000104047836 */ /* 0x000fe20000000000 */
[----:B------:R2:W-:Y:S01]  /*1100*/  STG.E.64 desc[UR6][R12.64], RZ ;  /* 0x000000ff0c007986 */ /* 0x0005e2000c101b06 */
[----:B------:R-:W-:-:S03]  /*1110*/  IMAD.IADD R2, R2, 0x1, R51 ;  /* 0x0000000102027824 */ /* 0x000fc600078e0233 */
[----:B------:R-:W-:-:S13]  /*1120*/  ISETP.NE.AND P1, PT, R4, RZ, PT ;  /* 0x000000ff0400720c */ /* 0x000fda0003f25270 */
[----:B--2---:R-:W-:Y:S05]  /*1130*/  @P1 BRA `(.L_x_2025) ;  /* 0xfffffffc00e81947 */ /* 0x004fea000383ffff */
.L_x_2020:
[----:B------:R-:W2:Y:S01]  /*1140*/  LDCU UR5, c[0x0][0x3c8] ;  /* 0x00007900ff0577ac */ /* 0x000ea20008000800 */
[----:B------:R-:W-:Y:S01]  /*1150*/  BAR.SYNC.DEFER_BLOCKING 0x0 ;  /* 0x0000000000007b1d */ /* 0x000fe20000010000 */
[----:B------:R-:W-:-:S05]  /*1160*/  ISETP.GE.AND P1, PT, R6, R5, PT ;  /* 0x000000050600720c */ /* 0x000fca0003f26270 */
[----:B------:R-:W3:Y:S01]  /*1170*/  LDCU UR9, c[0x0][0x3cc] ;  /* 0x00007980ff0977ac */ /* 0x000ee20008000800 */
[----:B------:R-:W4:Y:S01]  /*1180*/  LDCU UR10, c[0x0][0x3d0] ;  /* 0x00007a00ff0a77ac */ /* 0x000f220008000800 */
[----:B------:R-:W0:Y:S01]  /*1190*/  LDCU UR11, c[0x0][0x3d4] ;  /* 0x00007a80ff0b77ac */ /* 0x000e220008000800 */
[----:B--2--5:R-:W-:Y:S01]  /*11a0*/  VIMNMX R9, PT, PT, R6, UR5, PT ;  /* 0x0000000506097c48 */ /* 0x024fe2000bfe0100 */
[----:B------:R-:W2:Y:S04]  /*11b0*/  LDCU UR12, c[0x0][0x3d8] ;  /* 0x00007b00ff0c77ac */ /* 0x000ea80008000800 */
[----:B------:R-:W-:Y:S05]  /*11c0*/  @P1 BRA `(.L_x_2026) ;  /* 0x0000000000d41947 */ /* 0x000fea0003800000 */
[----:B01----:R-:W0:Y:S01]  /*11d0*/  LDC.64 R10, c[0x0][0x3b8] ;  /* 0x0000ee00ff0a7b82 */ /* 0x003e220000000a00 */
[----:B------:R-:W-:-:S04]  /*11e0*/  IMAD.SHL.U32 R13, R0, 0x40, RZ ;  /* 0x00000040000d7824 */ /* 0x000fc800078e00ff */
[----:B0-----:R-:W-:-:S06]  /*11f0*/  IMAD.WIDE.U32 R12, R13, 0x2, R10 ;  /* 0x000000020d0c7825 */ /* 0x001fcc00078e000a */
[----:B------:R0:W5:Y:S01]  /*1200*/  LDG.E.U16.CONSTANT R12, desc[UR6][R12.64] ;  /* 0x000000060c0c7981 */ /* 0x000162000c1e9500 */
[----:B------:R-:W-:Y:S01]  /*1210*/  SHF.R.S32.HI R15, RZ, 0x1f, R52 ;  /* 0x0000001fff0f7819 */ /* 0x000fe20000011434 */
[----:B------:R-:W-:Y:S01]  /*1220*/  IMAD.SHL.U32 R3, R3, 0x10, RZ ;  /* 0x0000001003037824 */ /* 0x000fe200078e00ff */
[----:B------:R-:W-:Y:S01]  /*1230*/  UMOV UR4, URZ ;  /* 0x000000ff00047c82 */ /* 0x000fe20008000000 */
[----:B------:R-:W-:Y:S01]  /*1240*/  IMAD.MOV.U32 R21, RZ, RZ, R6 ;  /* 0x000000ffff157224 */ /* 0x000fe200078e0006 */
[----:B------:R-:W-:Y:S02]  /*1250*/  LEA.HI R15, R15, R52, RZ, 0x3 ;  /* 0x000000340f0f7211 */ /* 0x000fe400078f18ff */
[----:B------:R-:W-:Y:S02]  /*1260*/  LOP3.LUT R18, R3, 0x10, RZ, 0xc0, !PT ;  /* 0x0000001003127812 */ /* 0x000fe400078ec0ff */
[----:B------:R-:W-:-:S07]  /*1270*/  SHF.R.S32.HI R19, RZ, 0x3, R15 ;  /* 0x00000003ff137819 */ /* 0x000fce000001140f */
.L_x_2027:
[----:B------:R-:W1:Y:S01]  /*1280*/  LDC.64 R2, c[0x0][0x390] ;  /* 0x0000e400ff027b82 */ /* 0x000e620000000a00 */
[----:B-----5:R-:W-:-:S04]  /*1290*/  VIADD R0, R12, UR4 ;  /* 0x000000040c007c36 */ /* 0x020fc80008000000 */
[----:B------:R-:W-:-:S03]  /*12a0*/  IMAD R4, R0, R51, RZ ;  /* 0x0000003300047224 */ /* 0x000fc600078e02ff */
[----:B------:R-:W2:Y:S02]  /*12b0*/  LDC.64 R14, c[0x0][0x398] ;  /* 0x0000e600ff0e7b82 */ /* 0x000ea40000000a00 */
[----:B0-----:R-:W-:-:S04]  /*12c0*/  SHF.R.S32.HI R13, RZ, 0x1f, R4 ;  /* 0x0000001fff0d7819 */ /* 0x001fc80000011404 */
[----:B------:R-:W-:-:S04]  /*12d0*/  LEA.HI R4, R13, R4, RZ, 0x3 ;  /* 0x000000040d047211 */ /* 0x000fc800078f18ff */
[----:B------:R-:W-:-:S05]  /*12e0*/  LEA.HI.SX32 R13, R4, R19, 0x1d ;  /* 0x00000013040d7211 */ /* 0x000fca00078feaff */
[----:B-1----:R-:W-:-:S06]  /*12f0*/  IMAD.WIDE R2, R13, 0x4, R2 ;  /* 0x000000040d027825 */ /* 0x002fcc00078e0202 */
[----:B------:R-:W3:Y:S01]  /*1300*/  LDG.E.CONSTANT R3, desc[UR6][R2.64] ;  /* 0x0000000602037981 */ /* 0x000ee2000c1e9900 */
[----:B------:R-:W-:-:S04]  /*1310*/  IMAD.SHL.U32 R17, R21, 0x2, RZ ;  /* 0x0000000215117824 */ /* 0x000fc800078e00ff */
[----:B------:R-:W-:-:S05]  /*1320*/  IMAD.WIDE.U32 R16, R17, 0x2, R10 ;  /* 0x0000000211107825 */ /* 0x000fca00078e000a */
[----:B------:R-:W4:Y:S01]  /*1330*/  LDG.E.U16.CONSTANT R20, desc[UR6][R16.64+0x2] ;  /* 0x0000020610147981 */ /* 0x000f22000c1e9500 */
[----:B--2---:R-:W-:-:S06]  /*1340*/  IMAD.WIDE.U32 R14, R0, 0x2, R14 ;  /* 0x00000002000e7825 */ /* 0x004fcc00078e000e */
[----:B------:R0:W2:Y:S01]  /*1350*/  LDG.E.U16.CONSTANT R14, desc[UR6][R14.64] ;  /* 0x000000060e0e7981 */ /* 0x0000a2000c1e9500 */
[----:B------:R-:W-:Y:S01]  /*1360*/  UIADD3 UR4, UPT, UPT, UR4, 0x1, URZ ;  /* 0x0000000104047890 */ /* 0x000fe2000fffe0ff */
[----:B---3--:R-:W-:-:S04]  /*1370*/  SHF.R.U32.HI R0, RZ, R18, R3 ;  /* 0x00000012ff007219 */ /* 0x008fc80000011603 */
[--C-:B------:R-:W-:Y:S02]  /*1380*/  SHF.R.U32.HI R2, RZ, 0x8, R0.reuse ;  /* 0x00000008ff027819 */ /* 0x100fe40000011600 */
[----:B------:R-:W-:Y:S02]  /*1390*/  LOP3.LUT R4, R0, 0xf, RZ, 0xc0, !PT ;  /* 0x0000000f00047812 */ /* 0x000fe400078ec0ff */
[----:B------:R-:W-:Y:S02]  /*13a0*/  SHF.R.U32.HI R13, RZ, 0x4, R0 ;  /* 0x00000004ff0d7819 */ /* 0x000fe40000011600 */
[----:B------:R-:W-:Y:S01]  /*13b0*/  LOP3.LUT R2, R2, 0xf, RZ, 0xc0, !PT ;  /* 0x0000000f02027812 */ /* 0x000fe200078ec0ff */
[----:B------:R-:W-:Y:S01]  /*13c0*/  IMAD R23, R4, R4, R4 ;  /* 0x0000000404177224 */ /* 0x000fe200078e0204 */
[----:B------:R-:W-:Y:S01]  /*13d0*/  SHF.R.U32.HI R0, RZ, 0xc, R0 ;  /* 0x0000000cff007819 */ /* 0x000fe20000011600 */
[----:B----4-:R-:W-:Y:S01]  /*13e0*/  IMAD.IADD R21, R20, 0x1, R21 ;  /* 0x0000000114157824 */ /* 0x010fe200078e0215 */
[----:B------:R-:W-:Y:S01]  /*13f0*/  LOP3.LUT R13, R13, 0xf, RZ, 0xc0, !PT ;  /* 0x0000000f0d0d7812 */ /* 0x000fe200078ec0ff */
[----:B------:R-:W-:Y:S01]  /*1400*/  IMAD R3, R2, R2, R2 ;  /* 0x0000000202037224 */ /* 0x000fe200078e0202 */
[----:B------:R-:W-:-:S02]  /*1410*/  LOP3.LUT R0, R0, 0xf, RZ, 0xc0, !PT ;  /* 0x0000000f00007812 */ /* 0x000fc400078ec0ff */
[----:B------:R-:W-:Y:S01]  /*1420*/  IADD3 R23, PT, PT, R4, 0x1, R23 ;  /* 0x0000000104177810 */ /* 0x000fe20007ffe017 */
[----:B------:R-:W-:Y:S01]  /*1430*/  IMAD R4, R13, R13, R13 ;  /* 0x0000000d0d047224 */ /* 0x000fe200078e020d */
[----:B0-----:R-:W-:Y:S01]  /*1440*/  IADD3 R15, PT, PT, R2, 0x1, R3 ;  /* 0x00000001020f7810 */ /* 0x001fe20007ffe003 */
[C---:B------:R-:W-:Y:S01]  /*1450*/  IMAD R3, R0.reuse, R0, R0 ;  /* 0x0000000000037224 */ /* 0x040fe200078e0200 */
[----:B------:R-:W-:Y:S02]  /*1460*/  ISETP.GE.AND P1, PT, R21, R8, PT ;  /* 0x000000081500720c */ /* 0x000fe40003f26270 */
[----:B------:R-:W-:Y:S01]  /*1470*/  IADD3 R13, PT, PT, R13, 0x1, R4 ;  /* 0x000000010d0d7810 */ /* 0x000fe20007ffe004 */
[----:B------:R-:W2:Y:S01]  /*1480*/  I2F.F16 R23, R23 ;  /* 0x0000001700177306 */ /* 0x000ea20000200c00 */
[----:B------:R-:W-:-:S07]  /*1490*/  IADD3 R16, PT, PT, R0, 0x1, R3 ;  /* 0x0000000100107810 */ /* 0x000fce0007ffe003 */
[----:B------:R-:W0:Y:S01]  /*14a0*/  I2F.F16 R13, R13 ;  /* 0x0000000d000d7306 */ /* 0x000e220000200c00 */
[----:B--2---:R-:W-:-:S07]  /*14b0*/  HMUL2 R4, R23.H0_H0, R14.H0_H0 ;  /* 0x2000000e17047232 */ /* 0x004fce0000000800 */
[----:B------:R-:W1:Y:S01]  /*14c0*/  I2F.F16 R15, R15 ;  /* 0x0000000f000f7306 */ /* 0x000e620000200c00 */
[----:B0-----:R-:W-:-:S07]  /*14d0*/  HMUL2 R3, R13.H0_H0, R14.H0_H0 ;  /* 0x2000000e0d037232 */ /* 0x001fce0000000800 */
[----:B------:R-:W0:Y:S01]  /*14e0*/  I2F.F16 R17, R16 ;  /* 0x0000001000117306 */ /* 0x000e220000200c00 */
[-C--:B-1----:R-:W-:Y:S02]  /*14f0*/  HMUL2 R2, R15.H0_H0, R14.reuse.H0_H0 ;  /* 0x2000000e0f027232 */ /* 0x082fe40000000800 */
[----:B0-----:R-:W-:Y:S01]  /*1500*/  HMUL2 R0, R17.H0_H0, R14.H0_H0 ;  /* 0x2000000e11007232 */ /* 0x001fe20000000800 */
[----:B------:R-:W-:Y:S06]  /*1510*/  @!P1 BRA `(.L_x_2027) ;  /* 0xfffffffc00589947 */ /* 0x000fec000383ffff */
.L_x_2026:
[C---:B------:R-:W-:Y:S02]  /*1520*/  ISETP.GT.AND P1, PT, R6.reuse, UR5, PT ;  /* 0x0000000506007c0c */ /* 0x040fe4000bf24270 */
[----:B01----:R-:W-:Y:S02]  /*1530*/  CS2R R10, SRZ ;  /* 0x00000000000a7805 */ /* 0x003fe4000001ff00 */
[----:B------:R-:W-:Y:S01]  /*1540*/  SHF.R.S32.HI R8, RZ, 0x1f, R9 ;  /* 0x0000001fff087819 */ /* 0x000fe20000011409 */
[----:B------:R-:W-:Y:S01]  /*1550*/  IMAD.MOV.U32 R13, RZ, RZ, RZ ;  /* 0x000000ffff0d7224 */ /* 0x000fe200078e00ff */
[----:B---3--:R-:W-:Y:S01]  /*1560*/  ISETP.GT.AND P3, PT, R6, UR9, PT ;  /* 0x0000000906007c0c */ /* 0x008fe2000bf64270 */
[----:B------:R-:W-:Y:S01]  /*1570*/  IMAD.MOV.U32 R14, RZ, RZ, RZ ;  /* 0x000000ffff0e7224 */ /* 0x000fe200078e00ff */
        /* <DEDUP_REMOVED lines=14> */
.L_x_2028:
        /* <DEDUP_REMOVED lines=8> */
.L_x_2029:
        /* <DEDUP_REMOVED lines=8> */
.L_x_2030:
        /* <DEDUP_REMOVED lines=8> */
.L_x_2031:
        /* <DEDUP_REMOVED lines=8> */
.L_x_2032:
[----:B------:R-:W-:Y:S01]  /*1860*/  IMAD R8, R15, 0x8, R8 ;  /* 0x000000080f087824 */ /* 0x000fe200078e0208 */
[----:B------:R-:W0:Y:S01]  /*1870*/  LDCU.64 UR4, c[0x0][0x388] ;  /* 0x00007100ff0477ac */ /* 0x000e220008000a00 */
[----:B------:R-:W-:Y:S02]  /*1880*/  VIMNMX R5, PT, PT, R5, UR9, PT ;  /* 0x0000000905057c48 */ /* 0x000fe4000bfe0100 */
[----:B------:R-:W-:Y:S02]  /*1890*/  PRMT R50, RZ, 0x5410, RZ ;  /* 0x00005410ff327816 */ /* 0x000fe400000000ff */
[----:B------:R-:W-:Y:S02]  /*18a0*/  IADD3 R8, PT, PT, R11, R8, R10 ;  /* 0x000000080b087210 */ /* 0x000fe40007ffe00a */
[----:B------:R-:W-:Y:S02]  /*18b0*/  PRMT R49, RZ, 0x5410, RZ ;  /* 0x00005410ff317816 */ /* 0x000fe400000000ff */
[----:B------:R-:W-:-:S02]  /*18c0*/  IADD3 R8, PT, PT, R14, R8, R13 ;  /* 0x000000080e087210 */ /* 0x000fc40007ffe00d */
[----:B------:R-:W-:Y:S02]  /*18d0*/  PRMT R48, RZ, 0x5410, RZ ;  /* 0x00005410ff307816 */ /* 0x000fe400000000ff */
[----:B------:R-:W-:Y:S01]  /*18e0*/  PRMT R47, RZ, 0x5410, RZ ;  /* 0x00005410ff2f7816 */ /* 0x000fe200000000ff */
[----:B------:R-:W-:Y:S01]  /*18f0*/  IMAD R9, R8, R51, RZ ;  /* 0x0000003308097224 */ /* 0x000fe200078e02ff */
[----:B------:R-:W-:Y:S02]  /*1900*/  SHF.R.S32.HI R8, RZ, 0x1f, R52 ;  /* 0x0000001fff087819 */ /* 0x000fe40000011434 */
[----:B------:R-:W-:Y:S02]  /*1910*/  PRMT R46, RZ, 0x5410, RZ ;  /* 0x00005410ff2e7816 */ /* 0x000fe400000000ff */
[----:B------:R-:W-:-:S04]  /*1920*/  IADD3 R10, P1, PT, R52, R9, RZ ;  /* 0x00000009340a7210 */ /* 0x000fc80007f3e0ff */
[----:B------:R-:W-:Y:S02]  /*1930*/  LEA.HI.X.SX32 R9, R9, R8, 0x1, P1 ;  /* 0x0000000809097211 */ /* 0x000fe400008f0eff */
[----:B------:R-:W-:Y:S02]  /*1940*/  ISETP.GT.AND P1, PT, R5, R6, PT ;  /* 0x000000060500720c */ /* 0x000fe40003f24270 */
[C---:B0-----:R-:W-:Y:S02]  /*1950*/  LEA R24, P3, R10.reuse, UR4, 0x2 ;  /* 0x000000040a187c11 */ /* 0x041fe4000f8610ff */
[----:B------:R-:W-:Y:S02]  /*1960*/  PRMT R5, RZ, 0x5410, RZ ;  /* 0x00005410ff057816 */ /* 0x000fe400000000ff */
[----:B------:R-:W-:-:S07]  /*1970*/  LEA.HI.X R25, R10, UR5, R9, 0x2, P3 ;  /* 0x000000050a197c11 */ /* 0x000fce00098f1409 */
[----:B------:R-:W-:Y:S05]  /*1980*/  @!P1 BRA `(.L_x_2033) ;  /* 0x0000002400209947 */ /* 0x000fea0003800000 */
[C---:B------:R-:W-:Y:S01]  /*1990*/  IMAD.WIDE R8, R51.reuse, 0x4, R24 ;  /* 0x0000000433087825 */ /* 0x040fe200078e0218 */
[----:B------:R-:W2:Y:S03]  /*19a0*/  LDG.E.128.CONSTANT R16, desc[UR6][R24.64] ;  /* 0x0000000618107981 */ /* 0x000ea6000c1e9d00 */
[----:B------:R-:W-:Y:S02]  /*19b0*/  IMAD.WIDE R56, R51, 0x4, R8 ;  /* 0x0000000433387825 */ /* 0x000fe400078e0208 */
[----:B------:R-:W3:Y:S04]  /*19c0*/  LDG.E.128.CONSTANT R8, desc[UR6][R8.64] ;  /* 0x0000000608087981 */ /* 0x000ee8000c1e9d00 */
[----:B------:R-:W4:Y:S01]  /*19d0*/  LDG.E.128.CONSTANT R12, desc[UR6][R56.64] ;  /* 0x00000006380c7981 */ /* 0x000f22000c1e9d00 */
[----:B------:R-:W-:-:S02]  /*19e0*/  ISETP.NE.AND P4, PT, R7, RZ, PT ;  /* 0x000000ff0700720c */ /* 0x000fc40003f85270 */
[----:B------:R-:W-:Y:S02]  /*19f0*/  PRMT R46, RZ, 0x5410, RZ ;  /* 0x00005410ff2e7816 */ /* 0x000fe400000000ff */
[----:B--2---:R-:W-:Y:S02]  /*1a00*/  SHF.R.U32.HI R30, RZ, 0xc, R17 ;  /* 0x0000000cff1e7819 */ /* 0x004fe40000011611 */
        /* <DEDUP_REMOVED lines=9> */
[----:B----4-:R-:W-:-:S02]  /*1aa0*/  SHF.R.U32.HI R19, RZ, 0x8, R12 ;  /* 0x00000008ff137819 */ /* 0x010fc4000001160c */
        /* <DEDUP_REMOVED lines=12> */
[----:B------:R-:W-:Y:S02]  /*1b70*/  LOP3.LUT R13, R13, 0x300030, R12, 0xf8, !PT ;  /* 0x003000300d0d7812 */ /* 0x000fe400078ef80c */
[----:B------:R-:W-:Y:S02]  /*1b80*/  LOP3.LUT R12, R31, 0x300030, R32, 0xf8, !PT ;  /* 0x003000301f0c7812 */ /* 0x000fe400078ef820 */
[----:B------:R-:W-:Y:S02]  /*1b90*/  LOP3.LUT R35, R30, 0x300030, R35, 0xf8, !PT ;  /* 0x003000301e237812 */ /* 0x000fe400078ef823 */
[----:B---3--:R-:W-:Y:S02]  /*1ba0*/  LOP3.LUT R32, R11, 0x3f003f, RZ, 0xc0, !PT ;  /* 0x003f003f0b207812 */ /* 0x008fe400078ec0ff */
[----:B------:R-:W-:Y:S02]  /*1bb0*/  SHF.R.U32.HI R30, RZ, 0x6, R11 ;  /* 0x00000006ff1e7819 */ /* 0x000fe4000001160b */
[----:B------:R-:W-:-:S02]  /*1bc0*/  LOP3.LUT R22, R17, 0x3f003f, RZ, 0xc0, !PT ;  /* 0x003f003f11167812 */ /* 0x000fc400078ec0ff */
[----:B------:R-:W-:Y:S02]  /*1bd0*/  SHF.R.U32.HI R20, RZ, 0x6, R17 ;  /* 0x00000006ff147819 */ /* 0x000fe40000011611 */
[----:B------:R-:W-:Y:S02]  /*1be0*/  SHF.R.U32.HI R11, RZ, 0xc, R11 ;  /* 0x0000000cff0b7819 */ /* 0x000fe4000001160b */
[----:B------:R-:W-:Y:S02]  /*1bf0*/  LOP3.LUT R24, R14, 0x3f003f, RZ, 0xc0, !PT ;  /* 0x003f003f0e187812 */ /* 0x000fe400078ec0ff */
[--C-:B------:R-:W-:Y:S02]  /*1c00*/  SHF.R.U32.HI R17, RZ, 0x6, R14.reuse ;  /* 0x00000006ff117819 */ /* 0x100fe4000001160e */
[----:B------:R-:W-:Y:S02]  /*1c10*/  SHF.R.U32.HI R39, RZ, 0xa, R14 ;  /* 0x0000000aff277819 */ /* 0x000fe4000001160e */
[----:B------:R-:W-:-:S02]  /*1c20*/  LOP3.LUT R14, R5, 0xf000f, RZ, 0xc0, !PT ;  /* 0x000f000f050e7812 */ /* 0x000fc400078ec0ff */
[----:B------:R-:W-:Y:S02]  /*1c30*/  LOP3.LUT R25, R15, 0x3f003f, RZ, 0xc0, !PT ;  /* 0x003f003f0f197812 */ /* 0x000fe400078ec0ff */
[--C-:B------:R-:W-:Y:S02]  /*1c40*/  SHF.R.U32.HI R6, RZ, 0x6, R15.reuse ;  /* 0x00000006ff067819 */ /* 0x100fe4000001160f */
[----:B------:R-:W-:Y:S02]  /*1c50*/  SHF.R.U32.HI R40, RZ, 0xa, R15 ;  /* 0x0000000aff287819 */ /* 0x000fe4000001160f */
[----:B------:R-:W-:Y:S02]  /*1c60*/  LOP3.LUT R43, R8, 0x3f003f, RZ, 0xc0, !PT ;  /* 0x003f003f082b7812 */ /* 0x000fe400078ec0ff */
[--C-:B------:R-:W-:Y:S02]  /*1c70*/  SHF.R.U32.HI R33, RZ, 0x6, R8.reuse ;  /* 0x00000006ff217819 */ /* 0x100fe40000011608 */
[----:B------:R-:W-:-:S02]  /*1c80*/  SHF.R.U32.HI R5, RZ, 0xc, R8 ;  /* 0x0000000cff057819 */ /* 0x000fc40000011608 */
[----:B------:R-:W-:Y:S02]  /*1c90*/  LOP3.LUT R8, R9, 0x3f003f, RZ, 0xc0, !PT ;  /* 0x003f003f09087812 */ /* 0x000fe400078ec0ff */
[--C-:B------:R-:W-:Y:S02]  /*1ca0*/  SHF.R.U32.HI R15, RZ, 0x6, R9.reuse ;  /* 0x00000006ff0f7819 */ /* 0x100fe40000011609 */
[----:B------:R-:W-:Y:S02]  /*1cb0*/  LOP3.LUT R11, R11, 0xf000f, RZ, 0xc0, !PT ;  /* 0x000f000f0b0b7812 */ /* 0x000fe400078ec0ff */
[----:B------:R-:W-:Y:S02]  /*1cc0*/  SHF.R.U32.HI R9, RZ, 0xc, R9 ;  /* 0x0000000cff097819 */ /* 0x000fe40000011609 */
[----:B------:R-:W-:Y:S02]  /*1cd0*/  SHF.R.U32.HI R34, RZ, 0xc, R10 ;  /* 0x0000000cff227819 */ /* 0x000fe4000001160a */
[----:B------:R-:W-:-:S02]  /*1ce0*/  LOP3.LUT R14, R14, 0x300030, R19, 0xf8, !PT ;  /* 0x003000300e0e7812 */ /* 0x000fc400078ef813 */
[----:B------:R-:W-:Y:S02]  /*1cf0*/  LOP3.LUT R31, R10, 0x3f003f, RZ, 0xc0, !PT ;  /* 0x003f003f0a1f7812 */ /* 0x000fe400078ec0ff */
[----:B------:R-:W-:Y:S02]  /*1d00*/  SHF.R.U32.HI R19, RZ, 0x6, R10 ;  /* 0x00000006ff137819 */ /* 0x000fe4000001160a */
[----:B------:R-:W-:Y:S02]  /*1d10*/  LOP3.LUT R40, R11, 0x300030, R40, 0xf8, !PT ;  /* 0x003000300b287812 */ /* 0x000fe400078ef828 */
        /* <DEDUP_REMOVED lines=131> */
.L_x_2034:
[----:B------:R-:W-:Y:S01]  /*2550*/  PRMT R50, RZ, 0x5410, RZ ;  /* 0x00005410ff327816 */ /* 0x000fe200000000ff */
[----:B------:R-:W-:Y:S01]  /*2560*/  IMAD.WIDE R56, R51, 0x4, R56 ;  /* 0x0000000433387825 */ /* 0x000fe200078e0238 */
        /* <DEDUP_REMOVED lines=8> */
[----:B------:R-:W-:-:S09]  /*25f0*/  PRMT R47, RZ, 0x5410, RZ ;  /* 0x00005410ff2f7816 */ /* 0x000fd200000000ff */
[----:B------:R-:W-:Y:S05]  /*2600*/  @!P3 BRA `(.L_x_2036) ;  /* 0x0000000000bcb947 */ /* 0x000fea0003800000 */
        /* <DEDUP_REMOVED lines=47> */
.L_x_2036:
[----:B------:R-:W-:Y:S02]  /*2900*/  PRMT R50, RZ, 0x5410, RZ ;  /* 0x00005410ff327816 */ /* 0x000fe400000000ff */
[----:B------:R-:W-:Y:S01]  /*2910*/  PRMT R49, RZ, 0x5410, RZ ;  /* 0x00005410ff317816 */ /* 0x000fe200000000ff */
[----:B------:R-:W-:Y:S06]  /*2920*/  @P1 BRA `(.L_x_2035) ;  /* 0x0000000000c41947 */ /* 0x000fec0003800000 */
[----:B------:R-:W0:Y:S01]  /*2930*/  S2UR UR5, SR_CgaCtaId ;  /* 0x00000000000579c3 */ /* 0x000e220000008800 */
[----:B------:R-:W-:Y:S01]  /*2940*/  UMOV UR4, 0x400 ;  /* 0x0000040000047882 */ /* 0x000fe20000000000 */
[----:B------:R-:W-:Y:S01]  /*2950*/  IMAD.MOV.U32 R49, RZ, RZ, R21 ;  /* 0x000000ffff317224 */ /* 0x000fe200078e0015 */
[----:B------:R-:W-:Y:S01]  /*2960*/  PRMT R4, R4, 0x5410, R3 ;  /* 0x0000541004047816 */ /* 0x000fe20000000003 */
[----:B------:R-:W-:Y:S01]  /*2970*/  IMAD.MOV.U32 R55, RZ, RZ, R20 ;  /* 0x000000ffff377224 */ /* 0x000fe200078e0014 */
        /* <DEDUP_REMOVED lines=44> */
.L_x_2035:
[C---:B------:R-:W-:Y:S01]  /*2c40*/  IMAD.WIDE R16, R51.reuse, 0x4, R56 ;  /* 0x0000000433107825 */ /* 0x040fe200078e0238 */
[----:B------:R-:W2:Y:S03]  /*2c50*/  LDG.E.128.CONSTANT R8, desc[UR6][R56.64] ;  /* 0x0000000638087981 */ /* 0x000ea6000c1e9d00 */
[----:B------:R-:W-:Y:S02]  /*2c60*/  IMAD.WIDE R12, R51, 0x4, R16 ;  /* 0x00000004330c7825 */ /* 0x000fe400078e0210 */
[----:B------:R-:W3:Y:S04]  /*2c70*/  LDG.E.128.CONSTANT R16, desc[UR6][R16.64] ;  /* 0x0000000610107981 */ /* 0x000ee8000c1e9d00 */
[----:B------:R-:W4:Y:S01]  /*2c80*/  LDG.E.128.CONSTANT R12, desc[UR6][R12.64] ;  /* 0x000000060c0c7981 */ /* 0x000f22000c1e9d00 */
[----:B--2---:R-:W-:-:S02]  /*2c90*/  SHF.R.U32.HI R31, RZ, 0xc, R11 ;  /* 0x0000000cff1f7819 */ /* 0x004fc4000001160b */
[----:B------:R-:W-:Y:S02]  /*2ca0*/  SHF.R.U32.HI R20, RZ, 0xc, R8 ;  /* 0x0000000cff147819 */ /* 0x000fe40000011608 */
[----:B------:R-:W-:Y:S02]  /*2cb0*/  SHF.R.U32.HI R23, RZ, 0xc, R9 ;  /* 0x0000000cff177819 */ /* 0x000fe40000011609 */
[----:B------:R-:W-:Y:S02]  /*2cc0*/  SHF.R.U32.HI R25, RZ, 0xc, R10 ;  /* 0x0000000cff197819 */ /* 0x000fe4000001160a */
[----:B------:R-:W-:Y:S02]  /*2cd0*/  LOP3.LUT R22, R8, 0x3f003f, RZ, 0xc0, !PT ;  /* 0x003f003f08167812 */ /* 0x000fe400078ec0ff */
[----:B------:R-:W-:Y:S02]  /*2ce0*/  SHF.R.U32.HI R6, RZ, 0x6, R8 ;  /* 0x00000006ff067819 */ /* 0x000fe40000011608 */
[----:B----4-:R-:W-:-:S02]  /*2cf0*/  SHF.R.U32.HI R40, RZ, 0x8, R15 ;  /* 0x00000008ff287819 */ /* 0x010fc4000001160f */
[----:B------:R-:W-:Y:S02]  /*2d00*/  LOP3.LUT R31, R31, 0xf000f, RZ, 0xc0, !PT ;  /* 0x000f000f1f1f7812 */ /* 0x000fe400078ec0ff */
[----:B------:R-:W-:Y:S02]  /*2d10*/  LOP3.LUT R8, R9, 0x3f003f, RZ, 0xc0, !PT ;  /* 0x003f003f09087812 */ /* 0x000fe400078ec0ff */
[----:B------:R-:W-:Y:S02]  /*2d20*/  SHF.R.U32.HI R7, RZ, 0x6, R9 ;  /* 0x00000006ff077819 */ /* 0x000fe40000011609 */
[----:B------:R-:W-:Y:S02]  /*2d30*/  LOP3.LUT R30, R10, 0x3f003f, RZ, 0xc0, !PT ;  /* 0x003f003f0a1e7812 */ /* 0x000fe400078ec0ff */
[----:B------:R-:W-:Y:S02]  /*2d40*/  SHF.R.U32.HI R24, RZ, 0x6, R10 ;  /* 0x00000006ff187819 */ /* 0x000fe4000001160a */
[----:B------:R-:W-:-:S02]  /*2d50*/  LOP3.LUT R34, R11, 0x3f003f, RZ, 0xc0, !PT ;  /* 0x003f003f0b227812 */ /* 0x000fc400078ec0ff */
[----:B------:R-:W-:Y:S02]  /*2d60*/  SHF.R.U32.HI R33, RZ, 0x6, R11 ;  /* 0x00000006ff217819 */ /* 0x000fe4000001160b */
        /* <DEDUP_REMOVED lines=13> */
[----:B---3--:R-:W-:Y:S02]  /*2e40*/  LOP3.LUT R14, R16, 0x3f003f, RZ, 0xc0, !PT ;  /* 0x003f003f100e7812 */ /* 0x008fe400078ec0ff */
[--C-:B------:R-:W-:Y:S02]  /*2e50*/  SHF.R.U32.HI R15, RZ, 0x6, R16.reuse ;  /* 0x00000006ff0f7819 */ /* 0x100fe40000011610 */
[----:B------:R-:W-:Y:S02]  /*2e60*/  SHF.R.U32.HI R16, RZ, 0xc, R16 ;  /* 0x0000000cff107819 */ /* 0x000fe40000011610 */
[----:B------:R-:W-:-:S02]  /*2e70*/  LOP3.LUT R35, R17, 0x3f003f, RZ, 0xc0, !PT ;  /* 0x003f003f11237812 */ /* 0x000fc400078ec0ff */
[----:B------:R-:W-:Y:S02]  /*2e80*/  SHF.R.U32.HI R31, RZ, 0x6, R17 ;  /* 0x00000006ff1f7819 */ /* 0x000fe40000011611 */
[----:B------:R-:W-:Y:S02]  /*2e90*/  LOP3.LUT R20, R20, 0x300030, R9, 0xf8, !PT ;  /* 0x0030003014147812 */ /* 0x000fe400078ef809 */
[----:B------:R-:W-:Y:S02]  /*2ea0*/  SHF.R.U32.HI R17, RZ, 0xc, R17 ;  /* 0x0000000cff117819 */ /* 0x000fe40000011611 */
[----:B------:R-:W-:Y:S02]  /*2eb0*/  LOP3.LUT R26, R12, 0x3f003f, RZ, 0xc0, !PT ;  /* 0x003f003f0c1a7812 */ /* 0x000fe400078ec0ff */
[--C-:B------:R-:W-:Y:S02]  /*2ec0*/  SHF.R.U32.HI R21, RZ, 0x6, R12.reuse ;  /* 0x00000006ff157819 */ /* 0x100fe4000001160c */
[----:B------:R-:W-:-:S02]  /*2ed0*/  SHF.R.U32.HI R42, RZ, 0xa, R12 ;  /* 0x0000000aff2a7819 */ /* 0x000fc4000001160c */
[----:B------:R-:W-:Y:S02]  /*2ee0*/  LOP3.LUT R36, R23, 0x300030, R36, 0xf8, !PT ;  /* 0x0030003017247812 */ /* 0x000fe400078ef824 */
        /* <DEDUP_REMOVED lines=9> */
[----:B------:R-:W-:Y:S02]  /*2f80*/  SHF.R.U32.HI R19, RZ, 0xc, R19 ;  /* 0x0000000cff137819 */ /* 0x000fe40000011613 */
[----:B------:R-:W-:-:S02]  /*2f90*/  LOP3.LUT R13, R16, 0xf000f, RZ, 0xc0, !PT ;  /* 0x000f000f100d7812 */ /* 0x000fc400078ec0ff */
[----:B------:R-:W-:Y:S02]  /*2fa0*/  LOP3.LUT R16, R17, 0xf000f, RZ, 0xc0, !PT ;  /* 0x000f000f11107812 */ /* 0x000fe400078ec0ff */
[----:B------:R-:W-:Y:S02]  /*2fb0*/  LOP3.LUT R17, R18, 0xf000f, RZ, 0xc0, !PT ;  /* 0x000f000f12117812 */ /* 0x000fe400078ec0ff */
[----:B------:R-:W-:Y:S02]  /*2fc0*/  LOP3.LUT R18, R19, 0xf000f, RZ, 0xc0, !PT ;  /* 0x000f000f13127812 */ /* 0x000fe400078ec0ff */
[----:B------:R-:W-:Y:S02]  /*2fd0*/  LOP3.LUT R43, R16, 0x300030, R43, 0xf8, !PT ;  /* 0x00300030102b7812 */ /* 0x000fe400078ef82b */
[----:B------:R-:W-:Y:S02]  /*2fe0*/  LOP3.LUT R16, R24, 0x3f003f, RZ, 0xc0, !PT ;  /* 0x003f003f18107812 */ /* 0x000fe400078ec0ff */
[----:B------:R-:W-:-:S02]  /*2ff0*/  LOP3.LUT R42, R13, 0x300030, R42, 0xf8, !PT ;  /* 0x003000300d2a7812 */ /* 0x000fc400078ef82a */
[----:B------:R-:W-:Y:S02]  /*3000*/  LOP3.LUT R19, R30, 0x64006400, RZ, 0xfc, !PT ;  /* 0x640064001e137812 */ /* 0x000fe400078efcff */
[----:B------:R-:W-:Y:S02]  /*3010*/  LOP3.LUT R24, R32, 0x64006400, RZ, 0xfc, !PT ;  /* 0x6400640020187812 */ /* 0x000fe400078efcff */
[----:B------:R-:W-:Y:S02]  /*3020*/  LOP3.LUT R44, R17, 0x300030, R44, 0xf8, !PT ;  /* 0x00300030112c7812 */ /* 0x000fe400078ef82c */
        /* <DEDUP_REMOVED lines=122> */
.L_x_2037:
        /* <DEDUP_REMOVED lines=52> */
.L_x_2038:
[----:B------:R-:W-:Y:S05]  /*3b10*/  @P0 BRA `(.L_x_2033) ;  /* 0x0000000000bc0947 */ /* 0x000fea0003800000 */
        /* <DEDUP_REMOVED lines=47> */
.L_x_2033:
        /* <DEDUP_REMOVED lines=9> */
[----:B------:R-:W-:Y:S01]  /*3ea0*/  MOV R6, R6 ;  /* 0x0000000600067202 */ /* 0x000fe20000000f00 */
[----:B------:R-:W-:-:S07]  /*3eb0*/  IMAD.MOV.U32 R7, RZ, RZ, R5 ;  /* 0x000000ffff077224 */ /* 0x000fce00078e0005 */
.L_x_2042:
[----:B------:R-:W0:Y:S02]  /*3ec0*/  LDS R4, [R6] ;  /* 0x0000000006047984 */ /* 0x000e240000000800 */
[----:B0-----:R-:W-:-:S05]  /*3ed0*/  HADD2 R5, R4, R7 ;  /* 0x0000000704057230 */ /* 0x001fca0000000000 */
[----:B------:R-:W0:Y:S02]  /*3ee0*/  ATOMS.CAST.SPIN P0, [R6], R4, R5 ;  /* 0x000000040600758d */ /* 0x000e240001800005 */
[----:B0-----:R-:W-:Y:S05]  /*3ef0*/  @!P0 BRA `(.L_x_2042) ;  /* 0xfffffffc00f08947 */ /* 0x001fea000383ffff */
[----:B------:R-:W-:Y:S05]  /*3f00*/  BRA `(.L_x_2040) ;  /* 0x00000000000c7947 */ /* 0x000fea0003800000 */
.L_x_2041:
[----:B------:R-:W2:Y:S02]  /*3f10*/  LD.E R0, desc[UR6][R2.64] ;  /* 0x0000000602007980 */ /* 0x000ea4000c101900 */
[----:B--2---:R-:W-:-:S05]  /*3f20*/  IMAD.IADD R5, R5, 0x1, R0 ;  /* 0x0000000105057824 */ /* 0x004fca00078e0200 */
[----:B------:R0:W-:Y:S02]  /*3f30*/  ST.E desc[UR6][R2.64], R5 ;  /* 0x0000000502007985 */ /* 0x0001e4000c101906 */
.L_x_2040:
[----:B------:R-:W-:Y:S05]  /*3f40*/  BSYNC.RECONVERGENT B0 ;  /* 0x0000000000007941 */ /* 0x000fea0003800200 */
.L_x_2039:
[----:B------:R1:W-:Y:S01]  /*3f50*/  ATOM.E.ADD.F16x2.RN.STRONG.GPU P0, RZ, desc[UR6][R2.64+0x4], R46 ;  /* 0x8000042e02ff79a2 */ /* 0x0003e2000c10e106 */
[----:B------:R-:W-:Y:S04]  /*3f60*/  BSSY.RECONVERGENT B0, `(.L_x_2043) ;  /* 0x000000e000007945 */ /* 0x000fe80003800200 */
[----:B-1----:R-:W-:Y:S05]  /*3f70*/  @P0 BRA `(.L_x_2044) ;  /* 0x0000000000300947 */ /* 0x002fea0003800000 */
[----:B------:R-:W1:Y:S02]  /*3f80*/  QSPC.E.S P0, RZ, [R2+0x4] ;  /* 0x0000040002ff73aa */ /* 0x000e640000000500 */
[----:B-1----:R-:W-:Y:S05]  /*3f90*/  @!P0 BRA `(.L_x_2045) ;  /* 0x00000000001c8947 */ /* 0x002fea0003800000 */
[----:B------:R-:W-:-:S05]  /*3fa0*/  IMAD.MOV.U32 R4, RZ, RZ, R2 ;  /* 0x000000ffff047224 */ /* 0x000fca00078e0002 */
[----:B------:R-:W-:-:S07]  /*3fb0*/  MOV R4, R4 ;  /* 0x0000000400047202 */ /* 0x000fce0000000f00 */
.L_x_2046:
[----:B------:R-:W1:Y:S02]  /*3fc0*/  LDS R6, [R4+0x4] ;  /* 0x0000040004067984 */ /* 0x000e640000000800 */
[----:B-1----:R-:W-:-:S05]  /*3fd0*/  HFMA2 R7, R6, 1, 1, R46 ;  /* 0x3c003c0006077831 */ /* 0x002fca000000002e */
[----:B------:R-:W1:Y:S02]  /*3fe0*/  ATOMS.CAST.SPIN P0, [R4+0x4], R6, R7 ;  /* 0x000004060400758d */ /* 0x000e640001800007 */
[----:B-1----:R-:W-:Y:S05]  /*3ff0*/  @!P0 BRA `(.L_x_2046) ;  /* 0xfffffffc00f08947 */ /* 0x002fea000383ffff */
[----:B------:R-:W-:Y:S05]  /*4000*/  BRA `(.L_x_2044) ;  /* 0x00000000000c7947 */ /* 0x000fea0003800000 */
.L_x_2045:
[----:B------:R-:W0:Y:S02]  /*4010*/  LD.E R0, desc[UR6][R2.64+0x4] ;  /* 0x0000040602007980 */ /* 0x000e24000c101900 */
[----:B0-----:R-:W-:-:S05]  /*4020*/  IMAD.IADD R5, R46, 0x1, R0 ;  /* 0x000000012e057824 */ /* 0x001fca00078e0200 */
[----:B------:R1:W-:Y:S02]  /*4030*/  ST.E desc[UR6][R2.64+0x4], R5 ;  /* 0x0000040502007985 */ /* 0x0003e4000c101906 */
.L_x_2044:
[----:B------:R-:W-:Y:S05]  /*4040*/  BSYNC.RECONVERGENT B0 ;  /* 0x0000000000007941 */ /* 0x000fea0003800200 */
.L_x_2043:
        /* <DEDUP_REMOVED lines=9> */
.L_x_2050:
[----:B------:R-:W0:Y:S02]  /*40e0*/  LDS R6, [R4] ;  /* 0x0000000004067984 */ /* 0x000e240000000800 */
[----:B0-----:R-:W-:-:S05]  /*40f0*/  HADD2 R7, R6, R47 ;  /* 0x0000002f06077230 */ /* 0x001fca0000000000 */
[----:B------:R-:W0:Y:S02]  /*4100*/  ATOMS.CAST.SPIN P0, [R4], R6, R7 ;  /* 0x000000060400758d */ /* 0x000e240001800007 */
[----:B0-----:R-:W-:Y:S05]  /*4110*/  @!P0 BRA `(.L_x_2050) ;  /* 0xfffffffc00f08947 */ /* 0x001fea000383ffff */
[----:B------:R-:W-:Y:S05]  /*4120*/  BRA `(.L_x_2048) ;  /* 0x00000000000c7947 */ /* 0x000fea0003800000 */
.L_x_2049:
[----:B------:R-:W2:Y:S02]  /*4130*/  LD.E R0, desc[UR6][R2.64] ;  /* 0x0000000602007980 */ /* 0x000ea4000c101900 */
[----:B--2---:R-:W-:-:S05]  /*4140*/  IMAD.IADD R5, R47, 0x1, R0 ;  /* 0x000000012f057824 */ /* 0x004fca00078e0200 */
[----:B------:R0:W-:Y:S02]  /*4150*/  ST.E desc[UR6][R2.64], R5 ;  /* 0x0000000502007985 */ /* 0x0001e4000c101906 */
.L_x_2048:
[----:B------:R-:W-:Y:S05]  /*4160*/  BSYNC.RECONVERGENT B0 ;  /* 0x0000000000007941 */ /* 0x000fea0003800200 */
.L_x_2047:
[----:B------:R1:W-:Y:S01]  /*4170*/  ATOM.E.ADD.F16x2.RN.STRONG.GPU P0, RZ, desc[UR6][R2.64+0x4], R48 ;  /* 0x8000043002ff79a2 */ /* 0x0003e2000c10e106 */
[----:B------:R-:W-:Y:S04]  /*4180*/  BSSY.RECONVERGENT B0, `(.L_x_2051) ;  /* 0x000000e000007945 */ /* 0x000fe80003800200 */
[----:B-1----:R-:W-:Y:S05]  /*4190*/  @P0 BRA `(.L_x_2052) ;  /* 0x0000000000300947 */ /* 0x002fea0003800000 */
[----:B------:R-:W1:Y:S02]  /*41a0*/  QSPC.E.S P0, RZ, [R2+0x4] ;  /* 0x0000040002ff73aa */ /* 0x000e640000000500 */
[----:B-1----:R-:W-:Y:S05]  /*41b0*/  @!P0 BRA `(.L_x_2053) ;  /* 0x00000000001c8947 */ /* 0x002fea0003800000 */
[----:B------:R-:W-:-:S05]  /*41c0*/  IMAD.MOV.U32 R4, RZ, RZ, R2 ;  /* 0x000000ffff047224 */ /* 0x000fca00078e0002 */
[----:B------:R-:W-:-:S07]  /*41d0*/  MOV R4, R4 ;  /* 0x0000000400047202 */ /* 0x000fce0000000f00 */
.L_x_2054:
[----:B------:R-:W1:Y:S02]  /*41e0*/  LDS R6, [R4+0x4] ;  /* 0x0000040004067984 */ /* 0x000e640000000800 */
[----:B-1----:R-:W-:-:S05]  /*41f0*/  HFMA2 R7, R6, 1, 1, R48 ;  /* 0x3c003c0006077831 */ /* 0x002fca0000000030 */
[----:B------:R-:W1:Y:S02]  /*4200*/  ATOMS.CAST.SPIN P0, [R4+0x4], R6, R7 ;  /* 0x000004060400758d */ /* 0x000e640001800007 */
[----:B-1----:R-:W-:Y:S05]  /*4210*/  @!P0 BRA `(.L_x_2054) ;  /* 0xfffffffc00f08947 */ /* 0x002fea000383ffff */
[----:B------:R-:W-:Y:S05]  /*4220*/  BRA `(.L_x_2052) ;  /* 0x00000000000c7947 */ /* 0x000fea0003800000 */
.L_x_2053:
[----:B------:R-:W0:Y:S02]  /*4230*/  LD.E R0, desc[UR6][R2.64+0x4] ;  /* 0x0000040602007980 */ /* 0x000e24000c101900 */
[----:B0-----:R-:W-:-:S05]  /*4240*/  IMAD.IADD R5, R48, 0x1, R0 ;  /* 0x0000000130057824 */ /* 0x001fca00078e0200 */
[----:B------:R1:W-:Y:S02]  /*4250*/  ST.E desc[UR6][R2.64+0x4], R5 ;  /* 0x0000040502007985 */ /* 0x0003e4000c101906 */
.L_x_2052:
[----:B------:R-:W-:Y:S05]  /*4260*/  BSYNC.RECONVERGENT B0 ;  /* 0x0000000000007941 */ /* 0x000fea0003800200 */
.L_x_2051:
        /* <DEDUP_REMOVED lines=10> */
.L_x_2058:
[----:B------:R-:W0:Y:S02]  /*4310*/  LDS R6, [R4] ;  /* 0x0000000004067984 */ /* 0x000e240000000800 */
[----:B0-----:R-:W-:-:S05]  /*4320*/  HADD2 R7, R6, R49 ;  /* 0x0000003106077230 */ /* 0x001fca0000000000 */
[----:B------:R-:W0:Y:S02]  /*4330*/  ATOMS.CAST.SPIN P0, [R4], R6, R7 ;  /* 0x000000060400758d */ /* 0x000e240001800007 */
[----:B0-----:R-:W-:Y:S05]  /*4340*/  @!P0 BRA `(.L_x_2058) ;  /* 0xfffffffc00f08947 */ /* 0x001fea000383ffff */
[----:B------:R-:W-:Y:S05]  /*4350*/  BRA `(.L_x_2056) ;  /* 0x00000000000c7947 */ /* 0x000fea0003800000 */
.L_x_2057:
[----:B------:R-:W2:Y:S02]  /*4360*/  LD.E R0, desc[UR6][R2.64] ;  /* 0x0000000602007980 */ /* 0x000ea4000c101900 */
[----:B--2---:R-:W-:-:S05]  /*4370*/  IMAD.IADD R5, R49, 0x1, R0 ;  /* 0x0000000131057824 */ /* 0x004fca00078e0200 */
[----:B------:R0:W-:Y:S02]  /*4380*/  ST.E desc[UR6][R2.64], R5 ;  /* 0x0000000502007985 */ /* 0x0001e4000c101906 */
.L_x_2056:
[----:B------:R-:W-:Y:S05]  /*4390*/  BSYNC.RECONVERGENT B0 ;  /* 0x0000000000007941 */ /* 0x000fea0003800200 */
.L_x_2055:
[----:B------:R1:W-:Y:S02]  /*43a0*/  ATOM.E.ADD.F16x2.RN.STRONG.GPU P0, RZ, desc[UR6][R2.64+0x4], R50 ;  /* 0x8000043202ff79a2 */ /* 0x0003e4000c10e106 */
[----:B-1----:R-:W-:Y:S05]  /*43b0*/  @P0 EXIT ;  /* 0x000000000000094d */ /* 0x002fea0003800000 */
[----:B------:R-:W1:Y:S02]  /*43c0*/  QSPC.E.S P0, RZ, [R2+0x4] ;  /* 0x0000040002ff73aa */ /* 0x000e640000000500 */
[----:B-1----:R-:W-:Y:S05]  /*43d0*/  @!P0 BRA `(.L_x_2059) ;  /* 0x0000000000188947 */ /* 0x002fea0003800000 */
[----:B0-----:R-:W-:-:S07]  /*43e0*/  MOV R2, R2 ;  /* 0x0000000200027202 */ /* 0x001fce0000000f00 */
.L_x_2060:
[----:B------:R-:W0:Y:S02]  /*43f0*/  LDS R4, [R2+0x4] ;  /* 0x0000040002047984 */ /* 0x000e240000000800 */
[----:B0-----:R-:W-:-:S05]  /*4400*/  HFMA2 R5, R4, 1, 1, R50 ;  /* 0x3c003c0004057831 */ /* 0x001fca0000000032 */
[----:B------:R-:W0:Y:S02]  /*4410*/  ATOMS.CAST.SPIN P0, [R2+0x4], R4, R5 ;  /* 0x000004040200758d */ /* 0x000e240001800005 */
[----:B0-----:R-:W-:Y:S05]  /*4420*/  @!P0 BRA `(.L_x_2060) ;  /* 0xfffffffc00f08947 */ /* 0x001fea000383ffff */
[----:B------:R-:W-:Y:S05]  /*4430*/  EXIT ;  /* 0x000000000000794d */ /* 0x000fea0003800000 */
.L_x_2059:
[----:B------:R-:W0:Y:S02]  /*4440*/  LD.E R0, desc[UR6][R2.64+0x4] ;  /* 0x0000040602007980 */ /* 0x000e24000c101900 */
[----:B0-----:R-:W-:-:S05]  /*4450*/  IMAD.IADD R5, R50, 0x1, R0 ;  /* 0x0000000132057824 */ /* 0x001fca00078e0200 */
[----:B------:R-:W-:Y:S01]  /*4460*/  ST.E desc[UR6][R2.64+0x4], R5 ;  /* 0x0000040502007985 */ /* 0x000fe2000c101906 */
[----:B------:R-:W-:Y:S05]  /*4470*/  EXIT ;  /* 0x000000000000794d */ /* 0x000fea0003800000 */
.L_x_2061:
        /* <DEDUP_REMOVED lines=16> */
.L_x_3943:


//--------------------- .text._Z23gemm_half_q_half_kernelILi3ELi48ELb1ELb0ELi32EEvPK6__halfPKjS4_S2_PS0_iiiiPKtS7_iiiiiibS2_i --------------------------
	.section	.text._Z23gemm_half_q_half_kernelILi3ELi48ELb1ELb0ELi32EEvPK6__halfPKjS4_S2_PS0_iiiiPKtS7_iiiiiibS2_i,"ax",@progbits
	.align	128
        .global         _Z23gemm_half_q_half_kernelILi3ELi48ELb1ELb0ELi32EEvPK6__halfPKjS4_S2_PS0_iiiiPKtS7_iiiiiibS2_i
        .type           _Z23gemm_half_q_half_kernelILi3ELi48ELb1ELb0ELi32EEvPK6__halfPKjS4_S2_PS0_iiiiPKtS7_iiiiiibS2_i,@function
        .size           _Z23gemm_half_q_half_kernelILi3ELi48ELb1ELb0ELi32EEvPK6__halfPKjS4_S2_PS0_iiiiPKtS7_iiiiiibS2_i,(.L_x_3944 - _Z23gemm_half_q_half_kernelILi3ELi48ELb1ELb0ELi32EEvPK6__halfPKjS4_S2_PS0_iiiiPKtS7_iiiiiibS2_i)
        .other          _Z23gemm_half_q_half_kernelILi3ELi48ELb1ELb0ELi32EEvPK6__halfPKjS4_S2_PS0_iiiiPKtS7_iiiiiibS2_i,@"STO_CUDA_ENTRY STV_DEFAULT"
_Z23gemm_half_q_half_kernelILi3ELi48ELb1ELb0ELi32EEvPK6__halfPKjS4_S2_PS0_iiiiPKtS7_iiiiiibS2_i:
.text._Z23gemm_half_q_half_kernelILi3ELi48ELb1ELb0ELi32EEvPK6__halfPKjS4_S2_PS0_iiiiPKtS7_iiiiiibS2_i:
        /* <DEDUP_REMOVED lines=9> */
[----:B------:R-:W1:Y:S01]  /*0090*/  S2R R2, SR_TID.X ;  /* 0x0000000000027919 */ /* 0x000e620000002100 */
[----:B------:R-:W2:Y:S01]  /*00a0*/  LDCU UR10, c[0x0][0x3b0] ;  /* 0x00007600ff0a77ac */ /* 0x000ea20008000800 */
[----:B0-----:R-:W3:Y:S04]  /*00b0*/  LDG.E.U16 R88, desc[UR16][R88.64] ;  /* 0x0000001058587981 */ /* 0x001ee8000c1e1500 */
[----:B------:R-:W0:Y:S01]  /*00c0*/  S2UR UR4, SR_CTAID.X ;  /* 0x00000000000479c3 */ /* 0x000e220000002500 */
[----:B------:R-:W-:Y:S01]  /*00d0*/  UISETP.NE.AND UP2, UPT, UR22, 0x1, UPT ;  /* 0x000000011600788c */ /* 0x000fe2000bf45270 */
[----:B------:R-:W-:Y:S01]  /*00e0*/  PRMT R87, RZ, 0x7610, R87 ;  /* 0x00007610ff577816 */ /* 0x000fe20000000057 */
[----:B------:R-:W-:-:S05]  /*00f0*/  UPLOP3.LUT UP0, UPT, UPT, UPT, UPT, 0x80, 0x8 ;  /* 0x000000000008789c */ /* 0x000fca0003f0f070 */
[----:B------:R-:W4:Y:S01]  /*0100*/  S2UR UR15, SR_CTAID.Z ;  /* 0x00000000000f79c3 */ /* 0x000f220000002700 */
[----:B---3--:R-:W-:Y:S01]  /*0110*/  PRMT R0, R88, 0x7610, R0 ;  /* 0x0000761058007816 */ /* 0x008fe20000000000 */
[----:B012-4-:R-:W-:Y:S06]  /*0120*/  BRA.U !UP2, `(.L_x_2062) ;  /* 0x000000010a347547 */ /* 0x017fec000b800000 */
        /* <DEDUP_REMOVED lines=13> */
.L_x_2062:
[----:B------:R-:W-:Y:S01]  /*0200*/  PRMT R0, R0, 0x9910, RZ ;  /* 0x0000991000007816 */ /* 0x000fe200000000ff */
[----:B------:R-:W-:Y:S02]  /*0210*/  USHF.L.U32 UR7, UR15, 0x5, URZ ;  /* 0x000000050f077899 */ /* 0x000fe400080006ff */
[----:B------:R-:W-:Y:S01]  /*0220*/  UISETP.LT.U32.AND UP3, UPT, UR22, 0x3, UPT ;  /* 0x000000031600788c */ /* 0x000fe2000bf61070 */
[----:B------:R-:W-:Y:S01]  /*0230*/  ISETP.NE.AND P0, PT, R0, RZ, PT ;  /* 0x000000ff0000720c */ /* 0x000fe20003f05270 */
[----:B------:R-:W-:Y:S02]  /*0240*/  UIADD3 UR9, UPT, UPT, UR7, 0x20, URZ ;  /* 0x0000002007097890 */ /* 0x000fe4000fffe0ff */
[----:B------:R-:W-:Y:S02]  /*0250*/  USHF.L.U32 UR4, UR4, 0x7, URZ ;  /* 0x0000000704047899 */ /* 0x000fe400080006ff */
[----:B------:R-:W-:Y:S02]  /*0260*/  UISETP.LT.AND UP1, UPT, UR9, UR10, UPT ;  /* 0x0000000a0900728c */ /* 0x000fe4000bf21270 */
[----:B------:R-:W-:-:S02]  /*0270*/  USEL UR14, UR22, 0x3, UP3 ;  /* 0x00000003160e7887 */ /* 0x000fc40009800000 */
[----:B------:R-:W-:-:S04]  /*0280*/  USEL UR8, UR9, UR10, UP1 ;  /* 0x0000000a09087287 */ /* 0x000fc80008800000 */
[----:B------:R-:W-:Y:S08]  /*0290*/  @!P0 EXIT ;  /* 0x000000000000894d */ /* 0x000ff00003800000 */
[C---:B------:R-:W-:Y:S01]  /*02a0*/  IADD3 R18, PT, PT, R2.reuse, UR7, RZ ;  /* 0x0000000702127c10 */ /* 0x040fe2000fffe0ff */
[----:B------:R-:W-:Y:S01]  /*02b0*/  BSSY.RECONVERGENT B0, `(.L_x_2063) ;  /* 0x00000b8000007945 */ /* 0x000fe20003800200 */
[----:B------:R-:W-:Y:S02]  /*02c0*/  LEA R0, R2, UR4, 0x2 ;  /* 0x0000000402007c11 */ /* 0x000fe4000f8e10ff */
[----:B------:R-:W-:-:S13]  /*02d0*/  ISETP.GE.AND P0, PT, R18, UR8, PT ;  /* 0x0000000812007c0c */ /* 0x000fda000bf06270 */
        /* <DEDUP_REMOVED lines=10> */
[----:B------:R-:W-:-:S04]  /*0380*/  UIMAD UR11, UR6, UR10, URZ ;  /* 0x0000000a060b72a4 */ /* 0x000fc8000f8e02ff */
[----:B------:R-:W-:-:S06]  /*0390*/  UIMAD UR11, UR11, 0x3, URZ ;  /* 0x000000030b0b78a4 */ /* 0x000fcc000f8e02ff */
[----:B------:R-:W-:Y:S02]  /*03a0*/  IADD3 R5, P0, PT, R18, UR11, RZ ;  /* 0x0000000b12057c10 */ /* 0x000fe4000ff1e0ff */
[----:B------:R-:W-:-:S04]  /*03b0*/  MOV R6, UR11 ;  /* 0x0000000b00067c02 */ /* 0x000fc80008000f00 */
        /* <DEDUP_REMOVED lines=8> */
[----:B------:R-:W-:Y:S01]  /*0440*/  UIADD3 UR13, UPT, UPT, UR11, UR10, URZ ;  /* 0x0000000a0b0d7290 */ /* 0x000fe2000fffe0ff */
[----:B------:R-:W-:Y:S02]  /*0450*/  VIADD R12, R3, 0x40 ;  /* 0x00000040030c7836 */ /* 0x000fe40000000000 */
[----:B------:R-:W-:Y:S02]  /*0460*/  UMOV UR11, UR12 ;  /* 0x0000000c000b7c82 */ /* 0x000fe40008000000 */
[----:B------:R-:W-:Y:S01]  /*0470*/  UISETP.GE.AND UP1, UPT, UR11, URZ, UPT ;  /* 0x000000ff0b00728c */ /* 0x000fe2000bf26270 */
[----:B0-----:R-:W-:-:S08]  /*0480*/  MOV R3, UR13 ;  /* 0x0000000d00037c02 */ /* 0x001fd00008000f00 */
[----:B------:R-:W-:Y:S05]  /*0490*/  BRA.U UP1, `(.L_x_2066) ;  /* 0x0000000101ec7547 */ /* 0x000fea000b800000 */
[----:B------:R-:W-:Y:S01]  /*04a0*/  UIADD3 UR12, UPT, UPT, URZ, -UR11, URZ ;  /* 0x8000000bff0c7290 */ /* 0x000fe2000fffe0ff */
[----:B------:R-:W-:-:S03]  /*04b0*/  PLOP3.LUT P0, PT, PT, PT, PT, 0x80, 0x8 ;  /* 0x000000000008781c */ /* 0x000fc60003f0f070 */
[----:B------:R-:W-:-:S09]  /*04c0*/  UISETP.GT.AND UP1, UPT, UR12, 0x3, UPT ;  /* 0x000000030c00788c */ /* 0x000fd2000bf24270 */
[----:B------:R-:W-:Y:S05]  /*04d0*/  BRA.U !UP1, `(.L_x_2067) ;  /* 0x0000000109847547 */ /* 0x000fea000b800000 */
[----:B------:R-:W-:-:S13]  /*04e0*/  PLOP3.LUT P0, PT, PT, PT, PT, 0x8, 0x80 ;  /* 0x000000000080781c */ /* 0x000fda0003f0e170 */
.L_x_2068:
[----:B------:R-:W-:Y:S02]  /*04f0*/  IADD3 R5, P1, PT, R18, R3, RZ ;  /* 0x0000000312057210 */ /* 0x000fe40007f3e0ff */
[C---:B------:R-:W-:Y:S02]  /*0500*/  IADD3 R6, PT, PT, R3.reuse, UR10, RZ ;  /* 0x0000000a03067c10 */ /* 0x040fe4000fffe0ff */
[----:B------:R-:W-:Y:S02]  /*0510*/  LEA.HI.X.SX32 R8, R3, RZ, 0x1, P1 ;  /* 0x000000ff03087211 */ /* 0x000fe400008f0eff */
[C---:B------:R-:W-:Y:S01]  /*0520*/  LEA R4, P1, R5.reuse, UR18, 0x1 ;  /* 0x0000001205047c11 */ /* 0x040fe2000f8208ff */
[----:B------:R-:W-:Y:S01]  /*0530*/  VIADD R3, R6, UR10 ;  /* 0x0000000a06037c36 */ /* 0x000fe20008000000 */
[----:B------:R-:W-:Y:S02]  /*0540*/  IADD3 R7, P2, PT, R18, R6, RZ ;  /* 0x0000000612077210 */ /* 0x000fe40007f5e0ff */
[----:B------:R-:W-:-:S02]  /*0550*/  LEA.HI.X R5, R5, UR19, R8, 0x1, P1 ;  /* 0x0000001305057c11 */ /* 0x000fc400088f0c08 */
[----:B------:R-:W-:Y:S02]  /*0560*/  IADD3 R13, PT, PT, R3, UR10, RZ ;  /* 0x0000000a030d7c10 */ /* 0x000fe4000fffe0ff */
[----:B------:R-:W-:Y:S02]  /*0570*/  LEA.HI.X.SX32 R10, R6, RZ, 0x1, P2 ;  /* 0x000000ff060a7211 */ /* 0x000fe400010f0eff */
[C---:B------:R-:W-:Y:S01]  /*0580*/  IADD3 R9, P3, PT, R18.reuse, R3, RZ ;  /* 0x0000000312097210 */ /* 0x040fe20007f7e0ff */
[----:B------:R-:W2:Y:S01]  /*0590*/  LDG.E.U16.CONSTANT R5, desc[UR16][R4.64] ;  /* 0x0000001004057981 */ /* 0x000ea2000c1e9500 */
[----:B------:R-:W-:Y:S02]  /*05a0*/  LEA R6, P2, R7, UR18, 0x1 ;  /* 0x0000001207067c11 */ /* 0x000fe4000f8408ff */
[----:B------:R-:W-:Y:S02]  /*05b0*/  IADD3 R11, P1, PT, R18, R13, RZ ;  /* 0x0000000d120b7210 */ /* 0x000fe40007f3e0ff */
[----:B------:R-:W-:-:S02]  /*05c0*/  LEA.HI.X.SX32 R16, R3, RZ, 0x1, P3 ;  /* 0x000000ff03107211 */ /* 0x000fc400018f0eff */
[----:B------:R-:W-:Y:S02]  /*05d0*/  LEA.HI.X R7, R7, UR19, R10, 0x1, P2 ;  /* 0x0000001307077c11 */ /* 0x000fe400090f0c0a */
[----:B------:R-:W-:Y:S02]  /*05e0*/  LEA.HI.X.SX32 R14, R13, RZ, 0x1, P1 ;  /* 0x000000ff0d0e7211 */ /* 0x000fe400008f0eff */
        /* <DEDUP_REMOVED lines=9> */
[----:B------:R-:W-:Y:S01]  /*0680*/  IADD3 R3, PT, PT, R13, UR10, RZ ;  /* 0x0000000a0d037c10 */ /* 0x000fe2000fffe0ff */
[----:B--2---:R-:W-:Y:S04]  /*0690*/  STS.U16 [R12], R5 ;  /* 0x000000050c007388 */ /* 0x004fe80000000400 */
[----:B---3--:R-:W-:Y:S04]  /*06a0*/  STS.U16 [R12+0x40], R7 ;  /* 0x000040070c007388 */ /* 0x008fe80000000400 */
[----:B----4-:R-:W-:Y:S04]  /*06b0*/  STS.U16 [R12+0x80], R9 ;  /* 0x000080090c007388 */ /* 0x010fe80000000400 */
[----:B-----5:R0:W-:Y:S02]  /*06c0*/  STS.U16 [R12+0xc0], R11 ;  /* 0x0000c00b0c007388 */ /* 0x0201e40000000400 */
[----:B0-----:R-:W-:Y:S01]  /*06d0*/  VIADD R12, R12, 0x100 ;  /* 0x000001000c0c7836 */ /* 0x001fe20000000000 */
[----:B------:R-:W-:Y:S06]  /*06e0*/  BRA.U !UP1, `(.L_x_2068) ;  /* 0xfffffffd09807547 */ /* 0x000fec000b83ffff */
.L_x_2067:
[----:B------:R-:W-:-:S04]  /*06f0*/  UIADD3 UR12, UPT, UPT, URZ, -UR11, URZ ;  /* 0x8000000bff0c7290 */ /* 0x000fc8000fffe0ff */
[----:B------:R-:W-:-:S09]  /*0700*/  UISETP.GT.AND UP1, UPT, UR12, 0x1, UPT ;  /* 0x000000010c00788c */ /* 0x000fd2000bf24270 */
[----:B------:R-:W-:Y:S05]  /*0710*/  BRA.U !UP1, `(.L_x_2069) ;  /* 0x0000000109447547 */ /* 0x000fea000b800000 */
        /* <DEDUP_REMOVED lines=13> */
[----:B------:R-:W-:Y:S01]  /*07f0*/  IADD3 R3, PT, PT, R8, UR10, RZ ;  /* 0x0000000a08037c10 */ /* 0x000fe2000fffe0ff */
[----:B--2---:R-:W-:Y:S04]  /*0800*/  STS.U16 [R12], R5 ;  /* 0x000000050c007388 */ /* 0x004fe80000000400 */
[----:B---3--:R0:W-:Y:S02]  /*0810*/  STS.U16 [R12+0x40], R7 ;  /* 0x000040070c007388 */ /* 0x0081e40000000400 */
[----:B0-----:R-:W-:-:S07]  /*0820*/  VIADD R12, R12, 0x80 ;  /* 0x000000800c0c7836 */ /* 0x001fce0000000000 */
.L_x_2069:
[----:B------:R-:W-:-:S13]  /*0830*/  ISETP.EQ.AND P1, PT, RZ, UR11, PT ;  /* 0x0000000bff007c0c */ /* 0x000fda000bf22270 */
[----:B------:R-:W-:Y:S05]  /*0840*/  @!P0 BRA P1, `(.L_x_2064) ;  /* 0x0000000400788947 */ /* 0x000fea0000800000 */
.L_x_2066:
[----:B------:R-:W-:-:S04]  /*0850*/  IADD3 R5, P0, PT, R18, R3, RZ ;  /* 0x0000000312057210 */ /* 0x000fc80007f1e0ff */
[----:B------:R-:W-:Y:S02]  /*0860*/  LEA.HI.X.SX32 R6, R3, RZ, 0x1, P0 ;  /* 0x000000ff03067211 */ /* 0x000fe400000f0eff */
[----:B------:R-:W-:-:S04]  /*0870*/  LEA R4, P0, R5, UR18, 0x1 ;  /* 0x0000001205047c11 */ /* 0x000fc8000f8008ff */
[----:B------:R-:W-:-:S06]  /*0880*/  LEA.HI.X R5, R5, UR19, R6, 0x1, P0 ;  /* 0x0000001305057c11 */ /* 0x000fcc00080f0c06 */
[----:B------:R-:W2:Y:S01]  /*0890*/  LDG.E.U16.CONSTANT R5, desc[UR16][R4.64] ;  /* 0x0000001004057981 */ /* 0x000ea2000c1e9500 */
[----:B------:R-:W-:Y:S01]  /*08a0*/  UIADD3 UR11, UPT, UPT, UR11, 0x1, URZ ;  /* 0x000000010b0b7890 */ /* 0x000fe2000fffe0ff */
[----:B------:R-:W-:-:S03]  /*08b0*/  IADD3 R3, PT, PT, R3, UR10, RZ ;  /* 0x0000000a03037c10 */ /* 0x000fc6000fffe0ff */
[----:B------:R-:W-:Y:S01]  /*08c0*/  UISETP.NE.AND UP1, UPT, UR11, URZ, UPT ;  /* 0x000000ff0b00728c */ /* 0x000fe2000bf25270 */
[----:B--2---:R0:W-:Y:S02]  /*08d0*/  STS.U16 [R12], R5 ;  /* 0x000000050c007388 */ /* 0x0041e40000000400 */
[----:B0-----:R-:W-:-:S06]  /*08e0*/  IADD3 R12, PT, PT, R12, 0x40, RZ ;  /* 0x000000400c0c7810 */ /* 0x001fcc0007ffe0ff */
[----:B------:R-:W-:Y:S05]  /*08f0*/  BRA.U UP1, `(.L_x_2066) ;  /* 0xfffffffd01d47547 */ /* 0x000fea000b83ffff */
[----:B------:R-:W-:Y:S05]  /*0900*/  BRA `(.L_x_2064) ;  /* 0x0000000400487947 */ /* 0x000fea0003800000 */
.L_x_2065:
[C---:B------:R-:W-:Y:S01]  /*0910*/  LEA R4, P0, R18.reuse, UR18, 0x1 ;  /* 0x0000001212047c11 */ /* 0x040fe2000f8008ff */
[----:B------:R-:W0:Y:S03]  /*0920*/  LDCU.64 UR20, c[0x0][0x380] ;  /* 0x00007000ff1477ac */ /* 0x000e260008000a00 */
[----:B------:R-:W-:-:S05]  /*0930*/  LEA.HI.X R5, R18, UR19, RZ, 0x1, P0 ;  /* 0x0000001312057c11 */ /* 0x000fca00080f0cff */
[----:B------:R1:W5:Y:S01]  /*0940*/  LDG.E.U16.CONSTANT R15, desc[UR16][R4.64] ;  /* 0x00000010040f7981 */ /* 0x000362000c1e9500 */
[----:B------:R-:W-:Y:S02]  /*0950*/  UIADD3 UR12, UPT, UPT, URZ, -UR14, URZ ;  /* 0x8000000eff0c7290 */ /* 0x000fe4000fffe0ff */
[----:B------:R-:W-:Y:S02]  /*0960*/  UIMAD UR11, UR6, UR10, URZ ;  /* 0x0000000a060b72a4 */ /* 0x000fe4000f8e02ff */
[----:B------:R-:W-:Y:S02]  /*0970*/  UISETP.GE.AND UP1, UPT, UR12, URZ, UPT ;  /* 0x000000ff0c00728c */ /* 0x000fe4000bf26270 */
[----:B------:R-:W-:-:S06]  /*0980*/  UIMAD UR11, UR11, 0x3, URZ ;  /* 0x000000030b0b78a4 */ /* 0x000fcc000f8e02ff */
[----:B------:R-:W-:Y:S01]  /*0990*/  IMAD.U32 R12, RZ, RZ, UR11 ;  /* 0x0000000bff0c7e24 */ /* 0x000fe2000f8e00ff */
[----:B01----:R-:W-:Y:S06]  /*09a0*/  BRA.U UP1, `(.L_x_2070) ;  /* 0x0000000101f47547 */ /* 0x003fec000b800000 */
[----:B------:R-:W-:Y:S02]  /*09b0*/  UIADD3 UR11, UPT, UPT, URZ, -UR12, URZ ;  /* 0x8000000cff0b7290 */ /* 0x000fe4000fffe0ff */
[----:B------:R-:W-:Y:S02]  /*09c0*/  UPLOP3.LUT UP1, UPT, UPT, UPT, UPT, 0x80, 0x8 ;  /* 0x000000000008789c */ /* 0x000fe40003f2f070 */
[----:B------:R-:W-:-:S09]  /*09d0*/  UISETP.GT.AND UP3, UPT, UR11, 0x3, UPT ;  /* 0x000000030b00788c */ /* 0x000fd2000bf64270 */
[----:B------:R-:W-:Y:S05]  /*09e0*/  BRA.U !UP3, `(.L_x_2071) ;  /* 0x000000010b887547 */ /* 0x000fea000b800000 */
[----:B------:R-:W0:Y:S01]  /*09f0*/  LDCU.64 UR18, c[0x0][0x380] ;  /* 0x00007000ff1277ac */ /* 0x000e220008000a00 */
[----:B------:R-:W-:-:S11]  /*0a00*/  UPLOP3.LUT UP1, UPT, UPT, UPT, UPT, 0x40, 0x4 ;  /* 0x000000000004789c */ /* 0x000fd60003f2e870 */
.L_x_2072:
[----:B-----5:R-:W-:Y:S02]  /*0a10*/  IADD3 R5, P0, PT, R15, R12, RZ ;  /* 0x0000000c0f057210 */ /* 0x020fe40007f1e0ff */
[C---:B------:R-:W-:Y:S02]  /*0a20*/  IADD3 R6, PT, PT, R12.reuse, UR10, RZ ;  /* 0x0000000a0c067c10 */ /* 0x040fe4000fffe0ff */
[----:B------:R-:W-:Y:S02]  /*0a30*/  LEA.HI.X.SX32 R12, R12, RZ, 0x1, P0 ;  /* 0x000000ff0c0c7211 */ /* 0x000fe400000f0eff */
[----:B0-----:R-:W-:Y:S02]  /*0a40*/  LEA R4, P0, R5, UR18, 0x1 ;  /* 0x0000001205047c11 */ /* 0x001fe4000f8008ff */
[----:B------:R-:W-:Y:S02]  /*0a50*/  IADD3 R7, PT, PT, R6, UR10, RZ ;  /* 0x0000000a06077c10 */ /* 0x000fe4000fffe0ff */
[----:B------:R-:W-:-:S02]  /*0a60*/  IADD3 R10, P1, PT, R15, R6, RZ ;  /* 0x000000060f0a7210 */ /* 0x000fc40007f3e0ff */
[----:B------:R-:W-:Y:S01]  /*0a70*/  LEA.HI.X R5, R5, UR19, R12, 0x1, P0 ;  /* 0x0000001305057c11 */ /* 0x000fe200080f0c0c */
[----:B------:R-:W-:Y:S01]  /*0a80*/  VIADD R12, R7, UR10 ;  /* 0x0000000a070c7c36 */ /* 0x000fe20008000000 */
[C---:B------:R-:W-:Y:S02]  /*0a90*/  IADD3 R9, P2, PT, R15.reuse, R7, RZ ;  /* 0x000000070f097210 */ /* 0x040fe40007f5e0ff */
[----:B------:R-:W-:Y:S01]  /*0aa0*/  LEA.HI.X.SX32 R13, R6, RZ, 0x1, P1 ;  /* 0x000000ff060d7211 */ /* 0x000fe200008f0eff */
[----:B------:R-:W2:Y:S01]  /*0ab0*/  LDG.E.U16.CONSTANT R4, desc[UR16][R4.64] ;  /* 0x0000001004047981 */ /* 0x000ea2000c1e9500 */
[----:B------:R-:W-:Y:S02]  /*0ac0*/  LEA R6, P0, R10, UR18, 0x1 ;  /* 0x000000120a067c11 */ /* 0x000fe4000f8008ff */
[----:B------:R-:W-:Y:S02]  /*0ad0*/  IADD3 R11, P3, PT, R15, R12, RZ ;  /* 0x0000000c0f0b7210 */ /* 0x000fe40007f7e0ff */
[----:B------:R-:W-:-:S02]  /*0ae0*/  LEA.HI.X.SX32 R16, R7, RZ, 0x1, P2 ;  /* 0x000000ff07107211 */ /* 0x000fc400010f0eff */
[----:B------:R-:W-:Y:S02]  /*0af0*/  LEA.HI.X R7, R10, UR19, R13, 0x1, P0 ;  /* 0x000000130a077c11 */ /* 0x000fe400080f0c0d */
[----:B------:R-:W-:Y:S02]  /*0b00*/  LEA R8, P1, R9, UR18, 0x1 ;  /* 0x0000001209087c11 */ /* 0x000fe4000f8208ff */
[----:B------:R-:W-:Y:S01]  /*0b10*/  LEA.HI.X.SX32 R14, R12, RZ, 0x1, P3 ;  /* 0x000000ff0c0e7211 */ /* 0x000fe200018f0eff */
[----:B------:R-:W3:Y:S01]  /*0b20*/  LDG.E.U16.CONSTANT R6, desc[UR16][R6.64] ;  /* 0x0000001006067981 */ /* 0x000ee2000c1e9500 */
[----:B------:R-:W-:Y:S02]  /*0b30*/  LEA R10, P0, R11, UR18, 0x1 ;  /* 0x000000120b0a7c11 */ /* 0x000fe4000f8008ff */
[----:B------:R-:W-:Y:S02]  /*0b40*/  LEA.HI.X R9, R9, UR19, R16, 0x1, P1 ;  /* 0x0000001309097c11 */ /* 0x000fe400088f0c10 */
[----:B------:R-:W-:-:S03]  /*0b50*/  LEA.HI.X R11, R11, UR19, R14, 0x1, P0 ;  /* 0x000000130b0b7c11 */ /* 0x000fc600080f0c0e */
[----:B------:R-:W4:Y:S04]  /*0b60*/  LDG.E.U16.CONSTANT R8, desc[UR16][R8.64] ;  /* 0x0000001008087981 */ /* 0x000f28000c1e9500 */
[----:B------:R-:W4:Y:S01]  /*0b70*/  LDG.E.U16.CONSTANT R10, desc[UR16][R10.64] ;  /* 0x000000100a0a7981 */ /* 0x000f22000c1e9500 */
[----:B------:R-:W-:-:S04]  /*0b80*/  UIADD3 UR12, UPT, UPT, UR12, 0x4, URZ ;  /* 0x000000040c0c7890 */ /* 0x000fc8000fffe0ff */
[----:B------:R-:W-:Y:S01]  /*0b90*/  UISETP.GE.AND UP3, UPT, UR12, -0x3, UPT ;  /* 0xfffffffd0c00788c */ /* 0x000fe2000bf66270 */
[----:B------:R-:W-:Y:S01]  /*0ba0*/  IADD3 R12, PT, PT, R12, UR10, RZ ;  /* 0x0000000a0c0c7c10 */ /* 0x000fe2000fffe0ff */
[----:B--2---:R-:W-:Y:S04]  /*0bb0*/  STS.U16 [R3], R4 ;  /* 0x0000000403007388 */ /* 0x004fe80000000400 */
[----:B---3--:R-:W-:Y:S04]  /*0bc0*/  STS.U16 [R3+0x40], R6 ;  /* 0x0000400603007388 */ /* 0x008fe80000000400 */
[----:B----4-:R-:W-:Y:S04]  /*0bd0*/  STS.U16 [R3+0x80], R8 ;  /* 0x0000800803007388 */ /* 0x010fe80000000400 */
[----:B------:R0:W-:Y:S02]  /*0be0*/  STS.U16 [R3+0xc0], R10 ;  /* 0x0000c00a03007388 */ /* 0x0001e40000000400 */
[----:B0-----:R-:W-:Y:S01]  /*0bf0*/  IADD3 R3, PT, PT, R3, 0x100, RZ ;  /* 0x0000010003037810 */ /* 0x001fe20007ffe0ff */
[----:B------:R-:W-:Y:S06]  /*0c00*/  BRA.U !UP3, `(.L_x_2072) ;  /* 0xfffffffd0b807547 */ /* 0x000fec000b83ffff */
.L_x_2071:
[----:B------:R-:W-:-:S04]  /*0c10*/  UIADD3 UR11, UPT, UPT, URZ, -UR12, URZ ;  /* 0x8000000cff0b7290 */ /* 0x000fc8000fffe0ff */
[----:B------:R-:W-:-:S09]  /*0c20*/  UISETP.GT.AND UP3, UPT, UR11, 0x1, UPT ;  /* 0x000000010b00788c */ /* 0x000fd2000bf64270 */
[----:B------:R-:W-:Y:S05]  /*0c30*/  BRA.U !UP3, `(.L_x_2073) ;  /* 0x000000010b487547 */ /* 0x000fea000b800000 */
[----:B------:R-:W0:Y:S01]  /*0c40*/  LDCU.64 UR18, c[0x0][0x380] ;  /* 0x00007000ff1277ac */ /* 0x000e220008000a00 */
[----:B------:R-:W-:Y:S01]  /*0c50*/  VIADD R8, R12, UR10 ;  /* 0x0000000a0c087c36 */ /* 0x000fe20008000000 */
        /* <DEDUP_REMOVED lines=10> */
[----:B------:R-:W-:Y:S01]  /*0d00*/  IADD3 R12, PT, PT, R8, UR10, RZ ;  /* 0x0000000a080c7c10 */ /* 0x000fe2000fffe0ff */
[----:B------:R-:W-:Y:S02]  /*0d10*/  UIADD3 UR12, UPT, UPT, UR12, 0x2, URZ ;  /* 0x000000020c0c7890 */ /* 0x000fe4000fffe0ff */
[----:B------:R-:W-:Y:S01]  /*0d20*/  UPLOP3.LUT UP1, UPT, UPT, UPT, UPT, 0x40, 0x4 ;  /* 0x000000000004789c */ /* 0x000fe20003f2e870 */
[----:B--2---:R-:W-:Y:S04]  /*0d30*/  STS.U16 [R3], R4 ;  /* 0x0000000403007388 */ /* 0x004fe80000000400 */
[----:B---3--:R0:W-:Y:S02]  /*0d40*/  STS.U16 [R3+0x40], R6 ;  /* 0x0000400603007388 */ /* 0x0081e40000000400 */
[----:B0-----:R-:W-:-:S07]  /*0d50*/  IADD3 R3, PT, PT, R3, 0x80, RZ ;  /* 0x0000008003037810 */ /* 0x001fce0007ffe0ff */
.L_x_2073:
[----:B------:R-:W-:-:S09]  /*0d60*/  UISETP.NE.OR UP1, UPT, UR12, URZ, UP1 ;  /* 0x000000ff0c00728c */ /* 0x000fd20008f25670 */
[----:B------:R-:W-:Y:S05]  /*0d70*/  BRA.U !UP1, `(.L_x_2064) ;  /* 0x00000001092c7547 */ /* 0x000fea000b800000 */
.L_x_2070:
[----:B-----5:R-:W-:-:S04]  /*0d80*/  IADD3 R5, P0, PT, R15, R12, RZ ;  /* 0x0000000c0f057210 */ /* 0x020fc80007f1e0ff */
[----:B------:R-:W-:Y:S02]  /*0d90*/  LEA.HI.X.SX32 R6, R12, RZ, 0x1, P0 ;  /* 0x000000ff0c067211 */ /* 0x000fe400000f0eff */
[----:B------:R-:W-:-:S04]  /*0da0*/  LEA R4, P0, R5, UR20, 0x1 ;  /* 0x0000001405047c11 */ /* 0x000fc8000f8008ff */
[----:B------:R-:W-:-:S05]  /*0db0*/  LEA.HI.X R5, R5, UR21, R6, 0x1, P0 ;  /* 0x0000001505057c11 */ /* 0x000fca00080f0c06 */
[----:B------:R-:W2:Y:S01]  /*0dc0*/  LDG.E.U16.CONSTANT R4, desc[UR16][R4.64] ;  /* 0x0000001004047981 */ /* 0x000ea2000c1e9500 */
[----:B------:R-:W-:Y:S01]  /*0dd0*/  UIADD3 UR12, UPT, UPT, UR12, 0x1, URZ ;  /* 0x000000010c0c7890 */ /* 0x000fe2000fffe0ff */
[----:B------:R-:W-:-:S03]  /*0de0*/  VIADD R12, R12, UR10 ;  /* 0x0000000a0c0c7c36 */ /* 0x000fc60008000000 */
[----:B------:R-:W-:Y:S01]  /*0df0*/  UISETP.NE.AND UP1, UPT, UR12, URZ, UPT ;  /* 0x000000ff0c00728c */ /* 0x000fe2000bf25270 */
[----:B--2---:R0:W-:Y:S02]  /*0e00*/  STS.U16 [R3], R4 ;  /* 0x0000000403007388 */ /* 0x0041e40000000400 */
[----:B0-----:R-:W-:-:S06]  /*0e10*/  IADD3 R3, PT, PT, R3, 0x40, RZ ;  /* 0x0000004003037810 */ /* 0x001fcc0007ffe0ff */
[----:B------:R-:W-:Y:S05]  /*0e20*/  BRA.U UP1, `(.L_x_2070) ;  /* 0xfffffffd01d47547 */ /* 0x000fea000b83ffff */
.L_x_2064:
[----:B------:R-:W-:Y:S05]  /*0e30*/  BSYNC.RECONVERGENT B0 ;  /* 0x0000000000007941 */ /* 0x000fea0003800200 */
.L_x_2063:
        /* <DEDUP_REMOVED lines=20> */
.L_x_2077:
[C---:B-1----:R-:W-:Y:S01]  /*0f80*/  IADD3 R7, PT, PT, R3.reuse, UR18, RZ ;  /* 0x0000001203077c10 */ /* 0x042fe2000fffe0ff */
[--C-:B0-----:R-:W-:Y:S01]  /*0f90*/  IMAD.WIDE R4, R3, 0x2, R12.reuse ;  /* 0x0000000203047825 */ /* 0x101fe200078e020c */
[----:B------:R-:W-:Y:S02]  /*0fa0*/  UIADD3 UR12, UPT, UPT, UR12, 0x4, URZ ;  /* 0x000000040c0c7890 */ /* 0x000fe4000fffe0ff */
[C---:B------:R-:W-:Y:S01]  /*0fb0*/  IADD3 R9, PT, PT, R7.reuse, UR18, RZ ;  /* 0x0000001207097c10 */ /* 0x040fe2000fffe0ff */
[--C-:B------:R-:W-:Y:S01]  /*0fc0*/  IMAD.WIDE R6, R7, 0x2, R12.reuse ;  /* 0x0000000207067825 */ /* 0x100fe200078e020c */
[----:B------:R1:W-:Y:S01]  /*0fd0*/  STG.E.64 desc[UR16][R4.64], RZ ;  /* 0x000000ff04007986 */ /* 0x0003e2000c101b10 */
[----:B------:R-:W-:Y:S02]  /*0fe0*/  UISETP.GE.AND UP3, UPT, UR12, -0x3, UPT ;  /* 0xfffffffd0c00788c */ /* 0x000fe4000bf66270 */
[C---:B-----5:R-:W-:Y:S01]  /*0ff0*/  VIADD R15, R9.reuse, UR18 ;  /* 0x00000012090f7c36 */ /* 0x060fe20008000000 */
[----:B------:R1:W-:Y:S01]  /*1000*/  STG.E.64 desc[UR16][R6.64], RZ ;  /* 0x000000ff06007986 */ /* 0x0003e2000c101b10 */
[----:B------:R-:W-:-:S03]  /*1010*/  IMAD.WIDE R8, R9, 0x2, R12 ;  /* 0x0000000209087825 */ /* 0x000fc600078e020c */
[C---:B------:R-:W-:Y:S01]  /*1020*/  IADD3 R3, PT, PT, R15.reuse, UR18, RZ ;  /* 0x000000120f037c10 */ /* 0x040fe2000fffe0ff */
[----:B------:R-:W-:Y:S01]  /*1030*/  IMAD.WIDE R10, R15, 0x2, R12 ;  /* 0x000000020f0a7825 */ /* 0x000fe200078e020c */
[----:B------:R1:W-:Y:S04]  /*1040*/  STG.E.64 desc[UR16][R8.64], RZ ;  /* 0x000000ff08007986 */ /* 0x0003e8000c101b10 */
[----:B------:R1:W-:Y:S01]  /*1050*/  STG.E.64 desc[UR16][R10.64], RZ ;  /* 0x000000ff0a007986 */ /* 0x0003e2000c101b10 */
[----:B------:R-:W-:Y:S05]  /*1060*/  BRA.U !UP3, `(.L_x_2077) ;  /* 0xfffffffd0bc47547 */ /* 0x000fea000b83ffff */
.L_x_2076:
        /* <DEDUP_REMOVED lines=12> */
.L_x_2078:
[----:B------:R-:W-:-:S09]  /*1130*/  UISETP.NE.OR UP1, UPT, UR12, URZ, UP1 ;  /* 0x000000ff0c00728c */ /* 0x000fd20008f25670 */
[----:B------:R-:W-:Y:S05]  /*1140*/  BRA.U !UP1, `(.L_x_2074) ;  /* 0x00000001091c7547 */ /* 0x000fea000b800000 */
.L_x_2075:
[----:B01----:R-:W0:Y:S02]  /*1150*/  LDC.64 R4, c[0x0][0x3a0] ;  /* 0x0000e800ff047b82 */ /* 0x003e240000000a00 */
.L_x_2079:
[----:B0-----:R-:W-:Y:S01]  /*1160*/  IMAD.WIDE R6, R3, 0x2, R4 ;  /* 0x0000000203067825 */ /* 0x001fe200078e0204 */
[----:B------:R-:W-:-:S03]  /*1170*/  UIADD3 UR12, UPT, UPT, UR12, 0x1, URZ ;  /* 0x000000010c0c7890 */ /* 0x000fc6000fffe0ff */
[----:B------:R-:W-:Y:S01]  /*1180*/  VIADD R3, R3, UR18 ;  /* 0x0000001203037c36 */ /* 0x000fe20008000000 */
[----:B------:R2:W-:Y:S01]  /*1190*/  STG.E.64 desc[UR16][R6.64], RZ ;  /* 0x000000ff06007986 */ /* 0x0005e2000c101b10 */
[----:B------:R-:W-:-:S09]  /*11a0*/  UISETP.NE.AND UP1, UPT, UR12, URZ, UPT ;  /* 0x000000ff0c00728c */ /* 0x000fd2000bf25270 */
[----:B--2---:R-:W-:Y:S05]  /*11b0*/  BRA.U UP1, `(.L_x_2079) ;  /* 0xfffffffd01e87547 */ /* 0x004fea000b83ffff */
.L_x_2074:
[----:B------:R-:W2:Y:S01]  /*11c0*/  LDCU UR19, c[0x0][0x3c8] ;  /* 0x00007900ff1377ac */ /* 0x000ea20008000800 */
[----:B------:R-:W3:Y:S01]  /*11d0*/  LDCU UR20, c[0x0][0x3cc] ;  /* 0x00007980ff1477ac */ /* 0x000ee20008000800 */
[----:B------:R-:W4:Y:S01]  /*11e0*/  LDCU UR21, c[0x0][0x3d0] ;  /* 0x00007a00ff1577ac */ /* 0x000f220008000800 */
[----:B------:R-:W0:Y:S01]  /*11f0*/  LDCU UR23, c[0x0][0x3d4] ;  /* 0x00007a80ff1777ac */ /* 0x000e220008000800 */
[----:B------:R-:W1:Y:S01]  /*1200*/  LDCU UR26, c[0x0][0x3d8] ;  /* 0x00007b00ff1a77ac */ /* 0x000e620008000800 */
[----:B------:R-:W-:Y:S02]  /*1210*/  UISETP.GE.AND UP6, UPT, UR7, UR10, UPT ;  /* 0x0000000a0700728c */ /* 0x000fe4000bfc6270 */
[----:B--2---:R-:W-:-:S04]  /*1220*/  UISETP.LT.AND UP1, UPT, UR7, UR19, UPT ;  /* 0x000000130700728c */ /* 0x004fc8000bf21270 */
[----:B------:R-:W-:Y:S02]  /*1230*/  USEL UR4, UR7, UR19, UP1 ;  /* 0x0000001307047287 */ /* 0x000fe40008800000 */
[----:B---3--:R-:W-:Y:S02]  /*1240*/  UISETP.GT.AND UP1, UPT, UR7, UR20, UPT ;  /* 0x000000140700728c */ /* 0x008fe4000bf24270 */
[----:B------:R-:W-:Y:S02]  /*1250*/  USHF.R.S32.HI UR11, URZ, 0x1f, UR4 ;  /* 0x0000001fff0b7899 */ /* 0x000fe40008011404 */
[----:B----4-:R-:W-:Y:S02]  /*1260*/  UISETP.GT.AND UP3, UPT, UR7, UR21, UPT ;  /* 0x000000150700728c */ /* 0x010fe4000bf64270 */
[----:B0-----:R-:W-:Y:S02]  /*1270*/  UISETP.GT.AND UP4, UPT, UR7, UR23, UPT ;  /* 0x000000170700728c */ /* 0x001fe4000bf84270 */
[----:B-1----:R-:W-:-:S02]  /*1280*/  UISETP.GT.AND UP5, UPT, UR7, UR26, UPT ;  /* 0x0000001a0700728c */ /* 0x002fc4000bfa4270 */
[----:B------:R-:W-:Y:S01]  /*1290*/  ULEA.HI UR14, UR11, UR4, URZ, 0x5 ;  /* 0x000000040b0e7291 */ /* 0x000fe2000f8f28ff */
[----:B------:R-:W-:Y:S06]  /*12a0*/  BAR.SYNC.DEFER_BLOCKING 0x0 ;  /* 0x0000000000007b1d */ /* 0x000fec0000010000 */
[----:B------:R-:W-:Y:S05]  /*12b0*/  BRA.U UP6, `(.L_x_2080) ;  /* 0x0000000106e87547 */ /* 0x000fea000b800000 */
        /* <DEDUP_REMOVED lines=15> */
.L_x_2081:
[----:B0----5:R-:W-:-:S04]  /*13b0*/  VIADD R9, R12, UR4 ;  /* 0x000000040c097c36 */ /* 0x021fc80008000000 */
[----:B------:R-:W-:-:S05]  /*13c0*/  IMAD R2, R9, UR18, RZ ;  /* 0x0000001209027c24 */ /* 0x000fca000f8e02ff */
[----:B------:R-:W-:-:S04]  /*13d0*/  SHF.R.S32.HI R3, RZ, 0x1f, R2 ;  /* 0x0000001fff037819 */ /* 0x000fc80000011402 */
[----:B------:R-:W-:-:S04]  /*13e0*/  LEA.HI R3, R3, R2, RZ, 0x3 ;  /* 0x0000000203037211 */ /* 0x000fc800078f18ff */
[----:B------:R-:W-:-:S05]  /*13f0*/  LEA.HI.SX32 R3, R3, R14, 0x1d ;  /* 0x0000000e03037211 */ /* 0x000fca00078feaff */
[----:B-1----:R-:W-:Y:S01]  /*1400*/  IMAD.WIDE R2, R3, 0x4, R4 ;  /* 0x0000000403027825 */ /* 0x002fe200078e0204 */
[----:B------:R-:W-:-:S05]  /*1410*/  USHF.L.U32 UR12, UR11, 0x1, URZ ;  /* 0x000000010b0c7899 */ /* 0x000fca00080006ff */
[----:B------:R-:W3:Y:S01]  /*1420*/  LDG.E.CONSTANT R2, desc[UR16][R2.64] ;  /* 0x0000001002027981 */ /* 0x000ee2000c1e9900 */
        /* <DEDUP_REMOVED lines=17> */
[----:B----4-:R-:W-:Y:S02]  /*1540*/  R2UR UR12, R10 ;  /* 0x000000000a0c72ca */ /* 0x010fe400000e0000 */
[----:B------:R-:W-:Y:S01]  /*1550*/  IADD3 R19, PT, PT, R16, 0x1, R19 ;  /* 0x0000000110137810 */ /* 0x000fe20007ffe013 */
[----:B------:R-:W-:Y:S01]  /*1560*/  IMAD R16, R17, R17, R17 ;  /* 0x0000001111107224 */ /* 0x000fe200078e0211 */
[----:B------:R-:W-:Y:S01]  /*1570*/  IADD3 R3, PT, PT, R2, 0x1, R3 ;  /* 0x0000000102037810 */ /* 0x000fe20007ffe003 */
[----:B------:R-:W-:Y:S01]  /*1580*/  IMAD R2, R15, R15, R15 ;  /* 0x0000000f0f027224 */ /* 0x000fe200078e020f */
[----:B------:R-:W2:Y:S02]  /*1590*/  I2F.F16 R33, R19 ;  /* 0x0000001300217306 */ /* 0x000ea40000200c00 */
[----:B------:R-:W-:-:S02]  /*15a0*/  IADD3 R16, PT, PT, R17, 0x1, R16 ;  /* 0x0000000111107810 */ /* 0x000fc40007ffe010 */
[----:B------:R-:W-:-:S03]  /*15b0*/  IADD3 R2, PT, PT, R15, 0x1, R2 ;  /* 0x000000010f027810 */ /* 0x000fc60007ffe002 */
[----:B------:R-:W-:Y:S01]  /*15c0*/  UIADD3 UR11, UPT, UPT, UR12, UR11, URZ ;  /* 0x0000000b0c0b7290 */ /* 0x000fe2000fffe0ff */
[----:B0-----:R-:W0:Y:S03]  /*15d0*/  I2F.F16 R9, R16 ;  /* 0x0000001000097306 */ /* 0x001e260000200c00 */
[----:B------:R-:W-:Y:S01]  /*15e0*/  UISETP.GE.AND UP6, UPT, UR11, UR8, UPT ;  /* 0x000000080b00728c */ /* 0x000fe2000bfc6270 */
[----:B--2---:R-:W-:-:S04]  /*15f0*/  HMUL2 R33, R33.H0_H0, R8.H0_H0 ;  /* 0x2000000821217232 */ /* 0x004fc80000000800 */
[----:B------:R-:W1:Y:S01]  /*1600*/  I2F.F16 R3, R3 ;  /* 0x0000000300037306 */ /* 0x000e620000200c00 */
[----:B0-----:R-:W-:-:S07]  /*1610*/  HMUL2 R32, R9.H0_H0, R8.H0_H0 ;  /* 0x2000000809207232 */ /* 0x001fce0000000800 */
[----:B------:R-:W0:Y:S01]  /*1620*/  I2F.F16 R11, R2 ;  /* 0x00000002000b7306 */ /* 0x000e220000200c00 */
[-C--:B-1----:R-:W-:Y:S02]  /*1630*/  HMUL2 R19, R3.H0_H0, R8.reuse.H0_H0 ;  /* 0x2000000803137232 */ /* 0x082fe40000000800 */
[----:B0-----:R-:W-:Y:S01]  /*1640*/  HMUL2 R18, R11.H0_H0, R8.H0_H0 ;  /* 0x200000080b127232 */ /* 0x001fe20000000800 */
[----:B------:R-:W-:Y:S06]  /*1650*/  BRA.U !UP6, `(.L_x_2081) ;  /* 0xfffffffd0e547547 */ /* 0x000fec000b83ffff */
.L_x_2080:
[----:B------:R-:W-:Y:S01]  /*1660*/  UISETP.GT.AND UP6, UPT, UR7, UR19, UPT ;  /* 0x000000130700728c */ /* 0x000fe2000bfc4270 */
[----:B------:R-:W-:Y:S02]  /*1670*/  HFMA2 R2, -RZ, RZ, 0, 0 ;  /* 0x00000000ff027431 */ /* 0x000fe400000001ff */
[----:B------:R-:W-:Y:S01]  /*1680*/  IMAD.MOV.U32 R5, RZ, RZ, RZ ;  /* 0x000000ffff057224 */ /* 0x000fe200078e00ff */
[----:B------:R-:W-:Y:S01]  /*1690*/  CS2R R6, SRZ ;  /* 0x0000000000067805 */ /* 0x000fe2000001ff00 */
        /* <DEDUP_REMOVED lines=11> */
.L_x_2082:
        /* <DEDUP_REMOVED lines=8> */
.L_x_2083:
        /* <DEDUP_REMOVED lines=8> */
.L_x_2084:
        /* <DEDUP_REMOVED lines=8> */
.L_x_2085:
        /* <DEDUP_REMOVED lines=8> */
.L_x_2086:
[----:B------:R-:W-:Y:S01]  /*1950*/  ULEA UR4, UR14, UR4, 0x3 ;  /* 0x000000040e047291 */ /* 0x000fe2000f8e18ff */
[----:B------:R-:W0:Y:S01]  /*1960*/  S2UR UR11, SR_CgaCtaId ;  /* 0x00000000000b79c3 */ /* 0x000e220000008800 */
[----:B------:R-:W1:Y:S01]  /*1970*/  LDCU.64 UR12, c[0x0][0x388] ;  /* 0x00007100ff0c77ac */ /* 0x000e620008000a00 */
[----:B------:R-:W-:Y:S02]  /*1980*/  PRMT R17, RZ, 0x5410, RZ ;  /* 0x00005410ff117816 */ /* 0x000fe400000000ff */
[----:B------:R-:W-:Y:S01]  /*1990*/  PRMT R16, RZ, 0x5410, RZ ;  /* 0x00005410ff107816 */ /* 0x000fe200000000ff */
[----:B------:R-:W-:Y:S01]  /*19a0*/  UISETP.LT.AND UP1, UPT, UR10, UR20, UPT ;  /* 0x000000140a00728c */ /* 0x000fe2000bf21270 */
[----:B------:R-:W-:Y:S01]  /*19b0*/  IADD3 R2, PT, PT, R5, UR4, R2 ;  /* 0x0000000405027c10 */ /* 0x000fe2000fffe002 */
[----:B------:R-:W-:Y:S01]  /*19c0*/  UMOV UR4, 0x400 ;  /* 0x0000040000047882 */ /* 0x000fe20000000000 */
[----:B-----5:R-:W-:Y:S01]  /*19d0*/  PRMT R15, RZ, 0x5410, RZ ;  /* 0x00005410ff0f7816 */ /* 0x020fe200000000ff */
[----:B------:R-:W-:Y:S01]  /*19e0*/  USEL UR10, UR10, UR20, UP1 ;  /* 0x000000140a0a7287 */ /* 0x000fe20008800000 */
[----:B------:R-:W-:-:S02]  /*19f0*/  IADD3 R2, PT, PT, R7, R2, R6 ;  /* 0x0000000207027210 */ /* 0x000fc40007ffe006 */
[----:B------:R-:W-:Y:S01]  /*1a00*/  PRMT R14, RZ, 0x5410, RZ ;  /* 0x00005410ff0e7816 */ /* 0x000fe200000000ff */
[----:B------:R-:W-:Y:S01]  /*1a10*/  UISETP.GT.AND UP1, UPT, UR10, UR7, UPT ;  /* 0x000000070a00728c */ /* 0x000fe2000bf24270 */
[----:B------:R-:W-:Y:S01]  /*1a20*/  PRMT R13, RZ, 0x5410, RZ ;  /* 0x00005410ff0d7816 */ /* 0x000fe200000000ff */
[----:B------:R-:W-:Y:S01]  /*1a30*/  IMAD R3, R2, UR18, RZ ;  /* 0x0000001202037c24 */ /* 0x000fe2000f8e02ff */
[----:B------:R-:W-:Y:S02]  /*1a40*/  SHF.R.S32.HI R2, RZ, 0x1f, R0 ;  /* 0x0000001fff027819 */ /* 0x000fe40000011400 */
[----:B------:R-:W-:Y:S02]  /*1a50*/  PRMT R12, RZ, 0x5410, RZ ;  /* 0x00005410ff0c7816 */ /* 0x000fe400000000ff */
[----:B------:R-:W-:-:S04]  /*1a60*/  IADD3 R0, P0, PT, R0, R3, RZ ;  /* 0x0000000300007210 */ /* 0x000fc80007f1e0ff */
[----:B------:R-:W-:Y:S01]  /*1a70*/  LEA.HI.X.SX32 R3, R3, R2, 0x1, P0 ;  /* 0x0000000203037211 */ /* 0x000fe200000f0eff */
[----:B0-----:R-:W-:Y:S01]  /*1a80*/  ULEA UR11, UR11, UR4, 0x18 ;  /* 0x000000040b0b7291 */ /* 0x001fe2000f8ec0ff */
[----:B-1----:R-:W-:-:S04]  /*1a90*/  LEA R90, P0, R0, UR12, 0x2 ;  /* 0x0000000c005a7c11 */ /* 0x002fc8000f8010ff */
[----:B------:R-:W-:Y:S02]  /*1aa0*/  LEA.HI.X R91, R0, UR13, R3, 0x2, P0 ;  /* 0x0000000d005b7c11 */ /* 0x000fe400080f1403 */
[----:B------:R-:W-:Y:S01]  /*1ab0*/  UMOV UR4, UR11 ;  /* 0x0000000b00047c82 */ /* 0x000fe20008000000 */
[----:B------:R-:W-:Y:S06]  /*1ac0*/  BRA.U !UP1, `(.L_x_2087) ;  /* 0x0000002109f47547 */ /* 0x000fec000b800000 */
[----:B------:R-:W-:Y:S01]  /*1ad0*/  MOV R5, UR18 ;  /* 0x0000001200057c02 */ /* 0x000fe20008000f00 */
[----:B------:R-:W-:Y:S01]  /*1ae0*/  IMAD.U32 R21, RZ, RZ, UR18 ;  /* 0x00000012ff157e24 */ /* 0x000fe2000f8e00ff */
[----:B------:R-:W2:Y:S03]  /*1af0*/  LDG.E.128.CONSTANT R12, desc[UR16][R90.64] ;  /* 0x000000105a0c7981 */ /* 0x000ea6000c1e9d00 */
[----:B------:R-:W-:-:S04]  /*1b00*/  IMAD.WIDE R4, R5, 0x4, R90 ;  /* 0x0000000405047825 */ /* 0x000fc800078e025a */
[----:B------:R-:W-:Y:S02]  /*1b10*/  IMAD.WIDE R20, R21, 0x4, R4 ;  /* 0x0000000415147825 */ /* 0x000fe400078e0204 */
[----:B------:R-:W3:Y:S04]  /*1b20*/  LDG.E.128.CONSTANT R4, desc[UR16][R4.64] ;  /* 0x0000001004047981 */ /* 0x000ee8000c1e9d00 */
[----:B------:R0:W4:Y:S01]  /*1b30*/  LDG.E.128.CONSTANT R8, desc[UR16][R20.64] ;  /* 0x0000001014087981 */ /* 0x000122000c1e9d00 */
[----:B------:R-:W-:-:S05]  /*1b40*/  MOV R3, UR18 ;  /* 0x0000001200037c02 */ /* 0x000fca0008000f00 */
[----:B------:R-:W-:Y:S01]  /*1b50*/  IMAD.WIDE R2, R3, 0x4, R20 ;  /* 0x0000000403027825 */ /* 0x000fe200078e0214 */
[----:B------:R-:W-:Y:S02]  /*1b60*/  ISETP.NE.AND P0, PT, R88, RZ, PT ;  /* 0x000000ff5800720c */ /* 0x000fe40003f05270 */
[----:B------:R-:W-:Y:S02]  /*1b70*/  PRMT R17, RZ, 0x7610, R17 ;  /* 0x00007610ff117816 */ /* 0x000fe40000000011 */
[----:B--2---:R-:W-:Y:S02]  /*1b80*/  SHF.R.U32.HI R23, RZ, 0xc, R12 ;  /* 0x0000000cff177819 */ /* 0x004fe4000001160c */
[----:B------:R-:W-:Y:S02]  /*1b90*/  SHF.R.U32.HI R24, RZ, 0xc, R13 ;  /* 0x0000000cff187819 */ /* 0x000fe4000001160d */
[----:B0-----:R-:W-:Y:S02]  /*1ba0*/  SHF.R.U32.HI R21, RZ, 0xc, R14 ;  /* 0x0000000cff157819 */ /* 0x001fe4000001160e */
[----:B------:R-:W-:-:S02]  /*1bb0*/  LOP3.LUT R44, R15, 0x3f003f, RZ, 0xc0, !PT ;  /* 0x003f003f0f2c7812 */ /* 0x000fc400078ec0ff */
[--C-:B------:R-:W-:Y:S02]  /*1bc0*/  SHF.R.U32.HI R45, RZ, 0x6, R15.reuse ;  /* 0x00000006ff2d7819 */ /* 0x100fe4000001160f */
[----:B------:R-:W-:Y:S02]  /*1bd0*/  SHF.R.U32.HI R25, RZ, 0xc, R15 ;  /* 0x0000000cff197819 */ /* 0x000fe4000001160f */
[----:B------:R-:W-:Y:S02]  /*1be0*/  LOP3.LUT R0, R12, 0x3f003f, RZ, 0xc0, !PT ;  /* 0x003f003f0c007812 */ /* 0x000fe400078ec0ff */
[----:B------:R-:W-:Y:S02]  /*1bf0*/  SHF.R.U32.HI R22, RZ, 0x6, R12 ;  /* 0x00000006ff167819 */ /* 0x000fe4000001160c */
[----:B------:R-:W-:Y:S02]  /*1c00*/  LOP3.LUT R26, R13, 0x3f003f, RZ, 0xc0, !PT ;  /* 0x003f003f0d1a7812 */ /* 0x000fe400078ec0ff */
[----:B------:R-:W-:-:S02]  /*1c10*/  SHF.R.U32.HI R36, RZ, 0x6, R13 ;  /* 0x00000006ff247819 */ /* 0x000fc4000001160d */
[----:B------:R-:W-:Y:S02]  /*1c20*/  LOP3.LUT R37, R14, 0x3f003f, RZ, 0xc0, !PT ;  /* 0x003f003f0e257812 */ /* 0x000fe400078ec0ff */
[----:B------:R-:W-:Y:S02]  /*1c30*/  SHF.R.U32.HI R40, RZ, 0x6, R14 ;  /* 0x00000006ff287819 */ /* 0x000fe4000001160e */
[--C-:B----4-:R-:W-:Y:S02]  /*1c40*/  SHF.R.U32.HI R15, RZ, 0x8, R9.reuse ;  /* 0x00000008ff0f7819 */ /* 0x110fe40000011609 */
[----:B------:R-:W-:Y:S02]  /*1c50*/  LOP3.LUT R34, R9, 0x3f003f, RZ, 0xc0, !PT ;  /* 0x003f003f09227812 */ /* 0x000fe400078ec0ff */
[--C-:B------:R-:W-:Y:S02]  /*1c60*/  SHF.R.U32.HI R30, RZ, 0x6, R9.reuse ;  /* 0x00000006ff1e7819 */ /* 0x100fe40000011609 */
[----:B------:R-:W-:-:S02]  /*1c70*/  SHF.R.U32.HI R20, RZ, 0xa, R9 ;  /* 0x0000000aff147819 */ /* 0x000fc40000011609 */
[--C-:B------:R-:W-:Y:S02]  /*1c80*/  SHF.R.U32.HI R13, RZ, 0x8, R8.reuse ;  /* 0x00000008ff0d7819 */ /* 0x100fe40000011608 */
[----:B------:R-:W-:Y:S02]  /*1c90*/  LOP3.LUT R35, R8, 0x3f003f, RZ, 0xc0, !PT ;  /* 0x003f003f08237812 */ /* 0x000fe400078ec0ff */
[--C-:B------:R-:W-:Y:S02]  /*1ca0*/  SHF.R.U32.HI R31, RZ, 0x6, R8.reuse ;  /* 0x00000006ff1f7819 */ /* 0x100fe40000011608 */
[----:B------:R-:W-:Y:S02]  /*1cb0*/  SHF.R.U32.HI R14, RZ, 0xa, R8 ;  /* 0x0000000aff0e7819 */ /* 0x000fe40000011608 */
[----:B------:R-:W-:Y:S02]  /*1cc0*/  SHF.R.U32.HI R9, RZ, 0x8, R10 ;  /* 0x00000008ff097819 */ /* 0x000fe4000001160a */
[----:B------:R-:W-:-:S02]  /*1cd0*/  LOP3.LUT R29, R10, 0x3f003f, RZ, 0xc0, !PT ;  /* 0x003f003f0a1d7812 */ /* 0x000fc400078ec0ff */
[--C-:B------:R-:W-:Y:S02]  /*1ce0*/  SHF.R.U32.HI R12, RZ, 0x6, R10.reuse ;  /* 0x00000006ff0c7819 */ /* 0x100fe4000001160a */
[----:B------:R-:W-:Y:S02]  /*1cf0*/  SHF.R.U32.HI R43, RZ, 0xa, R10 ;  /* 0x0000000aff2b7819 */ /* 0x000fe4000001160a */
[----:B------:R-:W-:Y:S02]  /*1d00*/  LOP3.LUT R8, R23, 0xf000f, RZ, 0xc0, !PT ;  /* 0x000f000f17087812 */ /* 0x000fe400078ec0ff */
[----:B------:R-:W-:Y:S02]  /*1d10*/  LOP3.LUT R10, R24, 0xf000f, RZ, 0xc0, !PT ;  /* 0x000f000f180a7812 */ /* 0x000fe400078ec0ff */
[----:B------:R-:W-:Y:S02]  /*1d20*/  SHF.R.U32.HI R38, RZ, 0x8, R11 ;  /* 0x00000008ff267819 */ /* 0x000fe4000001160b */
[----:B------:R-:W-:-:S02]  /*1d30*/  LOP3.LUT R24, R21, 0xf000f, RZ, 0xc0, !PT ;  /* 0x000f000f15187812 */ /* 0x000fc400078ec0ff */
[----:B------:R-:W-:Y:S02]  /*1d40*/  LOP3.LUT R25, R25, 0xf000f, RZ, 0xc0, !PT ;  /* 0x000f000f19197812 */ /* 0x000fe400078ec0ff */
[----:B------:R-:W-:Y:S02]  /*1d50*/  LOP3.LUT R27, R11, 0x3f003f, RZ, 0xc0, !PT ;  /* 0x003f003f0b1b7812 */ /* 0x000fe400078ec0ff */
[--C-:B------:R-:W-:Y:S02]  /*1d60*/  SHF.R.U32.HI R28, RZ, 0x6, R11.reuse ;  /* 0x00000006ff1c7819 */ /* 0x100fe4000001160b */
[----:B------:R-:W-:Y:S02]  /*1d70*/  SHF.R.U32.HI R48, RZ, 0xa, R11 ;  /* 0x0000000aff307819 */ /* 0x000fe4000001160b */
[----:B------:R-:W-:Y:S02]  /*1d80*/  LOP3.LUT R11, R8, 0x300030, R13, 0xf8, !PT ;  /* 0x00300030080b7812 */ /* 0x000fe400078ef80d */
[----:B------:R-:W-:-:S02]  /*1d90*/  LOP3.LUT R9, R24, 0x300030, R9, 0xf8, !PT ;  /* 0x0030003018097812 */ /* 0x000fc400078ef809 */
[----:B------:R-:W-:Y:S02]  /*1da0*/  LOP3.LUT R8, R25, 0x300030, R38, 0xf8, !PT ;  /* 0x0030003019087812 */ /* 0x000fe400078ef826 */
[----:B---3--:R-:W-:Y:S02]  /*1db0*/  LOP3.LUT R24, R4, 0x3f003f, RZ, 0xc0, !PT ;  /* 0x003f003f04187812 */ /* 0x008fe400078ec0ff */
[--C-:B------:R-:W-:Y:S02]  /*1dc0*/  SHF.R.U32.HI R25, RZ, 0x6, R4.reuse ;  /* 0x00000006ff197819 */ /* 0x100fe40000011604 */
[----:B------:R-:W-:Y:S02]  /*1dd0*/  SHF.R.U32.HI R4, RZ, 0xc, R4 ;  /* 0x0000000cff047819 */ /* 0x000fe40000011604 */
[----:B------:R-:W-:Y:S02]  /*1de0*/  SHF.R.U32.HI R13, RZ, 0xc, R5 ;  /* 0x0000000cff0d7819 */ /* 0x000fe40000011605 */
[----:B------:R-:W-:-:S02]  /*1df0*/  LOP3.LUT R38, R5, 0x3f003f, RZ, 0xc0, !PT ;  /* 0x003f003f05267812 */ /* 0x000fc400078ec0ff */
[----:B------:R-:W-:Y:S02]  /*1e00*/  SHF.R.U32.HI R39, RZ, 0x6, R5 ;  /* 0x00000006ff277819 */ /* 0x000fe40000011605 */
[----:B------:R-:W-:Y:S02]  /*1e10*/  LOP3.LUT R5, R4, 0xf000f, RZ, 0xc0, !PT ;  /* 0x000f000f04057812 */ /* 0x000fe400078ec0ff */
[----:B------:R-:W-:Y:S02]  /*1e20*/  LOP3.LUT R13, R13, 0xf000f, RZ, 0xc0, !PT ;  /* 0x000f000f0d0d7812 */ /* 0x000fe400078ec0ff */
[----:B------:R-:W-:Y:S02]  /*1e30*/  LOP3.LUT R36, R36, 0x3f003f, RZ, 0xc0, !PT ;  /* 0x003f003f24247812 */ /* 0x000fe400078ec0ff */
[----:B------:R-:W-:Y:S02]  /*1e40*/  LOP3.LUT R41, R6, 0x3f003f, RZ, 0xc0, !PT ;  /* 0x003f003f06297812 */ /* 0x000fe400078ec0ff */
[----:B------:R-:W-:-:S02]  /*1e50*/  SHF.R.U32.HI R42, RZ, 0x6, R6 ;  /* 0x00000006ff2a7819 */ /* 0x000fc40000011606 */
[----:B------:R-:W-:Y:S02]  /*1e60*/  LOP3.LUT R4, R5, 0x300030, R14, 0xf8, !PT ;  /* 0x0030003005047812 */ /* 0x000fe400078ef80e */
[----:B------:R-:W-:Y:S02]  /*1e70*/  LOP3.LUT R40, R40, 0x3f003f, RZ, 0xc0, !PT ;  /* 0x003f003f28287812 */ /* 0x000fe400078ec0ff */
[----:B------:R-:W-:Y:S02]  /*1e80*/  LOP3.LUT R45, R45, 0x3f003f, RZ, 0xc0, !PT ;  /* 0x003f003f2d2d7812 */ /* 0x000fe400078ec0ff */
[----:B------:R-:W-:Y:S02]  /*1e90*/  SHF.R.U32.HI R6, RZ, 0xc, R6 ;  /* 0x0000000cff067819 */ /* 0x000fe40000011606 */
[----:B------:R-:W-:Y:S02]  /*1ea0*/  LOP3.LUT R46, R7, 0x3f003f, RZ, 0xc0, !PT ;  /* 0x003f003f072e7812 */ /* 0x000fe400078ec0ff */
[----:B------:R-:W-:-:S02]  /*1eb0*/  SHF.R.U32.HI R47, RZ, 0x6, R7 ;  /* 0x00000006ff2f7819 */ /* 0x000fc40000011607 */
[----:B------:R-:W-:Y:S02]  /*1ec0*/  LOP3.LUT R5, R13, 0x300030, R20, 0xf8, !PT ;  /* 0x003000300d057812 */ /* 0x000fe400078ef814 */
[----:B------:R-:W-:Y:S02]  /*1ed0*/  SHF.R.U32.HI R7, RZ, 0xc, R7 ;  /* 0x0000000cff077819 */ /* 0x000fe40000011607 */
        /* <DEDUP_REMOVED lines=16> */
[----:B------:R-:W-:Y:S02]  /*1fe0*/  LOP3.LUT R7, R6, 0x300030, R43, 0xf8, !PT ;  /* 0x0030003006077812 */ /* 0x000fe400078ef82b */
[----:B------:R-:W-:Y:S02]  /*1ff0*/  LOP3.LUT R39, R39, 0x3f003f, RZ, 0xc0, !PT ;  /* 0x003f003f27277812 */ /* 0x000fe400078ec0ff */
[----:B------:R-:W-:Y:S02]  /*2000*/  LOP3.LUT R42, R42, 0x3f003f, RZ, 0xc0, !PT ;  /* 0x003f003f2a2a7812 */ /* 0x000fe400078ec0ff */
[----:B------:R-:W-:-:S02]  /*2010*/  LOP3.LUT R47, R47, 0x3f003f, RZ, 0xc0, !PT ;  /* 0x003f003f2f2f7812 */ /* 0x000fc400078ec0ff */
[----:B------:R-:W-:Y:S02]  /*2020*/  LOP3.LUT R49, R28, 0x3f003f, RZ, 0xc0, !PT ;  /* 0x003f003f1c317812 */ /* 0x000fe400078ec0ff */
[----:B------:R-:W-:Y:S02]  /*2030*/  LOP3.LUT R6, R15, 0x300030, R48, 0xf8, !PT ;  /* 0x003000300f067812 */ /* 0x000fe400078ef830 */
        /* <DEDUP_REMOVED lines=33> */
[----:B------:R-:W-:Y:S01]  /*2250*/  PRMT R15, RZ, 0x5410, RZ ;  /* 0x00005410ff0f7816 */ /* 0x000fe200000000ff */
[----:B------:R-:W-:Y:S01]  /*2260*/  HADD2 R29, R41, -1056, -1056 ;  /* 0xe420e420291d7430 */ /* 0x000fe20000000000 */
[----:B------:R-:W-:Y:S01]  /*2270*/  PRMT R14, RZ, 0x5410, RZ ;  /* 0x00005410ff0e7816 */ /* 0x000fe200000000ff */
[----:B------:R-:W-:Y:S01]  /*2280*/  HADD2 R35, R43, -1056, -1056 ;  /* 0xe420e4202b237430 */ /* 0x000fe20000000000 */
[----:B------:R-:W-:Y:S01]  /*2290*/  PRMT R13, RZ, 0x5410, RZ ;  /* 0x00005410ff0d7816 */ /* 0x000fe200000000ff */
        /* <DEDUP_REMOVED lines=66> */
.L_x_2088:
        /* <DEDUP_REMOVED lines=52> */
.L_x_2090:
        /* <DEDUP_REMOVED lines=46> */
.L_x_2089:
[----:B------:R-:W-:Y:S01]  /*2ce0*/  MOV R5, UR18 ;  /* 0x0000001200057c02 */ /* 0x000fe20008000f00 */
[----:B------:R-:W2:Y:S01]  /*2cf0*/  LDG.E.128.CONSTANT R24, desc[UR16][R2.64] ;  /* 0x0000001002187981 */ /* 0x000ea2000c1e9d00 */
[----:B------:R-:W-:-:S03]  /*2d00*/  MOV R21, UR18 ;  /* 0x0000001200157c02 */ /* 0x000fc60008000f00 */
[----:B------:R-:W-:-:S04]  /*2d10*/  IMAD.WIDE R4, R5, 0x4, R2 ;  /* 0x0000000405047825 */ /* 0x000fc800078e0202 */
[----:B------:R-:W-:Y:S02]  /*2d20*/  IMAD.WIDE R20, R21, 0x4, R4 ;  /* 0x0000000415147825 */ /* 0x000fe400078e0204 */
[----:B------:R-:W3:Y:S04]  /*2d30*/  LDG.E.128.CONSTANT R4, desc[UR16][R4.64] ;  /* 0x0000001004047981 */ /* 0x000ee8000c1e9d00 */
[----:B------:R-:W4:Y:S01]  /*2d40*/  LDG.E.128.CONSTANT R8, desc[UR16][R20.64] ;  /* 0x0000001014087981 */ /* 0x000f22000c1e9d00 */
[----:B------:R-:W-:Y:S01]  /*2d50*/  UIADD3 UR4, UPT, UPT, UR11, 0x40, URZ ;  /* 0x000000400b047890 */ /* 0x000fe2000fffe0ff */
[----:B------:R-:W-:Y:S01]  /*2d60*/  IMAD.U32 R91, RZ, RZ, UR18 ;  /* 0x00000012ff5b7e24 */ /* 0x000fe2000f8e00ff */
[----:B--2---:R-:W-:Y:S02]  /*2d70*/  LOP3.LUT R0, R24, 0x3f003f, RZ, 0xc0, !PT ;  /* 0x003f003f18007812 */ /* 0x004fe400078ec0ff */
[----:B------:R-:W-:-:S02]  /*2d80*/  SHF.R.U32.HI R22, RZ, 0x6, R24 ;  /* 0x00000006ff167819 */ /* 0x000fc40000011618 */
[----:B------:R-:W-:Y:S02]  /*2d90*/  LOP3.LUT R37, R25, 0x3f003f, RZ, 0xc0, !PT ;  /* 0x003f003f19257812 */ /* 0x000fe400078ec0ff */
[--C-:B------:R-:W-:Y:S02]  /*2da0*/  SHF.R.U32.HI R38, RZ, 0x6, R25.reuse ;  /* 0x00000006ff267819 */ /* 0x100fe40000011619 */
[----:B------:R-:W-:Y:S02]  /*2db0*/  SHF.R.U32.HI R24, RZ, 0xc, R24 ;  /* 0x0000000cff187819 */ /* 0x000fe40000011618 */
[----:B------:R-:W-:Y:S02]  /*2dc0*/  SHF.R.U32.HI R25, RZ, 0xc, R25 ;  /* 0x0000000cff197819 */ /* 0x000fe40000011619 */
[----:B------:R-:W-:Y:S02]  /*2dd0*/  SHF.R.U32.HI R39, RZ, 0xc, R26 ;  /* 0x0000000cff277819 */ /* 0x000fe4000001161a */
        /* <DEDUP_REMOVED lines=20> */
[----:B------:R-:W-:Y:S02]  /*2f20*/  LOP3.LUT R11, R11, 0x300030, R8, 0xf8, !PT ;  /* 0x003000300b0b7812 */ /* 0x000fe400078ef808 */
[----:B------:R-:W-:Y:S02]  /*2f30*/  LOP3.LUT R8, R24, 0x300030, R9, 0xf8, !PT ;  /* 0x0030003018087812 */ /* 0x000fe400078ef809 */
[----:B------:R-:W-:Y:S02]  /*2f40*/  LOP3.LUT R9, R40, 0x300030, R43, 0xf8, !PT ;  /* 0x0030003028097812 */ /* 0x000fe400078ef82b */
[----:B---3--:R-:W-:Y:S02]  /*2f50*/  LOP3.LUT R39, R5, 0x3f003f, RZ, 0xc0, !PT ;  /* 0x003f003f05277812 */ /* 0x008fe400078ec0ff */
[----:B------:R-:W-:-:S02]  /*2f60*/  SHF.R.U32.HI R40, RZ, 0x6, R5 ;  /* 0x00000006ff287819 */ /* 0x000fc40000011605 */
[----:B------:R-:W-:Y:S02]  /*2f70*/  SHF.R.U32.HI R5, RZ, 0xc, R5 ;  /* 0x0000000cff057819 */ /* 0x000fe40000011605 */
[----:B------:R-:W-:Y:S02]  /*2f80*/  LOP3.LUT R24, R4, 0x3f003f, RZ, 0xc0, !PT ;  /* 0x003f003f04187812 */ /* 0x000fe400078ec0ff */
[--C-:B------:R-:W-:Y:S02]  /*2f90*/  SHF.R.U32.HI R25, RZ, 0x6, R4.reuse ;  /* 0x00000006ff197819 */ /* 0x100fe40000011604 */
[----:B------:R-:W-:Y:S02]  /*2fa0*/  SHF.R.U32.HI R47, RZ, 0x6, R27 ;  /* 0x00000006ff2f7819 */ /* 0x000fe4000001161b */
[----:B------:R-:W-:Y:S02]  /*2fb0*/  SHF.R.U32.HI R4, RZ, 0xc, R4 ;  /* 0x0000000cff047819 */ /* 0x000fe40000011604 */
[----:B------:R-:W-:-:S02]  /*2fc0*/  LOP3.LUT R43, R6, 0x3f003f, RZ, 0xc0, !PT ;  /* 0x003f003f062b7812 */ /* 0x000fc400078ec0ff */
[--C-:B------:R-:W-:Y:S02]  /*2fd0*/  SHF.R.U32.HI R44, RZ, 0x6, R6.reuse ;  /* 0x00000006ff2c7819 */ /* 0x100fe40000011606 */
[----:B------:R-:W-:Y:S02]  /*2fe0*/  LOP3.LUT R46, R27, 0x3f003f, RZ, 0xc0, !PT ;  /* 0x003f003f1b2e7812 */ /* 0x000fe400078ec0ff */
[----:B------:R-:W-:Y:S02]  /*2ff0*/  SHF.R.U32.HI R6, RZ, 0xc, R6 ;  /* 0x0000000cff067819 */ /* 0x000fe40000011606 */
[----:B------:R-:W-:Y:S02]  /*3000*/  LOP3.LUT R48, R7, 0x3f003f, RZ, 0xc0, !PT ;  /* 0x003f003f07307812 */ /* 0x000fe400078ec0ff */
[--C-:B------:R-:W-:Y:S02]  /*3010*/  SHF.R.U32.HI R49, RZ, 0x6, R7.reuse ;  /* 0x00000006ff317819 */ /* 0x100fe40000011607 */
[----:B------:R-:W-:-:S02]  /*3020*/  SHF.R.U32.HI R7, RZ, 0xc, R7 ;  /* 0x0000000cff077819 */ /* 0x000fc40000011607 */
[----:B------:R-:W-:Y:S02]  /*3030*/  LOP3.LUT R5, R5, 0xf000f, RZ, 0xc0, !PT ;  /* 0x000f000f05057812 */ /* 0x000fe400078ec0ff */
[----:B------:R-:W-:Y:S02]  /*3040*/  LOP3.LUT R38, R38, 0x3f003f, RZ, 0xc0, !PT ;  /* 0x003f003f26267812 */ /* 0x000fe400078ec0ff */
[----:B------:R-:W-:Y:S02]  /*3050*/  LOP3.LUT R30, R10, 0x3f003f, RZ, 0xc0, !PT ;  /* 0x003f003f0a1e7812 */ /* 0x000fe400078ec0ff */
[--C-:B------:R-:W-:Y:S02]  /*3060*/  SHF.R.U32.HI R27, RZ, 0x6, R10.reuse ;  /* 0x00000006ff1b7819 */ /* 0x100fe4000001160a */
[----:B------:R-:W-:Y:S02]  /*3070*/  SHF.R.U32.HI R45, RZ, 0xa, R10 ;  /* 0x0000000aff2d7819 */ /* 0x000fe4000001160a */
[----:B------:R-:W-:-:S02]  /*3080*/  LOP3.LUT R4, R4, 0xf000f, RZ, 0xc0, !PT ;  /* 0x000f000f04047812 */ /* 0x000fc400078ec0ff */
[----:B------:R-:W-:Y:S02]  /*3090*/  LOP3.LUT R47, R47, 0x3f003f, RZ, 0xc0, !PT ;  /* 0x003f003f2f2f7812 */ /* 0x000fe400078ec0ff */
[----:B------:R-:W-:Y:S02]  /*30a0*/  LOP3.LUT R10, R3, 0x300030, R2, 0xf8, !PT ;  /* 0x00300030030a7812 */ /* 0x000fe400078ef802 */
[----:B------:R-:W-:Y:S02]  /*30b0*/  LOP3.LUT R6, R6, 0xf000f, RZ, 0xc0, !PT ;  /* 0x000f000f06067812 */ /* 0x000fe400078ec0ff */
        /* <DEDUP_REMOVED lines=10> */
[----:B------:R-:W-:Y:S01]  /*3160*/  LOP3.LUT R23, R22, 0x64006400, RZ, 0xfc, !PT ;  /* 0x6400640016177812 */ /* 0x000fe200078efcff */
[----:B------:R-:W-:Y:S01]  /*3170*/  HADD2 R22, R46, -1056, -1056 ;  /* 0xe420e4202e167430 */ /* 0x000fe20000000000 */
[----:B------:R-:W-:Y:S02]  /*3180*/  LOP3.LUT R42, R42, 0x64006400, RZ, 0xfc, !PT ;  /* 0x640064002a2a7812 */ /* 0x000fe400078efcff */
[----:B------:R-:W-:Y:S02]  /*3190*/  LOP3.LUT R40, R40, 0x3f003f, RZ, 0xc0, !PT ;  /* 0x003f003f28287812 */ /* 0x000fe400078ec0ff */
[----:B------:R-:W-:Y:S02]  /*31a0*/  LOP3.LUT R48, R48, 0x64006400, RZ, 0xfc, !PT ;  /* 0x6400640030307812 */ /* 0x000fe400078efcff */
[----:B------:R-:W-:-:S02]  /*31b0*/  LOP3.LUT R6, R3, 0x300030, R50, 0xf8, !PT ;  /* 0x0030003003067812 */ /* 0x000fc400078ef832 */
        /* <DEDUP_REMOVED lines=108> */
.L_x_2091:
[----:B------:R-:W-:Y:S01]  /*3880*/  IMAD.WIDE R90, R91, 0x4, R20 ;  /* 0x000000045b5a7825 */ /* 0x000fe200078e0214 */
[----:B------:R-:W-:Y:S01]  /*3890*/  UMOV UR7, UR9 ;  /* 0x0000000900077c82 */ /* 0x000fe20008000000 */
[----:B------:R-:W-:Y:S05]  /*38a0*/  BRA.U !UP2, `(.L_x_2087) ;  /* 0x000000050a7c7547 */ /* 0x000fea000b800000 */
[----:B------:R-:W-:Y:S01]  /*38b0*/  PRMT R4, R87, 0x9910, RZ ;  /* 0x0000991057047816 */ /* 0x000fe200000000ff */
[----:B------:R-:W-:-:S03]  /*38c0*/  UISETP.EQ.OR UP1, UPT, UR22, 0x2, UP0 ;  /* 0x000000021600788c */ /* 0x000fc60008722670 */
        /* <DEDUP_REMOVED lines=46> */
.L_x_2092:
[----:B------:R-:W-:Y:S01]  /*3bb0*/  UMOV UR7, UR9 ;  /* 0x0000000900077c82 */ /* 0x000fe20008000000 */
[----:B------:R-:W-:Y:S05]  /*3bc0*/  BRA.U UP1, `(.L_x_2087) ;  /* 0x0000000101b47547 */ /* 0x000fea000b800000 */
[----:B------:R-:W0:Y:S01]  /*3bd0*/  LDS.128 R4, [UR11+0xa0] ;  /* 0x0000a00bff047984 */ /* 0x000e220008000c00 */
[----:B------:R-:W-:Y:S01]  /*3be0*/  PRMT R33, R33, 0x5410, R32 ;  /* 0x0000541021217816 */ /* 0x000fe20000000020 */
[----:B------:R-:W-:Y:S01]  /*3bf0*/  UMOV UR7, UR9 ;  /* 0x0000000900077c82 */ /* 0x000fe20008000000 */
        /* <DEDUP_REMOVED lines=42> */
.L_x_2087:
[----:B------:R-:W-:-:S04]  /*3ea0*/  UISETP.LT.AND UP1, UPT, UR8, UR21, UPT ;  /* 0x000000150800728c */ /* 0x000fc8000bf21270 */
        /* <DEDUP_REMOVED lines=9> */
.L_x_2097:
[----:B0-----:R-:W-:Y:S01]  /*3f40*/  MOV R3, UR18 ;  /* 0x0000001200037c02 */ /* 0x001fe20008000f00 */
[----:B------:R0:W2:Y:S04]  /*3f50*/  LDG.E.128.CONSTANT R28, desc[UR16][R90.64] ;  /* 0x000000105a1c7981 */ /* 0x0000a8000c1e9d00 */
[----:B------:R-:W-:Y:S01]  /*3f60*/  IMAD.WIDE R2, R3, 0x4, R90 ;  /* 0x0000000403027825 */ /* 0x000fe200078e025a */
[----:B------:R-:W-:-:S04]  /*3f70*/  MOV R35, UR18 ;  /* 0x0000001200237c02 */ /* 0x000fc80008000f00 */
[----:B------:R3:W4:Y:S01]  /*3f80*/  LDG.E.128.CONSTANT R8, desc[UR16][R2.64] ;  /* 0x0000001002087981 */ /* 0x000722000c1e9d00 */
[----:B------:R-:W-:Y:S01]  /*3f90*/  IMAD.WIDE R34, R35, 0x4, R2 ;  /* 0x0000000423227825 */ /* 0x000fe200078e0202 */
[----:B------:R-:W-:-:S04]  /*3fa0*/  MOV R37, UR18 ;  /* 0x0000001200257c02 */ /* 0x000fc80008000f00 */
[----:B------:R-:W5:Y:S01]  /*3fb0*/  LDG.E.128.CONSTANT R20, desc[UR16][R34.64] ;  /* 0x0000001022147981 */ /* 0x000f62000c1e9d00 */
[----:B------:R-:W-:-:S04]  /*3fc0*/  IMAD.WIDE R36, R37, 0x4, R34 ;  /* 0x0000000425247825 */ /* 0x000fc800078e0222 */
[----:B0-----:R-:W-:Y:S01]  /*3fd0*/  IMAD.U32 R91, RZ, RZ, UR18 ;  /* 0x00000012ff5b7e24 */ /* 0x001fe2000f8e00ff */
[----:B------:R0:W5:Y:S03]  /*3fe0*/  LDG.E.128.CONSTANT R24, desc[UR16][R36.64] ;  /* 0x0000001024187981 */ /* 0x000166000c1e9d00 */
[----:B------:R-:W-:-:S05]  /*3ff0*/  IMAD.WIDE R90, R91, 0x4, R36 ;  /* 0x000000045b5a7825 */ /* 0x000fca00078e0224 */
[----:B------:R-:W5:Y:S01]  /*4000*/  LDG.E.128.CONSTANT R4, desc[UR16][R90.64] ;  /* 0x000000105a047981 */ /* 0x000f62000c1e9d00 */
[----:B------:R-:W-:Y:S01]  /*4010*/  HFMA2 R0, -RZ, RZ, 0, 0.03125 ;  /* 0x00002800ff007431 */ /* 0x000fe200000001ff */
[----:B------:R-:W1:Y:S01]  /*4020*/  S2UR UR6, SR_CTAID.Y ;  /* 0x00000000000679c3 */ /* 0x000e620000002600 */
[----:B------:R-:W-:Y:S01]  /*4030*/  ISETP.NE.AND P0, PT, R88, RZ, PT ;  /* 0x000000ff5800720c */ /* 0x000fe20003f05270 */
[----:B-1----:R-:W-:-:S04]  /*4040*/  UIMAD UR9, UR6, -0x3, UR5 ;  /* 0xfffffffd060978a4 */ /* 0x002fc8000f8e0205 */
[----:B------:R-:W-:Y:S01]  /*4050*/  UISETP.NE.AND UP1, UPT, UR9, 0x1, UPT ;  /* 0x000000010900788c */ /* 0x000fe2000bf25270 */
[C---:B--2---:R-:W-:Y:S02]  /*4060*/  LOP3.LUT R53, R28.reuse, 0x1f001f, RZ, 0xc0, !PT ;  /* 0x001f001f1c357812 */ /* 0x044fe400078ec0ff */
[--C-:B------:R-:W-:Y:S02]  /*4070*/  SHF.R.U32.HI R52, RZ, 0xa, R28.reuse ;  /* 0x0000000aff347819 */ /* 0x100fe4000001161c */
[----:B---3--:R-:W-:Y:S02]  /*4080*/  LOP3.LUT R3, R28, 0x3e003e0, RZ, 0xc0, !PT ;  /* 0x03e003e01c037812 */ /* 0x008fe400078ec0ff */
[----:B------:R-:W-:Y:S02]  /*4090*/  SHF.R.U32.HI R40, RZ, 0xf, R28 ;  /* 0x0000000fff287819 */ /* 0x000fe4000001161c */
[----:B------:R-:W-:Y:S02]  /*40a0*/  LOP3.LUT R55, R29, 0x1f001f, RZ, 0xc0, !PT ;  /* 0x001f001f1d377812 */ /* 0x000fe400078ec0ff */
[----:B------:R-:W-:-:S02]  /*40b0*/  SHF.R.U32.HI R54, RZ, 0xa, R29 ;  /* 0x0000000aff367819 */ /* 0x000fc4000001161d */
[----:B------:R-:W-:Y:S02]  /*40c0*/  LOP3.LUT R60, R29, 0x3e003e0, RZ, 0xc0, !PT ;  /* 0x03e003e01d3c7812 */ /* 0x000fe400078ec0ff */
[----:B0-----:R-:W-:Y:S02]  /*40d0*/  SHF.R.U32.HI R36, RZ, 0xf, R29 ;  /* 0x0000000fff247819 */ /* 0x001fe4000001161d */
        /* <DEDUP_REMOVED lines=8> */
[----:B----4-:R-:W-:Y:S02]  /*4160*/  LOP3.LUT R28, R8, 0x1f001f, RZ, 0xc0, !PT ;  /* 0x001f001f081c7812 */ /* 0x010fe400078ec0ff */
        /* <DEDUP_REMOVED lines=14> */
[----:B------:R-:W-:Y:S02]  /*4250*/  LOP3.LUT R36, R36, 0x10001, RZ, 0xc0, !PT ;  /* 0x0001000124247812 */ /* 0x000fe400078ec0ff */
[----:B------:R-:W-:Y:S02]  /*4260*/  SHF.R.U32.HI R11, RZ, 0xe, R11 ;  /* 0x0000000eff0b7819 */ /* 0x000fe4000001160b */
[----:B------:R-:W-:Y:S02]  /*4270*/  LOP3.LUT R42, R42, 0x10001, RZ, 0xc0, !PT ;  /* 0x000100012a2a7812 */ /* 0x000fe400078ec0ff */
[----:B------:R-:W-:Y:S02]  /*4280*/  LOP3.LUT R44, R44, 0x10001, RZ, 0xc0, !PT ;  /* 0x000100012c2c7812 */ /* 0x000fe400078ec0ff */
[----:B------:R-:W-:-:S02]  /*4290*/  LOP3.LUT R40, R40, 0x10001, RZ, 0xc0, !PT ;  /* 0x0001000128287812 */ /* 0x000fc400078ec0ff */
[----:B------:R-:W-:Y:S02]  /*42a0*/  LOP3.LUT R36, R36, 0x20002, R41, 0xf8, !PT ;  /* 0x0002000224247812 */ /* 0x000fe400078ef829 */
[----:B------:R-:W-:Y:S02]  /*42b0*/  LOP3.LUT R41, R42, 0x20002, R43, 0xf8, !PT ;  /* 0x000200022a297812 */ /* 0x000fe400078ef82b */
[----:B------:R-:W-:Y:S02]  /*42c0*/  LOP3.LUT R44, R44, 0x20002, R11, 0xf8, !PT ;  /* 0x000200022c2c7812 */ /* 0x000fe400078ef80b */
[C---:B-----5:R-:W-:Y:S02]  /*42d0*/  LOP3.LUT R42, R20.reuse, 0x1f001f, RZ, 0xc0, !PT ;  /* 0x001f001f142a7812 */ /* 0x060fe400078ec0ff */
[----:B------:R-:W-:Y:S02]  /*42e0*/  SHF.R.U32.HI R43, RZ, 0xa, R20 ;  /* 0x0000000aff2b7819 */ /* 0x000fe40000011614 */
[----:B------:R-:W-:-:S02]  /*42f0*/  LOP3.LUT R11, R20, 0x3e003e0, RZ, 0xc0, !PT ;  /* 0x03e003e0140b7812 */ /* 0x000fc400078ec0ff */
[----:B------:R-:W-:Y:S02]  /*4300*/  LOP3.LUT R37, R40, 0x20002, R37, 0xf8, !PT ;  /* 0x0002000228257812 */ /* 0x000fe400078ef825 */
        /* <DEDUP_REMOVED lines=30> */
[----:B------:R-:W-:Y:S02]  /*44f0*/  SHF.R.U32.HI R27, RZ, 0xc, R27 ;  /* 0x0000000cff1b7819 */ /* 0x000fe4000001161b */
[----:B------:R-:W-:Y:S02]  /*4500*/  LOP3.LUT R41, R41, 0x40004, R22, 0xf8, !PT ;  /* 0x0004000429297812 */ /* 0x000fe400078ef816 */
        /* <DEDUP_REMOVED lines=19> */
[----:B------:R-:W-:Y:S02]  /*4640*/  SHF.R.U32.HI R41, RZ, 0xa, R7 ;  /* 0x0000000aff297819 */ /* 0x000fe40000011607 */
[----:B------:R-:W-:-:S02]  /*4650*/  LOP3.LUT R3, R3, 0x64006400, RZ, 0xfc, !PT ;  /* 0x6400640003037812 */ /* 0x000fc400078efcff */
[----:B------:R-:W-:Y:S02]  /*4660*/  SHF.R.U32.HI R7, RZ, 0xb, R7 ;  /* 0x0000000bff077819 */ /* 0x000fe40000011607 */
[----:B------:R-:W-:Y:S01]  /*4670*/  LOP3.LUT R20, R21, 0x100010, R20, 0xf8, !PT ;  /* 0x0010001015147812 */ /* 0x000fe200078ef814 */
[----:B------:R-:W-:Y:S01]  /*4680*/  HFMA2 R85, R3, R0.H0_H0, -48, -48 ;  /* 0xd200d20003557431 */ /* 0x000fe20000040000 */
[----:B------:R-:W-:Y:S02]  /*4690*/  LOP3.LUT R21, R23, 0x100010, R22, 0xf8, !PT ;  /* 0x0010001017157812 */ /* 0x000fe400078ef816 */
[----:B------:R-:W-:Y:S02]  /*46a0*/  LOP3.LUT R23, R80, 0x100010, R7, 0xf8, !PT ;  /* 0x0010001050177812 */ /* 0x000fe400078ef807 */
[----:B------:R-:W-:Y:S02]  /*46b0*/  LOP3.LUT R7, R68, 0x64006400, RZ, 0xfc, !PT ;  /* 0x6400640044077812 */ /* 0x000fe400078efcff */
[----:B------:R-:W-:-:S02]  /*46c0*/  LOP3.LUT R3, R2, 0x64006400, RZ, 0xfc, !PT ;  /* 0x6400640002037812 */ /* 0x000fc400078efcff */
[----:B------:R-:W-:Y:S02]  /*46d0*/  LOP3.LUT R11, R11, 0x64006400, RZ, 0xfc, !PT ;  /* 0x640064000b0b7812 */ /* 0x000fe400078efcff */
[----:B------:R-:W-:Y:S02]  /*46e0*/  LOP3.LUT R9, R9, 0x64006400, RZ, 0xfc, !PT ;  /* 0x6400640009097812 */ /* 0x000fe400078efcff */
[----:B------:R-:W-:Y:S02]  /*46f0*/  LOP3.LUT R71, R71, 0x64006400, RZ, 0xfc, !PT ;  /* 0x6400640047477812 */ /* 0x000fe400078efcff */
[----:B------:R-:W-:Y:S01]  /*4700*/  LOP3.LUT R22, R77, 0x100010, R74, 0xf8, !PT ;  /* 0x001000104d167812 */ /* 0x000fe200078ef84a */
        /* <DEDUP_REMOVED lines=39> */
[----:B------:R-:W-:Y:S01]  /*4980*/  HADD2 R67, R67, -1040, -1040 ;  /* 0xe410e41043437430 */ /* 0x000fe20000000000 */
[----:B------:R-:W-:Y:S02]  /*4990*/  LOP3.LUT R46, R46, 0x64006400, RZ, 0xfc, !PT ;  /* 0x640064002e2e7812 */ /* 0x000fe400078efcff */
[----:B------:R-:W-:Y:S01]  /*49a0*/  LOP3.LUT R81, R60, 0x64006400, RZ, 0xfc, !PT ;  /* 0x640064003c517812 */ /* 0x000fe200078efcff */
[-C--:B------:R-:W-:Y:S01]  /*49b0*/  HFMA2 R60, R83, R0.reuse.H0_H0, -48, -48 ;  /* 0xd200d200533c7431 */ /* 0x080fe20000040000 */
        /* <DEDUP_REMOVED lines=132> */
[----:B------:R-:W1:Y:S01]  /*5200*/  LDS.128 R28, [UR4+-0x30] ;  /* 0xffffd004ff1c7984 */ /* 0x000e620008000c00 */
        /* <DEDUP_REMOVED lines=44> */
.L_x_2094:
[----:B------:R-:W-:Y:S05]  /*54d0*/  BRA.U !UP1, `(.L_x_2095) ;  /* 0x0000000909807547 */ /* 0x000fea000b800000 */
[----:B------:R-:W-:-:S04]  /*54e0*/  PRMT R20, R87, 0x9910, RZ ;  /* 0x0000991057147816 */ /* 0x000fc800000000ff */
        /* <DEDUP_REMOVED lines=80> */
.L_x_2096:
[----:B------:R-:W-:Y:S05]  /*59f0*/  BRA.U UP0, `(.L_x_2095) ;  /* 0x0000000500387547 */ /* 0x000fea000b800000 */
        /* <DEDUP_REMOVED lines=78> */
.L_x_2095:
[----:B------:R-:W-:Y:S01]  /*5ee0*/  UIADD3 UR7, UPT, UPT, UR7, 0x20, URZ ;  /* 0x0000002007077890 */ /* 0x000fe2000fffe0ff */
[----:B------:R-:W-:Y:S01]  /*5ef0*/  MOV R3, UR18 ;  /* 0x0000001200037c02 */ /* 0x000fe20008000f00 */
[----:B------:R-:W-:Y:S02]  /*5f00*/  UIADD3 UR4, UPT, UPT, UR4, 0x40, URZ ;  /* 0x0000004004047890 */ /* 0x000fe4000fffe0ff */
[----:B------:R-:W-:Y:S02]  /*5f10*/  UISETP.GE.AND UP1, UPT, UR7, UR8, UPT ;  /* 0x000000080700728c */ /* 0x000fe4000bf26270 */
[----:B------:R-:W-:-:S07]  /*5f20*/  IMAD.WIDE R90, R3, 0x4, R90 ;  /* 0x00000004035a7825 */ /* 0x000fce00078e025a */
[----:B------:R-:W-:Y:S05]  /*5f30*/  BRA.U !UP1, `(.L_x_2097) ;  /* 0xffffffe109007547 */ /* 0x000fea000b83ffff */
.L_x_2093:
[----:B------:R-:W0:Y:S01]  /*5f40*/  S2R R0, SR_CTAID.X ;  /* 0x0000000000007919 */ /* 0x000e220000002500 */
[----:B------:R-:W1:Y:S01]  /*5f50*/  LDC.64 R4, c[0x0][0x3a0] ;  /* 0x0000e800ff047b82 */ /* 0x000e620000000a00 */
[----:B------:R-:W-:Y:S01]  /*5f60*/  UIMAD UR6, UR6, 0x3, URZ ;  /* 0x00000003060678a4 */ /* 0x000fe2000f8e02ff */
[----:B------:R-:W0:Y:S02]  /*5f70*/  S2R R3, SR_TID.X ;  /* 0x0000000000037919 */ /* 0x000e240000002100 */
[----:B0-----:R-:W-:-:S03]  /*5f80*/  LEA R0, R0, R3, 0x5 ;  /* 0x0000000300007211 */ /* 0x001fc600078e28ff */
[----:B------:R-:W-:Y:S01]  /*5f90*/  IMAD.U32 R3, RZ, RZ, UR6 ;  /* 0x00000006ff037e24 */ /* 0x000fe2000f8e00ff */
        /* <DEDUP_REMOVED lines=12> */
.L_x_2101:
[----:B------:R-:W0:Y:S02]  /*6060*/  LDS R2, [R0] ;  /* 0x0000000000027984 */ /* 0x000e240000000800 */
[----:B0-----:R-:W-:-:S05]  /*6070*/  HADD2 R3, R2, R17 ;  /* 0x0000001102037230 */ /* 0x001fca0000000000 */
[----:B------:R-:W0:Y:S02]  /*6080*/  ATOMS.CAST.SPIN P0, [R0], R2, R3 ;  /* 0x000000020000758d */ /* 0x000e240001800003 */
[----:B0-----:R-:W-:Y:S05]  /*6090*/  @!P0 BRA `(.L_x_2101) ;  /* 0xfffffffc00f08947 */ /* 0x001fea000383ffff */
[----:B------:R-:W-:Y:S05]  /*60a0*/  BRA `(.L_x_2099) ;  /* 0x00000000000c7947 */ /* 0x000fea0003800000 */
.L_x_2100:
[----:B------:R-:W2:Y:S02]  /*60b0*/  LD.E R0, desc[UR16][R4.64] ;  /* 0x0000001004007980 */ /* 0x000ea4000c101900 */
[----:B--2---:R-:W-:-:S05]  /*60c0*/  IADD3 R3, PT, PT, R17, R0, RZ ;  /* 0x0000000011037210 */ /* 0x004fca0007ffe0ff */
[----:B------:R0:W-:Y:S02]  /*60d0*/  ST.E desc[UR16][R4.64], R3 ;  /* 0x0000000304007985 */ /* 0x0001e4000c101910 */
.L_x_2099:
[----:B------:R-:W-:Y:S05]  /*60e0*/  BSYNC.RECONVERGENT B0 ;  /* 0x0000000000007941 */ /* 0x000fea0003800200 */
.L_x_2098:
[----:B------:R1:W-:Y:S01]  /*60f0*/  ATOM.E.ADD.F16x2.RN.STRONG.GPU P0, RZ, desc[UR16][R4.64+0x4], R16 ;  /* 0x8000041004ff79a2 */ /* 0x0003e2000c10e110 */
[----:B------:R-:W-:Y:S04]  /*6100*/  BSSY.RECONVERGENT B0, `(.L_x_2102) ;  /* 0x000000e000007945 */ /* 0x000fe80003800200 */
[----:B-1----:R-:W-:Y:S05]  /*6110*/  @P0 BRA `(.L_x_2103) ;  /* 0x0000000000300947 */ /* 0x002fea0003800000 */
[----:B------:R-:W1:Y:S02]  /*6120*/  QSPC.E.S P0, RZ, [R4+0x4] ;  /* 0x0000040004ff73aa */ /* 0x000e640000000500 */
[----:B-1----:R-:W-:Y:S05]  /*6130*/  @!P0 BRA `(.L_x_2104) ;  /* 0x00000000001c8947 */ /* 0x002fea0003800000 */
[----:B------:R-:W-:-:S05]  /*6140*/  IMAD.MOV.U32 R2, RZ, RZ, R4 ;  /* 0x000000ffff027224 */ /* 0x000fca00078e0004 */
[----:B------:R-:W-:-:S07]  /*6150*/  MOV R0, R2 ;  /* 0x0000000200007202 */ /* 0x000fce0000000f00 */
.L_x_2105:
[----:B------:R-:W0:Y:S02]  /*6160*/  LDS R2, [R0+0x4] ;  /* 0x0000040000027984 */ /* 0x000e240000000800 */
[----:B0-----:R-:W-:-:S05]  /*6170*/  HFMA2 R3, R2, 1, 1, R16 ;  /* 0x3c003c0002037831 */ /* 0x001fca0000000010 */
[----:B------:R-:W0:Y:S02]  /*6180*/  ATOMS.CAST.SPIN P0, [R0+0x4], R2, R3 ;  /* 0x000004020000758d */ /* 0x000e240001800003 */
[----:B0-----:R-:W-:Y:S05]  /*6190*/  @!P0 BRA `(.L_x_2105) ;  /* 0xfffffffc00f08947 */ /* 0x001fea000383ffff */
[----:B------:R-:W-:Y:S05]  /*61a0*/  BRA `(.L_x_2103) ;  /* 0x00000000000c7947 */ /* 0x000fea0003800000 */
.L_x_2104:
[----:B------:R-:W0:Y:S02]  /*61b0*/  LD.E R0, desc[UR16][R4.64+0x4] ;  /* 0x0000041004007980 */ /* 0x000e24000c101900 */
[----:B0-----:R-:W-:-:S05]  /*61c0*/  IADD3 R3, PT, PT, R16, R0, RZ ;  /* 0x0000000010037210 */ /* 0x001fca0007ffe0ff */
[----:B------:R1:W-:Y:S02]  /*61d0*/  ST.E desc[UR16][R4.64+0x4], R3 ;  /* 0x0000040304007985 */ /* 0x0003e4000c101910 */
.L_x_2103:
[----:B------:R-:W-:Y:S05]  /*61e0*/  BSYNC.RECONVERGENT B0 ;  /* 0x0000000000007941 */ /* 0x000fea0003800200 */
.L_x_2102:
        /* <DEDUP_REMOVED lines=11> */
.L_x_2109:
[----:B------:R-:W0:Y:S02]  /*62a0*/  LDS R2, [R0] ;  /* 0x0000000000027984 */ /* 0x000e240000000800 */
[----:B0-----:R-:W-:-:S05]  /*62b0*/  HADD2 R3, R2, R15 ;  /* 0x0000000f02037230 */ /* 0x001fca0000000000 */
[----:B------:R-:W0:Y:S02]  /*62c0*/  ATOMS.CAST.SPIN P0, [R0], R2, R3 ;  /* 0x000000020000758d */ /* 0x000e240001800003 */
[----:B0-----:R-:W-:Y:S05]  /*62d0*/  @!P0 BRA `(.L_x_2109) ;  /* 0xfffffffc00f08947 */ /* 0x001fea000383ffff */
[----:B------:R-:W-:Y:S05]  /*62e0*/  BRA `(.L_x_2107) ;  /* 0x00000000000c7947 */ /* 0x000fea0003800000 */
.L_x_2108:
[----:B------:R-:W2:Y:S02]  /*62f0*/  LD.E R0, desc[UR16][R4.64] ;  /* 0x0000001004007980 */ /* 0x000ea4000c101900 */
[----:B--2---:R-:W-:-:S05]  /*6300*/  IMAD.IADD R3, R15, 0x1, R0 ;  /* 0x000000010f037824 */ /* 0x004fca00078e0200 */
[----:B------:R0:W-:Y:S02]  /*6310*/  ST.E desc[UR16][R4.64], R3 ;  /* 0x0000000304007985 */ /* 0x0001e4000c101910 */
.L_x_2107:
[----:B------:R-:W-:Y:S05]  /*6320*/  BSYNC.RECONVERGENT B0 ;  /* 0x0000000000007941 */ /* 0x000fea0003800200 */
.L_x_2106:
[----:B------:R1:W-:Y:S01]  /*6330*/  ATOM.E.ADD.F16x2.RN.STRONG.GPU P0, RZ, desc[UR16][R4.64+0x4], R14 ;  /* 0x8000040e04ff79a2 */ /* 0x0003e2000c10e110 */
[----:B------:R-:W-:Y:S04]  /*6340*/  BSSY.RECONVERGENT B0, `(.L_x_2110) ;  /* 0x000000e000007945 */ /* 0x000fe80003800200 */
[----:B-1----:R-:W-:Y:S05]  /*6350*/  @P0 BRA `(.L_x_2111) ;  /* 0x0000000000300947 */ /* 0x002fea0003800000 */
[----:B------:R-:W1:Y:S02]  /*6360*/  QSPC.E.S P0, RZ, [R4+0x4] ;  /* 0x0000040004ff73aa */ /* 0x000e640000000500 */
[----:B-1----:R-:W-:Y:S05]  /*6370*/  @!P0 BRA `(.L_x_2112) ;  /* 0x00000000001c8947 */ /* 0x002fea0003800000 */
[----:B------:R-:W-:-:S04]  /*6380*/  MOV R2, R4 ;  /* 0x0000000400027202 */ /* 0x000fc80000000f00 */
[----:B------:R-:W-:-:S07]  /*6390*/  MOV R0, R2 ;  /* 0x0000000200007202 */ /* 0x000fce0000000f00 */
.L_x_2113:
[----:B------:R-:W0:Y:S02]  /*63a0*/  LDS R2, [R0+0x4] ;  /* 0x0000040000027984 */ /* 0x000e240000000800 */
[----:B0-----:R-:W-:-:S05]  /*63b0*/  HFMA2 R3, R2, 1, 1, R14 ;  /* 0x3c003c0002037831 */ /* 0x001fca000000000e */
[----:B------:R-:W0:Y:S02]  /*63c0*/  ATOMS.CAST.SPIN P0, [R0+0x4], R2, R3 ;  /* 0x000004020000758d */ /* 0x000e240001800003 */
[----:B0-----:R-:W-:Y:S05]  /*63d0*/  @!P0 BRA `(.L_x_2113) ;  /* 0xfffffffc00f08947 */ /* 0x001fea000383ffff */
[----:B------:R-:W-:Y:S05]  /*63e0*/  BRA `(.L_x_2111) ;  /* 0x00000000000c7947 */ /* 0x000fea0003800000 */
.L_x_2112:
[----:B------:R-:W0:Y:S02]  /*63f0*/  LD.E R0, desc[UR16][R4.64+0x4] ;  /* 0x0000041004007980 */ /* 0x000e24000c101900 */
[----:B0-----:R-:W-:-:S05]  /*6400*/  IADD3 R3, PT, PT, R14, R0, RZ ;  /* 0x000000000e037210 */ /* 0x001fca0007ffe0ff */
[----:B------:R1:W-:Y:S02]  /*6410*/  ST.E desc[UR16][R4.64+0x4], R3 ;  /* 0x0000040304007985 */ /* 0x0003e4000c101910 */
.L_x_2111:
[----:B------:R-:W-:Y:S05]  /*6420*/  BSYNC.RECONVERGENT B0 ;  /* 0x0000000000007941 */ /* 0x000fea0003800200 */
.L_x_2110:
        /* <DEDUP_REMOVED lines=12> */
.L_x_2117:
[----:B------:R-:W0:Y:S02]  /*64f0*/  LDS R2, [R0] ;  /* 0x0000000000027984 */ /* 0x000e240000000800 */
[----:B0-----:R-:W-:-:S05]  /*6500*/  HADD2 R3, R2, R13 ;  /* 0x0000000d02037230 */ /* 0x001fca0000000000 */
[----:B------:R-:W0:Y:S02]  /*6510*/  ATOMS.CAST.SPIN P0, [R0], R2, R3 ;  /* 0x000000020000758d */ /* 0x000e240001800003 */
[----:B0-----:R-:W-:Y:S05]  /*6520*/  @!P0 BRA `(.L_x_2117) ;  /* 0xfffffffc00f08947 */ /* 0x001fea000383ffff */
[----:B------:R-:W-:Y:S05]  /*6530*/  BRA `(.L_x_2115) ;  /* 0x00000000000c7947 */ /* 0x000fea0003800000 */
.L_x_2116:
[----:B------:R-:W2:Y:S02]  /*6540*/  LD.E R0, desc[UR16][R4.64] ;  /* 0x0000001004007980 */ /* 0x000ea4000c101900 */
[----:B--2---:R-:W-:-:S05]  /*6550*/  IADD3 R3, PT, PT, R13, R0, RZ ;  /* 0x000000000d037210 */ /* 0x004fca0007ffe0ff */
[----:B------:R0:W-:Y:S02]  /*6560*/  ST.E desc[UR16][R4.64], R3 ;  /* 0x0000000304007985 */ /* 0x0001e4000c101910 */
.L_x_2115:
[----:B------:R-:W-:Y:S05]  /*6570*/  BSYNC.RECONVERGENT B0 ;  /* 0x0000000000007941 */ /* 0x000fea0003800200 */
.L_x_2114:
[----:B------:R1:W-:Y:S02]  /*6580*/  ATOM.E.ADD.F16x2.RN.STRONG.GPU P0, RZ, desc[UR16][R4.64+0x4], R12 ;  /* 0x8000040c04ff79a2 */ /* 0x0003e4000c10e110 */
[----:B-1----:R-:W-:Y:S05]  /*6590*/  @P0 EXIT ;  /* 0x000000000000094d */ /* 0x002fea0003800000 */
[----:B------:R-:W1:Y:S02]  /*65a0*/  QSPC.E.S P0, RZ, [R4+0x4] ;  /* 0x0000040004ff73aa */ /* 0x000e640000000500 */
[----:B-1----:R-:W-:Y:S05]  /*65b0*/  @!P0 BRA `(.L_x_2118) ;  /* 0x00000000001c8947 */ /* 0x002fea0003800000 */
[----:B------:R-:W-:-:S04]  /*65c0*/  MOV R2, R4 ;  /* 0x0000000400027202 */ /* 0x000fc80000000f00 */
[----:B------:R-:W-:-:S07]  /*65d0*/  MOV R0, R2 ;  /* 0x0000000200007202 */ /* 0x000fce0000000f00 */
.L_x_2119:
[----:B------:R-:W0:Y:S02]  /*65e0*/  LDS R2, [R0+0x4] ;  /* 0x0000040000027984 */ /* 0x000e240000000800 */
[----:B0-----:R-:W-:-:S05]  /*65f0*/  HFMA2 R3, R2, 1, 1, R12 ;  /* 0x3c003c0002037831 */ /* 0x001fca000000000c */
[----:B------:R-:W0:Y:S02]  /*6600*/  ATOMS.CAST.SPIN P0, [R0+0x4], R2, R3 ;  /* 0x000004020000758d */ /* 0x000e240001800003 */
[----:B0-----:R-:W-:Y:S05]  /*6610*/  @!P0 BRA `(.L_x_2119) ;  /* 0xfffffffc00f08947 */ /* 0x001fea000383ffff */
[----:B------:R-:W-:Y:S05]  /*6620*/  EXIT ;  /* 0x000000000000794d */ /* 0x000fea0003800000 */
.L_x_2118:
[----:B------:R-:W0:Y:S02]  /*6630*/  LD.E R0, desc[UR16][R4.64+0x4] ;  /* 0x0000041004007980 */ /* 0x000e24000c101900 */
[----:B0-----:R-:W-:-:S05]  /*6640*/  IADD3 R3, PT, PT, R12, R0, RZ ;  /* 0x000000000c037210 */ /* 0x001fca0007ffe0ff */
[----:B------:R-:W-:Y:S01]  /*6650*/  ST.E desc[UR16][R4.64+0x4], R3 ;  /* 0x0000040304007985 */ /* 0x000fe2000c101910 */
[----:B------:R-:W-:Y:S05]  /*6660*/  EXIT ;  /* 0x000000000000794d */ /* 0x000fea0003800000 */
.L_x_2120:
        /* <DEDUP_REMOVED lines=9> */
.L_x_3944:


//--------------------- .text._Z23gemm_half_q_half_kernelILi3ELi16ELb1ELb0ELi32EEvPK6__halfPKjS4_S2_PS0_iiiiPKtS7_iiiiiibS2_i --------------------------
	.section	.text._Z23gemm_half_q_half_kernelILi3ELi16ELb1ELb0ELi32EEvPK6__halfPKjS4_S2_PS0_iiiiPKtS7_iiiiiibS2_i,"ax",@progbits
	.align	128
        .global         _Z23gemm_half_q_half_kernelILi3ELi16ELb1ELb0ELi32EEvPK6__halfPKjS4_S2_PS0_iiiiPKtS7_iiiiiibS2_i
        .type           _Z23gemm_half_q_half_kernelILi3ELi16ELb1ELb0ELi32EEvPK6__halfPKjS4_S2_PS0_iiiiPKtS7_iiiiiibS2_i,@function
        .size           _Z23gemm_half_q_half_kernelILi3ELi16ELb1ELb0ELi32EEvPK6__halfPKjS4_S2_PS0_iiiiPKtS7_iiiiiibS2_i,(.L_x_3945 - _Z23gemm_half_q_half_kernelILi3ELi16ELb1ELb0ELi32EEvPK6__halfPKjS4_S2_PS0_iiiiPKtS7_iiiiiibS2_i)
        .other          _Z23gemm_half_q_half_kernelILi3ELi16ELb1ELb0ELi32EEvPK6__halfPKjS4_S2_PS0_iiiiPKtS7_iiiiiibS2_i,@"STO_CUDA_ENTRY STV_DEFAULT"
_Z23gemm_half_q_half_kernelILi3ELi16ELb1ELb0ELi32EEvPK6__halfPKjS4_S2_PS0_iiiiPKtS7_iiiiiibS2_i:
.text._Z23gemm_half_q_half_kernelILi3ELi16ELb1ELb0ELi32EEvPK6__halfPKjS4_S2_PS0_iiiiPKtS7_iiiiiibS2_i:
        /* <DEDUP_REMOVED lines=16> */
[----:B------:R-:W-:Y:S01]  /*0100*/  UPLOP3.LUT UP0, UPT, UPT, UPT, UPT, 0x80, 0x8 ;  /* 0x000000000008789c */ /* 0x000fe20003f0f070 */
[----:B---3--:R-:W-:-:S05]  /*0110*/  PRMT R3, R0, 0x7610, R3 ;  /* 0x0000761000037816 */ /* 0x008fca0000000003 */
[----:B012-4-:R-:W-:Y:S05]  /*0120*/  BRA.U !UP2, `(.L_x_2121) ;  /* 0x000000010a347547 */ /* 0x017fea000b800000 */
        /* <DEDUP_REMOVED lines=13> */
.L_x_2121:
[----:B------:R-:W-:Y:S01]  /*0200*/  PRMT R3, R3, 0x9910, RZ ;  /* 0x0000991003037816 */ /* 0x000fe200000000ff */
[----:B------:R-:W-:-:S03]  /*0210*/  UISETP.LT.U32.AND UP1, UPT, UR12, 0x3, UPT ;  /* 0x000000030c00788c */ /* 0x000fc6000bf21070 */
[----:B------:R-:W-:Y:S01]  /*0220*/  ISETP.NE.AND P0, PT, R3, RZ, PT ;  /* 0x000000ff0300720c */ /* 0x000fe20003f05270 */
[----:B------:R-:W-:-:S05]  /*0230*/  IMAD.SHL.U32 R3, R9, 0x20, RZ ;  /* 0x0000002009037824 */ /* 0x000fca00078e00ff */
[----:B------:R-:W-:-:S07]  /*0240*/  VIADDMNMX R5, R3, 0x20, R2, PT ;  /* 0x0000002003057846 */ /* 0x000fce0003800102 */
[----:B------:R-:W-:Y:S05]  /*0250*/  @!P0 EXIT ;  /* 0x000000000000894d */ /* 0x000fea0003800000 */
[----:B------:R-:W-:Y:S01]  /*0260*/  IMAD.IADD R16, R3, 0x1, R8 ;  /* 0x0000000103107824 */ /* 0x000fe200078e0208 */
[----:B------:R-:W-:Y:S01]  /*0270*/  USHF.L.U32 UR4, UR13, 0x7, URZ ;  /* 0x000000070d047899 */ /* 0x000fe200080006ff */
[----:B------:R-:W-:Y:S01]  /*0280*/  BSSY.RECONVERGENT B0, `(.L_x_2122) ;  /* 0x00000b5000007945 */ /* 0x000fe20003800200 */
[----:B------:R-:W-:Y:S02]  /*0290*/  USEL UR5, UR12, 0x3, UP1 ;  /* 0x000000030c057887 */ /* 0x000fe40008800000 */
        /* <DEDUP_REMOVED lines=24> */
[----:B------:R-:W-:Y:S02]  /*0420*/  VIADD R18, R17, 0x40 ;  /* 0x0000004011127836 */ /* 0x000fe40000000000 */
[----:B0-----:R-:W-:-:S06]  /*0430*/  IMAD.IADD R17, R11, 0x1, R2 ;  /* 0x000000010b117824 */ /* 0x001fcc00078e0202 */
[----:B------:R-:W-:Y:S05]  /*0440*/  BRA.U UP1, `(.L_x_2125) ;  /* 0x0000000101ec7547 */ /* 0x000fea000b800000 */
[----:B------:R-:W-:Y:S01]  /*0450*/  UIADD3 UR7, UPT, UPT, URZ, -UR6, URZ ;  /* 0x80000006ff077290 */ /* 0x000fe2000fffe0ff */
[----:B------:R-:W-:-:S03]  /*0460*/  PLOP3.LUT P0, PT, PT, PT, PT, 0x80, 0x8 ;  /* 0x000000000008781c */ /* 0x000fc60003f0f070 */
[----:B------:R-:W-:-:S09]  /*0470*/  UISETP.GT.AND UP1, UPT, UR7, 0x3, UPT ;  /* 0x000000030700788c */ /* 0x000fd2000bf24270 */
[----:B------:R-:W-:Y:S05]  /*0480*/  BRA.U !UP1, `(.L_x_2126) ;  /* 0x0000000109847547 */ /* 0x000fea000b800000 */
[----:B------:R-:W-:-:S13]  /*0490*/  PLOP3.LUT P0, PT, PT, PT, PT, 0x8, 0x80 ;  /* 0x000000000080781c */ /* 0x000fda0003f0e170 */
.L_x_2127:
        /* <DEDUP_REMOVED lines=23> */
[----:B------:R-:W-:-:S04]  /*0610*/  UIADD3 UR6, UPT, UPT, UR6, 0x4, URZ ;  /* 0x0000000406067890 */ /* 0x000fc8000fffe0ff */
[----:B------:R-:W-:Y:S01]  /*0620*/  UISETP.GE.AND UP1, UPT, UR6, -0x3, UPT ;  /* 0xfffffffd0600788c */ /* 0x000fe2000bf26270 */
[----:B------:R-:W-:Y:S01]  /*0630*/  IMAD.IADD R17, R17, 0x1, R2 ;  /* 0x0000000111117824 */ /* 0x000fe200078e0202 */
[----:B--2---:R-:W-:Y:S04]  /*0640*/  STS.U16 [R18], R7 ;  /* 0x0000000712007388 */ /* 0x004fe80000000400 */
[----:B---3--:R-:W-:Y:S04]  /*0650*/  STS.U16 [R18+0x40], R11 ;  /* 0x0000400b12007388 */ /* 0x008fe80000000400 */
[----:B----4-:R-:W-:Y:S04]  /*0660*/  STS.U16 [R18+0x80], R13 ;  /* 0x0000800d12007388 */ /* 0x010fe80000000400 */
[----:B-----5:R0:W-:Y:S02]  /*0670*/  STS.U16 [R18+0xc0], R15 ;  /* 0x0000c00f12007388 */ /* 0x0201e40000000400 */
[----:B0-----:R-:W-:Y:S01]  /*0680*/  VIADD R18, R18, 0x100 ;  /* 0x0000010012127836 */ /* 0x001fe20000000000 */
[----:B------:R-:W-:Y:S06]  /*0690*/  BRA.U !UP1, `(.L_x_2127) ;  /* 0xfffffffd09807547 */ /* 0x000fec000b83ffff */
.L_x_2126:
        /* <DEDUP_REMOVED lines=20> */
.L_x_2128:
[----:B------:R-:W-:-:S13]  /*07e0*/  ISETP.EQ.AND P1, PT, RZ, UR6, PT ;  /* 0x00000006ff007c0c */ /* 0x000fda000bf22270 */
[----:B------:R-:W-:Y:S05]  /*07f0*/  @!P0 BRA P1, `(.L_x_2123) ;  /* 0x0000000400748947 */ /* 0x000fea0000800000 */
.L_x_2125:
        /* <DEDUP_REMOVED lines=9> */
[----:B0-----:R-:W-:-:S06]  /*0890*/  VIADD R18, R18, 0x40 ;  /* 0x0000004012127836 */ /* 0x001fcc0000000000 */
[----:B------:R-:W-:Y:S05]  /*08a0*/  BRA.U UP1, `(.L_x_2125) ;  /* 0xfffffffd01d47547 */ /* 0x000fea000b83ffff */
[----:B------:R-:W-:Y:S05]  /*08b0*/  BRA `(.L_x_2123) ;  /* 0x0000000400447947 */ /* 0x000fea0003800000 */
.L_x_2124:
        /* <DEDUP_REMOVED lines=15> */
.L_x_2131:
        /* <DEDUP_REMOVED lines=32> */
.L_x_2130:
        /* <DEDUP_REMOVED lines=21> */
.L_x_2132:
[----:B------:R-:W-:-:S09]  /*0d00*/  UISETP.NE.OR UP1, UPT, UR6, URZ, UP1 ;  /* 0x000000ff0600728c */ /* 0x000fd20008f25670 */
[----:B------:R-:W-:Y:S05]  /*0d10*/  BRA.U !UP1, `(.L_x_2123) ;  /* 0x00000001092c7547 */ /* 0x000fea000b800000 */
.L_x_2129:
        /* <DEDUP_REMOVED lines=11> */
.L_x_2123:
[----:B------:R-:W-:Y:S05]  /*0dd0*/  BSYNC.RECONVERGENT B0 ;  /* 0x0000000000007941 */ /* 0x000fea0003800200 */
.L_x_2122:
        /* <DEDUP_REMOVED lines=11> */
[----:B------:R-:W-:-:S06]  /*0e90*/  UIMAD UR6, UR6, 0x3, UR4 ;  /* 0x00000003060678a4 */ /* 0x000fcc000f8e0204 */
[----:B------:R-:W-:Y:S01]  /*0ea0*/  LEA R19, R8, UR6, 0x2 ;  /* 0x0000000608137c11 */ /* 0x000fe2000f8e10ff */
[----:B------:R-:W-:Y:S06]  /*0eb0*/  BRA.U UP1, `(.L_x_2134) ;  /* 0x00000001018c7547 */ /* 0x000fec000b800000 */
[----:B------:R-:W-:Y:S02]  /*0ec0*/  UIADD3 UR4, UPT, UPT, URZ, -UR5, URZ ;  /* 0x80000005ff047290 */ /* 0x000fe4000fffe0ff */
[----:B------:R-:W-:Y:S02]  /*0ed0*/  UPLOP3.LUT UP1, UPT, UPT, UPT, UPT, 0x80, 0x8 ;  /* 0x000000000008789c */ /* 0x000fe40003f2f070 */
[----:B------:R-:W-:-:S09]  /*0ee0*/  UISETP.GT.AND UP3, UPT, UR4, 0x3, UPT ;  /* 0x000000030400788c */ /* 0x000fd2000bf64270 */
[----:B------:R-:W-:Y:S05]  /*0ef0*/  BRA.U !UP3, `(.L_x_2135) ;  /* 0x000000010b447547 */ /* 0x000fea000b800000 */
[----:B0----5:R-:W0:Y:S01]  /*0f00*/  LDC.64 R16, c[0x0][0x3a0] ;  /* 0x0000e800ff107b82 */ /* 0x021e220000000a00 */
[----:B------:R-:W-:-:S11]  /*0f10*/  UPLOP3.LUT UP1, UPT, UPT, UPT, UPT, 0x40, 0x4 ;  /* 0x000000000004789c */ /* 0x000fd60003f2e870 */
.L_x_2136:
[C---:B-1----:R-:W-:Y:S01]  /*0f20*/  VIADD R11, R19.reuse, UR7 ;  /* 0x00000007130b7c36 */ /* 0x042fe20008000000 */
[----:B------:R-:W-:Y:S01]  /*0f30*/  UIADD3 UR5, UPT, UPT, UR5, 0x4, URZ ;  /* 0x0000000405057890 */ /* 0x000fe2000fffe0ff */
[----:B0-----:R-:W-:-:S03]  /*0f40*/  IMAD.WIDE R6, R19, 0x2, R16 ;  /* 0x0000000213067825 */ /* 0x001fc600078e0210 */
[----:B------:R-:W-:Y:S01]  /*0f50*/  UISETP.GE.AND UP3, UPT, UR5, -0x3, UPT ;  /* 0xfffffffd0500788c */ /* 0x000fe2000bf66270 */
[C---:B------:R-:W-:Y:S01]  /*0f60*/  VIADD R13, R11.reuse, UR7 ;  /* 0x000000070b0d7c36 */ /* 0x040fe20008000000 */
[----:B------:R1:W-:Y:S01]  /*0f70*/  STG.E.64 desc[UR10][R6.64], RZ ;  /* 0x000000ff06007986 */ /* 0x0003e2000c101b0a */
[----:B------:R-:W-:-:S04]  /*0f80*/  IMAD.WIDE R10, R11, 0x2, R16 ;  /* 0x000000020b0a7825 */ /* 0x000fc800078e0210 */
        /* <DEDUP_REMOVED lines=8> */
.L_x_2135:
        /* <DEDUP_REMOVED lines=12> */
.L_x_2137:
[----:B------:R-:W-:-:S09]  /*10d0*/  UISETP.NE.OR UP1, UPT, UR5, URZ, UP1 ;  /* 0x000000ff0500728c */ /* 0x000fd20008f25670 */
[----:B------:R-:W-:Y:S05]  /*10e0*/  BRA.U !UP1, `(.L_x_2133) ;  /* 0x00000001091c7547 */ /* 0x000fea000b800000 */
.L_x_2134:
[----:B012---:R-:W0:Y:S02]  /*10f0*/  LDC.64 R6, c[0x0][0x3a0] ;  /* 0x0000e800ff067b82 */ /* 0x007e240000000a00 */
.L_x_2138:
[----:B0-----:R-:W-:Y:S01]  /*1100*/  IMAD.WIDE R10, R19, 0x2, R6 ;  /* 0x00000002130a7825 */ /* 0x001fe200078e0206 */
[----:B------:R-:W-:-:S03]  /*1110*/  UIADD3 UR5, UPT, UPT, UR5, 0x1, URZ ;  /* 0x0000000105057890 */ /* 0x000fc6000fffe0ff */
[----:B------:R-:W-:Y:S01]  /*1120*/  VIADD R19, R19, UR7 ;  /* 0x0000000713137c36 */ /* 0x000fe20008000000 */
[----:B------:R3:W-:Y:S01]  /*1130*/  STG.E.64 desc[UR10][R10.64], RZ ;  /* 0x000000ff0a007986 */ /* 0x0007e2000c101b0a */
[----:B------:R-:W-:-:S09]  /*1140*/  UISETP.NE.AND UP1, UPT, UR5, URZ, UPT ;  /* 0x000000ff0500728c */ /* 0x000fd2000bf25270 */
[----:B---3--:R-:W-:Y:S05]  /*1150*/  BRA.U UP1, `(.L_x_2138) ;  /* 0xfffffffd01e87547 */ /* 0x008fea000b83ffff */
.L_x_2133:
        /* <DEDUP_REMOVED lines=10> */
[----:B------:R-:W-:-:S04]  /*1200*/  IMAD.SHL.U32 R11, R9, 0x40, RZ ;  /* 0x00000040090b7824 */ /* 0x000fc800078e00ff */
[----:B0-----:R-:W-:-:S05]  /*1210*/  IMAD.WIDE.U32 R10, R11, 0x2, R6 ;  /* 0x000000020b0a7825 */ /* 0x001fca00078e0006 */
[----:B-----5:R0:W5:Y:S01]  /*1220*/  LDG.E.U16.CONSTANT R16, desc[UR10][R10.64] ;  /* 0x0000000a0a107981 */ /* 0x020162000c1e9500 */
[----:B------:R-:W-:Y:S01]  /*1230*/  SHF.R.S32.HI R9, RZ, 0x1f, R4 ;  /* 0x0000001fff097819 */ /* 0x000fe20000011404 */
[----:B------:R-:W-:Y:S01]  /*1240*/  IMAD.SHL.U32 R8, R8, 0x10, RZ ;  /* 0x0000001008087824 */ /* 0x000fe200078e00ff */
[----:B------:R-:W-:Y:S01]  /*1250*/  UMOV UR4, URZ ;  /* 0x000000ff00047c82 */ /* 0x000fe20008000000 */
[----:B------:R-:W-:Y:S01]  /*1260*/  IMAD.MOV.U32 R20, RZ, RZ, R3 ;  /* 0x000000ffff147224 */ /* 0x000fe200078e0003 */
[----:B------:R-:W-:Y:S02]  /*1270*/  LEA.HI R9, R9, R4, RZ, 0x3 ;  /* 0x0000000409097211 */ /* 0x000fe400078f18ff */
[----:B------:R-:W-:Y:S02]  /*1280*/  LOP3.LUT R17, R8, 0x10, RZ, 0xc0, !PT ;  /* 0x0000001008117812 */ /* 0x000fe400078ec0ff */
[----:B------:R-:W-:-:S07]  /*1290*/  SHF.R.S32.HI R18, RZ, 0x3, R9 ;  /* 0x00000003ff127819 */ /* 0x000fce0000011409 */
.L_x_2140:
[----:B------:R-:W1:Y:S01]  /*12a0*/  LDC.64 R8, c[0x0][0x390] ;  /* 0x0000e400ff087b82 */ /* 0x000e620000000a00 */
[----:B-----5:R-:W-:-:S04]  /*12b0*/  VIADD R15, R16, UR4 ;  /* 0x00000004100f7c36 */ /* 0x020fc80008000000 */
[----:B0-----:R-:W-:-:S05]  /*12c0*/  IMAD R10, R15, UR7, RZ ;  /* 0x000000070f0a7c24 */ /* 0x001fca000f8e02ff */
[----:B------:R-:W-:-:S04]  /*12d0*/  SHF.R.S32.HI R11, RZ, 0x1f, R10 ;  /* 0x0000001fff0b7819 */ /* 0x000fc8000001140a */
[----:B------:R-:W-:-:S04]  /*12e0*/  LEA.HI R11, R11, R10, RZ, 0x3 ;  /* 0x0000000a0b0b7211 */ /* 0x000fc800078f18ff */
[----:B------:R-:W-:-:S05]  /*12f0*/  LEA.HI.SX32 R11, R11, R18, 0x1d ;  /* 0x000000120b0b7211 */ /* 0x000fca00078feaff */
[----:B-1----:R-:W-:Y:S01]  /*1300*/  IMAD.WIDE R8, R11, 0x4, R8 ;  /* 0x000000040b087825 */ /* 0x002fe200078e0208 */
[----:B------:R-:W-:Y:S01]  /*1310*/  SHF.L.U32 R13, R20, 0x1, RZ ;  /* 0x00000001140d7819 */ /* 0x000fe200000006ff */
[----:B------:R-:W0:Y:S04]  /*1320*/  LDC.64 R10, c[0x0][0x398] ;  /* 0x0000e600ff0a7b82 */ /* 0x000e280000000a00 */
[----:B------:R-:W2:Y:S01]  /*1330*/  LDG.E.CONSTANT R8, desc[UR10][R8.64] ;  /* 0x0000000a08087981 */ /* 0x000ea2000c1e9900 */
[----:B------:R-:W-:-:S05]  /*1340*/  IMAD.WIDE.U32 R12, R13, 0x2, R6 ;  /* 0x000000020d0c7825 */ /* 0x000fca00078e0006 */
[----:B------:R-:W3:Y:S01]  /*1350*/  LDG.E.U16.CONSTANT R21, desc[UR10][R12.64+0x2] ;  /* 0x0000020a0c157981 */ /* 0x000ee2000c1e9500 */
[----:B0-----:R-:W-:-:S06]  /*1360*/  IMAD.WIDE.U32 R10, R15, 0x2, R10 ;  /* 0x000000020f0a7825 */ /* 0x001fcc00078e000a */
[----:B------:R-:W4:Y:S01]  /*1370*/  LDG.E.U16.CONSTANT R10, desc[UR10][R10.64] ;  /* 0x0000000a0a0a7981 */ /* 0x000f22000c1e9500 */
[----:B------:R-:W-:Y:S01]  /*1380*/  UIADD3 UR4, UPT, UPT, UR4, 0x1, URZ ;  /* 0x0000000104047890 */ /* 0x000fe2000fffe0ff */
[----:B--2---:R-:W-:-:S04]  /*1390*/  SHF.R.U32.HI R14, RZ, R17, R8 ;  /* 0x00000011ff0e7219 */ /* 0x004fc80000011608 */
[----:B------:R-:W-:Y:S02]  /*13a0*/  SHF.R.U32.HI R8, RZ, 0x8, R14 ;  /* 0x00000008ff087819 */ /* 0x000fe4000001160e */
[----:B------:R-:W-:Y:S01]  /*13b0*/  LOP3.LUT R15, R14, 0xf, RZ, 0xc0, !PT ;  /* 0x0000000f0e0f7812 */ /* 0x000fe200078ec0ff */
[----:B---3--:R-:W-:Y:S01]  /*13c0*/  IMAD.IADD R20, R21, 0x1, R20 ;  /* 0x0000000115147824 */ /* 0x008fe200078e0214 */
[----:B------:R-:W-:Y:S02]  /*13d0*/  LOP3.LUT R8, R8, 0xf, RZ, 0xc0, !PT ;  /* 0x0000000f08087812 */ /* 0x000fe400078ec0ff */
[--C-:B------:R-:W-:Y:S01]  /*13e0*/  SHF.R.U32.HI R19, RZ, 0x4, R14.reuse ;  /* 0x00000004ff137819 */ /* 0x100fe2000001160e */
        /* <DEDUP_REMOVED lines=8> */
[----:B------:R-:W4:Y:S01]  /*1470*/  I2F.F16 R13, R8 ;  /* 0x00000008000d7306 */ /* 0x000f220000200c00 */
[----:B------:R-:W-:Y:S01]  /*1480*/  IMAD R22, R19, R19, R19 ;  /* 0x0000001313167224 */ /* 0x000fe200078e0213 */
[----:B------:R-:W-:Y:S02]  /*1490*/  ISETP.GE.AND P0, PT, R20, R5, PT ;  /* 0x000000051400720c */ /* 0x000fe40003f06270 */
[----:B------:R-:W-:-:S02]  /*14a0*/  IADD3 R9, PT, PT, R14, 0x1, R9 ;  /* 0x000000010e097810 */ /* 0x000fc40007ffe009 */
[----:B------:R-:W-:Y:S02]  /*14b0*/  IADD3 R22, PT, PT, R19, 0x1, R22 ;  /* 0x0000000113167810 */ /* 0x000fe40007ffe016 */
        /* <DEDUP_REMOVED lines=8> */
.L_x_2139:
[C---:B------:R-:W-:Y:S01]  /*1540*/  ISETP.GT.AND P0, PT, R3.reuse, UR5, PT ;  /* 0x0000000503007c0c */ /* 0x040fe2000bf04270 */
[----:B-12---:R-:W-:Y:S01]  /*1550*/  IMAD.MOV.U32 R7, RZ, RZ, RZ ;  /* 0x000000ffff077224 */ /* 0x006fe200078e00ff */
[----:B0-----:R-:W-:Y:S01]  /*1560*/  SHF.R.S32.HI R6, RZ, 0x1f, R23 ;  /* 0x0000001fff067819 */ /* 0x001fe20000011417 */
[----:B------:R-:W-:Y:S01]  /*1570*/  IMAD.MOV.U32 R8, RZ, RZ, RZ ;  /* 0x000000ffff087224 */ /* 0x000fe200078e00ff */
[C---:B----4-:R-:W-:Y:S02]  /*1580*/  ISETP.GT.AND P1, PT, R3.reuse, UR6, PT ;  /* 0x0000000603007c0c */ /* 0x050fe4000bf24270 */
[----:B------:R-:W-:Y:S02]  /*1590*/  CS2R R10, SRZ ;  /* 0x00000000000a7805 */ /* 0x000fe4000001ff00 */
[----:B------:R-:W-:Y:S01]  /*15a0*/  LEA.HI R6, R6, R23, RZ, 0x5 ;  /* 0x0000001706067211 */ /* 0x000fe200078f28ff */
[----:B------:R-:W-:Y:S01]  /*15b0*/  IMAD.MOV.U32 R5, RZ, RZ, RZ ;  /* 0x000000ffff057224 */ /* 0x000fe200078e00ff */
[----:B------:R-:W-:-:S02]  /*15c0*/  ISETP.GT.AND P2, PT, R3, UR14, PT ;  /* 0x0000000e03007c0c */ /* 0x000fc4000bf44270 */
[C---:B------:R-:W-:Y:S02]  /*15d0*/  ISETP.GT.AND P3, PT, R3.reuse, UR15, PT ;  /* 0x0000000f03007c0c */ /* 0x040fe4000bf64270 */
[----:B---3--:R-:W-:Y:S02]  /*15e0*/  ISETP.GT.AND P4, PT, R3, UR16, PT ;  /* 0x0000001003007c0c */ /* 0x008fe4000bf84270 */
[----:B-----5:R-:W-:Y:S01]  /*15f0*/  SHF.R.S32.HI R16, RZ, 0x5, R6 ;  /* 0x00000005ff107819 */ /* 0x020fe20000011406 */
        /* <DEDUP_REMOVED lines=8> */
.L_x_2141:
        /* <DEDUP_REMOVED lines=8> */
.L_x_2142:
        /* <DEDUP_REMOVED lines=8> */
.L_x_2143:
        /* <DEDUP_REMOVED lines=8> */
.L_x_2144:
        /* <DEDUP_REMOVED lines=8> */
.L_x_2145:
        /* <DEDUP_REMOVED lines=14> */
[----:B------:R-:W-:Y:S02]  /*1960*/  LEA.HI.X.SX32 R6, R5, R6, 0x1, P0 ;  /* 0x0000000605067211 */ /* 0x000fe400000f0eff */
[----:B------:R-:W-:Y:S02]  /*1970*/  ISETP.GT.AND P0, PT, R2, R3, PT ;  /* 0x000000030200720c */ /* 0x000fe40003f04270 */
[----:B0-----:R-:W-:-:S04]  /*1980*/  LEA R4, P1, R7, UR4, 0x2 ;  /* 0x0000000407047c11 */ /* 0x001fc8000f8210ff */
[----:B------:R-:W-:-:S07]  /*1990*/  LEA.HI.X R5, R7, UR5, R6, 0x2, P1 ;  /* 0x0000000507057c11 */ /* 0x000fce00088f1406 */
[----:B------:R-:W-:Y:S05]  /*19a0*/  @!P0 BRA `(.L_x_2146) ;  /* 0x0000002000288947 */ /* 0x000fea0003800000 */
[----:B------:R-:W-:Y:S01]  /*19b0*/  IMAD.U32 R3, RZ, RZ, UR7 ;  /* 0x00000007ff037e24 */ /* 0x000fe2000f8e00ff */
[----:B------:R0:W2:Y:S01]  /*19c0*/  LDG.E.128.CONSTANT R24, desc[UR10][R4.64] ;  /* 0x0000000a04187981 */ /* 0x0000a2000c1e9d00 */
[----:B------:R-:W-:Y:S02]  /*19d0*/  IMAD.U32 R29, RZ, RZ, UR7 ;  /* 0x00000007ff1d7e24 */ /* 0x000fe4000f8e00ff */
[----:B------:R-:W-:-:S04]  /*19e0*/  IMAD.WIDE R2, R3, 0x4, R4 ;  /* 0x0000000403027825 */ /* 0x000fc800078e0204 */
[----:B------:R-:W-:Y:S01]  /*19f0*/  IMAD.U32 R31, RZ, RZ, UR7 ;  /* 0x00000007ff1f7e24 */ /* 0x000fe2000f8e00ff */
[----:B------:R-:W3:Y:S01]  /*1a00*/  LDG.E.128.CONSTANT R20, desc[UR10][R2.64] ;  /* 0x0000000a02147981 */ /* 0x000ee2000c1e9d00 */
[----:B------:R-:W-:Y:S01]  /*1a10*/  IMAD.WIDE R28, R29, 0x4, R2 ;  /* 0x000000041d1c7825 */ /* 0x000fe200078e0202 */
[----:B------:R-:W-:-:S04]  /*1a20*/  MOV R7, UR7 ;  /* 0x0000000700077c02 */ /* 0x000fc80008000f00 */
[----:B------:R1:W4:Y:S01]  /*1a30*/  LDG.E.128.CONSTANT R16, desc[UR10][R28.64] ;  /* 0x0000000a1c107981 */ /* 0x000322000c1e9d00 */
[----:B------:R-:W-:-:S05]  /*1a40*/  IMAD.WIDE R30, R31, 0x4, R28 ;  /* 0x000000041f1e7825 */ /* 0x000fca00078e021c */
[----:B------:R-:W5:Y:S01]  /*1a50*/  LDG.E.128.CONSTANT R8, desc[UR10][R30.64] ;  /* 0x0000000a1e087981 */ /* 0x000f62000c1e9d00 */
[----:B0-----:R-:W-:-:S06]  /*1a60*/  IMAD.WIDE R4, R7, 0x4, R30 ;  /* 0x0000000407047825 */ /* 0x001fcc00078e021e */
[----:B------:R-:W5:Y:S01]  /*1a70*/  LDG.E.128.CONSTANT R4, desc[UR10][R4.64] ;  /* 0x0000000a04047981 */ /* 0x000f62000c1e9d00 */
[----:B------:R-:W-:Y:S01]  /*1a80*/  IMAD.MOV.U32 R32, RZ, RZ, 0x2800 ;  /* 0x00002800ff207424 */ /* 0x000fe200078e00ff */
[----:B------:R-:W-:Y:S02]  /*1a90*/  ISETP.NE.AND P0, PT, R0, RZ, PT ;  /* 0x000000ff0000720c */ /* 0x000fe40003f05270 */
[----:B------:R-:W-:Y:S02]  /*1aa0*/  PRMT R82, RZ, 0x7610, R82 ;  /* 0x00007610ff527816 */ /* 0x000fe40000000052 */
[----:B------:R-:W-:Y:S02]  /*1ab0*/  PRMT R0, R32, 0x7610, R0 ;  /* 0x0000761020007816 */ /* 0x000fe40000000000 */
[----:B--2---:R-:W-:Y:S02]  /*1ac0*/  LOP3.LUT R32, R24, 0x1f001f, RZ, 0xc0, !PT ;  /* 0x001f001f18207812 */ /* 0x004fe400078ec0ff */
[----:B------:R-:W-:-:S02]  /*1ad0*/  SHF.R.U32.HI R35, RZ, 0xa, R24 ;  /* 0x0000000aff237819 */ /* 0x000fc40000011618 */
[----:B------:R-:W-:Y:S02]  /*1ae0*/  LOP3.LUT R53, R24, 0x3e003e0, RZ, 0xc0, !PT ;  /* 0x03e003e018357812 */ /* 0x000fe400078ec0ff */
[----:B------:R-:W-:Y:S02]  /*1af0*/  SHF.R.U32.HI R24, RZ, 0xf, R24 ;  /* 0x0000000fff187819 */ /* 0x000fe40000011618 */
[----:B-1----:R-:W-:Y:S02]  /*1b00*/  SHF.R.U32.HI R28, RZ, 0xf, R25 ;  /* 0x0000000fff1c7819 */ /* 0x002fe40000011619 */
[C---:B------:R-:W-:Y:S02]  /*1b10*/  LOP3.LUT R48, R26.reuse, 0x1f001f, RZ, 0xc0, !PT ;  /* 0x001f001f1a307812 */ /* 0x040fe400078ec0ff */
[----:B------:R-:W-:Y:S02]  /*1b20*/  SHF.R.U32.HI R49, RZ, 0xa, R26 ;  /* 0x0000000aff317819 */ /* 0x000fe4000001161a */
[----:B------:R-:W-:-:S02]  /*1b30*/  LOP3.LUT R64, R26, 0x3e003e0, RZ, 0xc0, !PT ;  /* 0x03e003e01a407812 */ /* 0x000fc400078ec0ff */
[----:B------:R-:W-:Y:S02]  /*1b40*/  SHF.R.U32.HI R29, RZ, 0xf, R27 ;  /* 0x0000000fff1d7819 */ /* 0x000fe4000001161b */
[----:B------:R-:W-:Y:S02]  /*1b50*/  SHF.R.U32.HI R26, RZ, 0xf, R26 ;  /* 0x0000000fff1a7819 */ /* 0x000fe4000001161a */
[C---:B------:R-:W-:Y:S02]  /*1b60*/  LOP3.LUT R42, R25.reuse, 0x1f001f, RZ, 0xc0, !PT ;  /* 0x001f001f192a7812 */ /* 0x040fe400078ec0ff */
[----:B------:R-:W-:Y:S02]  /*1b70*/  SHF.R.U32.HI R41, RZ, 0xa, R25 ;  /* 0x0000000aff297819 */ /* 0x000fe40000011619 */
[----:B------:R-:W-:Y:S02]  /*1b80*/  LOP3.LUT R62, R25, 0x3e003e0, RZ, 0xc0, !PT ;  /* 0x03e003e0193e7812 */ /* 0x000fe400078ec0ff */
[----:B---3--:R-:W-:-:S02]  /*1b90*/  LOP3.LUT R33, R20, 0x1f001f, RZ, 0xc0, !PT ;  /* 0x001f001f14217812 */ /* 0x008fc400078ec0ff */
[--C-:B------:R-:W-:Y:S02]  /*1ba0*/  SHF.R.U32.HI R34, RZ, 0xa, R20.reuse ;  /* 0x0000000aff227819 */ /* 0x100fe40000011614 */
[----:B------:R-:W-:Y:S02]  /*1bb0*/  LOP3.LUT R2, R20, 0x3e003e0, RZ, 0xc0, !PT ;  /* 0x03e003e014027812 */ /* 0x000fe400078ec0ff */
[----:B------:R-:W-:Y:S02]  /*1bc0*/  SHF.R.U32.HI R25, RZ, 0xe, R20 ;  /* 0x0000000eff197819 */ /* 0x000fe40000011614 */
[C---:B------:R-:W-:Y:S02]  /*1bd0*/  LOP3.LUT R40, R21.reuse, 0x1f001f, RZ, 0xc0, !PT ;  /* 0x001f001f15287812 */ /* 0x040fe400078ec0ff */
[----:B------:R-:W-:Y:S02]  /*1be0*/  SHF.R.U32.HI R43, RZ, 0xa, R21 ;  /* 0x0000000aff2b7819 */ /* 0x000fe40000011615 */
[----:B------:R-:W-:-:S02]  /*1bf0*/  LOP3.LUT R3, R21, 0x3e003e0, RZ, 0xc0, !PT ;  /* 0x03e003e015037812 */ /* 0x000fc400078ec0ff */
[C---:B------:R-:W-:Y:S02]  /*1c00*/  LOP3.LUT R56, R27.reuse, 0x1f001f, RZ, 0xc0, !PT ;  /* 0x001f001f1b387812 */ /* 0x040fe400078ec0ff */
[----:B------:R-:W-:Y:S02]  /*1c10*/  SHF.R.U32.HI R57, RZ, 0xa, R27 ;  /* 0x0000000aff397819 */ /* 0x000fe4000001161b */
[----:B------:R-:W-:Y:S02]  /*1c20*/  LOP3.LUT R65, R27, 0x3e003e0, RZ, 0xc0, !PT ;  /* 0x03e003e01b417812 */ /* 0x000fe400078ec0ff */
[----:B------:R-:W-:Y:S02]  /*1c30*/  SHF.R.U32.HI R21, RZ, 0xe, R21 ;  /* 0x0000000eff157819 */ /* 0x000fe40000011615 */
[----:B------:R-:W-:Y:S02]  /*1c40*/  SHF.R.U32.HI R20, RZ, 0xe, R23 ;  /* 0x0000000eff147819 */ /* 0x000fe40000011617 */
[----:B------:R-:W-:-:S02]  /*1c50*/  LOP3.LUT R24, R24, 0x10001, RZ, 0xc0, !PT ;  /* 0x0001000118187812 */ /* 0x000fc400078ec0ff */
[----:B------:R-:W-:Y:S02]  /*1c60*/  LOP3.LUT R28, R28, 0x10001, RZ, 0xc0, !PT ;  /* 0x000100011c1c7812 */ /* 0x000fe400078ec0ff */
[----:B------:R-:W-:Y:S02]  /*1c70*/  LOP3.LUT R29, R29, 0x10001, RZ, 0xc0, !PT ;  /* 0x000100011d1d7812 */ /* 0x000fe400078ec0ff */
[--C-:B------:R-:W-:Y:S02]  /*1c80*/  SHF.R.U32.HI R27, RZ, 0xe, R22.reuse ;  /* 0x0000000eff1b7819 */ /* 0x100fe40000011616 */
[----:B------:R-:W-:Y:S02]  /*1c90*/  LOP3.LUT R26, R26, 0x10001, RZ, 0xc0, !PT ;  /* 0x000100011a1a7812 */ /* 0x000fe400078ec0ff */
[----:B------:R-:W-:Y:S02]  /*1ca0*/  LOP3.LUT R50, R22, 0x1f001f, RZ, 0xc0, !PT ;  /* 0x001f001f16327812 */ /* 0x000fe400078ec0ff */
[----:B------:R-:W-:-:S02]  /*1cb0*/  SHF.R.U32.HI R51, RZ, 0xa, R22 ;  /* 0x0000000aff337819 */ /* 0x000fc40000011616 */
[----:B------:R-:W-:Y:S02]  /*1cc0*/  LOP3.LUT R52, R22, 0x3e003e0, RZ, 0xc0, !PT ;  /* 0x03e003e016347812 */ /* 0x000fe400078ec0ff */
        /* <DEDUP_REMOVED lines=11> */
[----:B------:R-:W-:Y:S02]  /*1d80*/  LOP3.LUT R22, R29, 0x20002, R20, 0xf8, !PT ;  /* 0x000200021d167812 */ /* 0x000fe400078ef814 */
[----:B------:R-:W-:Y:S02]  /*1d90*/  SHF.R.U32.HI R16, RZ, 0xd, R16 ;  /* 0x0000000dff107819 */ /* 0x000fe40000011610 */
[----:B------:R-:W-:Y:S02]  /*1da0*/  SHF.R.U32.HI R17, RZ, 0xd, R17 ;  /* 0x0000000dff117819 */ /* 0x000fe40000011611 */
[----:B------:R-:W-:Y:S02]  /*1db0*/  SHF.R.U32.HI R19, RZ, 0xd, R19 ;  /* 0x0000000dff137819 */ /* 0x000fe40000011613 */
[----:B------:R-:W-:Y:S02]  /*1dc0*/  LOP3.LUT R27, R26, 0x20002, R27, 0xf8, !PT ;  /* 0x000200021a1b7812 */ /* 0x000fe400078ef81b */
[----:B------:R-:W-:-:S02]  /*1dd0*/  SHF.R.U32.HI R20, RZ, 0xd, R18 ;  /* 0x0000000dff147819 */ /* 0x000fc40000011612 */
[C---:B------:R-:W-:Y:S02]  /*1de0*/  LOP3.LUT R54, R18.reuse, 0x1f001f, RZ, 0xc0, !PT ;  /* 0x001f001f12367812 */ /* 0x040fe400078ec0ff */
[----:B------:R-:W-:Y:S02]  /*1df0*/  SHF.R.U32.HI R55, RZ, 0xa, R18 ;  /* 0x0000000aff377819 */ /* 0x000fe40000011612 */
[----:B------:R-:W-:Y:S02]  /*1e00*/  LOP3.LUT R69, R18, 0x3e003e0, RZ, 0xc0, !PT ;  /* 0x03e003e012457812 */ /* 0x000fe400078ec0ff */
[----:B------:R-:W-:Y:S02]  /*1e10*/  LOP3.LUT R25, R25, 0x40004, R16, 0xf8, !PT ;  /* 0x0004000419197812 */ /* 0x000fe400078ef810 */
[----:B------:R-:W-:Y:S02]  /*1e20*/  LOP3.LUT R18, R28, 0x40004, R17, 0xf8, !PT ;  /* 0x000400041c127812 */ /* 0x000fe400078ef811 */
[----:B------:R-:W-:-:S02]  /*1e30*/  LOP3.LUT R24, R22, 0x40004, R19, 0xf8, !PT ;  /* 0x0004000416187812 */ /* 0x000fc400078ef813 */
[----:B------:R-:W-:Y:S02]  /*1e40*/  LOP3.LUT R20, R27, 0x40004, R20, 0xf8, !PT ;  /* 0x000400041b147812 */ /* 0x000fe400078ef814 */
[C---:B-----5:R-:W-:Y:S02]  /*1e50*/  LOP3.LUT R29, R8.reuse, 0x1f001f, RZ, 0xc0, !PT ;  /* 0x001f001f081d7812 */ /* 0x060fe400078ec0ff */
[--C-:B------:R-:W-:Y:S02]  /*1e60*/  SHF.R.U32.HI R28, RZ, 0xa, R8.reuse ;  /* 0x0000000aff1c7819 */ /* 0x100fe40000011608 */
[----:B------:R-:W-:Y:S02]  /*1e70*/  LOP3.LUT R70, R8, 0x3e003e0, RZ, 0xc0, !PT ;  /* 0x03e003e008467812 */ /* 0x000fe400078ec0ff */
[----:B------:R-:W-:Y:S02]  /*1e80*/  SHF.R.U32.HI R16, RZ, 0xc, R8 ;  /* 0x0000000cff107819 */ /* 0x000fe40000011608 */
[----:B------:R-:W-:-:S02]  /*1e90*/  SHF.R.U32.HI R17, RZ, 0xc, R9 ;  /* 0x0000000cff117819 */ /* 0x000fc40000011609 */
[----:B------:R-:W-:Y:S02]  /*1ea0*/  SHF.R.U32.HI R19, RZ, 0xc, R10 ;  /* 0x0000000cff137819 */ /* 0x000fe4000001160a */
        /* <DEDUP_REMOVED lines=29> */
[----:B------:R-:W-:Y:S02]  /*2080*/  LOP3.LUT R53, R53, 0x64006400, RZ, 0xfc, !PT ;  /* 0x6400640035357812 */ /* 0x000fe400078efcff */
[C---:B------:R-:W-:Y:S02]  /*2090*/  LOP3.LUT R6, R7.reuse, 0x3e003e0, RZ, 0xc0, !PT ;  /* 0x03e003e007067812 */ /* 0x040fe400078ec0ff */
[----:B------:R-:W-:Y:S01]  /*20a0*/  LOP3.LUT R26, R7, 0x1f001f, RZ, 0xc0, !PT ;  /* 0x001f001f071a7812 */ /* 0x000fe200078ec0ff */
[----:B------:R-:W-:Y:S01]  /*20b0*/  HFMA2 R79, R53, R0.H0_H0, -48, -48 ;  /* 0xd200d200354f7431 */ /* 0x000fe20000040000 */
[--C-:B------:R-:W-:Y:S02]  /*20c0*/  SHF.R.U32.HI R27, RZ, 0xa, R7.reuse ;  /* 0x0000000aff1b7819 */ /* 0x100fe40000011607 */
[----:B------:R-:W-:Y:S02]  /*20d0*/  LOP3.LUT R65, R65, 0x64006400, RZ, 0xfc, !PT ;  /* 0x6400640041417812 */ /* 0x000fe400078efcff */
[----:B------:R-:W-:-:S02]  /*20e0*/  SHF.R.U32.HI R7, RZ, 0xb, R7 ;  /* 0x0000000bff077819 */ /* 0x000fc40000011607 */
[----:B------:R-:W-:Y:S02]  /*20f0*/  LOP3.LUT R21, R22, 0x100010, R21, 0xf8, !PT ;  /* 0x0010001016157812 */ /* 0x000fe400078ef815 */
[----:B------:R-:W-:Y:S01]  /*2100*/  LOP3.LUT R22, R68, 0x100010, R23, 0xf8, !PT ;  /* 0x0010001044167812 */ /* 0x000fe200078ef817 */
[----:B------:R-:W-:Y:S01]  /*2110*/  HFMA2 R68, R65, R0.H0_H0, -48, -48 ;  /* 0xd200d20041447431 */ /* 0x000fe20000040000 */
[----:B------:R-:W-:Y:S02]  /*2120*/  LOP3.LUT R35, R35, 0x1f001f, RZ, 0xc0, !PT ;  /* 0x001f001f23237812 */ /* 0x000fe400078ec0ff */
[----:B------:R-:W-:Y:S02]  /*2130*/  LOP3.LUT R23, R74, 0x100010, R7, 0xf8, !PT ;  /* 0x001000104a177812 */ /* 0x000fe400078ef807 */
[----:B------:R-:W-:Y:S02]  /*2140*/  LOP3.LUT R3, R3, 0x64006400, RZ, 0xfc, !PT ;  /* 0x6400640003037812 */ /* 0x000fe400078efcff */
[----:B------:R-:W-:-:S02]  /*2150*/  LOP3.LUT R53, R52, 0x64006400, RZ, 0xfc, !PT ;  /* 0x6400640034357812 */ /* 0x000fc400078efcff */
[----:B------:R-:W-:Y:S02]  /*2160*/  LOP3.LUT R7, R2, 0x64006400, RZ, 0xfc, !PT ;  /* 0x6400640002077812 */ /* 0x000fe400078efcff */
[----:B------:R-:W-:Y:S01]  /*2170*/  LOP3.LUT R65, R63, 0x64006400, RZ, 0xfc, !PT ;  /* 0x640064003f417812 */ /* 0x000fe200078efcff */
[-C--:B------:R-:W-:Y:S01]  /*2180*/  HFMA2 R52, R53, R0.reuse.H0_H0, -48, -48 ;  /* 0xd200d20035347431 */ /* 0x080fe20000040000 */
[----:B------:R-:W-:Y:S02]  /*2190*/  LOP3.LUT R69, R69, 0x64006400, RZ, 0xfc, !PT ;  /* 0x6400640045457812 */ /* 0x000fe400078efcff */
[----:B------:R-:W-:Y:S01]  /*21a0*/  LOP3.LUT R77, R72, 0x64006400, RZ, 0xfc, !PT ;  /* 0x64006400484d7812 */ /* 0x000fe200078efcff */
[----:B------:R-:W-:Y:S01]  /*21b0*/  HFMA2 R53, R65, R0.H0_H0, -48, -48 ;  /* 0xd200d20041357431 */ /* 0x000fe20000040000 */
[----:B------:R-:W-:Y:S02]  /*21c0*/  LOP3.LUT R35, R35, 0x64006400, RZ, 0xfc, !PT ;  /* 0x6400640023237812 */ /* 0x000fe400078efcff */
[----:B------:R-:W-:-:S02]  /*21d0*/  LOP3.LUT R20, R11, 0x100010, R20, 0xf8, !PT ;  /* 0x001000100b147812 */ /* 0x000fc400078ef814 */
[----:B------:R-:W-:Y:S01]  /*21e0*/  LOP3.LUT R75, R62, 0x64006400, RZ, 0xfc, !PT ;  /* 0x640064003e4b7812 */ /* 0x000fe200078efcff */
[-C--:B------:R-:W-:Y:S01]  /*21f0*/  HFMA2 R62, R3, R0.reuse.H0_H0, -48, -48 ;  /* 0xd200d200033e7431 */ /* 0x080fe20000040000 */
        /* <DEDUP_REMOVED lines=214> */
.L_x_2147:
[----:B------:R-:W-:Y:S02]  /*2f60*/  PRMT R85, RZ, 0x5410, RZ ;  /* 0x00005410ff557816 */ /* 0x000fe400000000ff */
[----:B------:R-:W-:Y:S02]  /*2f70*/  PRMT R84, RZ, 0x5410, RZ ;  /* 0x00005410ff547816 */ /* 0x000fe400000000ff */
[----:B------:R-:W-:Y:S02]  /*2f80*/  PRMT R21, RZ, 0x5410, RZ ;  /* 0x00005410ff157816 */ /* 0x000fe400000000ff */
[----:B------:R-:W-:Y:S01]  /*2f90*/  PRMT R20, RZ, 0x5410, RZ ;  /* 0x00005410ff147816 */ /* 0x000fe200000000ff */
[----:B------:R-:W-:Y:S06]  /*2fa0*/  BRA.U !UP2, `(.L_x_2146) ;  /* 0x000000090aa87547 */ /* 0x000fec000b800000 */
[----:B------:R-:W-:Y:S01]  /*2fb0*/  PRMT R20, R83, 0x9910, RZ ;  /* 0x0000991053147816 */ /* 0x000fe200000000ff */
[----:B------:R-:W-:Y:S01]  /*2fc0*/  UISETP.EQ.OR UP0, UPT, UR12, 0x2, UP0 ;  /* 0x000000020c00788c */ /* 0x000fe20008702670 */
[----:B------:R-:W-:Y:S02]  /*2fd0*/  PRMT R85, RZ, 0x7610, R85 ;  /* 0x00007610ff557816 */ /* 0x000fe40000000055 */
        /* <DEDUP_REMOVED lines=83> */
.L_x_2148:
[----:B------:R-:W-:Y:S02]  /*3510*/  PRMT R21, RZ, 0x5410, RZ ;  /* 0x00005410ff157816 */ /* 0x000fe400000000ff */
[----:B------:R-:W-:Y:S01]  /*3520*/  PRMT R20, RZ, 0x5410, RZ ;  /* 0x00005410ff147816 */ /* 0x000fe200000000ff */
[----:B------:R-:W-:Y:S06]  /*3530*/  BRA.U UP0, `(.L_x_2146) ;  /* 0x0000000500447547 */ /* 0x000fec000b800000 */
        /* <DEDUP_REMOVED lines=81> */
.L_x_2146:
[----:B------:R-:W0:Y:S01]  /*3a50*/  S2R R0, SR_TID.X ;  /* 0x0000000000007919 */ /* 0x000e220000002100 */
[----:B------:R-:W1:Y:S01]  /*3a60*/  LDC.64 R2, c[0x0][0x3a0] ;  /* 0x0000e800ff027b82 */ /* 0x000e620000000a00 */
[----:B------:R-:W-:Y:S01]  /*3a70*/  IMAD.U32 R5, RZ, RZ, UR13 ;  /* 0x0000000dff057e24 */ /* 0x000fe2000f8e00ff */
[----:B------:R-:W-:-:S03]  /*3a80*/  UIMAD UR4, UR8, 0x3, URZ ;  /* 0x00000003080478a4 */ /* 0x000fc6000f8e02ff */
[----:B0-----:R-:W-:-:S03]  /*3a90*/  IMAD R0, R5, 0x20, R0 ;  /* 0x0000002005007824 */ /* 0x001fc600078e0200 */
[----:B------:R-:W-:Y:S02]  /*3aa0*/  IMAD.U32 R5, RZ, RZ, UR4 ;  /* 0x00000004ff057e24 */ /* 0x000fe4000f8e00ff */
        /* <DEDUP_REMOVED lines=10> */
[----:B------:R-:W-:-:S05]  /*3b50*/  IMAD.MOV.U32 R4, RZ, RZ, R2 ;  /* 0x000000ffff047224 */ /* 0x000fca00078e0002 */
[----:B------:R-:W-:-:S07]  /*3b60*/  MOV R4, R4 ;  /* 0x0000000400047202 */ /* 0x000fce0000000f00 */
.L_x_2152:
[----:B------:R-:W0:Y:S02]  /*3b70*/  LDS R6, [R4] ;  /* 0x0000000004067984 */ /* 0x000e240000000800 */
[----:B0-----:R-:W-:-:S05]  /*3b80*/  HADD2 R7, R6, R82 ;  /* 0x0000005206077230 */ /* 0x001fca0000000000 */
[----:B------:R-:W0:Y:S02]  /*3b90*/  ATOMS.CAST.SPIN P0, [R4], R6, R7 ;  /* 0x000000060400758d */ /* 0x000e240001800007 */
[----:B0-----:R-:W-:Y:S05]  /*3ba0*/  @!P0 BRA `(.L_x_2152) ;  /* 0xfffffffc00f08947 */ /* 0x001fea000383ffff */
[----:B------:R-:W-:Y:S05]  /*3bb0*/  BRA `(.L_x_2150) ;  /* 0x00000000000c7947 */ /* 0x000fea0003800000 */
.L_x_2151:
[----:B------:R-:W2:Y:S02]  /*3bc0*/  LD.E R0, desc[UR10][R2.64] ;  /* 0x0000000a02007980 */ /* 0x000ea4000c101900 */
[----:B--2---:R-:W-:-:S05]  /*3bd0*/  IMAD.IADD R5, R82, 0x1, R0 ;  /* 0x0000000152057824 */ /* 0x004fca00078e0200 */
[----:B------:R0:W-:Y:S02]  /*3be0*/  ST.E desc[UR10][R2.64], R5 ;  /* 0x0000000502007985 */ /* 0x0001e4000c10190a */
.L_x_2150:
[----:B------:R-:W-:Y:S05]  /*3bf0*/  BSYNC.RECONVERGENT B0 ;  /* 0x0000000000007941 */ /* 0x000fea0003800200 */
.L_x_2149:
[----:B------:R1:W-:Y:S01]  /*3c00*/  ATOM.E.ADD.F16x2.RN.STRONG.GPU P0, RZ, desc[UR10][R2.64+0x4], R81 ;  /* 0x8000045102ff79a2 */ /* 0x0003e2000c10e10a */
[----:B------:R-:W-:Y:S04]  /*3c10*/  BSSY.RECONVERGENT B0, `(.L_x_2153) ;  /* 0x000000e000007945 */ /* 0x000fe80003800200 */
[----:B-1----:R-:W-:Y:S05]  /*3c20*/  @P0 BRA `(.L_x_2154) ;  /* 0x0000000000300947 */ /* 0x002fea0003800000 */
[----:B------:R-:W1:Y:S02]  /*3c30*/  QSPC.E.S P0, RZ, [R2+0x4] ;  /* 0x0000040002ff73aa */ /* 0x000e640000000500 */
[----:B-1----:R-:W-:Y:S05]  /*3c40*/  @!P0 BRA `(.L_x_2155) ;  /* 0x00000000001c8947 */ /* 0x002fea0003800000 */
[----:B------:R-:W-:-:S05]  /*3c50*/  IMAD.MOV.U32 R4, RZ, RZ, R2 ;  /* 0x000000ffff047224 */ /* 0x000fca00078e0002 */
[----:B------:R-:W-:-:S07]  /*3c60*/  MOV R4, R4 ;  /* 0x0000000400047202 */ /* 0x000fce0000000f00 */
.L_x_2156:
[----:B------:R-:W1:Y:S02]  /*3c70*/  LDS R6, [R4+0x4] ;  /* 0x0000040004067984 */ /* 0x000e640000000800 */
[----:B-1----:R-:W-:-:S05]  /*3c80*/  HFMA2 R7, R6, 1, 1, R81 ;  /* 0x3c003c0006077831 */ /* 0x002fca0000000051 */
[----:B------:R-:W1:Y:S02]  /*3c90*/  ATOMS.CAST.SPIN P0, [R4+0x4], R6, R7 ;  /* 0x000004060400758d */ /* 0x000e640001800007 */
[----:B-1----:R-:W-:Y:S05]  /*3ca0*/  @!P0 BRA `(.L_x_2156) ;  /* 0xfffffffc00f08947 */ /* 0x002fea000383ffff */
[----:B------:R-:W-:Y:S05]  /*3cb0*/  BRA `(.L_x_2154) ;  /* 0x00000000000c7947 */ /* 0x000fea0003800000 */
.L_x_2155:
[----:B------:R-:W0:Y:S02]  /*3cc0*/  LD.E R0, desc[UR10][R2.64+0x4] ;  /* 0x0000040a02007980 */ /* 0x000e24000c101900 */
[----:B0-----:R-:W-:-:S05]  /*3cd0*/  IMAD.IADD R5, R81, 0x1, R0 ;  /* 0x0000000151057824 */ /* 0x001fca00078e0200 */
[----:B------:R1:W-:Y:S02]  /*3ce0*/  ST.E desc[UR10][R2.64+0x4], R5 ;  /* 0x0000040502007985 */ /* 0x0003e4000c10190a */
.L_x_2154:
[----:B------:R-:W-:Y:S05]  /*3cf0*/  BSYNC.RECONVERGENT B0 ;  /* 0x0000000000007941 */ /* 0x000fea0003800200 */
.L_x_2153:
        /* <DEDUP_REMOVED lines=11> */
.L_x_2160:
[----:B------:R-:W0:Y:S02]  /*3db0*/  LDS R6, [R4] ;  /* 0x0000000004067984 */ /* 0x000e240000000800 */
[----:B0-----:R-:W-:-:S05]  /*3dc0*/  HADD2 R7, R6, R85 ;  /* 0x0000005506077230 */ /* 0x001fca0000000000 */
[----:B------:R-:W0:Y:S02]  /*3dd0*/  ATOMS.CAST.SPIN P0, [R4], R6, R7 ;  /* 0x000000060400758d */ /* 0x000e240001800007 */
[----:B0-----:R-:W-:Y:S05]  /*3de0*/  @!P0 BRA `(.L_x_2160) ;  /* 0xfffffffc00f08947 */ /* 0x001fea000383ffff */
[----:B------:R-:W-:Y:S05]  /*3df0*/  BRA `(.L_x_2158) ;  /* 0x00000000000c7947 */ /* 0x000fea0003800000 */
.L_x_2159:
[----:B------:R-:W2:Y:S02]  /*3e00*/  LD.E R0, desc[UR10][R2.64] ;  /* 0x0000000a02007980 */ /* 0x000ea4000c101900 */
[----:B--2---:R-:W-:-:S05]  /*3e10*/  IMAD.IADD R5, R85, 0x1, R0 ;  /* 0x0000000155057824 */ /* 0x004fca00078e0200 */
[----:B------:R0:W-:Y:S02]  /*3e20*/  ST.E desc[UR10][R2.64], R5 ;  /* 0x0000000502007985 */ /* 0x0001e4000c10190a */
.L_x_2158:
[----:B------:R-:W-:Y:S05]  /*3e30*/  BSYNC.RECONVERGENT B0 ;  /* 0x0000000000007941 */ /* 0x000fea0003800200 */
.L_x_2157:
[----:B------:R1:W-:Y:S01]  /*3e40*/  ATOM.E.ADD.F16x2.RN.STRONG.GPU P0, RZ, desc[UR10][R2.64+0x4], R84 ;  /* 0x8000045402ff79a2 */ /* 0x0003e2000c10e10a */
[----:B------:R-:W-:Y:S04]  /*3e50*/  BSSY.RECONVERGENT B0, `(.L_x_2161) ;  /* 0x000000e000007945 */ /* 0x000fe80003800200 */
[----:B-1----:R-:W-:Y:S05]  /*3e60*/  @P0 BRA `(.L_x_2162) ;  /* 0x0000000000300947 */ /* 0x002fea0003800000 */
[----:B------:R-:W1:Y:S02]  /*3e70*/  QSPC.E.S P0, RZ, [R2+0x4] ;  /* 0x0000040002ff73aa */ /* 0x000e640000000500 */
[----:B-1----:R-:W-:Y:S05]  /*3e80*/  @!P0 BRA `(.L_x_2163) ;  /* 0x00000000001c8947 */ /* 0x002fea0003800000 */
[----:B------:R-:W-:-:S05]  /*3e90*/  IMAD.MOV.U32 R4, RZ, RZ, R2 ;  /* 0x000000ffff047224 */ /* 0x000fca00078e0002 */
[----:B------:R-:W-:-:S07]  /*3ea0*/  MOV R4, R4 ;  /* 0x0000000400047202 */ /* 0x000fce0000000f00 */
.L_x_2164:
[----:B------:R-:W1:Y:S02]  /*3eb0*/  LDS R6, [R4+0x4] ;  /* 0x0000040004067984 */ /* 0x000e640000000800 */
[----:B-1----:R-:W-:-:S05]  /*3ec0*/  HFMA2 R7, R6, 1, 1, R84 ;  /* 0x3c003c0006077831 */ /* 0x002fca0000000054 */
[----:B------:R-:W1:Y:S02]  /*3ed0*/  ATOMS.CAST.SPIN P0, [R4+0x4], R6, R7 ;  /* 0x000004060400758d */ /* 0x000e640001800007 */
[----:B-1----:R-:W-:Y:S05]  /*3ee0*/  @!P0 BRA `(.L_x_2164) ;  /* 0xfffffffc00f08947 */ /* 0x002fea000383ffff */
[----:B------:R-:W-:Y:S05]  /*3ef0*/  BRA `(.L_x_2162) ;  /* 0x00000000000c7947 */ /* 0x000fea0003800000 */
.L_x_2163:
[----:B------:R-:W0:Y:S02]  /*3f00*/  LD.E R0, desc[UR10][R2.64+0x4] ;  /* 0x0000040a02007980 */ /* 0x000e24000c101900 */
[----:B0-----:R-:W-:-:S05]  /*3f10*/  IMAD.IADD R5, R84, 0x1, R0 ;  /* 0x0000000154057824 */ /* 0x001fca00078e0200 */
[----:B------:R1:W-:Y:S02]  /*3f20*/  ST.E desc[UR10][R2.64+0x4], R5 ;  /* 0x0000040502007985 */ /* 0x0003e4000c10190a */
.L_x_2162:
[----:B------:R-:W-:Y:S05]  /*3f30*/  BSYNC.RECONVERGENT B0 ;  /* 0x0000000000007941 */ /* 0x000fea0003800200 */
.L_x_2161:
        /* <DEDUP_REMOVED lines=12> */
.L_x_2168:
[----:B------:R-:W0:Y:S02]  /*4000*/  LDS R6, [R4] ;  /* 0x0000000004067984 */ /* 0x000e240000000800 */
[----:B0-----:R-:W-:-:S05]  /*4010*/  HADD2 R7, R6, R21 ;  /* 0x0000001506077230 */ /* 0x001fca0000000000 */
[----:B------:R-:W0:Y:S02]  /*4020*/  ATOMS.CAST.SPIN P0, [R4], R6, R7 ;  /* 0x000000060400758d */ /* 0x000e240001800007 */
[----:B0-----:R-:W-:Y:S05]  /*4030*/  @!P0 BRA `(.L_x_2168) ;  /* 0xfffffffc00f08947 */ /* 0x001fea000383ffff */
[----:B------:R-:W-:Y:S05]  /*4040*/  BRA `(.L_x_2166) ;  /* 0x00000000000c7947 */ /* 0x000fea0003800000 */
.L_x_2167:
[----:B------:R-:W2:Y:S02]  /*4050*/  LD.E R0, desc[UR10][R2.64] ;  /* 0x0000000a02007980 */ /* 0x000ea4000c101900 */
[----:B--2---:R-:W-:-:S05]  /*4060*/  IMAD.IADD R5, R21, 0x1, R0 ;  /* 0x0000000115057824 */ /* 0x004fca00078e0200 */
[----:B------:R0:W-:Y:S02]  /*4070*/  ST.E desc[UR10][R2.64], R5 ;  /* 0x0000000502007985 */ /* 0x0001e4000c10190a */
.L_x_2166:
[----:B------:R-:W-:Y:S05]  /*4080*/  BSYNC.RECONVERGENT B0 ;  /* 0x0000000000007941 */ /* 0x000fea0003800200 */
.L_x_2165:
[----:B------:R1:W-:Y:S02]  /*4090*/  ATOM.E.ADD.F16x2.RN.STRONG.GPU P0, RZ, desc[UR10][R2.64+0x4], R20 ;  /* 0x8000041402ff79a2 */ /* 0x0003e4000c10e10a */
[----:B-1----:R-:W-:Y:S05]  /*40a0*/  @P0 EXIT ;  /* 0x000000000000094d */ /* 0x002fea0003800000 */
[----:B------:R-:W1:Y:S02]  /*40b0*/  QSPC.E.S P0, RZ, [R2+0x4] ;  /* 0x0000040002ff73aa */ /* 0x000e640000000500 */
[----:B-1----:R-:W-:Y:S05]  /*40c0*/  @!P0 BRA `(.L_x_2169) ;  /* 0x0000000000188947 */ /* 0x002fea0003800000 */
[----:B0-----:R-:W-:-:S07]  /*40d0*/  MOV R2, R2 ;  /* 0x0000000200027202 */ /* 0x001fce0000000f00 */
.L_x_2170:
[----:B------:R-:W0:Y:S02]  /*40e0*/  LDS R4, [R2+0x4] ;  /* 0x0000040002047984 */ /* 0x000e240000000800 */
[----:B0-----:R-:W-:-:S05]  /*40f0*/  HFMA2 R5, R4, 1, 1, R20 ;  /* 0x3c003c0004057831 */ /* 0x001fca0000000014 */
[----:B------:R-:W0:Y:S02]  /*4100*/  ATOMS.CAST.SPIN P0, [R2+0x4], R4, R5 ;  /* 0x000004040200758d */ /* 0x000e240001800005 */
[----:B0-----:R-:W-:Y:S05]  /*4110*/  @!P0 BRA `(.L_x_2170) ;  /* 0xfffffffc00f08947 */ /* 0x001fea000383ffff */
[----:B------:R-:W-:Y:S05]  /*4120*/  EXIT ;  /* 0x000000000000794d */ /* 0x000fea0003800000 */
.L_x_2169:
[----:B------:R-:W0:Y:S02]  /*4130*/  LD.E R0, desc[UR10][R2.64+0x4] ;  /* 0x0000040a02007980 */ /* 0x000e24000c101900 */
[----:B0-----:R-:W-:-:S05]  /*4140*/  IMAD.IADD R5, R20, 0x1, R0 ;  /* 0x0000000114057824 */ /* 0x001fca00078e0200 */
[----:B------:R-:W-:Y:S01]  /*4150*/  ST.E desc[UR10][R2.64+0x4], R5 ;  /* 0x0000040502007985 */ /* 0x000fe2000c10190a */
[----:B------:R-:W-:Y:S05]  /*4160*/  EXIT ;  /* 0x000000000000794d */ /* 0x000fea0003800000 */
.L_x_2171:
        /* <DEDUP_REMOVED lines=9> */
.L_x_3945:


//--------------------- .text._Z23gemm_half_q_half_kernelILi3ELi24ELb1ELb0ELi32EEvPK6__halfPKjS4_S2_PS0_iiiiPKtS7_iiiiiibS2_i --------------------------
	.section	.text._Z23gemm_half_q_half_kernelILi3ELi24ELb1ELb0ELi32EEvPK6__halfPKjS4_S2_PS0_iiiiPKtS7_iiiiiibS2_i,"ax",@progbits
	.align	128
        .global         _Z23gemm_half_q_half_kernelILi3ELi24ELb1ELb0ELi32EEvPK6__halfPKjS4_S2_PS0_iiiiPKtS7_iiiiiibS2_i
        .type           _Z23gemm_half_q_half_kernelILi3ELi24ELb1ELb0ELi32EEvPK6__halfPKjS4_S2_PS0_iiiiPKtS7_iiiiiibS2_i,@function
        .size           _Z23gemm_half_q_half_kernelILi3ELi24ELb1ELb0ELi32EEvPK6__halfPKjS4_S2_PS0_iiiiPKtS7_iiiiiibS2_i,(.L_x_3946 - _Z23gemm_half_q_half_kernelILi3ELi24ELb1ELb0ELi32EEvPK6__halfPKjS4_S2_PS0_iiiiPKtS7_iiiiiibS2_i)
        .other          _Z23gemm_half_q_half_kernelILi3ELi24ELb1ELb0ELi32EEvPK6__halfPKjS4_S2_PS0_iiiiPKtS7_iiiiiibS2_i,@"STO_CUDA_ENTRY STV_DEFAULT"
_Z23gemm_half_q_half_kernelILi3ELi24ELb1ELb0ELi32EEvPK6__halfPKjS4_S2_PS0_iiiiPKtS7_iiiiiibS2_i:
.text._Z23gemm_half_q_half_kernelILi3ELi24ELb1ELb0ELi32EEvPK6__halfPKjS4_S2_PS0_iiiiPKtS7_iiiiiibS2_i:
        /* <DEDUP_REMOVED lines=14> */
[----:B------:R-:W-:-:S05]  /*00e0*/  PRMT R87, RZ, 0x7610, R87 ;  /* 0x00007610ff577816 */ /* 0x000fca0000000057 */
[----:B------:R-:W-:Y:S01]  /*00f0*/  PLOP3.LUT P1, PT, PT, PT, UP0, 0x80, 0x8 ;  /* 0x000000000008781c */ /* 0x000fe20003f2f008 */
[----:B-1----:R-:W-:Y:S02]  /*0100*/  USHF.L.U32 UR8, UR13, 0x5, URZ ;  /* 0x000000050d087899 */ /* 0x002fe400080006ff */
[----:B------:R-:W-:Y:S01]  /*0110*/  UPLOP3.LUT UP0, UPT, UPT, UPT, UPT, 0x80, 0x8 ;  /* 0x000000000008789c */ /* 0x000fe20003f0f070 */
[----:B----4-:R-:W-:-:S09]  /*0120*/  PRMT R2, R88, 0x7610, R2 ;  /* 0x0000761058027816 */ /* 0x010fd20000000002 */
[----:B--23--:R-:W-:Y:S05]  /*0130*/  @!P1 BRA `(.L_x_2172) ;  /* 0x0000000000349947 */ /* 0x00cfea0003800000 */
        /* <DEDUP_REMOVED lines=13> */
.L_x_2172:
        /* <DEDUP_REMOVED lines=44> */
.L_x_2178:
        /* <DEDUP_REMOVED lines=32> */
.L_x_2177:
        /* <DEDUP_REMOVED lines=20> */
.L_x_2179:
[----:B------:R-:W-:-:S13]  /*0810*/  ISETP.EQ.AND P2, PT, RZ, UR10, PT ;  /* 0x0000000aff007c0c */ /* 0x000fda000bf42270 */
[----:B------:R-:W-:Y:S05]  /*0820*/  @!P0 BRA P2, `(.L_x_2174) ;  /* 0x0000000400748947 */ /* 0x000fea0001000000 */
.L_x_2176:
        /* <DEDUP_REMOVED lines=12> */
.L_x_2175:
        /* <DEDUP_REMOVED lines=15> */
.L_x_2182:
        /* <DEDUP_REMOVED lines=32> */
.L_x_2181:
        /* <DEDUP_REMOVED lines=21> */
.L_x_2183:
[----:B------:R-:W-:-:S09]  /*0d30*/  UISETP.NE.OR UP1, UPT, UR10, URZ, UP1 ;  /* 0x000000ff0a00728c */ /* 0x000fd20008f25670 */
[----:B------:R-:W-:Y:S05]  /*0d40*/  BRA.U !UP1, `(.L_x_2174) ;  /* 0x00000001092c7547 */ /* 0x000fea000b800000 */
.L_x_2180:
        /* <DEDUP_REMOVED lines=11> */
.L_x_2174:
[----:B------:R-:W-:Y:S05]  /*0e00*/  BSYNC.RECONVERGENT B0 ;  /* 0x0000000000007941 */ /* 0x000fea0003800200 */
.L_x_2173:
        /* <DEDUP_REMOVED lines=20> */
.L_x_2187:
        /* <DEDUP_REMOVED lines=15> */
.L_x_2186:
        /* <DEDUP_REMOVED lines=12> */
.L_x_2188:
[----:B------:R-:W-:-:S09]  /*1100*/  UISETP.NE.OR UP1, UPT, UR9, URZ, UP1 ;  /* 0x000000ff0900728c */ /* 0x000fd20008f25670 */
[----:B------:R-:W-:Y:S05]  /*1110*/  BRA.U !UP1, `(.L_x_2184) ;  /* 0x00000001091c7547 */ /* 0x000fea000b800000 */
.L_x_2185:
[----:B012---:R-:W0:Y:S02]  /*1120*/  LDC.64 R4, c[0x0][0x3a0] ;  /* 0x0000e800ff047b82 */ /* 0x007e240000000a00 */
.L_x_2189:
[C---:B0-----:R-:W-:Y:S01]  /*1130*/  IMAD.WIDE R6, R15.reuse, 0x2, R4 ;  /* 0x000000020f067825 */ /* 0x041fe200078e0204 */
[----:B------:R-:W-:Y:S01]  /*1140*/  UIADD3 UR9, UPT, UPT, UR9, 0x1, URZ ;  /* 0x0000000109097890 */ /* 0x000fe2000fffe0ff */
[----:B------:R-:W-:-:S03]  /*1150*/  IADD3 R15, PT, PT, R15, UR16, RZ ;  /* 0x000000100f0f7c10 */ /* 0x000fc6000fffe0ff */
[----:B------:R3:W-:Y:S01]  /*1160*/  STG.E.64 desc[UR14][R6.64], RZ ;  /* 0x000000ff06007986 */ /* 0x0007e2000c101b0e */
[----:B------:R-:W-:-:S09]  /*1170*/  UISETP.NE.AND UP1, UPT, UR9, URZ, UPT ;  /* 0x000000ff0900728c */ /* 0x000fd2000bf25270 */
[----:B---3--:R-:W-:Y:S05]  /*1180*/  BRA.U UP1, `(.L_x_2189) ;  /* 0xfffffffd01e87547 */ /* 0x008fea000b83ffff */
.L_x_2184:
        /* <DEDUP_REMOVED lines=31> */
.L_x_2191:
        /* <DEDUP_REMOVED lines=43> */
.L_x_2190:
        /* <DEDUP_REMOVED lines=15> */
.L_x_2192:
        /* <DEDUP_REMOVED lines=8> */
.L_x_2193:
        /* <DEDUP_REMOVED lines=8> */
.L_x_2194:
        /* <DEDUP_REMOVED lines=8> */
.L_x_2195:
        /* <DEDUP_REMOVED lines=8> */
.L_x_2196:
        /* <DEDUP_REMOVED lines=19> */
[----:B-1----:R-:W-:-:S04]  /*1a50*/  LEA R90, P2, R2, UR10, 0x2 ;  /* 0x0000000a025a7c11 */ /* 0x002fc8000f8410ff */
[----:B------:R-:W-:Y:S01]  /*1a60*/  LEA.HI.X R91, R2, UR11, R3, 0x2, P2 ;  /* 0x0000000b025b7c11 */ /* 0x000fe200090f1403 */
[----:B------:R-:W-:-:S06]  /*1a70*/  UMOV UR4, UR9 ;  /* 0x0000000900047c82 */ /* 0x000fcc0008000000 */
[----:B------:R-:W-:Y:S05]  /*1a80*/  @!P0 BRA `(.L_x_2197) ;  /* 0x0000002000208947 */ /* 0x000fea0003800000 */
[----:B------:R-:W-:Y:S01]  /*1a90*/  MOV R3, UR16 ;  /* 0x0000001000037c02 */ /* 0x000fe20008000f00 */
[----:B------:R0:W2:Y:S01]  /*1aa0*/  LDG.E.128.CONSTANT R24, desc[UR14][R90.64] ;  /* 0x0000000e5a187981 */ /* 0x0000a2000c1e9d00 */
[----:B------:R-:W-:-:S03]  /*1ab0*/  MOV R31, UR16 ;  /* 0x00000010001f7c02 */ /* 0x000fc60008000f00 */
[----:B------:R-:W-:Y:S01]  /*1ac0*/  IMAD.WIDE R2, R3, 0x4, R90 ;  /* 0x0000000403027825 */ /* 0x000fe200078e025a */
[----:B------:R-:W-:-:S04]  /*1ad0*/  MOV R33, UR16 ;  /* 0x0000001000217c02 */ /* 0x000fc80008000f00 */
[----:B------:R-:W3:Y:S01]  /*1ae0*/  LDG.E.128.CONSTANT R20, desc[UR14][R2.64] ;  /* 0x0000000e02147981 */ /* 0x000ee2000c1e9d00 */
[----:B------:R-:W-:Y:S01]  /*1af0*/  IMAD.WIDE R30, R31, 0x4, R2 ;  /* 0x000000041f1e7825 */ /* 0x000fe200078e0202 */
[----:B------:R-:W-:-:S04]  /*1b00*/  MOV R5, UR16 ;  /* 0x0000001000057c02 */ /* 0x000fc80008000f00 */
[----:B-----5:R-:W4:Y:S01]  /*1b10*/  LDG.E.128.CONSTANT R16, desc[UR14][R30.64] ;  /* 0x0000000e1e107981 */ /* 0x020f22000c1e9d00 */
[----:B------:R-:W-:-:S05]  /*1b20*/  IMAD.WIDE R32, R33, 0x4, R30 ;  /* 0x0000000421207825 */ /* 0x000fca00078e021e */
[----:B------:R-:W4:Y:S01]  /*1b30*/  LDG.E.128.CONSTANT R8, desc[UR14][R32.64] ;  /* 0x0000000e20087981 */ /* 0x000f22000c1e9d00 */
[----:B0-----:R-:W-:-:S05]  /*1b40*/  IMAD.WIDE R90, R5, 0x4, R32 ;  /* 0x00000004055a7825 */ /* 0x001fca00078e0220 */
[----:B------:R0:W4:Y:S01]  /*1b50*/  LDG.E.128.CONSTANT R4, desc[UR14][R90.64] ;  /* 0x0000000e5a047981 */ /* 0x000122000c1e9d00 */
[----:B------:R-:W-:Y:S01]  /*1b60*/  MOV R37, UR16 ;  /* 0x0000001000257c02 */ /* 0x000fe20008000f00 */
[----:B------:R-:W-:Y:S01]  /*1b70*/  HFMA2 R0, -RZ, RZ, 0, 0.03125 ;  /* 0x00002800ff007431 */ /* 0x000fe200000001ff */
[----:B------:R-:W-:Y:S01]  /*1b80*/  ISETP.NE.AND P0, PT, R88, RZ, PT ;  /* 0x000000ff5800720c */ /* 0x000fe20003f05270 */
[----:B------:R-:W-:Y:S01]  /*1b90*/  ULEA UR8, UR13, 0x20, 0x5 ;  /* 0x000000200d087891 */ /* 0x000fe2000f8e28ff */
[----:B------:R-:W-:Y:S01]  /*1ba0*/  PRMT R86, RZ, 0x7610, R86 ;  /* 0x00007610ff567816 */ /* 0x000fe20000000056 */
[----:B------:R-:W-:Y:S01]  /*1bb0*/  UIADD3 UR4, UPT, UPT, UR9, 0x40, URZ ;  /* 0x0000004009047890 */ /* 0x000fe2000fffe0ff */
[----:B0-----:R-:W-:Y:S01]  /*1bc0*/  IMAD.WIDE R90, R37, 0x4, R90 ;  /* 0x00000004255a7825 */ /* 0x001fe200078e025a */
[----:B--2---:R-:W-:Y:S02]  /*1bd0*/  SHF.R.U32.HI R29, RZ, 0xf, R25 ;  /* 0x0000000fff1d7819 */ /* 0x004fe40000011619 */
[----:B------:R-:W-:-:S02]  /*1be0*/  LOP3.LUT R45, R26, 0x1f001f, RZ, 0xc0, !PT ;  /* 0x001f001f1a2d7812 */ /* 0x000fc400078ec0ff */
[----:B------:R-:W-:Y:S02]  /*1bf0*/  SHF.R.U32.HI R44, RZ, 0xa, R26 ;  /* 0x0000000aff2c7819 */ /* 0x000fe4000001161a */
[----:B------:R-:W-:Y:S02]  /*1c00*/  LOP3.LUT R62, R26, 0x3e003e0, RZ, 0xc0, !PT ;  /* 0x03e003e01a3e7812 */ /* 0x000fe400078ec0ff */
[C---:B------:R-:W-:Y:S02]  /*1c10*/  LOP3.LUT R28, R24.reuse, 0x1f001f, RZ, 0xc0, !PT ;  /* 0x001f001f181c7812 */ /* 0x040fe400078ec0ff */
[----:B------:R-:W-:Y:S02]  /*1c20*/  SHF.R.U32.HI R35, RZ, 0xa, R24 ;  /* 0x0000000aff237819 */ /* 0x000fe40000011618 */
[----:B------:R-:W-:Y:S02]  /*1c30*/  LOP3.LUT R3, R24, 0x3e003e0, RZ, 0xc0, !PT ;  /* 0x03e003e018037812 */ /* 0x000fe400078ec0ff */
[----:B------:R-:W-:-:S02]  /*1c40*/  SHF.R.U32.HI R26, RZ, 0xf, R26 ;  /* 0x0000000fff1a7819 */ /* 0x000fc4000001161a */
[C---:B------:R-:W-:Y:S02]  /*1c50*/  LOP3.LUT R52, R27.reuse, 0x1f001f, RZ, 0xc0, !PT ;  /* 0x001f001f1b347812 */ /* 0x040fe400078ec0ff */
[----:B------:R-:W-:Y:S02]  /*1c60*/  SHF.R.U32.HI R53, RZ, 0xa, R27 ;  /* 0x0000000aff357819 */ /* 0x000fe4000001161b */
[----:B------:R-:W-:Y:S02]  /*1c70*/  LOP3.LUT R63, R27, 0x3e003e0, RZ, 0xc0, !PT ;  /* 0x03e003e01b3f7812 */ /* 0x000fe400078ec0ff */
[----:B------:R-:W-:Y:S02]  /*1c80*/  SHF.R.U32.HI R24, RZ, 0xf, R24 ;  /* 0x0000000fff187819 */ /* 0x000fe40000011618 */
[----:B------:R-:W-:Y:S02]  /*1c90*/  LOP3.LUT R41, R25, 0x1f001f, RZ, 0xc0, !PT ;  /* 0x001f001f19297812 */ /* 0x000fe400078ec0ff */
[----:B------:R-:W-:-:S02]  /*1ca0*/  SHF.R.U32.HI R40, RZ, 0xa, R25 ;  /* 0x0000000aff287819 */ /* 0x000fc40000011619 */
[----:B------:R-:W-:Y:S02]  /*1cb0*/  LOP3.LUT R57, R25, 0x3e003e0, RZ, 0xc0, !PT ;  /* 0x03e003e019397812 */ /* 0x000fe400078ec0ff */
[----:B------:R-:W-:Y:S02]  /*1cc0*/  SHF.R.U32.HI R27, RZ, 0xf, R27 ;  /* 0x0000000fff1b7819 */ /* 0x000fe4000001161b */
[C---:B---3--:R-:W-:Y:S02]  /*1cd0*/  LOP3.LUT R33, R20.reuse, 0x1f001f, RZ, 0xc0, !PT ;  /* 0x001f001f14217812 */ /* 0x048fe400078ec0ff */
        /* <DEDUP_REMOVED lines=8> */
[----:B------:R-:W-:-:S02]  /*1d60*/  LOP3.LUT R46, R22, 0x1f001f, RZ, 0xc0, !PT ;  /* 0x001f001f162e7812 */ /* 0x000fc400078ec0ff */
        /* <DEDUP_REMOVED lines=8> */
[C---:B----4-:R-:W-:Y:S02]  /*1df0*/  LOP3.LUT R37, R17.reuse, 0x1f001f, RZ, 0xc0, !PT ;  /* 0x001f001f11257812 */ /* 0x050fe400078ec0ff */
[----:B------:R-:W-:Y:S02]  /*1e00*/  SHF.R.U32.HI R36, RZ, 0xa, R17 ;  /* 0x0000000aff247819 */ /* 0x000fe40000011611 */
[----:B------:R-:W-:Y:S02]  /*1e10*/  LOP3.LUT R68, R17, 0x3e003e0, RZ, 0xc0, !PT ;  /* 0x03e003e011447812 */ /* 0x000fe400078ec0ff */
[----:B------:R-:W-:-:S02]  /*1e20*/  LOP3.LUT R48, R18, 0x1f001f, RZ, 0xc0, !PT ;  /* 0x001f001f12307812 */ /* 0x000fc400078ec0ff */
[----:B------:R-:W-:Y:S02]  /*1e30*/  SHF.R.U32.HI R49, RZ, 0xa, R18 ;  /* 0x0000000aff317819 */ /* 0x000fe40000011612 */
[----:B------:R-:W-:Y:S02]  /*1e40*/  LOP3.LUT R70, R18, 0x3e003e0, RZ, 0xc0, !PT ;  /* 0x03e003e012467812 */ /* 0x000fe400078ec0ff */
[----:B------:R-:W-:Y:S02]  /*1e50*/  LOP3.LUT R21, R26, 0x20002, R21, 0xf8, !PT ;  /* 0x000200021a157812 */ /* 0x000fe400078ef815 */
        /* <DEDUP_REMOVED lines=8> */
[----:B------:R-:W-:-:S02]  /*1ee0*/  LOP3.LUT R25, R24, 0x20002, R25, 0xf8, !PT ;  /* 0x0002000218197812 */ /* 0x000fc400078ef819 */
[----:B------:R-:W-:Y:S02]  /*1ef0*/  LOP3.LUT R22, R27, 0x20002, R22, 0xf8, !PT ;  /* 0x000200021b167812 */ /* 0x000fe400078ef816 */
[----:B------:R-:W-:Y:S02]  /*1f00*/  SHF.R.U32.HI R16, RZ, 0xd, R16 ;  /* 0x0000000dff107819 */ /* 0x000fe40000011610 */
[----:B------:R-:W-:Y:S02]  /*1f10*/  SHF.R.U32.HI R19, RZ, 0xd, R19 ;  /* 0x0000000dff137819 */ /* 0x000fe40000011613 */
[----:B------:R-:W-:Y:S02]  /*1f20*/  LOP3.LUT R17, R20, 0x40004, R17, 0xf8, !PT ;  /* 0x0004000414117812 */ /* 0x000fe400078ef811 */
[----:B------:R-:W-:Y:S02]  /*1f30*/  LOP3.LUT R21, R21, 0x40004, R18, 0xf8, !PT ;  /* 0x0004000415157812 */ /* 0x000fe400078ef812 */
[----:B------:R-:W-:-:S02]  /*1f40*/  LOP3.LUT R25, R25, 0x40004, R16, 0xf8, !PT ;  /* 0x0004000419197812 */ /* 0x000fc400078ef810 */
[----:B------:R-:W-:Y:S02]  /*1f50*/  LOP3.LUT R20, R22, 0x40004, R19, 0xf8, !PT ;  /* 0x0004000416147812 */ /* 0x000fe400078ef813 */
[C---:B------:R-:W-:Y:S02]  /*1f60*/  LOP3.LUT R32, R8.reuse, 0x1f001f, RZ, 0xc0, !PT ;  /* 0x001f001f08207812 */ /* 0x040fe400078ec0ff */
[----:B------:R-:W-:Y:S02]  /*1f70*/  SHF.R.U32.HI R34, RZ, 0xa, R8 ;  /* 0x0000000aff227819 */ /* 0x000fe40000011608 */
[----:B------:R-:W-:Y:S02]  /*1f80*/  LOP3.LUT R67, R8, 0x3e003e0, RZ, 0xc0, !PT ;  /* 0x03e003e008437812 */ /* 0x000fe400078ec0ff */
[----:B------:R-:W-:Y:S02]  /*1f90*/  SHF.R.U32.HI R18, RZ, 0xc, R10 ;  /* 0x0000000cff127819 */ /* 0x000fe4000001160a */
[----:B------:R-:W-:-:S02]  /*1fa0*/  SHF.R.U32.HI R8, RZ, 0xc, R8 ;  /* 0x0000000cff087819 */ /* 0x000fc40000011608 */
[----:B------:R-:W-:Y:S02]  /*1fb0*/  SHF.R.U32.HI R16, RZ, 0xc, R9 ;  /* 0x0000000cff107819 */ /* 0x000fe40000011609 */
[----:B------:R-:W-:Y:S02]  /*1fc0*/  SHF.R.U32.HI R19, RZ, 0xc, R11 ;  /* 0x0000000cff137819 */ /* 0x000fe4000001160b */
[C---:B------:R-:W-:Y:S02]  /*1fd0*/  LOP3.LUT R39, R9.reuse, 0x1f001f, RZ, 0xc0, !PT ;  /* 0x001f001f09277812 */ /* 0x040fe400078ec0ff */
[----:B------:R-:W-:Y:S02]  /*1fe0*/  SHF.R.U32.HI R42, RZ, 0xa, R9 ;  /* 0x0000000aff2a7819 */ /* 0x000fe40000011609 */
[----:B------:R-:W-:Y:S02]  /*1ff0*/  LOP3.LUT R69, R9, 0x3e003e0, RZ, 0xc0, !PT ;  /* 0x03e003e009457812 */ /* 0x000fe400078ec0ff */
[----:B------:R-:W-:-:S02]  /*2000*/  LOP3.LUT R57, R57, 0x64006400, RZ, 0xfc, !PT ;  /* 0x6400640039397812 */ /* 0x000fc400078efcff */
[C---:B------:R-:W-:Y:S02]  /*2010*/  LOP3.LUT R50, R10.reuse, 0x1f001f, RZ, 0xc0, !PT ;  /* 0x001f001f0a327812 */ /* 0x040fe400078ec0ff */
[----:B------:R-:W-:Y:S01]  /*2020*/  SHF.R.U32.HI R51, RZ, 0xa, R10 ;  /* 0x0000000aff337819 */ /* 0x000fe2000001160a */
[----:B------:R-:W-:Y:S01]  /*2030*/  HFMA2 R79, R57, R0.H0_H0, -48, -48 ;  /* 0xd200d200394f7431 */ /* 0x000fe20000040000 */
[----:B------:R-:W-:Y:S02]  /*2040*/  LOP3.LUT R9, R10, 0x3e003e0, RZ, 0xc0, !PT ;  /* 0x03e003e00a097812 */ /* 0x000fe400078ec0ff */
[C---:B------:R-:W-:Y:S02]  /*2050*/  LOP3.LUT R60, R11.reuse, 0x1f001f, RZ, 0xc0, !PT ;  /* 0x001f001f0b3c7812 */ /* 0x040fe400078ec0ff */
[----:B------:R-:W-:Y:S02]  /*2060*/  SHF.R.U32.HI R61, RZ, 0xa, R11 ;  /* 0x0000000aff3d7819 */ /* 0x000fe4000001160b */
[----:B------:R-:W-:-:S02]  /*2070*/  LOP3.LUT R10, R11, 0x3e003e0, RZ, 0xc0, !PT ;  /* 0x03e003e00b0a7812 */ /* 0x000fc400078ec0ff */
[----:B------:R-:W-:Y:S02]  /*2080*/  LOP3.LUT R72, R21, 0x80008, R18, 0xf8, !PT ;  /* 0x0008000815487812 */ /* 0x000fe400078ef812 */
[C---:B------:R-:W-:Y:S02]  /*2090*/  LOP3.LUT R54, R23.reuse, 0x1f001f, RZ, 0xc0, !PT ;  /* 0x001f001f17367812 */ /* 0x040fe400078ec0ff */
[----:B------:R-:W-:Y:S02]  /*20a0*/  SHF.R.U32.HI R55, RZ, 0xa, R23 ;  /* 0x0000000aff377819 */ /* 0x000fe40000011617 */
[----:B------:R-:W-:Y:S02]  /*20b0*/  LOP3.LUT R65, R23, 0x3e003e0, RZ, 0xc0, !PT ;  /* 0x03e003e017417812 */ /* 0x000fe400078ec0ff */
[----:B------:R-:W-:Y:S02]  /*20c0*/  LOP3.LUT R11, R25, 0x80008, R8, 0xf8, !PT ;  /* 0x00080008190b7812 */ /* 0x000fe400078ef808 */
[----:B------:R-:W-:-:S02]  /*20d0*/  LOP3.LUT R22, R17, 0x80008, R16, 0xf8, !PT ;  /* 0x0008000811167812 */ /* 0x000fc400078ef810 */
[----:B------:R-:W-:Y:S02]  /*20e0*/  LOP3.LUT R74, R20, 0x80008, R19, 0xf8, !PT ;  /* 0x00080008144a7812 */ /* 0x000fe400078ef813 */
[----:B------:R-:W-:Y:S02]  /*20f0*/  SHF.R.U32.HI R21, RZ, 0xb, R5 ;  /* 0x0000000bff157819 */ /* 0x000fe40000011605 */
[----:B------:R-:W-:Y:S02]  /*2100*/  LOP3.LUT R3, R3, 0x64006400, RZ, 0xfc, !PT ;  /* 0x6400640003037812 */ /* 0x000fe400078efcff */
[C---:B------:R-:W-:Y:S02]  /*2110*/  LOP3.LUT R16, R4.reuse, 0x1f001f, RZ, 0xc0, !PT ;  /* 0x001f001f04107812 */ /* 0x040fe400078ec0ff */
[----:B------:R-:W-:Y:S01]  /*2120*/  SHF.R.U32.HI R17, RZ, 0xa, R4 ;  /* 0x0000000aff117819 */ /* 0x000fe20000011604 */
[----:B------:R-:W-:Y:S01]  /*2130*/  HFMA2 R83, R3, R0.H0_H0, -48, -48 ;  /* 0xd200d20003537431 */ /* 0x000fe20000040000 */
[----:B------:R-:W-:-:S02]  /*2140*/  LOP3.LUT R8, R4, 0x3e003e0, RZ, 0xc0, !PT ;  /* 0x03e003e004087812 */ /* 0x000fc400078ec0ff */
[----:B------:R-:W-:Y:S02]  /*2150*/  SHF.R.U32.HI R20, RZ, 0xb, R4 ;  /* 0x0000000bff147819 */ /* 0x000fe40000011604 */
        /* <DEDUP_REMOVED lines=8> */
[----:B------:R-:W-:Y:S02]  /*21e0*/  LOP3.LUT R57, R64, 0x64006400, RZ, 0xfc, !PT ;  /* 0x6400640040397812 */ /* 0x000fe400078efcff */
[C---:B------:R-:W-:Y:S02]  /*21f0*/  LOP3.LUT R6, R7.reuse, 0x3e003e0, RZ, 0xc0, !PT ;  /* 0x03e003e007067812 */ /* 0x040fe400078ec0ff */
[----:B------:R-:W-:-:S02]  /*2200*/  LOP3.LUT R26, R7, 0x1f001f, RZ, 0xc0, !PT ;  /* 0x001f001f071a7812 */ /* 0x000fc400078ec0ff */
[----:B------:R-:W-:Y:S02]  /*2210*/  SHF.R.U32.HI R27, RZ, 0xa, R7 ;  /* 0x0000000aff1b7819 */ /* 0x000fe40000011607 */
[----:B------:R-:W-:Y:S02]  /*2220*/  LOP3.LUT R21, R22, 0x100010, R21, 0xf8, !PT ;  /* 0x0010001016157812 */ /* 0x000fe400078ef815 */
[----:B------:R-:W-:Y:S02]  /*2230*/  LOP3.LUT R73, R65, 0x64006400, RZ, 0xfc, !PT ;  /* 0x6400640041497812 */ /* 0x000fe400078efcff */
[----:B------:R-:W-:Y:S02]  /*2240*/  SHF.R.U32.HI R7, RZ, 0xb, R7 ;  /* 0x0000000bff077819 */ /* 0x000fe40000011607 */
[----:B------:R-:W-:Y:S02]  /*2250*/  LOP3.LUT R20, R11, 0x100010, R20, 0xf8, !PT ;  /* 0x001000100b147812 */ /* 0x000fe400078ef814 */
[----:B------:R-:W-:Y:S01]  /*2260*/  LOP3.LUT R22, R72, 0x100010, R23, 0xf8, !PT ;  /* 0x0010001048167812 */ /* 0x000fe200078ef817 */
[----:B------:R-:W-:Y:S01]  /*2270*/  HFMA2 R72, R63, R0.H0_H0, -48, -48 ;  /* 0xd200d2003f487431 */ /* 0x000fe20000040000 */
[----:B------:R-:W-:-:S02]  /*2280*/  LOP3.LUT R3, R2, 0x64006400, RZ, 0xfc, !PT ;  /* 0x6400640002037812 */ /* 0x000fc400078efcff */
[----:B------:R-:W-:Y:S01]  /*2290*/  LOP3.LUT R11, R56, 0x64006400, RZ, 0xfc, !PT ;  /* 0x64006400380b7812 */ /* 0x000fe200078efcff */
[-C--:B------:R-:W-:Y:S01]  /*22a0*/  HFMA2 R56, R57, R0.reuse.H0_H0, -48, -48 ;  /* 0xd200d20039387431 */ /* 0x080fe20000040000 */
[----:B------:R-:W-:Y:S01]  /*22b0*/  LOP3.LUT R81, R10, 0x64006400, RZ, 0xfc, !PT ;  /* 0x640064000a517812 */ /* 0x000fe200078efcff */
[-C--:B------:R-:W-:Y:S01]  /*22c0*/  HFMA2 R57, R73, R0.reuse.H0_H0, -48, -48 ;  /* 0xd200d20049397431 */ /* 0x080fe20000040000 */
[----:B------:R-:W-:Y:S02]  /*22d0*/  LOP3.LUT R63, R68, 0x64006400, RZ, 0xfc, !PT ;  /* 0x64006400443f7812 */ /* 0x000fe400078efcff */
[----:B------:R-:W-:Y:S01]  /*22e0*/  LOP3.LUT R65, R70, 0x64006400, RZ, 0xfc, !PT ;  /* 0x6400640046417812 */ /* 0x000fe200078efcff */
[-C--:B------:R-:W-:Y:S01]  /*22f0*/  HFMA2 R70, R3, R0.reuse.H0_H0, -48, -48 ;  /* 0xd200d20003467431 */ /* 0x080fe20000040000 */
[----:B------:R-:W-:Y:S02]  /*2300*/  LOP3.LUT R77, R71, 0x64006400, RZ, 0xfc, !PT ;  /* 0x64006400474d7812 */ /* 0x000fe400078efcff */
        /* <DEDUP_REMOVED lines=136> */
[----:B------:R-:W1:Y:S04]  /*2b90*/  LDS.128 R24, [UR9+0x10] ;  /* 0x00001009ff187984 */ /* 0x000e680008000c00 */
[----:B------:R-:W2:Y:S01]  /*2ba0*/  LDS.128 R28, [UR9+0x20] ;  /* 0x00002009ff1c7984 */ /* 0x000ea20008000c00 */
[-C--:B0-----:R-:W-:Y:S02]  /*2bb0*/  HFMA2 R32, R84, R20.reuse, RZ ;  /* 0x0000001454207231 */ /* 0x081fe400000000ff */
[----:B------:R-:W-:-:S02]  /*2bc0*/  HFMA2 R86, R80, R20, RZ.H0_H0 ;  /* 0x0000001450567231 */ /* 0x000fc400000400ff */
[-C--:B------:R-:W-:Y:S02]  /*2bd0*/  HFMA2 R89, R76, R20.reuse, RZ ;  /* 0x000000144c597231 */ /* 0x080fe400000000ff */
[----:B------:R-:W-:Y:S02]  /*2be0*/  HFMA2 R20, R73, R20, RZ.H0_H0 ;  /* 0x0000001449147231 */ /* 0x000fe400000400ff */
[-C--:B------:R-:W-:Y:S02]  /*2bf0*/  HFMA2 R32, R83, R21.reuse, R32 ;  /* 0x0000001553207231 */ /* 0x080fe40000000020 */
        /* <DEDUP_REMOVED lines=8> */
[----:B-1----:R-:W-:-:S02]  /*2c80*/  HFMA2 R85, R70, R24, R32 ;  /* 0x0000001846557231 */ /* 0x002fc40000000020 */
[-C--:B------:R-:W-:Y:S01]  /*2c90*/  HFMA2 R86, R77, R23.reuse, R86 ;  /* 0x000000174d567231 */ /* 0x080fe20000000056 */
[----:B------:R-:W0:Y:S01]  /*2ca0*/  LDS.128 R32, [UR9+0x30] ;  /* 0x00003009ff207984 */ /* 0x000e220008000c00 */
[-C--:B------:R-:W-:Y:S02]  /*2cb0*/  HFMA2 R89, R58, R23.reuse, R89 ;  /* 0x000000173a597231 */ /* 0x080fe40000000059 */
[----:B------:R-:W-:Y:S02]  /*2cc0*/  HFMA2 R20, R59, R23, R20 ;  /* 0x000000173b147231 */ /* 0x000fe40000000014 */
[-C--:B------:R-:W-:Y:S02]  /*2cd0*/  HFMA2 R86, R66, R24.reuse, R86 ;  /* 0x0000001842567231 */ /* 0x080fe40000000056 */
[----:B------:R-:W-:Y:S02]  /*2ce0*/  HFMA2 R85, R69, R25, R85 ;  /* 0x0000001945557231 */ /* 0x000fe40000000055 */
[----:B------:R-:W-:-:S02]  /*2cf0*/  HFMA2 R89, R56, R24, R89 ;  /* 0x0000001838597231 */ /* 0x000fc40000000059 */
[----:B------:R-:W-:Y:S02]  /*2d00*/  HFMA2 R20, R57, R24, R20 ;  /* 0x0000001839147231 */ /* 0x000fe40000000014 */
        /* <DEDUP_REMOVED lines=51> */
.L_x_2198:
[----:B------:R-:W-:Y:S02]  /*3040*/  PRMT R32, RZ, 0x5410, RZ ;  /* 0x00005410ff207816 */ /* 0x000fe400000000ff */
[----:B------:R-:W-:Y:S02]  /*3050*/  PRMT R33, RZ, 0x5410, RZ ;  /* 0x00005410ff217816 */ /* 0x000fe400000000ff */
[----:B------:R-:W-:Y:S02]  /*3060*/  PRMT R20, RZ, 0x5410, RZ ;  /* 0x00005410ff147816 */ /* 0x000fe400000000ff */
[----:B------:R-:W-:Y:S01]  /*3070*/  PRMT R21, RZ, 0x5410, RZ ;  /* 0x00005410ff157816 */ /* 0x000fe200000000ff */
[----:B------:R-:W-:Y:S06]  /*3080*/  @!P1 BRA `(.L_x_2197) ;  /* 0x0000000800a09947 */ /* 0x000fec0003800000 */
[----:B------:R-:W0:Y:S01]  /*3090*/  S2UR UR10, SR_CgaCtaId ;  /* 0x00000000000a79c3 */ /* 0x000e220000008800 */
[----:B------:R-:W-:Y:S01]  /*30a0*/  PRMT R20, R87, 0x9910, RZ ;  /* 0x0000991057147816 */ /* 0x000fe200000000ff */
[----:B------:R-:W-:Y:S01]  /*30b0*/  UMOV UR4, 0x400 ;  /* 0x0000040000047882 */ /* 0x000fe20000000000 */
[----:B------:R-:W-:Y:S01]  /*30c0*/  UISETP.EQ.OR UP1, UPT, UR5, 0x2, UP0 ;  /* 0x000000020500788c */ /* 0x000fe20008722670 */
[----:B------:R-:W-:Y:S02]  /*30d0*/  PRMT R32, RZ, 0x7610, R32 ;  /* 0x00007610ff207816 */ /* 0x000fe40000000020 */
[----:B------:R-:W-:Y:S01]  /*30e0*/  ISETP.NE.AND P0, PT, R20, RZ, PT ;  /* 0x000000ff1400720c */ /* 0x000fe20003f05270 */
[----:B0-----:R-:W-:-:S04]  /*30f0*/  ULEA UR4, UR10, UR4, 0x18 ;  /* 0x000000040a047291 */ /* 0x001fc8000f8ec0ff */
[----:B------:R-:W-:-:S08]  /*3100*/  UIADD3 UR4, UPT, UPT, UR4, 0x40, URZ ;  /* 0x0000004004047890 */ /* 0x000fd0000fffe0ff */
[----:B------:R-:W-:Y:S05]  /*3110*/  @!P0 BRA `(.L_x_2199) ;  /* 0x0000000400388947 */ /* 0x000fea0003800000 */
[----:B------:R-:W0:Y:S01]  /*3120*/  LDS.128 R20, [UR9+0x40] ;  /* 0x00004009ff147984 */ /* 0x000e220008000c00 */
[----:B------:R-:W-:Y:S02]  /*3130*/  PRMT R15, R15, 0x5410, R14 ;  /* 0x000054100f0f7816 */ /* 0x000fe4000000000e */
[----:B------:R-:W-:Y:S01]  /*3140*/  PRMT R13, R13, 0x5410, R12 ;  /* 0x000054100d0d7816 */ /* 0x000fe2000000000c */
        /* <DEDUP_REMOVED lines=75> */
.L_x_2199:
[----:B------:R-:W-:Y:S02]  /*3600*/  PRMT R20, RZ, 0x5410, RZ ;  /* 0x00005410ff147816 */ /* 0x000fe400000000ff */
        /* <DEDUP_REMOVED lines=80> */
.L_x_2197:
        /* <DEDUP_REMOVED lines=9> */
.L_x_2213:
        /* <DEDUP_REMOVED lines=9> */
[----:B------:R-:W-:-:S02]  /*3c30*/  LOP3.LUT R17, R10, 0xf000f0, RZ, 0xc0, !PT ;  /* 0x00f000f00a117812 */ /* 0x000fc400078ec0ff */
[----:B------:R-:W-:Y:S02]  /*3c40*/  SHF.R.U32.HI R8, RZ, 0x8, R8 ;  /* 0x00000008ff087819 */ /* 0x000fe40000011608 */
[C---:B------:R-:W-:Y:S02]  /*3c50*/  LOP3.LUT R23, R11.reuse, 0xf000f0, RZ, 0xc0, !PT ;  /* 0x00f000f00b177812 */ /* 0x040fe400078ec0ff */
[----:B------:R-:W-:Y:S02]  /*3c60*/  SHF.R.U32.HI R24, RZ, 0x8, R11 ;  /* 0x00000008ff187819 */ /* 0x000fe4000001160b */
[----:B------:R-:W-:Y:S02]  /*3c70*/  LOP3.LUT R22, R11, 0xf000f, RZ, 0xc0, !PT ;  /* 0x000f000f0b167812 */ /* 0x000fe400078ec0ff */
[----:B------:R-:W-:Y:S02]  /*3c80*/  LOP3.LUT R16, R10, 0xf000f, RZ, 0xc0, !PT ;  /* 0x000f000f0a107812 */ /* 0x000fe400078ec0ff */
[----:B------:R-:W-:-:S02]  /*3c90*/  LOP3.LUT R11, R19, 0xf000f, RZ, 0xc0, !PT ;  /* 0x000f000f130b7812 */ /* 0x000fc400078ec0ff */
[----:B------:R-:W-:Y:S02]  /*3ca0*/  LOP3.LUT R10, R7, 0xf000f, RZ, 0xc0, !PT ;  /* 0x000f000f070a7812 */ /* 0x000fe400078ec0ff */
[----:B-----5:R-:W-:Y:S02]  /*3cb0*/  LOP3.LUT R18, R17, 0x64006400, RZ, 0xfc, !PT ;  /* 0x6400640011127812 */ /* 0x020fe400078efcff */
        /* <DEDUP_REMOVED lines=32> */
[----:B------:R-:W-:Y:S01]  /*3ec0*/  LOP3.LUT R34, R23, 0x64006400, RZ, 0xfc, !PT ;  /* 0x6400640017227812 */ /* 0x000fe200078efcff */
[----:B------:R-:W-:Y:S02]  /*3ed0*/  HADD2 R16, R16, -1032, -1032 ;  /* 0xe408e40810107430 */ /* 0x000fe40000000000 */
[----:B------:R-:W-:-:S02]  /*3ee0*/  HADD2 R22, R3, -1032, -1032 ;  /* 0xe408e40803167430 */ /* 0x000fc40000000000 */
[-C--:B------:R-:W-:Y:S02]  /*3ef0*/  HFMA2 R23, R4, R5.reuse.H0_H0, -72, -72 ;  /* 0xd480d48004177431 */ /* 0x080fe40000040005 */
[----:B------:R-:W-:Y:S02]  /*3f00*/  HADD2 R24, R24, -1032, -1032 ;  /* 0xe408e40818187430 */ /* 0x000fe40000000000 */
[----:B------:R-:W-:Y:S02]  /*3f10*/  HADD2 R26, R7, -1032, -1032 ;  /* 0xe408e408071a7430 */ /* 0x000fe40000000000 */
[----:B------:R-:W-:Y:S01]  /*3f20*/  HFMA2 R29, R34, R5.H0_H0, -72, -72 ;  /* 0xd480d480221d7431 */ /* 0x000fe20000040005 */
[----:B------:R-:W-:Y:S06]  /*3f30*/  @!P0 BRA `(.L_x_2201) ;  /* 0x0000000400688947 */ /* 0x000fec0003800000 */
[----:B------:R-:W1:Y:S01]  /*3f40*/  LDS.64 R30, [UR4+-0x60] ;  /* 0xffffa004ff1e7984 */ /* 0x000e620008000a00 */
[----:B------:R-:W-:Y:S02]  /*3f50*/  HADD2.F32 R0, -RZ, R10.H0_H0 ;  /* 0x2000000aff007230 */ /* 0x000fe40000004100 */
[--C-:B------:R-:W-:Y:S01]  /*3f60*/  HADD2.F32 R36, -RZ, R9.reuse.H0_H0 ;  /* 0x20000009ff247230 */ /* 0x100fe20000004100 */
[----:B------:R-:W2:Y:S01]  /*3f70*/  LDS.64 R6, [UR4+-0x58] ;  /* 0xffffa804ff067984 */ /* 0x000ea20008000a00 */
[----:B------:R-:W-:Y:S02]  /*3f80*/  HADD2.F32 R4, -RZ, R18.H0_H0 ;  /* 0x20000012ff047230 */ /* 0x000fe40000004100 */
[----:B------:R-:W-:Y:S02]  /*3f90*/  HADD2.F32 R2, -RZ, R16.H0_H0 ;  /* 0x20000010ff027230 */ /* 0x000fe40000004100 */
[----:B------:R-:W-:Y:S02]  /*3fa0*/  HADD2.F32 R38, -RZ, R9.H1_H1 ;  /* 0x30000009ff267230 */ /* 0x000fe40000004100 */
[----:B-1----:R-:W-:-:S02]  /*3fb0*/  HADD2.F32 R3, -RZ, R30.H0_H0 ;  /* 0x2000001eff037230 */ /* 0x002fc40000004100 */
        /* <DEDUP_REMOVED lines=28> */
[----:B--2---:R-:W-:Y:S02]  /*4180*/  HADD2.F32 R4, -RZ, R6.H0_H0 ;  /* 0x20000006ff047230 */ /* 0x004fe40000004100 */
        /* <DEDUP_REMOVED lines=53> */
.L_x_2201:
[----:B------:R-:W-:Y:S05]  /*44e0*/  @!P1 BRA `(.L_x_2202) ;  /* 0x0000000800e09947 */ /* 0x000fea0003800000 */
[----:B------:R-:W-:-:S04]  /*44f0*/  PRMT R0, R87, 0x9910, RZ ;  /* 0x0000991057007816 */ /* 0x000fc800000000ff */
        /* <DEDUP_REMOVED lines=39> */
[----:B--2---:R-:W-:Y:S02]  /*4770*/  HADD2.F32 R0, -RZ, R6.H0_H0 ;  /* 0x20000006ff007230 */ /* 0x004fe40000004100 */
        /* <DEDUP_REMOVED lines=52> */
.L_x_2203:
        /* <DEDUP_REMOVED lines=22> */
[-C--:B------:R-:W-:Y:S01]  /*4c20*/  FFMA.FTZ R9, R10, R30.reuse, R9 ;  /* 0x0000001e0a097223 */ /* 0x080fe20000010009 */
[----:B------:R-:W-:Y:S02]  /*4c30*/  HADD2.F32 R2, -RZ, R11.H0_H0 ;  /* 0x2000000bff027230 */ /* 0x000fe40000004100 */
[----:B------:R-:W-:Y:S01]  /*4c40*/  FFMA.FTZ R37, R36, R30, R37 ;  /* 0x0000001e24257223 */ /* 0x000fe20000010025 */
        /* <DEDUP_REMOVED lines=13> */
[----:B------:R-:W-:Y:S02]  /*4d20*/  HADD2.F32 R9, -RZ, R24.H0_H0 ;  /* 0x20000018ff097230 */ /* 0x000fe40000004100 */
[--C-:B------:R-:W-:Y:S02]  /*4d30*/  HADD2.F32 R2, -RZ, R7.reuse.H0_H0 ;  /* 0x20000007ff027230 */ /* 0x100fe40000004100 */
[----:B------:R-:W-:Y:S02]  /*4d40*/  HADD2.F32 R4, -RZ, R7.H1_H1 ;  /* 0x30000007ff047230 */ /* 0x000fe40000004100 */
[----:B------:R-:W-:Y:S01]  /*4d50*/  FFMA.FTZ R9, R9, R3, R8 ;  /* 0x0000000309097223 */ /* 0x000fe20000010008 */
[----:B------:R-:W-:Y:S02]  /*4d60*/  HADD2.F32 R7, -RZ, R22.H0_H0 ;  /* 0x20000016ff077230 */ /* 0x000fe40000004100 */
[----:B------:R-:W-:-:S02]  /*4d70*/  HADD2.F32 R19, -RZ, R19.H1_H1 ;  /* 0x30000013ff137230 */ /* 0x000fc40000004100 */
[----:B------:R-:W-:Y:S02]  /*4d80*/  HADD2.F32 R6, -RZ, R6.H1_H1 ;  /* 0x30000006ff067230 */ /* 0x000fe40000004100 */
[----:B------:R-:W-:Y:S01]  /*4d90*/  FFMA.FTZ R7, R7, R3, R0 ;  /* 0x0000000307077223 */ /* 0x000fe20000010000 */
[----:B------:R-:W-:Y:S02]  /*4da0*/  HADD2.F32 R24, -RZ, R24.H1_H1 ;  /* 0x30000018ff187230 */ /* 0x000fe40000004100 */
[----:B------:R-:W-:Y:S01]  /*4db0*/  FFMA.FTZ R34, R19, R35, R34 ;  /* 0x0000002313227223 */ /* 0x000fe20000010022 */
[----:B------:R-:W-:Y:S02]  /*4dc0*/  HADD2.F32 R11, -RZ, R26.H0_H0 ;  /* 0x2000001aff0b7230 */ /* 0x000fe40000004100 */
[----:B------:R-:W-:Y:S02]  /*4dd0*/  HADD2.F32 R22, -RZ, R22.H1_H1 ;  /* 0x30000016ff167230 */ /* 0x000fe40000004100 */
[----:B------:R-:W-:Y:S01]  /*4de0*/  FFMA.FTZ R9, R24, R6, R9 ;  /* 0x0000000618097223 */ /* 0x000fe20000010009 */
[----:B------:R-:W-:-:S02]  /*4df0*/  HADD2.F32 R17, -RZ, R28.H0_H0 ;  /* 0x2000001cff117230 */ /* 0x000fc40000004100 */
[-C--:B------:R-:W-:Y:S01]  /*4e00*/  FFMA.FTZ R11, R11, R3.reuse, R10 ;  /* 0x000000030b0b7223 */ /* 0x080fe2000001000a */
        /* <DEDUP_REMOVED lines=38> */
.L_x_2202:
[----:B0-----:R-:W-:-:S05]  /*5070*/  MOV R3, UR16 ;  /* 0x0000001000037c02 */ /* 0x001fca0008000f00 */
[----:B------:R-:W-:-:S05]  /*5080*/  IMAD.WIDE R90, R3, 0x4, R90 ;  /* 0x00000004035a7825 */ /* 0x000fca00078e025a */
[----:B------:R-:W2:Y:S02]  /*5090*/  LDG.E.128.CONSTANT R8, desc[UR14][R90.64] ;  /* 0x0000000e5a087981 */ /* 0x000ea4000c1e9d00 */
        /* <DEDUP_REMOVED lines=143> */
.L_x_2204:
        /* <DEDUP_REMOVED lines=94> */
.L_x_2206:
        /* <DEDUP_REMOVED lines=91> */
.L_x_2205:
[----:B------:R-:W-:-:S05]  /*6520*/  MOV R3, UR16 ;  /* 0x0000001000037c02 */ /* 0x000fca0008000f00 */
        /* <DEDUP_REMOVED lines=145> */
.L_x_2207:
        /* <DEDUP_REMOVED lines=94> */
.L_x_2209:
        /* <DEDUP_REMOVED lines=91> */
.L_x_2208:
        /* <DEDUP_REMOVED lines=120> */
[--C-:B------:R-:W-:Y:S02]  /*8150*/  HADD2.F32 R34, -RZ, R5.reuse.H0_H0 ;  /* 0x20000005ff227230 */ /* 0x100fe40000004100 */
        /* <DEDUP_REMOVED lines=25> */
.L_x_2210:
[----:B------:R-:W-:Y:S05]  /*82f0*/  @!P1 BRA `(.L_x_2211) ;  /* 0x0000000800e09947 */ /* 0x000fea0003800000 */
        /* <DEDUP_REMOVED lines=93> */
.L_x_2212:
        /* <DEDUP_REMOVED lines=25> */
[-C--:B------:R-:W-:Y:S01]  /*8a60*/  FFMA.FTZ R4, R4, R34.reuse, R3 ;  /* 0x0000002204047223 */ /* 0x080fe20000010003 */
[----:B------:R-:W-:Y:S01]  /*8a70*/  FFMA.FTZ R0, R0, R34, R19 ;  /* 0x0000002200007223 */ /* 0x000fe20000010013 */
[----:B------:R-:W-:-:S02]  /*8a80*/  HADD2.F32 R22, -RZ, R11.H0_H0 ;  /* 0x2000000bff167230 */ /* 0x000fc40000004100 */
[----:B------:R-:W-:Y:S01]  /*8a90*/  FFMA.FTZ R29, R24, R30, R29 ;  /* 0x0000001e181d7223 */ /* 0x000fe2000001001d */
        /* <DEDUP_REMOVED lines=12> */
[--C-:B------:R-:W-:Y:S02]  /*8b60*/  HADD2.F32 R2, -RZ, R7.reuse.H0_H0 ;  /* 0x20000007ff027230 */ /* 0x100fe40000004100 */
[----:B------:R-:W-:Y:S02]  /*8b70*/  HADD2.F32 R4, -RZ, R7.H1_H1 ;  /* 0x30000007ff047230 */ /* 0x000fe40000004100 */
[----:B------:R-:W-:Y:S01]  /*8b80*/  FFMA.FTZ R9, R9, R3, R8 ;  /* 0x0000000309097223 */ /* 0x000fe20000010008 */
[----:B------:R-:W-:-:S02]  /*8b90*/  HADD2.F32 R7, -RZ, R25.H0_H0 ;  /* 0x20000019ff077230 */ /* 0x000fc40000004100 */
[----:B------:R-:W-:Y:S02]  /*8ba0*/  HADD2.F32 R6, -RZ, R6.H1_H1 ;  /* 0x30000006ff067230 */ /* 0x000fe40000004100 */
[----:B------:R-:W-:Y:S02]  /*8bb0*/  HADD2.F32 R11, -RZ, R27.H0_H0 ;  /* 0x2000001bff0b7230 */ /* 0x000fe40000004100 */
[-C--:B------:R-:W-:Y:S01]  /*8bc0*/  FFMA.FTZ R7, R7, R3.reuse, R0 ;  /* 0x0000000307077223 */ /* 0x080fe20000010000 */
[----:B------:R-:W-:Y:S02]  /*8bd0*/  HADD2.F32 R26, -RZ, R26.H1_H1 ;  /* 0x3000001aff1a7230 */ /* 0x000fe40000004100 */
[----:B------:R-:W-:Y:S02]  /*8be0*/  HADD2.F32 R19, -RZ, R28.H0_H0 ;  /* 0x2000001cff137230 */ /* 0x000fe40000004100 */
[----:B------:R-:W-:Y:S01]  /*8bf0*/  FFMA.FTZ R11, R11, R3, R10 ;  /* 0x000000030b0b7223 */ /* 0x000fe2000001000a */
[----:B------:R-:W-:-:S02]  /*8c00*/  HADD2.F32 R22, -RZ, R25.H1_H1 ;  /* 0x30000019ff167230 */ /* 0x000fc40000004100 */
[-C--:B------:R-:W-:Y:S01]  /*8c10*/  FFMA.FTZ R9, R26, R6.reuse, R9 ;  /* 0x000000061a097223 */ /* 0x080fe20000010009 */
[----:B------:R-:W-:Y:S02]  /*8c20*/  HADD2.F32 R8, -RZ, R17.H0_H0 ;  /* 0x20000011ff087230 */ /* 0x000fe40000004100 */
[----:B------:R-:W-:Y:S01]  /*8c30*/  FFMA.FTZ R3, R19, R3, R34 ;  /* 0x0000000313037223 */ /* 0x000fe20000010022 */
[----:B------:R-:W-:Y:S02]  /*8c40*/  HADD2.F32 R10, -RZ, R27.H1_H1 ;  /* 0x3000001bff0a7230 */ /* 0x000fe40000004100 */
[----:B------:R-:W-:Y:S01]  /*8c50*/  FFMA.FTZ R7, R22, R6, R7 ;  /* 0x0000000616077223 */ /* 0x000fe20000010007 */
[----:B------:R-:W-:Y:S02]  /*8c60*/  HADD2.F32 R28, -RZ, R28.H1_H1 ;  /* 0x3000001cff1c7230 */ /* 0x000fe40000004100 */
        /* <DEDUP_REMOVED lines=33> */
.L_x_2211:
[----:B------:R-:W-:Y:S01]  /*8e80*/  UIADD3 UR8, UPT, UPT, UR8, 0x20, URZ ;  /* 0x0000002008087890 */ /* 0x000fe2000fffe0ff */
[----:B------:R-:W-:Y:S01]  /*8e90*/  MOV R3, UR16 ;  /* 0x0000001000037c02 */ /* 0x000fe20008000f00 */
[----:B------:R-:W-:Y:S02]  /*8ea0*/  UIADD3 UR4, UPT, UPT, UR4, 0x40, URZ ;  /* 0x0000004004047890 */ /* 0x000fe4000fffe0ff */
[----:B------:R-:W-:Y:S02]  /*8eb0*/  UISETP.GE.AND UP1, UPT, UR8, UR7, UPT ;  /* 0x000000070800728c */ /* 0x000fe4000bf26270 */
[----:B------:R-:W-:-:S07]  /*8ec0*/  IMAD.WIDE R90, R3, 0x4, R90 ;  /* 0x00000004035a7825 */ /* 0x000fce00078e025a */
[----:B------:R-:W-:Y:S05]  /*8ed0*/  BRA.U !UP1, `(.L_x_2213) ;  /* 0xffffffad09307547 */ /* 0x000fea000b83ffff */
.L_x_2200:
[----:B------:R-:W0:Y:S01]  /*8ee0*/  S2R R0, SR_CTAID.X ;  /* 0x0000000000007919 */ /* 0x000e220000002500 */
[----:B------:R-:W1:Y:S01]  /*8ef0*/  LDC.64 R4, c[0x0][0x3a0] ;  /* 0x0000e800ff047b82 */ /* 0x000e620000000a00 */
[----:B------:R-:W-:Y:S01]  /*8f00*/  UIMAD UR6, UR6, UR16, URZ ;  /* 0x00000010060672a4 */ /* 0x000fe2000f8e02ff */
[----:B------:R-:W0:Y:S02]  /*8f10*/  S2R R3, SR_TID.X ;  /* 0x0000000000037919 */ /* 0x000e240000002100 */
[----:B0-----:R-:W-:-:S03]  /*8f20*/  LEA R0, R0, R3, 0x5 ;  /* 0x0000000300007211 */ /* 0x001fc600078e28ff */
[----:B------:R-:W-:Y:S02]  /*8f30*/  MOV R3, UR6 ;  /* 0x0000000600037c02 */ /* 0x000fe40008000f00 */
[----:B------:R-:W-:-:S05]  /*8f40*/  SHF.L.U32 R0, R0, 0x2, RZ ;  /* 0x0000000200007819 */ /* 0x000fca00000006ff */
[----:B------:R-:W-:-:S04]  /*8f50*/  IMAD R3, R3, 0x3, R0 ;  /* 0x0000000303037824 */ /* 0x000fc800078e0200 */
        /* <DEDUP_REMOVED lines=8> */
.L_x_2217:
[----:B------:R-:W0:Y:S02]  /*8fe0*/  LDS R2, [R0] ;  /* 0x0000000000027984 */ /* 0x000e240000000800 */
[----:B0-----:R-:W-:-:S05]  /*8ff0*/  HFMA2 R3, R2, 1, 1, R86 ;  /* 0x3c003c0002037831 */ /* 0x001fca0000000056 */
[----:B------:R-:W0:Y:S02]  /*9000*/  ATOMS.CAST.SPIN P0, [R0], R2, R3 ;  /* 0x000000020000758d */ /* 0x000e240001800003 */
[----:B0-----:R-:W-:Y:S05]  /*9010*/  @!P0 BRA `(.L_x_2217) ;  /* 0xfffffffc00f08947 */ /* 0x001fea000383ffff */
[----:B------:R-:W-:Y:S05]  /*9020*/  BRA `(.L_x_2215) ;  /* 0x00000000000c7947 */ /* 0x000fea0003800000 */
.L_x_2216:
[----:B------:R-:W2:Y:S02]  /*9030*/  LD.E R0, desc[UR14][R4.64] ;  /* 0x0000000e04007980 */ /* 0x000ea4000c101900 */
[----:B--2---:R-:W-:-:S05]  /*9040*/  IADD3 R3, PT, PT, R86, R0, RZ ;  /* 0x0000000056037210 */ /* 0x004fca0007ffe0ff */
[----:B------:R0:W-:Y:S02]  /*9050*/  ST.E desc[UR14][R4.64], R3 ;  /* 0x0000000304007985 */ /* 0x0001e4000c10190e */
.L_x_2215:
[----:B------:R-:W-:Y:S05]  /*9060*/  BSYNC.RECONVERGENT B0 ;  /* 0x0000000000007941 */ /* 0x000fea0003800200 */
.L_x_2214:
[----:B------:R1:W-:Y:S01]  /*9070*/  ATOM.E.ADD.F16x2.RN.STRONG.GPU P0, RZ, desc[UR14][R4.64+0x4], R85 ;  /* 0x8000045504ff79a2 */ /* 0x0003e2000c10e10e */
[----:B------:R-:W-:Y:S04]  /*9080*/  BSSY.RECONVERGENT B0, `(.L_x_2218) ;  /* 0x000000e000007945 */ /* 0x000fe80003800200 */
[----:B-1----:R-:W-:Y:S05]  /*9090*/  @P0 BRA `(.L_x_2219) ;  /* 0x0000000000300947 */ /* 0x002fea0003800000 */
[----:B------:R-:W1:Y:S02]  /*90a0*/  QSPC.E.S P0, RZ, [R4+0x4] ;  /* 0x0000040004ff73aa */ /* 0x000e640000000500 */
[----:B-1----:R-:W-:Y:S05]  /*90b0*/  @!P0 BRA `(.L_x_2220) ;  /* 0x00000000001c8947 */ /* 0x002fea0003800000 */
[----:B------:R-:W-:-:S04]  /*90c0*/  MOV R2, R4 ;  /* 0x0000000400027202 */ /* 0x000fc80000000f00 */
[----:B------:R-:W-:-:S07]  /*90d0*/  MOV R0, R2 ;  /* 0x0000000200007202 */ /* 0x000fce0000000f00 */
.L_x_2221:
[----:B------:R-:W0:Y:S02]  /*90e0*/  LDS R2, [R0+0x4] ;  /* 0x0000040000027984 */ /* 0x000e240000000800 */
[----:B0-----:R-:W-:-:S05]  /*90f0*/  HADD2 R3, R2, R85 ;  /* 0x0000005502037230 */ /* 0x001fca0000000000 */
[----:B------:R-:W0:Y:S02]  /*9100*/  ATOMS.CAST.SPIN P0, [R0+0x4], R2, R3 ;  /* 0x000004020000758d */ /* 0x000e240001800003 */
[----:B0-----:R-:W-:Y:S05]  /*9110*/  @!P0 BRA `(.L_x_2221) ;  /* 0xfffffffc00f08947 */ /* 0x001fea000383ffff */
[----:B------:R-:W-:Y:S05]  /*9120*/  BRA `(.L_x_2219) ;  /* 0x00000000000c7947 */ /* 0x000fea0003800000 */
.L_x_2220:
[----:B------:R-:W0:Y:S02]  /*9130*/  LD.E R0, desc[UR14][R4.64+0x4] ;  /* 0x0000040e04007980 */ /* 0x000e24000c101900 */
[----:B0-----:R-:W-:-:S05]  /*9140*/  IADD3 R3, PT, PT, R85, R0, RZ ;  /* 0x0000000055037210 */ /* 0x001fca0007ffe0ff */
[----:B------:R1:W-:Y:S02]  /*9150*/  ST.E desc[UR14][R4.64+0x4], R3 ;  /* 0x0000040304007985 */ /* 0x0003e4000c10190e */
.L_x_2219:
[----:B------:R-:W-:Y:S05]  /*9160*/  BSYNC.RECONVERGENT B0 ;  /* 0x0000000000007941 */ /* 0x000fea0003800200 */
.L_x_2218:
        /* <DEDUP_REMOVED lines=10> */
.L_x_2225:
[----:B------:R-:W0:Y:S02]  /*9210*/  LDS R2, [R0] ;  /* 0x0000000000027984 */ /* 0x000e240000000800 */
[----:B0-----:R-:W-:-:S05]  /*9220*/  HFMA2 R3, R2, 1, 1, R32 ;  /* 0x3c003c0002037831 */ /* 0x001fca0000000020 */
[----:B------:R-:W0:Y:S02]  /*9230*/  ATOMS.CAST.SPIN P0, [R0], R2, R3 ;  /* 0x000000020000758d */ /* 0x000e240001800003 */
[----:B0-----:R-:W-:Y:S05]  /*9240*/  @!P0 BRA `(.L_x_2225) ;  /* 0xfffffffc00f08947 */ /* 0x001fea000383ffff */
[----:B------:R-:W-:Y:S05]  /*9250*/  BRA `(.L_x_2223) ;  /* 0x00000000000c7947 */ /* 0x000fea0003800000 */
.L_x_2224:
[----:B------:R-:W2:Y:S02]  /*9260*/  LD.E R0, desc[UR14][R4.64] ;  /* 0x0000000e04007980 */ /* 0x000ea4000c101900 */
[----:B--2---:R-:W-:-:S05]  /*9270*/  IADD3 R3, PT, PT, R32, R0, RZ ;  /* 0x0000000020037210 */ /* 0x004fca0007ffe0ff */
[----:B------:R0:W-:Y:S02]  /*9280*/  ST.E desc[UR14][R4.64], R3 ;  /* 0x0000000304007985 */ /* 0x0001e4000c10190e */
.L_x_2223:
[----:B------:R-:W-:Y:S05]  /*9290*/  BSYNC.RECONVERGENT B0 ;  /* 0x0000000000007941 */ /* 0x000fea0003800200 */
.L_x_2222:
[----:B------:R1:W-:Y:S01]  /*92a0*/  ATOM.E.ADD.F16x2.RN.STRONG.GPU P0, RZ, desc[UR14][R4.64+0x4], R33 ;  /* 0x8000042104ff79a2 */ /* 0x0003e2000c10e10e */
[----:B------:R-:W-:Y:S04]  /*92b0*/  BSSY.RECONVERGENT B0, `(.L_x_2226) ;  /* 0x000000e000007945 */ /* 0x000fe80003800200 */
[----:B-1----:R-:W-:Y:S05]  /*92c0*/  @P0 BRA `(.L_x_2227) ;  /* 0x0000000000300947 */ /* 0x002fea0003800000 */
[----:B------:R-:W1:Y:S02]  /*92d0*/  QSPC.E.S P0, RZ, [R4+0x4] ;  /* 0x0000040004ff73aa */ /* 0x000e640000000500 */
[----:B-1----:R-:W-:Y:S05]  /*92e0*/  @!P0 BRA `(.L_x_2228) ;  /* 0x00000000001c8947 */ /* 0x002fea0003800000 */
[----:B------:R-:W-:-:S04]  /*92f0*/  MOV R2, R4 ;  /* 0x0000000400027202 */ /* 0x000fc80000000f00 */
[----:B------:R-:W-:-:S07]  /*9300*/  MOV R0, R2 ;  /* 0x0000000200007202 */ /* 0x000fce0000000f00 */
.L_x_2229:
[----:B------:R-:W0:Y:S02]  /*9310*/  LDS R2, [R0+0x4] ;  /* 0x0000040000027984 */ /* 0x000e240000000800 */
[----:B0-----:R-:W-:-:S05]  /*9320*/  HADD2 R3, R2, R33 ;  /* 0x0000002102037230 */ /* 0x001fca0000000000 */
[----:B------:R-:W0:Y:S02]  /*9330*/  ATOMS.CAST.SPIN P0, [R0+0x4], R2, R3 ;  /* 0x000004020000758d */ /* 0x000e240001800003 */
[----:B0-----:R-:W-:Y:S05]  /*9340*/  @!P0 BRA `(.L_x_2229) ;  /* 0xfffffffc00f08947 */ /* 0x001fea000383ffff */
[----:B------:R-:W-:Y:S05]  /*9350*/  BRA `(.L_x_2227) ;  /* 0x00000000000c7947 */ /* 0x000fea0003800000 */
.L_x_2228:
[----:B------:R-:W0:Y:S02]  /*9360*/  LD.E R0, desc[UR14][R4.64+0x4] ;  /* 0x0000040e04007980 */ /* 0x000e24000c101900 */
[----:B0-----:R-:W-:-:S05]  /*9370*/  IADD3 R3, PT, PT, R33, R0, RZ ;  /* 0x0000000021037210 */ /* 0x001fca0007ffe0ff */
[----:B------:R1:W-:Y:S02]  /*9380*/  ST.E desc[UR14][R4.64+0x4], R3 ;  /* 0x0000040304007985 */ /* 0x0003e4000c10190e */
.L_x_2227:
[----:B------:R-:W-:Y:S05]  /*9390*/  BSYNC.RECONVERGENT B0 ;  /* 0x0000000000007941 */ /* 0x000fea0003800200 */
.L_x_2226:
        /* <DEDUP_REMOVED lines=12> */
.L_x_2233:
[----:B------:R-:W0:Y:S02]  /*9460*/  LDS R2, [R0] ;  /* 0x0000000000027984 */ /* 0x000e240000000800 */
[----:B0-----:R-:W-:-:S05]  /*9470*/  HFMA2 R3, R2, 1, 1, R20 ;  /* 0x3c003c0002037831 */ /* 0x001fca0000000014 */
[----:B------:R-:W0:Y:S02]  /*9480*/  ATOMS.CAST.SPIN P0, [R0], R2, R3 ;  /* 0x000000020000758d */ /* 0x000e240001800003 */
[----:B0-----:R-:W-:Y:S05]  /*9490*/  @!P0 BRA `(.L_x_2233) ;  /* 0xfffffffc00f08947 */ /* 0x001fea000383ffff */
[----:B------:R-:W-:Y:S05]  /*94a0*/  BRA `(.L_x_2231) ;  /* 0x00000000000c7947 */ /* 0x000fea0003800000 */
.L_x_2232:
[----:B------:R-:W2:Y:S02]  /*94b0*/  LD.E R0, desc[UR14][R4.64] ;  /* 0x0000000e04007980 */ /* 0x000ea4000c101900 */
[----:B--2---:R-:W-:-:S05]  /*94c0*/  IADD3 R3, PT, PT, R20, R0, RZ ;  /* 0x0000000014037210 */ /* 0x004fca0007ffe0ff */
[----:B------:R0:W-:Y:S02]  /*94d0*/  ST.E desc[UR14][R4.64], R3 ;  /* 0x0000000304007985 */ /* 0x0001e4000c10190e */
.L_x_2231:
[----:B------:R-:W-:Y:S05]  /*94e0*/  BSYNC.RECONVERGENT B0 ;  /* 0x0000000000007941 */ /* 0x000fea0003800200 */
.L_x_2230:
[----:B------:R1:W-:Y:S02]  /*94f0*/  ATOM.E.ADD.F16x2.RN.STRONG.GPU P0, RZ, desc[UR14][R4.64+0x4], R21 ;  /* 0x8000041504ff79a2 */ /* 0x0003e4000c10e10e */
[----:B-1----:R-:W-:Y:S05]  /*9500*/  @P0 EXIT ;  /* 0x000000000000094d */ /* 0x002fea0003800000 */
[----:B------:R-:W1:Y:S02]  /*9510*/  QSPC.E.S P0, RZ, [R4+0x4] ;  /* 0x0000040004ff73aa */ /* 0x000e640000000500 */
[----:B-1----:R-:W-:Y:S05]  /*9520*/  @!P0 BRA `(.L_x_2234) ;  /* 0x00000000001c8947 */ /* 0x002fea0003800000 */
[----:B------:R-:W-:-:S04]  /*9530*/  MOV R2, R4 ;  /* 0x0000000400027202 */ /* 0x000fc80000000f00 */
[----:B------:R-:W-:-:S07]  /*9540*/  MOV R0, R2 ;  /* 0x0000000200007202 */ /* 0x000fce0000000f00 */
.L_x_2235:
[----:B------:R-:W0:Y:S02]  /*9550*/  LDS R2, [R0+0x4] ;  /* 0x0000040000027984 */ /* 0x000e240000000800 */
[----:B0-----:R-:W-:-:S05]  /*9560*/  HADD2 R3, R2, R21 ;  /* 0x0000001502037230 */ /* 0x001fca0000000000 */
[----:B------:R-:W0:Y:S02]  /*9570*/  ATOMS.CAST.SPIN P0, [R0+0x4], R2, R3 ;  /* 0x000004020000758d */ /* 0x000e240001800003 */
[----:B0-----:R-:W-:Y:S05]  /*9580*/  @!P0 BRA `(.L_x_2235) ;  /* 0xfffffffc00f08947 */ /* 0x001fea000383ffff */
[----:B------:R-:W-:Y:S05]  /*9590*/  EXIT ;  /* 0x000000000000794d */ /* 0x000fea0003800000 */
.L_x_2234:
[----:B------:R-:W0:Y:S02]  /*95a0*/  LD.E R0, desc[UR14][R4.64+0x4] ;  /* 0x0000040e04007980 */ /* 0x000e24000c101900 */
[----:B0-----:R-:W-:-:S05]  /*95b0*/  IADD3 R3, PT, PT, R21, R0, RZ ;  /* 0x0000000015037210 */ /* 0x001fca0007ffe0ff */
[----:B------:R-:W-:Y:S01]  /*95c0*/  ST.E desc[UR14][R4.64+0x4], R3 ;  /* 0x0000040304007985 */ /* 0x000fe2000c10190e */
[----:B------:R-:W-:Y:S05]  /*95d0*/  EXIT ;  /* 0x000000000000794d */ /* 0x000fea0003800000 */
.L_x_2236:
        /* <DEDUP_REMOVED lines=10> */
.L_x_3946:


//--------------------- .text._Z23gemm_half_q_half_kernelILi3ELi8ELb1ELb0ELi32EEvPK6__halfPKjS4_S2_PS0_iiiiPKtS7_iiiiiibS2_i --------------------------
	.section	.text._Z23gemm_half_q_half_kernelILi3ELi8ELb1ELb0ELi32EEvPK6__halfPKjS4_S2_PS0_iiiiPKtS7_iiiiiibS2_i,"ax",@progbits
	.align	128
        .global         _Z23gemm_half_q_half_kernelILi3ELi8ELb1ELb0ELi32EEvPK6__halfPKjS4_S2_PS0_iiiiPKtS7_iiiiiibS2_i
        .type           _Z23gemm_half_q_half_kernelILi3ELi8ELb1ELb0ELi32EEvPK6__halfPKjS4_S2_PS0_iiiiPKtS7_iiiiiibS2_i,@function
        .size           _Z23gemm_half_q_half_kernelILi3ELi8ELb1ELb0ELi32EEvPK6__halfPKjS4_S2_PS0_iiiiPKtS7_iiiiiibS2_i,(.L_x_3947 - _Z23gemm_half_q_half_kernelILi3ELi8ELb1ELb0ELi32EEvPK6__halfPKjS4_S2_PS0_iiiiPKtS7_iiiiiibS2_i)
        .other          _Z23gemm_half_q_half_kernelILi3ELi8ELb1ELb0ELi32EEvPK6__halfPKjS4_S2_PS0_iiiiPKtS7_iiiiiibS2_i,@"STO_CUDA_ENTRY STV_DEFAULT"
_Z23gemm_half_q_half_kernelILi3ELi8ELb1ELb0ELi32EEvPK6__halfPKjS4_S2_PS0_iiiiPKtS7_iiiiiibS2_i:
.text._Z23gemm_half_q_half_kernelILi3ELi8ELb1ELb0ELi32EEvPK6__halfPKjS4_S2_PS0_iiiiPKtS7_iiiiiibS2_i:
        /* <DEDUP_REMOVED lines=32> */
.L_x_2237:
[----:B------:R-:W-:Y:S01]  /*0200*/  PRMT R3, R3, 0x9910, RZ ;  /* 0x0000991003037816 */ /* 0x000fe200000000ff */
[----:B------:R-:W-:-:S03]  /*0210*/  UISETP.LT.U32.AND UP1, UPT, UR6, 0x3, UPT ;  /* 0x000000030600788c */ /* 0x000fc6000bf21070 */
[----:B------:R-:W-:Y:S02]  /*0220*/  ISETP.NE.AND P0, PT, R3, RZ, PT ;  /* 0x000000ff0300720c */ /* 0x000fe40003f05270 */
[----:B------:R-:W-:-:S04]  /*0230*/  SHF.L.U32 R3, R7, 0x5, RZ ;  /* 0x0000000507037819 */ /* 0x000fc800000006ff */
[----:B------:R-:W-:-:S07]  /*0240*/  VIADDMNMX R4, R3, 0x20, R2, PT ;  /* 0x0000002003047846 */ /* 0x000fce0003800102 */
        /* <DEDUP_REMOVED lines=37> */
.L_x_2243:
        /* <DEDUP_REMOVED lines=15> */
[----:B------:R-:W-:Y:S02]  /*0590*/  LEA R16, P2, R17, UR14, 0x1 ;  /* 0x0000000e11107c11 */ /* 0x000fe4000f8408ff */
        /* <DEDUP_REMOVED lines=16> */
.L_x_2242:
        /* <DEDUP_REMOVED lines=20> */
.L_x_2244:
[----:B------:R-:W-:-:S13]  /*07e0*/  ISETP.EQ.AND P1, PT, RZ, UR8, PT ;  /* 0x00000008ff007c0c */ /* 0x000fda000bf22270 */
[----:B------:R-:W-:Y:S05]  /*07f0*/  @!P0 BRA P1, `(.L_x_2239) ;  /* 0x0000000400748947 */ /* 0x000fea0000800000 */
.L_x_2241:
        /* <DEDUP_REMOVED lines=12> */
.L_x_2240:
        /* <DEDUP_REMOVED lines=15> */
.L_x_2247:
        /* <DEDUP_REMOVED lines=14> */
[----:B------:R-:W-:Y:S02]  /*0a90*/  LEA R14, P1, R19, UR14, 0x1 ;  /* 0x0000000e130e7c11 */ /* 0x000fe4000f8208ff */
[----:B------:R-:W-:Y:S02]  /*0aa0*/  LEA.HI.X R13, R18, UR15, R13, 0x1, P0 ;  /* 0x0000000f120d7c11 */ /* 0x000fe400080f0c0d */
[----:B------:R-:W-:Y:S02]  /*0ab0*/  LEA.HI.X.SX32 R20, R21, RZ, 0x1, P3 ;  /* 0x000000ff15147211 */ /* 0x000fe400018f0eff */
[----:B------:R-:W-:Y:S02]  /*0ac0*/  LEA R18, P0, R17, UR14, 0x1 ;  /* 0x0000000e11127c11 */ /* 0x000fe4000f8008ff */
[----:B------:R-:W-:Y:S01]  /*0ad0*/  LEA.HI.X R15, R19, UR15, R22, 0x1, P1 ;  /* 0x0000000f130f7c11 */ /* 0x000fe200088f0c16 */
[----:B------:R-:W3:Y:S01]  /*0ae0*/  LDG.E.U16.CONSTANT R13, desc[UR10][R12.64] ;  /* 0x0000000a0c0d7981 */ /* 0x000ee2000c1e9500 */
        /* <DEDUP_REMOVED lines=12> */
.L_x_2246:
        /* <DEDUP_REMOVED lines=21> */
.L_x_2248:
[----:B------:R-:W-:-:S09]  /*0d00*/  UISETP.NE.OR UP1, UPT, UR8, URZ, UP1 ;  /* 0x000000ff0800728c */ /* 0x000fd20008f25670 */
[----:B------:R-:W-:Y:S05]  /*0d10*/  BRA.U !UP1, `(.L_x_2239) ;  /* 0x00000001092c7547 */ /* 0x000fea000b800000 */
.L_x_2245:
        /* <DEDUP_REMOVED lines=11> */
.L_x_2239:
[----:B------:R-:W-:Y:S05]  /*0dd0*/  BSYNC.RECONVERGENT B0 ;  /* 0x0000000000007941 */ /* 0x000fea0003800200 */
.L_x_2238:
        /* <DEDUP_REMOVED lines=20> */
.L_x_2252:
        /* <DEDUP_REMOVED lines=11> */
[----:B-----5:R-:W-:Y:S01]  /*0fd0*/  IMAD.WIDE R16, R23, 0x2, R18 ;  /* 0x0000000217107825 */ /* 0x020fe200078e0212 */
[----:B------:R2:W-:Y:S04]  /*0fe0*/  STG.E.64 desc[UR10][R14.64], RZ ;  /* 0x000000ff0e007986 */ /* 0x0005e8000c101b0a */
[----:B------:R2:W-:Y:S01]  /*0ff0*/  STG.E.64 desc[UR10][R16.64], RZ ;  /* 0x000000ff10007986 */ /* 0x0005e2000c101b0a */
[----:B------:R-:W-:Y:S05]  /*1000*/  BRA.U !UP3, `(.L_x_2252) ;  /* 0xfffffffd0bc47547 */ /* 0x000fea000b83ffff */
.L_x_2251:
        /* <DEDUP_REMOVED lines=12> */
.L_x_2253:
[----:B------:R-:W-:-:S09]  /*10d0*/  UISETP.NE.OR UP1, UPT, UR7, URZ, UP1 ;  /* 0x000000ff0700728c */ /* 0x000fd20008f25670 */
[----:B------:R-:W-:Y:S05]  /*10e0*/  BRA.U !UP1, `(.L_x_2249) ;  /* 0x00000001091c7547 */ /* 0x000fea000b800000 */
.L_x_2250:
[----:B-12---:R-:W1:Y:S02]  /*10f0*/  LDC.64 R10, c[0x0][0x3a0] ;  /* 0x0000e800ff0a7b82 */ /* 0x006e640000000a00 */
.L_x_2254:
[C---:B01----:R-:W-:Y:S01]  /*1100*/  IMAD.WIDE R12, R21.reuse, 0x2, R10 ;  /* 0x00000002150c7825 */ /* 0x043fe200078e020a */
[----:B------:R-:W-:Y:S01]  /*1110*/  UIADD3 UR7, UPT, UPT, UR7, 0x1, URZ ;  /* 0x0000000107077890 */ /* 0x000fe2000fffe0ff */
[----:B------:R-:W-:-:S03]  /*1120*/  IADD3 R21, PT, PT, R21, UR9, RZ ;  /* 0x0000000915157c10 */ /* 0x000fc6000fffe0ff */
[----:B------:R3:W-:Y:S01]  /*1130*/  STG.E.64 desc[UR10][R12.64], RZ ;  /* 0x000000ff0c007986 */ /* 0x0007e2000c101b0a */
[----:B------:R-:W-:-:S09]  /*1140*/  UISETP.NE.AND UP1, UPT, UR7, URZ, UPT ;  /* 0x000000ff0700728c */ /* 0x000fd2000bf25270 */
[----:B---3--:R-:W-:Y:S05]  /*1150*/  BRA.U UP1, `(.L_x_2254) ;  /* 0xfffffffd01e87547 */ /* 0x008fea000b83ffff */
.L_x_2249:
[----:B------:R-:W0:Y:S01]  /*1160*/  LDCU UR7, c[0x0][0x3c8] ;  /* 0x00007900ff0777ac */ /* 0x000e220008000800 */
[----:B------:R-:W-:Y:S01]  /*1170*/  BAR.SYNC.DEFER_BLOCKING 0x0 ;  /* 0x0000000000007b1d */ /* 0x000fe20000010000 */
[----:B------:R-:W-:-:S05]  /*1180*/  ISETP.GE.AND P0, PT, R3, R2, PT ;  /* 0x000000020300720c */ /* 0x000fca0003f06270 */
[----:B------:R-:W3:Y:S01]  /*1190*/  LDCU UR8, c[0x0][0x3cc] ;  /* 0x00007980ff0877ac */ /* 0x000ee20008000800 */
[----:B------:R-:W4:Y:S01]  /*11a0*/  LDCU UR13, c[0x0][0x3d0] ;  /* 0x00007a00ff0d77ac */ /* 0x000f220008000800 */
[----:B------:R-:W1:Y:S01]  /*11b0*/  LDCU UR16, c[0x0][0x3d4] ;  /* 0x00007a80ff1077ac */ /* 0x000e620008000800 */
[----:B0-----:R-:W-:Y:S01]  /*11c0*/  VIMNMX R8, PT, PT, R3, UR7, PT ;  /* 0x0000000703087c48 */ /* 0x001fe2000bfe0100 */
[----:B------:R-:W0:Y:S04]  /*11d0*/  LDCU UR14, c[0x0][0x3d8] ;  /* 0x00007b00ff0e77ac */ /* 0x000e280008000800 */
[----:B------:R-:W-:Y:S05]  /*11e0*/  @P0 BRA `(.L_x_2255) ;  /* 0x0000000000d40947 */ /* 0x000fea0003800000 */
[----:B--2---:R-:W2:Y:S01]  /*11f0*/  LDC.64 R14, c[0x0][0x3b8] ;  /* 0x0000ee00ff0e7b82 */ /* 0x004ea20000000a00 */
[----:B-1----:R-:W-:-:S05]  /*1200*/  SHF.L.U32 R11, R7, 0x6, RZ ;  /* 0x00000006070b7819 */ /* 0x002fca00000006ff */
        /* <DEDUP_REMOVED lines=8> */
[----:B-1---5:R-:W-:-:S07]  /*1290*/  SHF.R.S32.HI R16, RZ, 0x3, R12 ;  /* 0x00000003ff107819 */ /* 0x022fce000001140c */
.L_x_2256:
[----:B------:R-:W1:Y:S01]  /*12a0*/  LDC.64 R10, c[0x0][0x390] ;  /* 0x0000e400ff0a7b82 */ /* 0x000e620000000a00 */
[----:B------:R-:W-:-:S05]  /*12b0*/  IADD3 R21, PT, PT, R7, UR4, RZ ;  /* 0x0000000407157c10 */ /* 0x000fca000fffe0ff */
[----:B------:R-:W-:-:S05]  /*12c0*/  IMAD R12, R21, UR9, RZ ;  /* 0x00000009150c7c24 */ /* 0x000fca000f8e02ff */
[----:B------:R-:W-:-:S04]  /*12d0*/  SHF.R.S32.HI R13, RZ, 0x1f, R12 ;  /* 0x0000001fff0d7819 */ /* 0x000fc8000001140c */
[----:B------:R-:W-:-:S04]  /*12e0*/  LEA.HI R13, R13, R12, RZ, 0x3 ;  /* 0x0000000c0d0d7211 */ /* 0x000fc800078f18ff */
[----:B------:R-:W-:-:S05]  /*12f0*/  LEA.HI.SX32 R13, R13, R16, 0x1d ;  /* 0x000000100d0d7211 */ /* 0x000fca00078feaff */
[----:B-1----:R-:W-:Y:S02]  /*1300*/  IMAD.WIDE R10, R13, 0x4, R10 ;  /* 0x000000040d0a7825 */ /* 0x002fe400078e020a */
[----:B------:R-:W1:Y:S04]  /*1310*/  LDC.64 R12, c[0x0][0x398] ;  /* 0x0000e600ff0c7b82 */ /* 0x000e680000000a00 */
[----:B------:R-:W2:Y:S01]  /*1320*/  LDG.E.CONSTANT R11, desc[UR10][R10.64] ;  /* 0x0000000a0a0b7981 */ /* 0x000ea2000c1e9900 */
[----:B------:R-:W-:-:S05]  /*1330*/  SHF.L.U32 R19, R17, 0x1, RZ ;  /* 0x0000000111137819 */ /* 0x000fca00000006ff */
[----:B------:R-:W-:-:S05]  /*1340*/  IMAD.WIDE.U32 R18, R19, 0x2, R14 ;  /* 0x0000000213127825 */ /* 0x000fca00078e000e */
[----:B------:R-:W5:Y:S01]  /*1350*/  LDG.E.U16.CONSTANT R26, desc[UR10][R18.64+0x2] ;  /* 0x0000020a121a7981 */ /* 0x000f62000c1e9500 */
[----:B-1----:R-:W-:-:S06]  /*1360*/  IMAD.WIDE.U32 R12, R21, 0x2, R12 ;  /* 0x00000002150c7825 */ /* 0x002fcc00078e000c */
[----:B------:R-:W3:Y:S01]  /*1370*/  LDG.E.U16.CONSTANT R13, desc[UR10][R12.64] ;  /* 0x0000000a0c0d7981 */ /* 0x000ee2000c1e9500 */
        /* <DEDUP_REMOVED lines=9> */
[----:B-----5:R-:W-:Y:S01]  /*1410*/  IADD3 R17, PT, PT, R26, R17, RZ ;  /* 0x000000111a117210 */ /* 0x020fe20007ffe0ff */
[C---:B------:R-:W-:Y:S01]  /*1420*/  IMAD R24, R21.reuse, R21, R21 ;  /* 0x0000001515187224 */ /* 0x040fe200078e0215 */
[----:B------:R-:W-:Y:S01]  /*1430*/  IADD3 R22, PT, PT, R22, 0x1, R11 ;  /* 0x0000000116167810 */ /* 0x000fe20007ffe00b */
[----:B------:R-:W-:Y:S01]  /*1440*/  IMAD R11, R10, R10, R10 ;  /* 0x0000000a0a0b7224 */ /* 0x000fe200078e020a */
[----:B------:R-:W-:Y:S02]  /*1450*/  LOP3.LUT R20, R20, 0xf, RZ, 0xc0, !PT ;  /* 0x0000000f14147812 */ /* 0x000fe400078ec0ff */
[----:B------:R-:W-:Y:S02]  /*1460*/  IADD3 R24, PT, PT, R21, 0x1, R24 ;  /* 0x0000000115187810 */ /* 0x000fe40007ffe018 */
[----:B------:R-:W-:Y:S01]  /*1470*/  IADD3 R18, PT, PT, R10, 0x1, R11 ;  /* 0x000000010a127810 */ /* 0x000fe20007ffe00b */
[----:B------:R-:W-:Y:S01]  /*1480*/  IMAD R11, R20, R20, R20 ;  /* 0x00000014140b7224 */ /* 0x000fe200078e0214 */
[----:B------:R-:W3:Y:S01]  /*1490*/  I2F.F16 R22, R22 ;  /* 0x0000001600167306 */ /* 0x000ee20000200c00 */
[----:B------:R-:W-:-:S03]  /*14a0*/  ISETP.GE.AND P0, PT, R17, R4, PT ;  /* 0x000000041100720c */ /* 0x000fc60003f06270 */
[----:B------:R-:W-:-:S04]  /*14b0*/  IADD3 R20, PT, PT, R20, 0x1, R11 ;  /* 0x0000000114147810 */ /* 0x000fc80007ffe00b */
[----:B------:R-:W1:Y:S01]  /*14c0*/  I2F.F16 R24, R24 ;  /* 0x0000001800187306 */ /* 0x000e620000200c00 */
[----:B---3--:R-:W-:-:S07]  /*14d0*/  HMUL2 R11, R22.H0_H0, R13.H0_H0 ;  /* 0x2000000d160b7232 */ /* 0x008fce0000000800 */
[----:B------:R-:W2:Y:S01]  /*14e0*/  I2F.F16 R12, R18 ;  /* 0x00000012000c7306 */ /* 0x000ea20000200c00 */
[----:B-1----:R-:W-:-:S07]  /*14f0*/  HMUL2 R10, R24.H0_H0, R13.H0_H0 ;  /* 0x2000000d180a7232 */ /* 0x002fce0000000800 */
[----:B------:R-:W1:Y:S01]  /*1500*/  I2F.F16 R20, R20 ;  /* 0x0000001400147306 */ /* 0x000e620000200c00 */
[-C--:B--2---:R-:W-:Y:S02]  /*1510*/  HMUL2 R12, R12.H0_H0, R13.reuse.H0_H0 ;  /* 0x2000000d0c0c7232 */ /* 0x084fe40000000800 */
[----:B-1----:R-:W-:Y:S01]  /*1520*/  HMUL2 R13, R20.H0_H0, R13.H0_H0 ;  /* 0x2000000d140d7232 */ /* 0x002fe20000000800 */
[----:B------:R-:W-:Y:S06]  /*1530*/  @!P0 BRA `(.L_x_2256) ;  /* 0xfffffffc00588947 */ /* 0x000fec000383ffff */
.L_x_2255:
[C---:B------:R-:W-:Y:S01]  /*1540*/  ISETP.GT.AND P0, PT, R3.reuse, UR7, PT ;  /* 0x0000000703007c0c */ /* 0x040fe2000bf04270 */
[----:B------:R-:W-:Y:S01]  /*1550*/  HFMA2 R6, -RZ, RZ, 0, 0 ;  /* 0x00000000ff067431 */ /* 0x000fe200000001ff */
[----:B------:R-:W-:Y:S01]  /*1560*/  SHF.R.S32.HI R7, RZ, 0x1f, R8 ;  /* 0x0000001fff077819 */ /* 0x000fe20000011408 */
[----:B------:R-:W-:Y:S01]  /*1570*/  HFMA2 R4, -RZ, RZ, 0, 0 ;  /* 0x00000000ff047431 */ /* 0x000fe200000001ff */
[----:B---3--:R-:W-:Y:S02]  /*1580*/  ISETP.GT.AND P1, PT, R3, UR8, PT ;  /* 0x0000000803007c0c */ /* 0x008fe4000bf24270 */
[----:B--2---:R-:W-:Y:S02]  /*1590*/  CS2R R14, SRZ ;  /* 0x00000000000e7805 */ /* 0x004fe4000001ff00 */
[----:B------:R-:W-:Y:S02]  /*15a0*/  LEA.HI R7, R7, R8, RZ, 0x5 ;  /* 0x0000000807077211 */ /* 0x000fe400078f28ff */
[----:B----4-:R-:W-:-:S02]  /*15b0*/  ISETP.GT.AND P2, PT, R3, UR13, PT ;  /* 0x0000000d03007c0c */ /* 0x010fc4000bf44270 */
[C---:B-1----:R-:W-:Y:S02]  /*15c0*/  ISETP.GT.AND P3, PT, R3.reuse, UR16, PT ;  /* 0x0000001003007c0c */ /* 0x042fe4000bf64270 */
[----:B0-----:R-:W-:Y:S02]  /*15d0*/  ISETP.GT.AND P4, PT, R3, UR14, PT ;  /* 0x0000000e03007c0c */ /* 0x001fe4000bf84270 */
        /* <DEDUP_REMOVED lines=10> */
.L_x_2257:
        /* <DEDUP_REMOVED lines=8> */
.L_x_2258:
        /* <DEDUP_REMOVED lines=8> */
.L_x_2259:
        /* <DEDUP_REMOVED lines=8> */
.L_x_2260:
        /* <DEDUP_REMOVED lines=8> */
.L_x_2261:
        /* <DEDUP_REMOVED lines=9> */
[----:B------:R-:W-:Y:S02]  /*1910*/  PRMT R14, RZ, 0x5410, RZ ;  /* 0x00005410ff0e7816 */ /* 0x000fe400000000ff */
[----:B------:R-:W-:Y:S02]  /*1920*/  PRMT R20, RZ, 0x5410, RZ ;  /* 0x00005410ff147816 */ /* 0x000fe400000000ff */
[----:B------:R-:W-:Y:S02]  /*1930*/  IADD3 R5, P0, PT, R5, R4, RZ ;  /* 0x0000000405057210 */ /* 0x000fe40007f1e0ff */
[----:B-----5:R-:W-:Y:S02]  /*1940*/  PRMT R16, RZ, 0x5410, RZ ;  /* 0x00005410ff107816 */ /* 0x020fe400000000ff */
[----:B------:R-:W-:-:S02]  /*1950*/  LEA.HI.X.SX32 R6, R4, R7, 0x1, P0 ;  /* 0x0000000704067211 */ /* 0x000fc400000f0eff */
[----:B------:R-:W-:Y:S02]  /*1960*/  ISETP.GT.AND P0, PT, R2, R3, PT ;  /* 0x000000030200720c */ /* 0x000fe40003f04270 */
[C---:B0-----:R-:W-:Y:S02]  /*1970*/  LEA R4, P1, R5.reuse, UR14, 0x2 ;  /* 0x0000000e05047c11 */ /* 0x041fe4000f8210ff */
[----:B------:R-:W-:Y:S02]  /*1980*/  PRMT R2, RZ, 0x5410, RZ ;  /* 0x00005410ff027816 */ /* 0x000fe400000000ff */
[----:B------:R-:W-:-:S07]  /*1990*/  LEA.HI.X R5, R5, UR15, R6, 0x2, P1 ;  /* 0x0000000f05057c11 */ /* 0x000fce00088f1406 */
[----:B------:R-:W-:Y:S05]  /*19a0*/  @!P0 BRA `(.L_x_2262) ;  /* 0x0000005400988947 */ /* 0x000fea0003800000 */
[----:B------:R-:W2:Y:S01]  /*19b0*/  LDG.E.128.CONSTANT R16, desc[UR10][R4.64] ;  /* 0x0000000a04107981 */ /* 0x000ea2000c1e9d00 */
[----:B------:R-:W-:Y:S02]  /*19c0*/  ISETP.NE.AND P0, PT, R0, RZ, PT ;  /* 0x000000ff0000720c */ /* 0x000fe40003f05270 */
[----:B------:R-:W-:Y:S02]  /*19d0*/  MOV R8, 0x2c00 ;  /* 0x00002c0000087802 */ /* 0x000fe40000000f00 */
[----:B------:R-:W-:Y:S02]  /*19e0*/  PRMT R2, RZ, 0x5410, RZ ;  /* 0x00005410ff027816 */ /* 0x000fe400000000ff */
[----:B------:R-:W-:Y:S02]  /*19f0*/  PRMT R15, RZ, 0x5410, RZ ;  /* 0x00005410ff0f7816 */ /* 0x000fe400000000ff */
[----:B------:R-:W-:Y:S02]  /*1a00*/  PRMT R14, RZ, 0x5410, RZ ;  /* 0x00005410ff0e7816 */ /* 0x000fe400000000ff */
[----:B--2---:R-:W-:-:S02]  /*1a10*/  LOP3.LUT R26, R18, 0xf000f, RZ, 0xc0, !PT ;  /* 0x000f000f121a7812 */ /* 0x004fc400078ec0ff */
        /* <DEDUP_REMOVED lines=47> */
[----:B------:R-:W-:Y:S01]  /*1d10*/  PRMT R16, RZ, 0x5410, RZ ;  /* 0x00005410ff107816 */ /* 0x000fe200000000ff */
[----:B------:R-:W-:Y:S01]  /*1d20*/  HADD2 R34, R19, -1032, -1032 ;  /* 0xe408e40813227430 */ /* 0x000fe20000000000 */
[----:B------:R-:W-:Y:S01]  /*1d30*/  PRMT R17, RZ, 0x5410, RZ ;  /* 0x00005410ff117816 */ /* 0x000fe200000000ff */
[----:B------:R-:W-:-:S02]  /*1d40*/  HFMA2 R35, R35, R8.H0_H0, -72, -72 ;  /* 0xd480d48023237431 */ /* 0x000fc40000040008 */
[----:B------:R-:W-:Y:S02]  /*1d50*/  HADD2 R36, R36, -1032, -1032 ;  /* 0xe408e40824247430 */ /* 0x000fe40000000000 */
[----:B------:R-:W-:Y:S01]  /*1d60*/  HFMA2 R21, R37, R8.H0_H0, -72, -72 ;  /* 0xd480d48025157431 */ /* 0x000fe20000040008 */
        /* <DEDUP_REMOVED lines=11> */
[----:B------:R-:W0:Y:S04]  /*1e20*/  LDS.64 R18, [UR4] ;  /* 0x00000004ff127984 */ /* 0x000e280008000a00 */
[----:B------:R-:W1:Y:S01]  /*1e30*/  LDS.64 R6, [UR4+0x8] ;  /* 0x00000804ff067984 */ /* 0x000e620008000a00 */
[--C-:B0-----:R-:W-:Y:S02]  /*1e40*/  HADD2.F32 R3, -RZ, R18.reuse.H0_H0 ;  /* 0x20000012ff037230 */ /* 0x101fe40000004100 */
[----:B------:R-:W-:Y:S02]  /*1e50*/  HADD2.F32 R20, -RZ, R18.H1_H1 ;  /* 0x30000012ff147230 */ /* 0x000fe40000004100 */
[----:B------:R-:W-:Y:S02]  /*1e60*/  HADD2.F32 R18, -RZ, R19.H0_H0 ;  /* 0x20000013ff127230 */ /* 0x000fe40000004100 */
[----:B------:R-:W-:Y:S01]  /*1e70*/  FFMA.FTZ R0, R0, R3, RZ ;  /* 0x0000000300007223 */ /* 0x000fe200000100ff */
[C---:B------:R-:W-:Y:S01]  /*1e80*/  FFMA.FTZ R43, R3.reuse, R38, RZ ;  /* 0x00000026032b7223 */ /* 0x040fe200000100ff */
[C---:B------:R-:W-:Y:S01]  /*1e90*/  FFMA.FTZ R37, R3.reuse, R2, RZ ;  /* 0x0000000203257223 */ /* 0x040fe200000100ff */
[----:B------:R-:W-:Y:S01]  /*1ea0*/  FFMA.FTZ R3, R3, R16, RZ ;  /* 0x0000001003037223 */ /* 0x000fe200000100ff */
[----:B------:R-:W-:-:S02]  /*1eb0*/  HADD2.F32 R16, -RZ, R26.H1_H1 ;  /* 0x3000001aff107230 */ /* 0x000fc40000004100 */
[----:B------:R-:W-:Y:S01]  /*1ec0*/  FFMA.FTZ R39, R39, R20, R0 ;  /* 0x0000001427277223 */ /* 0x000fe20000010000 */
[----:B------:R-:W-:Y:S02]  /*1ed0*/  HADD2.F32 R38, -RZ, R27.H0_H0 ;  /* 0x2000001bff267230 */ /* 0x000fe40000004100 */
[C---:B------:R-:W-:Y:S01]  /*1ee0*/  FFMA.FTZ R41, R20.reuse, R41, R43 ;  /* 0x0000002914297223 */ /* 0x040fe2000001002b */
[----:B------:R-:W-:Y:S02]  /*1ef0*/  HADD2.F32 R0, -RZ, R23.H0_H0 ;  /* 0x20000017ff007230 */ /* 0x000fe40000004100 */
[C---:B------:R-:W-:Y:S01]  /*1f00*/  FFMA.FTZ R37, R20.reuse, R16, R37 ;  /* 0x0000001014257223 */ /* 0x040fe20000010025 */
[----:B------:R-:W-:Y:S02]  /*1f10*/  HADD2.F32 R2, -RZ, R25.H0_H0 ;  /* 0x20000019ff027230 */ /* 0x000fe40000004100 */
[----:B------:R-:W-:Y:S01]  /*1f20*/  FFMA.FTZ R3, R20, R40, R3 ;  /* 0x0000002814037223 */ /* 0x000fe20000010003 */
[----:B------:R-:W-:-:S02]  /*1f30*/  HADD2.F32 R19, -RZ, R19.H1_H1 ;  /* 0x30000013ff137230 */ /* 0x000fc40000004100 */
[----:B------:R-:W-:Y:S01]  /*1f40*/  FFMA.FTZ R37, R18, R38, R37 ;  /* 0x0000002612257223 */ /* 0x000fe20000010025 */
[----:B------:R-:W-:Y:S01]  /*1f50*/  FFMA.FTZ R39, R0, R18, R39 ;  /* 0x0000001200277223 */ /* 0x000fe20000010027 */
[----:B------:R-:W-:Y:S02]  /*1f60*/  HADD2.F32 R38, -RZ, R29.H0_H0 ;  /* 0x2000001dff267230 */ /* 0x000fe40000004100 */
[C---:B------:R-:W-:Y:S01]  /*1f70*/  FFMA.FTZ R16, R18.reuse, R2, R41 ;  /* 0x0000000212107223 */ /* 0x040fe20000010029 */
[----:B------:R-:W-:Y:S02]  /*1f80*/  HADD2.F32 R0, -RZ, R25.H1_H1 ;  /* 0x30000019ff007230 */ /* 0x000fe40000004100 */
[----:B------:R-:W-:Y:S02]  /*1f90*/  HADD2.F32 R20, -RZ, R27.H1_H1 ;  /* 0x3000001bff147230 */ /* 0x000fe40000004100 */
[----:B------:R-:W-:Y:S01]  /*1fa0*/  FFMA.FTZ R41, R18, R38, R3 ;  /* 0x0000002612297223 */ /* 0x000fe20000010003 */
[----:B------:R-:W-:-:S02]  /*1fb0*/  HADD2.F32 R2, -RZ, R23.H1_H1 ;  /* 0x30000017ff027230 */ /* 0x000fc40000004100 */
[C---:B------:R-:W-:Y:S01]  /*1fc0*/  FFMA.FTZ R3, R19.reuse, R0, R16 ;  /* 0x0000000013037223 */ /* 0x040fe20000010010 */
[----:B------:R-:W-:Y:S02]  /*1fd0*/  HADD2.F32 R40, -RZ, R29.H1_H1 ;  /* 0x3000001dff287230 */ /* 0x000fe40000004100 */
[C---:B------:R-:W-:Y:S01]  /*1fe0*/  FFMA.FTZ R16, R19.reuse, R20, R37 ;  /* 0x0000001413107223 */ /* 0x040fe20000010025 */
[----:B-1----:R-:W-:Y:S02]  /*1ff0*/  HADD2.F32 R18, -RZ, R6.H0_H0 ;  /* 0x20000006ff127230 */ /* 0x002fe40000004100 */
[----:B------:R-:W-:Y:S01]  /*2000*/  FFMA.FTZ R2, R2, R19, R39 ;  /* 0x0000001302027223 */ /* 0x000fe20000010027 */
[----:B------:R-:W-:Y:S02]  /*2010*/  HADD2.F32 R20, -RZ, R32.H0_H0 ;  /* 0x20000020ff147230 */ /* 0x000fe40000004100 */
[----:B------:R-:W-:Y:S01]  /*2020*/  FFMA.FTZ R41, R19, R40, R41 ;  /* 0x0000002813297223 */ /* 0x000fe20000010029 */
[----:B------:R-:W-:-:S02]  /*2030*/  HADD2.F32 R39, -RZ, R34.H0_H0 ;  /* 0x20000022ff277230 */ /* 0x000fc40000004100 */
[----:B------:R-:W-:Y:S02]  /*2040*/  HADD2.F32 R19, -RZ, R30.H0_H0 ;  /* 0x2000001eff137230 */ /* 0x000fe40000004100 */
[C---:B------:R-:W-:Y:S01]  /*2050*/  FFMA.FTZ R3, R18.reuse, R20, R3 ;  /* 0x0000001412037223 */ /* 0x040fe20000010003 */
[----:B------:R-:W-:Y:S02]  /*2060*/  HADD2.F32 R38, -RZ, R36.H0_H0 ;  /* 0x20000024ff267230 */ /* 0x000fe40000004100 */
[C---:B------:R-:W-:Y:S01]  /*2070*/  FFMA.FTZ R20, R18.reuse, R39, R16 ;  /* 0x0000002712147223 */ /* 0x040fe20000010010 */
[----:B------:R-:W-:Y:S02]  /*2080*/  HADD2.F32 R6, -RZ, R6.H1_H1 ;  /* 0x30000006ff067230 */ /* 0x000fe40000004100 */
[----:B------:R-:W-:Y:S01]  /*2090*/  FFMA.FTZ R2, R19, R18, R2 ;  /* 0x0000001213027223 */ /* 0x000fe20000010002 */
[----:B------:R-:W-:Y:S02]  /*20a0*/  HADD2.F32 R16, -RZ, R32.H1_H1 ;  /* 0x30000020ff107230 */ /* 0x000fe40000004100 */
[----:B------:R-:W-:Y:S01]  /*20b0*/  FFMA.FTZ R38, R18, R38, R41 ;  /* 0x0000002612267223 */ /* 0x000fe20000010029 */
[----:B------:R-:W-:-:S02]  /*20c0*/  HADD2.F32 R0, -RZ, R7.H0_H0 ;  /* 0x20000007ff007230 */ /* 0x000fc40000004100 */
[----:B------:R-:W-:Y:S02]  /*20d0*/  HADD2.F32 R37, -RZ, R30.H1_H1 ;  /* 0x3000001eff257230 */ /* 0x000fe40000004100 */
[----:B------:R-:W-:Y:S01]  /*20e0*/  FFMA.FTZ R3, R6, R16, R3 ;  /* 0x0000001006037223 */ /* 0x000fe20000010003 */
[----:B------:R-:W-:Y:S02]  /*20f0*/  HADD2.F32 R18, -RZ, R33.H0_H0 ;  /* 0x20000021ff127230 */ /* 0x000fe40000004100 */
        /* <DEDUP_REMOVED lines=37> */
.L_x_2263:
[----:B------:R-:W-:Y:S01]  /*2350*/  PRMT R20, RZ, 0x5410, RZ ;  /* 0x00005410ff147816 */ /* 0x000fe200000000ff */
[----:B------:R-:W-:Y:S06]  /*2360*/  BRA.U !UP2, `(.L_x_2264) ;  /* 0x0000000d0a0c7547 */ /* 0x000fec000b800000 */
[----:B------:R-:W-:Y:S01]  /*2370*/  PRMT R0, R9, 0x9910, RZ ;  /* 0x0000991009007816 */ /* 0x000fe200000000ff */
[----:B------:R-:W-:Y:S01]  /*2380*/  UISETP.EQ.OR UP1, UPT, UR6, 0x2, UP0 ;  /* 0x000000020600788c */ /* 0x000fe20008722670 */
[----:B------:R-:W-:Y:S02]  /*2390*/  PRMT R14, RZ, 0x5410, RZ ;  /* 0x00005410ff0e7816 */ /* 0x000fe400000000ff */
[----:B------:R-:W-:Y:S02]  /*23a0*/  ISETP.NE.AND P1, PT, R0, RZ, PT ;  /* 0x000000ff0000720c */ /* 0x000fe40003f25270 */
[----:B------:R-:W-:Y:S02]  /*23b0*/  PRMT R20, RZ, 0x5410, RZ ;  /* 0x00005410ff147816 */ /* 0x000fe400000000ff */
[----:B------:R-:W-:-:S09]  /*23c0*/  PRMT R15, RZ, 0x5410, RZ ;  /* 0x00005410ff0f7816 */ /* 0x000fd200000000ff */
[----:B------:R-:W-:Y:S05]  /*23d0*/  @!P1 BRA `(.L_x_2265) ;  /* 0x0000000400749947 */ /* 0x000fea0003800000 */
[----:B------:R-:W0:Y:S01]  /*23e0*/  S2UR UR6, SR_CgaCtaId ;  /* 0x00000000000679c3 */ /* 0x000e220000008800 */
[----:B------:R-:W-:Y:S01]  /*23f0*/  UMOV UR4, 0x400 ;  /* 0x0000040000047882 */ /* 0x000fe20000000000 */
[----:B------:R-:W-:Y:S02]  /*2400*/  HADD2.F32 R0, -RZ, R22.H0_H0 ;  /* 0x20000016ff007230 */ /* 0x000fe40000004100 */
[----:B------:R-:W-:Y:S02]  /*2410*/  HADD2.F32 R3, -RZ, R24.H0_H0 ;  /* 0x20000018ff037230 */ /* 0x000fe40000004100 */
[----:B------:R-:W-:Y:S02]  /*2420*/  HADD2.F32 R38, -RZ, R22.H1_H1 ;  /* 0x30000016ff267230 */ /* 0x000fe40000004100 */
        /* <DEDUP_REMOVED lines=12> */
[----:B------:R-:W-:Y:S01]  /*24f0*/  FFMA.FTZ R3, R6, R37, RZ ;  /* 0x0000002506037223 */ /* 0x000fe200000100ff */
[----:B------:R-:W-:Y:S02]  /*2500*/  HADD2.F32 R7, -RZ, R28.H0_H0 ;  /* 0x2000001cff077230 */ /* 0x000fe40000004100 */
[-C--:B------:R-:W-:Y:S01]  /*2510*/  FFMA.FTZ R0, R38, R20.reuse, R39 ;  /* 0x0000001426007223 */ /* 0x080fe20000010027 */
[----:B------:R-:W-:Y:S01]  /*2520*/  FFMA.FTZ R6, R40, R20, R41 ;  /* 0x0000001428067223 */ /* 0x000fe20000010029 */
[----:B------:R-:W-:Y:S02]  /*2530*/  HADD2.F32 R38, -RZ, R26.H1_H1 ;  /* 0x3000001aff267230 */ /* 0x000fe40000004100 */
[----:B------:R-:W-:-:S02]  /*2540*/  HADD2.F32 R40, -RZ, R28.H1_H1 ;  /* 0x3000001cff287230 */ /* 0x000fc40000004100 */
[----:B------:R-:W-:Y:S01]  /*2550*/  FFMA.FTZ R7, R7, R37, RZ ;  /* 0x0000002507077223 */ /* 0x000fe200000100ff */
        /* <DEDUP_REMOVED lines=20> */
[----:B-1----:R-:W-:Y:S02]  /*26a0*/  HADD2.F32 R14, -RZ, R18.H0_H0 ;  /* 0x20000012ff0e7230 */ /* 0x002fe40000004100 */
[----:B------:R-:W-:Y:S02]  /*26b0*/  HADD2.F32 R40, -RZ, R34.H0_H0 ;  /* 0x20000022ff287230 */ /* 0x000fe40000004100 */
[----:B------:R-:W-:-:S02]  /*26c0*/  HADD2.F32 R18, -RZ, R18.H1_H1 ;  /* 0x30000012ff127230 */ /* 0x000fc40000004100 */
[-C--:B------:R-:W-:Y:S01]  /*26d0*/  FFMA.FTZ R17, R20, R14.reuse, R3 ;  /* 0x0000000e14117223 */ /* 0x080fe20000010003 */
[----:B------:R-:W-:Y:S02]  /*26e0*/  HADD2.F32 R38, -RZ, R30.H1_H1 ;  /* 0x3000001eff267230 */ /* 0x000fe40000004100 */
[-C--:B------:R-:W-:Y:S01]  /*26f0*/  FFMA.FTZ R3, R39, R14.reuse, R6 ;  /* 0x0000000e27037223 */ /* 0x080fe20000010006 */
[-C--:B------:R-:W-:Y:S01]  /*2700*/  FFMA.FTZ R7, R40, R14.reuse, R7 ;  /* 0x0000000e28077223 */ /* 0x080fe20000010007 */
[----:B------:R-:W-:Y:S01]  /*2710*/  FFMA.FTZ R37, R42, R14, R37 ;  /* 0x0000000e2a257223 */ /* 0x000fe20000010025 */
[----:B------:R-:W-:Y:S02]  /*2720*/  HADD2.F32 R14, -RZ, R32.H1_H1 ;  /* 0x30000020ff0e7230 */ /* 0x000fe40000004100 */
[----:B------:R-:W-:Y:S01]  /*2730*/  FFMA.FTZ R17, R38, R18, R17 ;  /* 0x0000001226117223 */ /* 0x000fe20000010011 */
[----:B------:R-:W-:Y:S02]  /*2740*/  HADD2.F32 R38, -RZ, R34.H1_H1 ;  /* 0x30000022ff267230 */ /* 0x000fe40000004100 */
        /* <DEDUP_REMOVED lines=38> */
.L_x_2265:
[----:B------:R-:W-:Y:S01]  /*29b0*/  PRMT R17, RZ, 0x5410, RZ ;  /* 0x00005410ff117816 */ /* 0x000fe200000000ff */
[----:B------:R-:W-:Y:S06]  /*29c0*/  BRA.U UP1, `(.L_x_2264) ;  /* 0x0000000501747547 */ /* 0x000fec000b800000 */
[----:B------:R-:W0:Y:S01]  /*29d0*/  S2UR UR6, SR_CgaCtaId ;  /* 0x00000000000679c3 */ /* 0x000e220000008800 */
[----:B------:R-:W-:Y:S01]  /*29e0*/  UMOV UR4, 0x400 ;  /* 0x0000040000047882 */ /* 0x000fe20000000000 */
[--C-:B------:R-:W-:Y:S02]  /*29f0*/  HADD2.F32 R0, -RZ, R22.reuse.H0_H0 ;  /* 0x20000016ff007230 */ /* 0x100fe40000004100 */
[----:B------:R-:W-:Y:S02]  /*2a00*/  HADD2.F32 R39, -RZ, R22.H1_H1 ;  /* 0x30000016ff277230 */ /* 0x000fe40000004100 */
[--C-:B------:R-:W-:Y:S02]  /*2a10*/  HADD2.F32 R3, -RZ, R24.reuse.H0_H0 ;  /* 0x20000018ff037230 */ /* 0x100fe40000004100 */
[----:B------:R-:W-:Y:S02]  /*2a20*/  HADD2.F32 R41, -RZ, R24.H1_H1 ;  /* 0x30000018ff297230 */ /* 0x000fe40000004100 */
[----:B------:R-:W-:-:S02]  /*2a30*/  HADD2.F32 R43, -RZ, R28.H1_H1 ;  /* 0x3000001cff2b7230 */ /* 0x000fc40000004100 */
[--C-:B------:R-:W-:Y:S02]  /*2a40*/  HADD2.F32 R24, -RZ, R32.reuse.H0_H0 ;  /* 0x20000020ff187230 */ /* 0x100fe40000004100 */
[----:B------:R-:W-:Y:S01]  /*2a50*/  HADD2.F32 R32, -RZ, R32.H1_H1 ;  /* 0x30000020ff207230 */ /* 0x000fe20000004100 */
[----:B0-----:R-:W-:-:S09]  /*2a60*/  ULEA UR4, UR6, UR4, 0x18 ;  /* 0x0000000406047291 */ /* 0x001fd2000f8ec0ff */
[----:B------:R-:W0:Y:S04]  /*2a70*/  LDS.64 R6, [UR4+0x80] ;  /* 0x00008004ff067984 */ /* 0x000e280008000a00 */
[----:B------:R-:W1:Y:S01]  /*2a80*/  LDS.64 R18, [UR4+0x88] ;  /* 0x00008804ff127984 */ /* 0x000e620008000a00 */
[--C-:B0-----:R-:W-:Y:S02]  /*2a90*/  HADD2.F32 R38, -RZ, R6.reuse.H0_H0 ;  /* 0x20000006ff267230 */ /* 0x101fe40000004100 */
[----:B------:R-:W-:Y:S02]  /*2aa0*/  HADD2.F32 R37, -RZ, R6.H1_H1 ;  /* 0x30000006ff257230 */ /* 0x000fe40000004100 */
[--C-:B------:R-:W-:Y:S02]  /*2ab0*/  HADD2.F32 R17, -RZ, R7.reuse.H0_H0 ;  /* 0x20000007ff117230 */ /* 0x100fe40000004100 */
[----:B------:R-:W-:Y:S01]  /*2ac0*/  FFMA.FTZ R0, R0, R38, RZ ;  /* 0x0000002600007223 */ /* 0x000fe200000100ff */
[----:B------:R-:W-:-:S02]  /*2ad0*/  HADD2.F32 R15, -RZ, R7.H1_H1 ;  /* 0x30000007ff0f7230 */ /* 0x000fc40000004100 */
[-C--:B------:R-:W-:Y:S01]  /*2ae0*/  FFMA.FTZ R22, R3, R38.reuse, RZ ;  /* 0x0000002603167223 */ /* 0x080fe200000100ff */
[----:B------:R-:W-:Y:S02]  /*2af0*/  HADD2.F32 R6, -RZ, R26.H0_H0 ;  /* 0x2000001aff067230 */ /* 0x000fe40000004100 */
[-C--:B------:R-:W-:Y:S01]  /*2b00*/  FFMA.FTZ R0, R39, R37.reuse, R0 ;  /* 0x0000002527007223 */ /* 0x080fe20000010000 */
[----:B------:R-:W-:Y:S02]  /*2b10*/  HADD2.F32 R7, -RZ, R28.H0_H0 ;  /* 0x2000001cff077230 */ /* 0x000fe40000004100 */
[----:B------:R-:W-:Y:S01]  /*2b20*/  FFMA.FTZ R22, R41, R37, R22 ;  /* 0x0000002529167223 */ /* 0x000fe20000010016 */
[----:B------:R-:W-:Y:S02]  /*2b30*/  HADD2.F32 R39, -RZ, R26.H1_H1 ;  /* 0x3000001aff277230 */ /* 0x000fe40000004100 */
[----:B------:R-:W-:Y:S01]  /*2b40*/  FFMA.FTZ R6, R6, R38, RZ ;  /* 0x0000002606067223 */ /* 0x000fe200000100ff */
[----:B------:R-:W-:-:S02]  /*2b50*/  HADD2.F32 R41, -RZ, R27.H0_H0 ;  /* 0x2000001bff297230 */ /* 0x000fc40000004100 */
[----:B------:R-:W-:Y:S01]  /*2b60*/  FFMA.FTZ R38, R7, R38, RZ ;  /* 0x0000002607267223 */ /* 0x000fe200000100ff */
        /* <DEDUP_REMOVED lines=9> */
[-C--:B------:R-:W-:Y:S01]  /*2c00*/  FFMA.FTZ R0, R3, R17.reuse, R0 ;  /* 0x0000001103007223 */ /* 0x080fe20000010000 */
[----:B------:R-:W-:Y:S02]  /*2c10*/  HADD2.F32 R3, -RZ, R23.H1_H1 ;  /* 0x30000017ff037230 */ /* 0x000fe40000004100 */
[----:B------:R-:W-:Y:S01]  /*2c20*/  FFMA.FTZ R38, R37, R17, R38 ;  /* 0x0000001125267223 */ /* 0x000fe20000010026 */
[----:B------:R-:W-:Y:S02]  /*2c30*/  HADD2.F32 R29, -RZ, R29.H1_H1 ;  /* 0x3000001dff1d7230 */ /* 0x000fe40000004100 */
[----:B------:R-:W-:Y:S01]  /*2c40*/  FFMA.FTZ R17, R27, R15, R6 ;  /* 0x0000000f1b117223 */ /* 0x000fe20000010006 */
[----:B-1----:R-:W-:-:S02]  /*2c50*/  HADD2.F32 R6, -RZ, R18.H0_H0 ;  /* 0x20000012ff067230 */ /* 0x002fc40000004100 */
[-C--:B------:R-:W-:Y:S01]  /*2c60*/  FFMA.FTZ R7, R7, R15.reuse, R22 ;  /* 0x0000000f07077223 */ /* 0x080fe20000010016 */
        /* <DEDUP_REMOVED lines=16> */
[----:B------:R-:W-:Y:S02]  /*2d70*/  HADD2.F32 R22, -RZ, R33.H0_H0 ;  /* 0x20000021ff167230 */ /* 0x000fe40000004100 */
[-C--:B------:R-:W-:Y:S01]  /*2d80*/  FFMA.FTZ R17, R34, R18.reuse, R17 ;  /* 0x0000001222117223 */ /* 0x080fe20000010011 */
[----:B------:R-:W-:Y:S01]  /*2d90*/  FFMA.FTZ R15, R36, R18, R15 ;  /* 0x00000012240f7223 */ /* 0x000fe2000001000f */
[----:B------:R-:W-:Y:S02]  /*2da0*/  HADD2.F32 R6, -RZ, R31.H0_H0 ;  /* 0x2000001fff067230 */ /* 0x000fe40000004100 */
[----:B------:R-:W-:Y:S01]  /*2db0*/  FFMA.FTZ R18, R22, R0, R7 ;  /* 0x0000000016127223 */ /* 0x000fe20000010007 */
[----:B------:R-:W-:Y:S02]  /*2dc0*/  HADD2.F32 R22, -RZ, R35.H0_H0 ;  /* 0x20000023ff167230 */ /* 0x000fe40000004100 */
        /* <DEDUP_REMOVED lines=29> */
.L_x_2264:
        /* <DEDUP_REMOVED lines=67> */
[----:B------:R-:W0:Y:S04]  /*33d0*/  LDS.64 R6, [UR4+0x10] ;  /* 0x00001004ff067984 */ /* 0x000e280008000a00 */
[----:B------:R-:W1:Y:S01]  /*33e0*/  LDS.64 R22, [UR4+0x18] ;  /* 0x00001804ff167984 */ /* 0x000e620008000a00 */
[--C-:B0-----:R-:W-:Y:S02]  /*33f0*/  HADD2.F32 R3, -RZ, R6.reuse.H0_H0 ;  /* 0x20000006ff037230 */ /* 0x101fe40000004100 */
[----:B------:R-:W-:-:S03]  /*3400*/  HADD2.F32 R6, -RZ, R6.H1_H1 ;  /* 0x30000006ff067230 */ /* 0x000fc60000004100 */
[C---:B------:R-:W-:Y:S01]  /*3410*/  FFMA.FTZ R38, R3.reuse, R38, RZ ;  /* 0x0000002603267223 */ /* 0x040fe200000100ff */
[C---:B------:R-:W-:Y:S01]  /*3420*/  FFMA.FTZ R0, R3.reuse, R0, RZ ;  /* 0x0000000003007223 */ /* 0x040fe200000100ff */
[----:B------:R-:W-:Y:S01]  /*3430*/  FFMA.FTZ R4, R4, R3, RZ ;  /* 0x0000000304047223 */ /* 0x000fe200000100ff */
[----:B------:R-:W-:Y:S01]  /*3440*/  FFMA.FTZ R45, R3, R40, RZ ;  /* 0x00000028032d7223 */ /* 0x000fe200000100ff */
[C---:B------:R-:W-:Y:S01]  /*3450*/  FFMA.FTZ R5, R6.reuse, R5, R38 ;  /* 0x0000000506057223 */ /* 0x040fe20000010026 */
[C---:B------:R-:W-:Y:S01]  /*3460*/  FFMA.FTZ R43, R6.reuse, R43, R0 ;  /* 0x0000002b062b7223 */ /* 0x040fe20000010000 */
[----:B------:R-:W-:Y:S01]  /*3470*/  FFMA.FTZ R41, R41, R6, R4 ;  /* 0x0000000629297223 */ /* 0x000fe20000010004 */
[----:B------:R-:W-:Y:S01]  /*3480*/  FFMA.FTZ R39, R6, R39, R45 ;  /* 0x0000002706277223 */ /* 0x000fe2000001002d */
[----:B------:R-:W-:Y:S02]  /*3490*/  HADD2.F32 R0, -RZ, R7.H0_H0 ;  /* 0x20000007ff007230 */ /* 0x000fe40000004100 */
[----:B------:R-:W-:-:S02]  /*34a0*/  HADD2.F32 R38, -RZ, R27.H0_H0 ;  /* 0x2000001bff267230 */ /* 0x000fc40000004100 */
[----:B------:R-:W-:Y:S02]  /*34b0*/  HADD2.F32 R6, -RZ, R28.H0_H0 ;  /* 0x2000001cff067230 */ /* 0x000fe40000004100 */
[----:B------:R-:W-:Y:S02]  /*34c0*/  HADD2.F32 R4, -RZ, R29.H0_H0 ;  /* 0x2000001dff047230 */ /* 0x000fe40000004100 */
[C---:B------:R-:W-:Y:S01]  /*34d0*/  FFMA.FTZ R38, R0.reuse, R38, R5 ;  /* 0x0000002600267223 */ /* 0x040fe20000010005 */
        /* <DEDUP_REMOVED lines=25> */
[----:B------:R-:W-:Y:S02]  /*3670*/  HADD2.F32 R3, -RZ, R23.H0_H0 ;  /* 0x20000017ff037230 */ /* 0x000fe40000004100 */
[----:B------:R-:W-:Y:S01]  /*3680*/  FFMA.FTZ R4, R41, R22, R4 ;  /* 0x0000001629047223 */ /* 0x000fe20000010004 */
[----:B------:R-:W-:Y:S02]  /*3690*/  HADD2.F32 R40, -RZ, R37.H1_H1 ;  /* 0x30000025ff287230 */ /* 0x000fe40000004100 */
[----:B------:R-:W-:Y:S01]  /*36a0*/  FFMA.FTZ R6, R22, R0, R5 ;  /* 0x0000000016067223 */ /* 0x000fe20000010005 */
[----:B------:R-:W-:Y:S02]  /*36b0*/  HADD2.F32 R7, -RZ, R25.H0_H0 ;  /* 0x20000019ff077230 */ /* 0x000fe40000004100 */
[----:B------:R-:W-:-:S02]  /*36c0*/  HADD2.F32 R41, -RZ, R8.H1_H1 ;  /* 0x30000008ff297230 */ /* 0x000fc40000004100 */
        /* <DEDUP_REMOVED lines=8> */
[C---:B------:R-:W-:Y:S01]  /*3750*/  FFMA.FTZ R5, R3.reuse, R5, R0 ;  /* 0x0000000503057223 */ /* 0x040fe20000010000 */
[----:B------:R-:W-:Y:S02]  /*3760*/  HADD2.F32 R4, -RZ, R25.H1_H1 ;  /* 0x30000019ff047230 */ /* 0x000fe40000004100 */
        /* <DEDUP_REMOVED lines=24> */
.L_x_2266:
[----:B------:R-:W-:Y:S05]  /*38f0*/  BRA.U !UP2, `(.L_x_2267) ;  /* 0x0000000d0a047547 */ /* 0x000fea000b800000 */
[----:B------:R-:W0:Y:S01]  /*3900*/  LDCU UR4, c[0x0][0x3a8] ;  /* 0x00007500ff0477ac */ /* 0x000e220008000800 */
[----:B------:R-:W-:-:S04]  /*3910*/  PRMT R0, R9, 0x9910, RZ ;  /* 0x0000991009007816 */ /* 0x000fc800000000ff */
[----:B------:R-:W-:Y:S01]  /*3920*/  ISETP.NE.AND P1, PT, R0, RZ, PT ;  /* 0x000000ff0000720c */ /* 0x000fe20003f25270 */
[----:B0-----:R-:W-:-:S04]  /*3930*/  UIMAD UR4, UR5, -0x3, UR4 ;  /* 0xfffffffd050478a4 */ /* 0x001fc8000f8e0204 */
[----:B------:R-:W-:-:S08]  /*3940*/  UISETP.EQ.OR UP1, UPT, UR4, 0x2, UP0 ;  /* 0x000000020400788c */ /* 0x000fd00008722670 */
        /* <DEDUP_REMOVED lines=59> */
[-C--:B------:R-:W-:Y:S01]  /*3d00*/  FFMA.FTZ R0, R0, R6.reuse, R39 ;  /* 0x0000000600007223 */ /* 0x080fe20000010027 */
[----:B------:R-:W-:Y:S02]  /*3d10*/  HADD2.F32 R43, -RZ, R24.H0_H0 ;  /* 0x20000018ff2b7230 */ /* 0x000fe40000004100 */
[----:B------:R-:W-:Y:S02]  /*3d20*/  HADD2.F32 R41, -RZ, R25.H0_H0 ;  /* 0x20000019ff297230 */ /* 0x000fe40000004100 */
[----:B------:R-:W-:Y:S01]  /*3d30*/  FFMA.FTZ R6, R38, R6, R5 ;  /* 0x0000000626067223 */ /* 0x000fe20000010005 */
        /* <DEDUP_REMOVED lines=31> */
.L_x_2268:
[----:B------:R-:W-:Y:S05]  /*3f30*/  BRA.U UP1, `(.L_x_2267) ;  /* 0x0000000501747547 */ /* 0x000fea000b800000 */
[----:B------:R-:W0:Y:S01]  /*3f40*/  S2UR UR6, SR_CgaCtaId ;  /* 0x00000000000679c3 */ /* 0x000e220000008800 */
[----:B------:R-:W-:Y:S01]  /*3f50*/  UMOV UR4, 0x400 ;  /* 0x0000040000047882 */ /* 0x000fe20000000000 */
[--C-:B------:R-:W-:Y:S02]  /*3f60*/  HADD2.F32 R3, -RZ, R32.reuse.H0_H0 ;  /* 0x20000020ff037230 */ /* 0x100fe40000004100 */
[----:B------:R-:W-:Y:S02]  /*3f70*/  HADD2.F32 R32, -RZ, R32.H1_H1 ;  /* 0x30000020ff207230 */ /* 0x000fe40000004100 */
[--C-:B------:R-:W-:Y:S02]  /*3f80*/  HADD2.F32 R0, -RZ, R31.reuse.H0_H0 ;  /* 0x2000001fff007230 */ /* 0x100fe40000004100 */
        /* <DEDUP_REMOVED lines=12> */
[--C-:B------:R-:W-:Y:S02]  /*4050*/  HADD2.F32 R5, -RZ, R34.reuse.H0_H0 ;  /* 0x20000022ff057230 */ /* 0x100fe40000004100 */
[-C--:B------:R-:W-:Y:S01]  /*4060*/  FFMA.FTZ R4, R32, R38.reuse, R41 ;  /* 0x0000002620047223 */ /* 0x080fe20000010029 */
[----:B------:R-:W-:Y:S02]  /*4070*/  HADD2.F32 R32, -RZ, R33.H1_H1 ;  /* 0x30000021ff207230 */ /* 0x000fe40000004100 */
[----:B------:R-:W-:Y:S01]  /*4080*/  FFMA.FTZ R0, R40, R38, R31 ;  /* 0x0000002628007223 */ /* 0x000fe2000001001f */
        /* <DEDUP_REMOVED lines=20> */
[--C-:B-1----:R-:W-:Y:S02]  /*41d0*/  HADD2.F32 R4, -RZ, R6.reuse.H0_H0 ;  /* 0x20000006ff047230 */ /* 0x102fe40000004100 */
[----:B------:R-:W-:Y:S01]  /*41e0*/  FFMA.FTZ R23, R26, R22, R23 ;  /* 0x000000161a177223 */ /* 0x000fe20000010017 */
[--C-:B------:R-:W-:Y:S02]  /*41f0*/  HADD2.F32 R22, -RZ, R35.reuse.H0_H0 ;  /* 0x20000023ff167230 */ /* 0x100fe40000004100 */
[----:B------:R-:W-:Y:S02]  /*4200*/  HADD2.F32 R6, -RZ, R6.H1_H1 ;  /* 0x30000006ff067230 */ /* 0x000fe40000004100 */
[----:B------:R-:W-:Y:S01]  /*4210*/  FFMA.FTZ R5, R28, R4, R5 ;  /* 0x000000041c057223 */ /* 0x000fe20000010005 */
[----:B------:R-:W-:-:S02]  /*4220*/  HADD2.F32 R26, -RZ, R35.H1_H1 ;  /* 0x30000023ff1a7230 */ /* 0x000fc40000004100 */
[----:B------:R-:W-:Y:S01]  /*4230*/  FFMA.FTZ R3, R22, R4, R3 ;  /* 0x0000000416037223 */ /* 0x000fe20000010003 */
[--C-:B------:R-:W-:Y:S02]  /*4240*/  HADD2.F32 R32, -RZ, R37.reuse.H0_H0 ;  /* 0x20000025ff207230 */ /* 0x100fe40000004100 */
        /* <DEDUP_REMOVED lines=44> */
.L_x_2267:
[----:B------:R-:W-:-:S05]  /*4510*/  MOV R3, UR9 ;  /* 0x0000000900037c02 */ /* 0x000fca0008000f00 */
[----:B------:R-:W-:-:S05]  /*4520*/  IMAD.WIDE R18, R3, 0x4, R18 ;  /* 0x0000000403127825 */ /* 0x000fca00078e0212 */
[----:B------:R-:W2:Y:S01]  /*4530*/  LDG.E.128.CONSTANT R4, desc[UR10][R18.64] ;  /* 0x0000000a12047981 */ /* 0x000ea2000c1e9d00 */
[----:B------:R-:W-:Y:S02]  /*4540*/  MOV R30, 0x2c00 ;  /* 0x00002c00001e7802 */ /* 0x000fe40000000f00 */
[C---:B--2---:R-:W-:Y:S02]  /*4550*/  LOP3.LUT R22, R4.reuse, 0xf000f, RZ, 0xc0, !PT ;  /* 0x000f000f04167812 */ /* 0x044fe400078ec0ff */
[----:B------:R-:W-:Y:S02]  /*4560*/  LOP3.LUT R21, R4, 0xf000f0, RZ, 0xc0, !PT ;  /* 0x00f000f004157812 */ /* 0x000fe400078ec0ff */
[----:B------:R-:W-:Y:S02]  /*4570*/  SHF.R.U32.HI R8, RZ, 0x8, R4 ;  /* 0x00000008ff087819 */ /* 0x000fe40000011604 */
[C---:B------:R-:W-:Y:S02]  /*4580*/  LOP3.LUT R4, R5.reuse, 0xf000f, RZ, 0xc0, !PT ;  /* 0x000f000f05047812 */ /* 0x040fe400078ec0ff */
[----:B------:R-:W-:-:S02]  /*4590*/  LOP3.LUT R23, R5, 0xf000f0, RZ, 0xc0, !PT ;  /* 0x00f000f005177812 */ /* 0x000fc400078ec0ff */
[C---:B------:R-:W-:Y:S02]  /*45a0*/  LOP3.LUT R24, R6.reuse, 0xf000f0, RZ, 0xc0, !PT ;  /* 0x00f000f006187812 */ /* 0x040fe400078ec0ff */
[----:B------:R-:W-:Y:S02]  /*45b0*/  SHF.R.U32.HI R5, RZ, 0x8, R5 ;  /* 0x00000008ff057819 */ /* 0x000fe40000011605 */
[----:B------:R-:W-:Y:S02]  /*45c0*/  LOP3.LUT R3, R6, 0xf000f, RZ, 0xc0, !PT ;  /* 0x000f000f06037812 */ /* 0x000fe400078ec0ff */
[C---:B------:R-:W-:Y:S02]  /*45d0*/  LOP3.LUT R26, R7.reuse, 0xf000f0, RZ, 0xc0, !PT ;  /* 0x00f000f0071a7812 */ /* 0x040fe400078ec0ff */
[----:B------:R-:W-:Y:S02]  /*45e0*/  SHF.R.U32.HI R6, RZ, 0x8, R6 ;  /* 0x00000008ff067819 */ /* 0x000fe40000011606 */
        /* <DEDUP_REMOVED lines=136> */
.L_x_2269:
        /* <DEDUP_REMOVED lines=100> */
.L_x_2271:
        /* <DEDUP_REMOVED lines=40> */
[--C-:B------:R-:W-:Y:S02]  /*5730*/  HADD2.F32 R24, -RZ, R35.reuse.H1_H1 ;  /* 0x30000023ff187230 */ /* 0x100fe40000004100 */
[-C--:B------:R-:W-:Y:S01]  /*5740*/  FFMA.FTZ R31, R4, R22.reuse, R31 ;  /* 0x00000016041f7223 */ /* 0x080fe2000001001f */
[----:B-1----:R-:W-:Y:S02]  /*5750*/  HADD2.F32 R4, -RZ, R6.H0_H0 ;  /* 0x20000006ff047230 */ /* 0x002fe40000004100 */
[----:B------:R-:W-:Y:S01]  /*5760*/  FFMA.FTZ R23, R26, R22, R23 ;  /* 0x000000161a177223 */ /* 0x000fe20000010017 */
[----:B------:R-:W-:Y:S02]  /*5770*/  HADD2.F32 R22, -RZ, R35.H0_H0 ;  /* 0x20000023ff167230 */ /* 0x000fe40000004100 */
[----:B------:R-:W-:Y:S02]  /*5780*/  HADD2.F32 R26, -RZ, R36.H0_H0 ;  /* 0x20000024ff1a7230 */ /* 0x000fe40000004100 */
[----:B------:R-:W-:-:S02]  /*5790*/  HADD2.F32 R6, -RZ, R6.H1_H1 ;  /* 0x30000006ff067230 */ /* 0x000fc40000004100 */
[-C--:B------:R-:W-:Y:S01]  /*57a0*/  FFMA.FTZ R3, R22, R4.reuse, R3 ;  /* 0x0000000416037223 */ /* 0x080fe20000010003 */
[--C-:B------:R-:W-:Y:S02]  /*57b0*/  HADD2.F32 R32, -RZ, R37.reuse.H0_H0 ;  /* 0x20000025ff207230 */ /* 0x100fe40000004100 */
        /* <DEDUP_REMOVED lines=45> */
.L_x_2270:
[----:B------:R-:W-:-:S05]  /*5a90*/  MOV R7, UR9 ;  /* 0x0000000900077c02 */ /* 0x000fca0008000f00 */
[----:B------:R-:W-:-:S06]  /*5aa0*/  IMAD.WIDE R6, R7, 0x4, R18 ;  /* 0x0000000407067825 */ /* 0x000fcc00078e0212 */
        /* <DEDUP_REMOVED lines=58> */
[--C-:B------:R-:W-:Y:S02]  /*5e50*/  HADD2.F32 R0, -RZ, R29.reuse.H0_H0 ;  /* 0x2000001dff007230 */ /* 0x100fe40000004100 */
[----:B------:R-:W-:Y:S02]  /*5e60*/  HADD2.F32 R6, -RZ, R32.H0_H0 ;  /* 0x20000020ff067230 */ /* 0x000fe40000004100 */
[----:B------:R-:W-:Y:S02]  /*5e70*/  HADD2.F32 R41, -RZ, R30.H1_H1 ;  /* 0x3000001eff297230 */ /* 0x000fe40000004100 */
[----:B------:R-:W-:-:S02]  /*5e80*/  HADD2.F32 R39, -RZ, R29.H1_H1 ;  /* 0x3000001dff277230 */ /* 0x000fc40000004100 */
        /* <DEDUP_REMOVED lines=8> */
[----:B------:R-:W-:Y:S01]  /*5f10*/  FFMA.FTZ R0, R0, R3, RZ ;  /* 0x0000000300007223 */ /* 0x000fe200000100ff */
[----:B------:R-:W-:-:S02]  /*5f20*/  HADD2.F32 R38, -RZ, R31.H1_H1 ;  /* 0x3000001fff267230 */ /* 0x000fc40000004100 */
[C---:B------:R-:W-:Y:S01]  /*5f30*/  FFMA.FTZ R37, R3.reuse, R4, RZ ;  /* 0x0000000403257223 */ /* 0x040fe200000100ff */
[----:B------:R-:W-:Y:S01]  /*5f40*/  FFMA.FTZ R3, R3, R6, RZ ;  /* 0x0000000603037223 */ /* 0x000fe200000100ff */
        /* <DEDUP_REMOVED lines=8> */
[----:B------:R-:W-:Y:S02]  /*5fd0*/  HADD2.F32 R37, -RZ, R24.H0_H0 ;  /* 0x20000018ff257230 */ /* 0x000fe40000004100 */
[C---:B------:R-:W-:Y:S01]  /*5fe0*/  FFMA.FTZ R6, R7.reuse, R6, R4 ;  /* 0x0000000607067223 */ /* 0x040fe20000010004 */
[----:B------:R-:W-:Y:S02]  /*5ff0*/  HADD2.F32 R5, -RZ, R5.H1_H1 ;  /* 0x30000005ff057230 */ /* 0x000fe40000004100 */
[----:B------:R-:W-:Y:S01]  /*6000*/  FFMA.FTZ R41, R7, R41, R38 ;  /* 0x0000002907297223 */ /* 0x000fe20000010026 */
[----:B------:R-:W-:Y:S02]  /*6010*/  HADD2.F32 R4, -RZ, R22.H1_H1 ;  /* 0x30000016ff047230 */ /* 0x000fe40000004100 */
[----:B------:R-:W-:Y:S01]  /*6020*/  FFMA.FTZ R3, R39, R7, R0 ;  /* 0x0000000727037223 */ /* 0x000fe20000010000 */
[----:B------:R-:W-:-:S02]  /*6030*/  HADD2.F32 R38, -RZ, R23.H1_H1 ;  /* 0x30000017ff267230 */ /* 0x000fc40000004100 */
[----:B------:R-:W-:Y:S01]  /*6040*/  FFMA.FTZ R37, R7, R37, R36 ;  /* 0x0000002507257223 */ /* 0x000fe20000010024 */
[----:B------:R-:W-:Y:S02]  /*6050*/  HADD2.F32 R40, -RZ, R24.H1_H1 ;  /* 0x30000018ff287230 */ /* 0x000fe40000004100 */
[C---:B------:R-:W-:Y:S01]  /*6060*/  FFMA.FTZ R4, R5.reuse, R4, R6 ;  /* 0x0000000405047223 */ /* 0x040fe20000010006 */
[----:B------:R-:W-:Y:S02]  /*6070*/  HADD2.F32 R0, -RZ, R21.H1_H1 ;  /* 0x30000015ff007230 */ /* 0x000fe40000004100 */
[C---:B------:R-:W-:Y:S01]  /*6080*/  FFMA.FTZ R6, R5.reuse, R38, R41 ;  /* 0x0000002605067223 */ /* 0x040fe20000010029 */
[----:B-1----:R-:W-:Y:S02]  /*6090*/  HADD2.F32 R7, -RZ, R18.H0_H0 ;  /* 0x20000012ff077230 */ /* 0x002fe40000004100 */
[----:B------:R-:W-:Y:S01]  /*60a0*/  FFMA.FTZ R40, R5, R40, R37 ;  /* 0x0000002805287223 */ /* 0x000fe20000010025 */
[----:B------:R-:W-:-:S02]  /*60b0*/  HADD2.F32 R39, -RZ, R35.H0_H0 ;  /* 0x20000023ff277230 */ /* 0x000fc40000004100 */
[----:B------:R-:W-:Y:S01]  /*60c0*/  FFMA.FTZ R3, R0, R5, R3 ;  /* 0x0000000500037223 */ /* 0x000fe20000010003 */
        /* <DEDUP_REMOVED lines=50> */
.L_x_2272:
        /* <DEDUP_REMOVED lines=9> */
[--C-:B------:R-:W-:Y:S02]  /*6480*/  HADD2.F32 R0, -RZ, R29.reuse.H0_H0 ;  /* 0x2000001dff007230 */ /* 0x100fe40000004100 */
[--C-:B------:R-:W-:Y:S02]  /*6490*/  HADD2.F32 R3, -RZ, R30.reuse.H0_H0 ;  /* 0x2000001eff037230 */ /* 0x100fe40000004100 */
[----:B------:R-:W-:Y:S02]  /*64a0*/  HADD2.F32 R37, -RZ, R29.H1_H1 ;  /* 0x3000001dff257230 */ /* 0x000fe40000004100 */
[----:B------:R-:W-:Y:S02]  /*64b0*/  HADD2.F32 R39, -RZ, R30.H1_H1 ;  /* 0x3000001eff277230 */ /* 0x000fe40000004100 */
[----:B------:R-:W-:-:S02]  /*64c0*/  HADD2.F32 R40, -RZ, R23.H0_H0 ;  /* 0x20000017ff287230 */ /* 0x000fc40000004100 */
[----:B------:R-:W-:Y:S01]  /*64d0*/  HADD2.F32 R42, -RZ, R8.H0_H0 ;  /* 0x20000008ff2a7230 */ /* 0x000fe20000004100 */
        /* <DEDUP_REMOVED lines=9> */
[--C-:B------:R-:W-:Y:S02]  /*6570*/  HADD2.F32 R6, -RZ, R31.reuse.H0_H0 ;  /* 0x2000001fff067230 */ /* 0x100fe40000004100 */
[-C--:B------:R-:W-:Y:S01]  /*6580*/  FFMA.FTZ R3, R37, R19.reuse, R0 ;  /* 0x0000001325037223 */ /* 0x080fe20000010000 */
[----:B------:R-:W-:Y:S02]  /*6590*/  HADD2.F32 R7, -RZ, R32.H0_H0 ;  /* 0x20000020ff077230 */ /* 0x000fe40000004100 */
[----:B------:R-:W-:Y:S02]  /*65a0*/  HADD2.F32 R37, -RZ, R31.H1_H1 ;  /* 0x3000001fff257230 */ /* 0x000fe40000004100 */
[-C--:B------:R-:W-:Y:S01]  /*65b0*/  FFMA.FTZ R6, R6, R36.reuse, RZ ;  /* 0x0000002406067223 */ /* 0x080fe200000100ff */
[----:B------:R-:W-:Y:S02]  /*65c0*/  HADD2.F32 R0, -RZ, R21.H0_H0 ;  /* 0x20000015ff007230 */ /* 0x000fe40000004100 */
[----:B------:R-:W-:Y:S01]  /*65d0*/  FFMA.FTZ R36, R7, R36, RZ ;  /* 0x0000002407247223 */ /* 0x000fe200000100ff */
[----:B------:R-:W-:Y:S01]  /*65e0*/  FFMA.FTZ R7, R39, R19, R38 ;  /* 0x0000001327077223 */ /* 0x000fe20000010026 */
[----:B------:R-:W-:-:S02]  /*65f0*/  HADD2.F32 R38, -RZ, R22.H0_H0 ;  /* 0x20000016ff267230 */ /* 0x000fc40000004100 */
[-C--:B------:R-:W-:Y:S01]  /*6600*/  FFMA.FTZ R37, R37, R19.reuse, R6 ;  /* 0x0000001325257223 */ /* 0x080fe20000010006 */
[----:B------:R-:W-:Y:S02]  /*6610*/  HADD2.F32 R39, -RZ, R32.H1_H1 ;  /* 0x30000020ff277230 */ /* 0x000fe40000004100 */
[-C--:B------:R-:W-:Y:S01]  /*6620*/  FFMA.FTZ R0, R0, R18.reuse, R3 ;  /* 0x0000001200007223 */ /* 0x080fe20000010003 */
[----:B------:R-:W-:Y:S02]  /*6630*/  HADD2.F32 R3, -RZ, R21.H1_H1 ;  /* 0x30000015ff037230 */ /* 0x000fe40000004100 */
[-C--:B------:R-:W-:Y:S01]  /*6640*/  FFMA.FTZ R6, R38, R18.reuse, R7 ;  /* 0x0000001226067223 */ /* 0x080fe20000010007 */
[----:B------:R-:W-:Y:S02]  /*6650*/  HADD2.F32 R38, -RZ, R24.H0_H0 ;  /* 0x20000018ff267230 */ /* 0x000fe40000004100 */
[----:B------:R-:W-:Y:S01]  /*6660*/  FFMA.FTZ R19, R39, R19, R36 ;  /* 0x0000001327137223 */ /* 0x000fe20000010024 */
        /* <DEDUP_REMOVED lines=11> */
[----:B-1----:R-:W-:Y:S02]  /*6720*/  HADD2.F32 R18, -RZ, R4.H0_H0 ;  /* 0x20000004ff127230 */ /* 0x002fe40000004100 */
[----:B------:R-:W-:Y:S02]  /*6730*/  HADD2.F32 R9, -RZ, R34.H0_H0 ;  /* 0x20000022ff097230 */ /* 0x000fe40000004100 */
[----:B------:R-:W-:Y:S02]  /*6740*/  HADD2.F32 R4, -RZ, R4.H1_H1 ;  /* 0x30000004ff047230 */ /* 0x000fe40000004100 */
[-C--:B------:R-:W-:Y:S01]  /*6750*/  FFMA.FTZ R3, R36, R18.reuse, R3 ;  /* 0x0000001224037223 */ /* 0x080fe20000010003 */
[----:B------:R-:W-:Y:S02]  /*6760*/  HADD2.F32 R38, -RZ, R33.H1_H1 ;  /* 0x30000021ff267230 */ /* 0x000fe40000004100 */
[-C--:B------:R-:W-:Y:S01]  /*6770*/  FFMA.FTZ R9, R9, R18.reuse, R6 ;  /* 0x0000001209097223 */ /* 0x080fe20000010006 */
[-C--:B------:R-:W-:Y:S01]  /*6780*/  FFMA.FTZ R7, R40, R18.reuse, R7 ;  /* 0x0000001228077223 */ /* 0x080fe20000010007 */
[----:B------:R-:W-:Y:S01]  /*6790*/  FFMA.FTZ R19, R42, R18, R19 ;  /* 0x000000122a137223 */ /* 0x000fe20000010013 */
[----:B------:R-:W-:-:S02]  /*67a0*/  HADD2.F32 R18, -RZ, R34.H1_H1 ;  /* 0x30000022ff127230 */ /* 0x000fc40000004100 */
[-C--:B------:R-:W-:Y:S01]  /*67b0*/  FFMA.FTZ R3, R38, R4.reuse, R3 ;  /* 0x0000000426037223 */ /* 0x080fe20000010003 */
[----:B------:R-:W-:Y:S02]  /*67c0*/  HADD2.F32 R38, -RZ, R35.H1_H1 ;  /* 0x30000023ff267230 */ /* 0x000fe40000004100 */
        /* <DEDUP_REMOVED lines=38> */
.L_x_2273:
[----:B------:R-:W-:Y:S05]  /*6a30*/  BRA.U UP0, `(.L_x_2262) ;  /* 0x0000000500747547 */ /* 0x000fea000b800000 */
        /* <DEDUP_REMOVED lines=19> */
[--C-:B------:R-:W-:Y:S02]  /*6b70*/  HADD2.F32 R5, -RZ, R32.reuse.H0_H0 ;  /* 0x20000020ff057230 */ /* 0x100fe40000004100 */
[----:B------:R-:W-:Y:S02]  /*6b80*/  HADD2.F32 R29, -RZ, R31.H1_H1 ;  /* 0x3000001fff1d7230 */ /* 0x000fe40000004100 */
[-C--:B------:R-:W-:Y:S01]  /*6b90*/  FFMA.FTZ R4, R4, R36.reuse, RZ ;  /* 0x0000002404047223 */ /* 0x080fe200000100ff */
[----:B------:R-:W-:Y:S02]  /*6ba0*/  HADD2.F32 R31, -RZ, R32.H1_H1 ;  /* 0x30000020ff1f7230 */ /* 0x000fe40000004100 */
[----:B------:R-:W-:Y:S01]  /*6bb0*/  FFMA.FTZ R36, R5, R36, RZ ;  /* 0x0000002405247223 */ /* 0x000fe200000100ff */
        /* <DEDUP_REMOVED lines=20> */
[----:B------:R-:W-:Y:S01]  /*6d00*/  FFMA.FTZ R9, R21, R9, R18 ;  /* 0x0000000915097223 */ /* 0x000fe20000010012 */
[--C-:B------:R-:W-:Y:S02]  /*6d10*/  HADD2.F32 R18, -RZ, R33.reuse.H0_H0 ;  /* 0x20000021ff127230 */ /* 0x100fe40000004100 */
[----:B------:R-:W-:Y:S02]  /*6d20*/  HADD2.F32 R6, -RZ, R6.H1_H1 ;  /* 0x30000006ff067230 */ /* 0x000fe40000004100 */
[-C--:B------:R-:W-:Y:S01]  /*6d30*/  FFMA.FTZ R5, R24, R4.reuse, R5 ;  /* 0x0000000418057223 */ /* 0x080fe20000010005 */
[----:B------:R-:W-:Y:S02]  /*6d40*/  HADD2.F32 R22, -RZ, R33.H1_H1 ;  /* 0x30000021ff167230 */ /* 0x000fe40000004100 */
[----:B------:R-:W-:Y:S01]  /*6d50*/  FFMA.FTZ R3, R18, R4, R3 ;  /* 0x0000000412037223 */ /* 0x000fe20000010003 */
[----:B------:R-:W-:-:S02]  /*6d60*/  HADD2.F32 R30, -RZ, R35.H0_H0 ;  /* 0x20000023ff1e7230 */ /* 0x000fc40000004100 */
[----:B------:R-:W-:Y:S02]  /*6d70*/  HADD2.F32 R32, -RZ, R8.H0_H0 ;  /* 0x20000008ff207230 */ /* 0x000fe40000004100 */
[----:B------:R-:W-:Y:S01]  /*6d80*/  FFMA.FTZ R3, R22, R6, R3 ;  /* 0x0000000616037223 */ /* 0x000fe20000010003 */
        /* <DEDUP_REMOVED lines=40> */
.L_x_2262:
[----:B------:R-:W0:Y:S01]  /*7010*/  S2R R0, SR_TID.X ;  /* 0x0000000000007919 */ /* 0x000e220000002100 */
[----:B------:R-:W1:Y:S01]  /*7020*/  LDC.64 R4, c[0x0][0x3a0] ;  /* 0x0000e800ff047b82 */ /* 0x000e620000000a00 */
[----:B------:R-:W-:Y:S01]  /*7030*/  MOV R3, UR12 ;  /* 0x0000000c00037c02 */ /* 0x000fe20008000f00 */
[----:B------:R-:W-:Y:S01]  /*7040*/  UIMAD UR5, UR5, 0x3, URZ ;  /* 0x00000003050578a4 */ /* 0x000fe2000f8e02ff */
[----:B------:R-:W2:Y:S02]  /*7050*/  LDCU UR4, c[0x0][0x3a8] ;  /* 0x00007500ff0477ac */ /* 0x000ea40008000800 */
[----:B0-----:R-:W-:-:S03]  /*7060*/  LEA R0, R3, R0, 0x5 ;  /* 0x0000000003007211 */ /* 0x001fc600078e28ff */
[----:B------:R-:W-:Y:S02]  /*7070*/  MOV R3, UR5 ;  /* 0x0000000500037c02 */ /* 0x000fe40008000f00 */
[----:B------:R-:W-:-:S05]  /*7080*/  SHF.L.U32 R0, R0, 0x2, RZ ;  /* 0x0000000200007819 */ /* 0x000fca00000006ff */
[----:B------:R-:W-:-:S04]  /*7090*/  IMAD R3, R3, UR9, R0 ;  /* 0x0000000903037c24 */ /* 0x000fc8000f8e0200 */
[----:B-1----:R-:W-:-:S05]  /*70a0*/  IMAD.WIDE R4, R3, 0x2, R4 ;  /* 0x0000000203047825 */ /* 0x002fca00078e0204 */
[----:B------:R0:W-:Y:S01]  /*70b0*/  ATOM.E.ADD.F16x2.RN.STRONG.GPU P0, RZ, desc[UR10][R4.64], R2 ;  /* 0x8000000204ff79a2 */ /* 0x0001e2000c10e10a */
[----:B--2---:R-:W-:Y:S01]  /*70c0*/  UIADD3 UR5, UPT, UPT, -UR5, UR4, URZ ;  /* 0x0000000405057290 */ /* 0x004fe2000fffe1ff */
[----:B------:R-:W-:Y:S03]  /*70d0*/  BSSY.RECONVERGENT B0, `(.L_x_2274) ;  /* 0x0000010000007945 */ /* 0x000fe60003800200 */
[----:B------:R-:W-:Y:S01]  /*70e0*/  UISETP.NE.AND UP0, UPT, UR5, 0x1, UPT ;  /* 0x000000010500788c */ /* 0x000fe2000bf05270 */
[----:B0-----:R-:W-:Y:S10]  /*70f0*/  @P0 BRA `(.L_x_2275) ;  /* 0x0000000000340947 */ /* 0x001ff40003800000 */
[----:B------:R-:W0:Y:S02]  /*7100*/  QSPC.E.S P0, RZ, [R4] ;  /* 0x0000000004ff73aa */ /* 0x000e240000000500 */
[----:B0-----:R-:W-:Y:S05]  /*7110*/  @!P0 BRA `(.L_x_2276) ;  /* 0x0000000000208947 */ /* 0x001fea0003800000 */
[----:B------:R-:W-:-:S04]  /*7120*/  MOV R6, R4 ;  /* 0x0000000400067202 */ /* 0x000fc80000000f00 */
[----:B------:R-:W-:Y:S02]  /*7130*/  MOV R6, R6 ;  /* 0x0000000600067202 */ /* 0x000fe40000000f00 */
[----:B------:R-:W-:-:S07]  /*7140*/  MOV R7, R2 ;  /* 0x0000000200077202 */ /* 0x000fce0000000f00 */
.L_x_2277:
[----:B------:R-:W0:Y:S02]  /*7150*/  LDS R2, [R6] ;  /* 0x0000000006027984 */ /* 0x000e240000000800 */
[----:B0-----:R-:W-:-:S05]  /*7160*/  HFMA2 R3, R2, 1, 1, R7 ;  /* 0x3c003c0002037831 */ /* 0x001fca0000000007 */
[----:B------:R-:W0:Y:S02]  /*7170*/  ATOMS.CAST.SPIN P0, [R6], R2, R3 ;  /* 0x000000020600758d */ /* 0x000e240001800003 */
[----:B0-----:R-:W-:Y:S05]  /*7180*/  @!P0 BRA `(.L_x_2277) ;  /* 0xfffffffc00f08947 */ /* 0x001fea000383ffff */
[----:B------:R-:W-:Y:S05]  /*7190*/  BRA `(.L_x_2275) ;  /* 0x00000000000c7947 */ /* 0x000fea0003800000 */
.L_x_2276:
[----:B------:R-:W2:Y:S02]  /*71a0*/  LD.E R0, desc[UR10][R4.64] ;  /* 0x0000000a04007980 */ /* 0x000ea4000c101900 */
[----:B--2---:R-:W-:-:S05]  /*71b0*/  IADD3 R3, PT, PT, R2, R0, RZ ;  /* 0x0000000002037210 */ /* 0x004fca0007ffe0ff */
[----:B------:R0:W-:Y:S02]  /*71c0*/  ST.E desc[UR10][R4.64], R3 ;  /* 0x0000000304007985 */ /* 0x0001e4000c10190a */
.L_x_2275:
[----:B------:R-:W-:Y:S05]  /*71d0*/  BSYNC.RECONVERGENT B0 ;  /* 0x0000000000007941 */ /* 0x000fea0003800200 */
.L_x_2274:
[----:B------:R1:W-:Y:S01]  /*71e0*/  ATOM.E.ADD.F16x2.RN.STRONG.GPU P0, RZ, desc[UR10][R4.64+0x4], R16 ;  /* 0x8000041004ff79a2 */ /* 0x0003e2000c10e10a */
[----:B------:R-:W-:Y:S04]  /*71f0*/  BSSY.RECONVERGENT B0, `(.L_x_2278) ;  /* 0x000000e000007945 */ /* 0x000fe80003800200 */
[----:B-1----:R-:W-:Y:S05]  /*7200*/  @P0 BRA `(.L_x_2279) ;  /* 0x0000000000300947 */ /* 0x002fea0003800000 */
[----:B------:R-:W1:Y:S02]  /*7210*/  QSPC.E.S P0, RZ, [R4+0x4] ;  /* 0x0000040004ff73aa */ /* 0x000e640000000500 */
[----:B-1----:R-:W-:Y:S05]  /*7220*/  @!P0 BRA `(.L_x_2280) ;  /* 0x00000000001c8947 */ /* 0x002fea0003800000 */
[----:B------:R-:W-:-:S04]  /*7230*/  MOV R2, R4 ;  /* 0x0000000400027202 */ /* 0x000fc80000000f00 */
[----:B------:R-:W-:-:S07]  /*7240*/  MOV R2, R2 ;  /* 0x0000000200027202 */ /* 0x000fce0000000f00 */
.L_x_2281:
[----:B------:R-:W1:Y:S02]  /*7250*/  LDS R6, [R2+0x4] ;  /* 0x0000040002067984 */ /* 0x000e640000000800 */
[----:B-1----:R-:W-:-:S05]  /*7260*/  HADD2 R7, R6, R16 ;  /* 0x0000001006077230 */ /* 0x002fca0000000000 */
[----:B------:R-:W1:Y:S02]  /*7270*/  ATOMS.CAST.SPIN P0, [R2+0x4], R6, R7 ;  /* 0x000004060200758d */ /* 0x000e640001800007 */
[----:B-1----:R-:W-:Y:S05]  /*7280*/  @!P0 BRA `(.L_x_2281) ;  /* 0xfffffffc00f08947 */ /* 0x002fea000383ffff */
[----:B------:R-:W-:Y:S05]  /*7290*/  BRA `(.L_x_2279) ;  /* 0x00000000000c7947 */ /* 0x000fea0003800000 */
.L_x_2280:
[----:B------:R-:W0:Y:S02]  /*72a0*/  LD.E R0, desc[UR10][R4.64+0x4] ;  /* 0x0000040a04007980 */ /* 0x000e24000c101900 */
[----:B0-----:R-:W-:-:S05]  /*72b0*/  IADD3 R3, PT, PT, R16, R0, RZ ;  /* 0x0000000010037210 */ /* 0x001fca0007ffe0ff */
[----:B------:R1:W-:Y:S02]  /*72c0*/  ST.E desc[UR10][R4.64+0x4], R3 ;  /* 0x0000040304007985 */ /* 0x0003e4000c10190a */
.L_x_2279:
[----:B------:R-:W-:Y:S05]  /*72d0*/  BSYNC.RECONVERGENT B0 ;  /* 0x0000000000007941 */ /* 0x000fea0003800200 */
.L_x_2278:
        /* <DEDUP_REMOVED lines=11> */
.L_x_2285:
[----:B------:R-:W0:Y:S02]  /*7390*/  LDS R6, [R2] ;  /* 0x0000000002067984 */ /* 0x000e240000000800 */
[----:B0-----:R-:W-:-:S05]  /*73a0*/  HFMA2 R7, R6, 1, 1, R20 ;  /* 0x3c003c0006077831 */ /* 0x001fca0000000014 */
[----:B------:R-:W0:Y:S02]  /*73b0*/  ATOMS.CAST.SPIN P0, [R2], R6, R7 ;  /* 0x000000060200758d */ /* 0x000e240001800007 */
[----:B0-----:R-:W-:Y:S05]  /*73c0*/  @!P0 BRA `(.L_x_2285) ;  /* 0xfffffffc00f08947 */ /* 0x001fea000383ffff */
[----:B------:R-:W-:Y:S05]  /*73d0*/  BRA `(.L_x_2283) ;  /* 0x00000000000c7947 */ /* 0x000fea0003800000 */
.L_x_2284:
[----:B------:R-:W2:Y:S02]  /*73e0*/  LD.E R0, desc[UR10][R4.64] ;  /* 0x0000000a04007980 */ /* 0x000ea4000c101900 */
[----:B--2---:R-:W-:-:S05]  /*73f0*/  IADD3 R3, PT, PT, R20, R0, RZ ;  /* 0x0000000014037210 */ /* 0x004fca0007ffe0ff */
[----:B------:R0:W-:Y:S02]  /*7400*/  ST.E desc[UR10][R4.64], R3 ;  /* 0x0000000304007985 */ /* 0x0001e4000c10190a */
.L_x_2283:
[----:B------:R-:W-:Y:S05]  /*7410*/  BSYNC.RECONVERGENT B0 ;  /* 0x0000000000007941 */ /* 0x000fea0003800200 */
.L_x_2282:
[----:B------:R1:W-:Y:S01]  /*7420*/  ATOM.E.ADD.F16x2.RN.STRONG.GPU P0, RZ, desc[UR10][R4.64+0x4], R14 ;  /* 0x8000040e04ff79a2 */ /* 0x0003e2000c10e10a */
[----:B------:R-:W-:Y:S04]  /*7430*/  BSSY.RECONVERGENT B0, `(.L_x_2286) ;  /* 0x000000e000007945 */ /* 0x000fe80003800200 */
[----:B-1----:R-:W-:Y:S05]  /*7440*/  @P0 BRA `(.L_x_2287) ;  /* 0x0000000000300947 */ /* 0x002fea0003800000 */
[----:B------:R-:W1:Y:S02]  /*7450*/  QSPC.E.S P0, RZ, [R4+0x4] ;  /* 0x0000040004ff73aa */ /* 0x000e640000000500 */
[----:B-1----:R-:W-:Y:S05]  /*7460*/  @!P0 BRA `(.L_x_2288) ;  /* 0x00000000001c8947 */ /* 0x002fea0003800000 */
[----:B------:R-:W-:-:S04]  /*7470*/  MOV R2, R4 ;  /* 0x0000000400027202 */ /* 0x000fc80000000f00 */
[----:B------:R-:W-:-:S07]  /*7480*/  MOV R2, R2 ;  /* 0x0000000200027202 */ /* 0x000fce0000000f00 */
.L_x_2289:
[----:B------:R-:W1:Y:S02]  /*7490*/  LDS R6, [R2+0x4] ;  /* 0x0000040002067984 */ /* 0x000e640000000800 */
[----:B-1----:R-:W-:-:S05]  /*74a0*/  HADD2 R7, R6, R14 ;  /* 0x0000000e06077230 */ /* 0x002fca0000000000 */
[----:B------:R-:W1:Y:S02]  /*74b0*/  ATOMS.CAST.SPIN P0, [R2+0x4], R6, R7 ;  /* 0x000004060200758d */ /* 0x000e640001800007 */
[----:B-1----:R-:W-:Y:S05]  /*74c0*/  @!P0 BRA `(.L_x_2289) ;  /* 0xfffffffc00f08947 */ /* 0x002fea000383ffff */
[----:B------:R-:W-:Y:S05]  /*74d0*/  BRA `(.L_x_2287) ;  /* 0x00000000000c7947 */ /* 0x000fea0003800000 */
.L_x_2288:
[----:B------:R-:W0:Y:S02]  /*74e0*/  LD.E R0, desc[UR10][R4.64+0x4] ;  /* 0x0000040a04007980 */ /* 0x000e24000c101900 */
[----:B0-----:R-:W-:-:S05]  /*74f0*/  IADD3 R3, PT, PT, R14, R0, RZ ;  /* 0x000000000e037210 */ /* 0x001fca0007ffe0ff */
[----:B------:R1:W-:Y:S02]  /*7500*/  ST.E desc[UR10][R4.64+0x4], R3 ;  /* 0x0000040304007985 */ /* 0x0003e4000c10190a */
.L_x_2287:
[----:B------:R-:W-:Y:S05]  /*7510*/  BSYNC.RECONVERGENT B0 ;  /* 0x0000000000007941 */ /* 0x000fea0003800200 */
.L_x_2286:
        /* <DEDUP_REMOVED lines=12> */
.L_x_2293:
[----:B------:R-:W0:Y:S02]  /*75e0*/  LDS R6, [R2] ;  /* 0x0000000002067984 */ /* 0x000e240000000800 */
[----:B0-----:R-:W-:-:S05]  /*75f0*/  HFMA2 R7, R6, 1, 1, R17 ;  /* 0x3c003c0006077831 */ /* 0x001fca0000000011 */
[----:B------:R-:W0:Y:S02]  /*7600*/  ATOMS.CAST.SPIN P0, [R2], R6, R7 ;  /* 0x000000060200758d */ /* 0x000e240001800007 */
[----:B0-----:R-:W-:Y:S05]  /*7610*/  @!P0 BRA `(.L_x_2293) ;  /* 0xfffffffc00f08947 */ /* 0x001fea000383ffff */
[----:B------:R-:W-:Y:S05]  /*7620*/  BRA `(.L_x_2291) ;  /* 0x00000000000c7947 */ /* 0x000fea0003800000 */
.L_x_2292:
[----:B------:R-:W2:Y:S02]  /*7630*/  LD.E R0, desc[UR10][R4.64] ;  /* 0x0000000a04007980 */ /* 0x000ea4000c101900 */
[----:B--2---:R-:W-:-:S05]  /*7640*/  IADD3 R3, PT, PT, R17, R0, RZ ;  /* 0x0000000011037210 */ /* 0x004fca0007ffe0ff */
[----:B------:R0:W-:Y:S02]  /*7650*/  ST.E desc[UR10][R4.64], R3 ;  /* 0x0000000304007985 */ /* 0x0001e4000c10190a */
.L_x_2291:
[----:B------:R-:W-:Y:S05]  /*7660*/  BSYNC.RECONVERGENT B0 ;  /* 0x0000000000007941 */ /* 0x000fea0003800200 */
.L_x_2290:
[----:B------:R1:W-:Y:S02]  /*7670*/  ATOM.E.ADD.F16x2.RN.STRONG.GPU P0, RZ, desc[UR10][R4.64+0x4], R15 ;  /* 0x8000040f04ff79a2 */ /* 0x0003e4000c10e10a */
[----:B-1----:R-:W-:Y:S05]  /*7680*/  @P0 EXIT ;  /* 0x000000000000094d */ /* 0x002fea0003800000 */
[----:B------:R-:W1:Y:S02]  /*7690*/  QSPC.E.S P0, RZ, [R4+0x4] ;  /* 0x0000040004ff73aa */ /* 0x000e640000000500 */
[----:B-1----:R-:W-:Y:S05]  /*76a0*/  @!P0 BRA `(.L_x_2294) ;  /* 0x0000000000188947 */ /* 0x002fea0003800000 */
[----:B0-----:R-:W-:-:S07]  /*76b0*/  MOV R4, R4 ;  /* 0x0000000400047202 */ /* 0x001fce0000000f00 */
.L_x_2295:
[----:B------:R-:W0:Y:S02]  /*76c0*/  LDS R2, [R4+0x4] ;  /* 0x0000040004027984 */ /* 0x000e240000000800 */
[----:B0-----:R-:W-:-:S05]  /*76d0*/  HADD2 R3, R2, R15 ;  /* 0x0000000f02037230 */ /* 0x001fca0000000000 */
[----:B------:R-:W0:Y:S02]  /*76e0*/  ATOMS.CAST.SPIN P0, [R4+0x4], R2, R3 ;  /* 0x000004020400758d */ /* 0x000e240001800003 */
[----:B0-----:R-:W-:Y:S05]  /*76f0*/  @!P0 BRA `(.L_x_2295) ;  /* 0xfffffffc00f08947 */ /* 0x001fea000383ffff */
[----:B------:R-:W-:Y:S05]  /*7700*/  EXIT ;  /* 0x000000000000794d */ /* 0x000fea0003800000 */
.L_x_2294:
[----:B------:R-:W0:Y:S02]  /*7710*/  LD.E R0, desc[UR10][R4.64+0x4] ;  /* 0x0000040a04007980 */ /* 0x000e24000c101900 */
[----:B0-----:R-:W-:-:S05]  /*7720*/  IADD3 R3, PT, PT, R15, R0, RZ ;  /* 0x000000000f037210 */ /* 0x001fca0007ffe0ff */
[----:B------:R-:W-:Y:S01]  /*7730*/  ST.E desc[UR10][R4.64+0x4], R3 ;  /* 0x0000040304007985 */ /* 0x000fe2000c10190a */
[----:B------:R-:W-:Y:S05]  /*7740*/  EXIT ;  /* 0x000000000000794d */ /* 0x000fea0003800000 */
.L_x_2296:
        /* <DEDUP_REMOVED lines=11> */
.L_x_3947:


//--------------------- .text._Z23gemm_half_q_half_kernelILi3ELi12ELb1ELb0ELi32EEvPK6__halfPKjS4_S2_PS0_iiiiPKtS7_iiiiiibS2_i --------------------------
	.section	.text._Z23gemm_half_q_half_kernelILi3ELi12ELb1ELb0ELi32EEvPK6__halfPKjS4_S2_PS0_iiiiPKtS7_iiiiiibS2_i,"ax",@progbits
	.align	128
        .global         _Z23gemm_half_q_half_kernelILi3ELi12ELb1ELb0ELi32EEvPK6__halfPKjS4_S2_PS0_iiiiPKtS7_iiiiiibS2_i
        .type           _Z23gemm_half_q_half_kernelILi3ELi12ELb1ELb0ELi32EEvPK6__halfPKjS4_S2_PS0_iiiiPKtS7_iiiiiibS2_i,@function
        .size           _Z23gemm_half_q_half_kernelILi3ELi12ELb1ELb0ELi32EEvPK6__halfPKjS4_S2_PS0_iiiiPKtS7_iiiiiibS2_i,(.L_x_3948 - _Z23gemm_half_q_half_kernelILi3ELi12ELb1ELb0ELi32EEvPK6__halfPKjS4_S2_PS0_iiiiPKtS7_iiiiiibS2_i)
        .other          _Z23gemm_half_q_half_kernelILi3ELi12ELb1ELb0ELi32EEvPK6__halfPKjS4_S2_PS0_iiiiPKtS7_iiiiiibS2_i,@"STO_CUDA_ENTRY STV_DEFAULT"
_Z23gemm_half_q_half_kernelILi3ELi12ELb1ELb0ELi32EEvPK6__halfPKjS4_S2_PS0_iiiiPKtS7_iiiiiibS2_i:
.text._Z23gemm_half_q_half_kernelILi3ELi12ELb1ELb0ELi32EEvPK6__halfPKjS4_S2_PS0_iiiiPKtS7_iiiiiibS2_i:
        /* <DEDUP_REMOVED lines=32> */
.L_x_2297:
        /* <DEDUP_REMOVED lines=37> */
[----:B------:R-:W-:Y:S02]  /*0450*/  IADD3 R12, PT, PT, R3, 0x40, RZ ;  /* 0x00000040030c7810 */ /* 0x000fe40007ffe0ff */
        /* <DEDUP_REMOVED lines=9> */
.L_x_2303:
        /* <DEDUP_REMOVED lines=9> */
[C---:B------:R-:W-:Y:S02]  /*0580*/  IADD3 R9, P3, PT, R18.reuse, R3, RZ ;  /* 0x0000000312097210 */ /* 0x040fe40007f7e0ff */
        /* <DEDUP_REMOVED lines=20> */
[----:B0-----:R-:W-:Y:S01]  /*06d0*/  IADD3 R12, PT, PT, R12, 0x100, RZ ;  /* 0x000001000c0c7810 */ /* 0x001fe20007ffe0ff */
[----:B------:R-:W-:Y:S06]  /*06e0*/  BRA.U !UP1, `(.L_x_2303) ;  /* 0xfffffffd09807547 */ /* 0x000fec000b83ffff */
.L_x_2302:
        /* <DEDUP_REMOVED lines=19> */
[----:B0-----:R-:W-:-:S07]  /*0820*/  IADD3 R12, PT, PT, R12, 0x80, RZ ;  /* 0x000000800c0c7810 */ /* 0x001fce0007ffe0ff */
.L_x_2304:
[----:B------:R-:W-:-:S13]  /*0830*/  ISETP.EQ.AND P1, PT, RZ, UR11, PT ;  /* 0x0000000bff007c0c */ /* 0x000fda000bf22270 */
[----:B------:R-:W-:Y:S05]  /*0840*/  @!P0 BRA P1, `(.L_x_2299) ;  /* 0x0000000400788947 */ /* 0x000fea0000800000 */
.L_x_2301:
        /* <DEDUP_REMOVED lines=12> */
.L_x_2300:
        /* <DEDUP_REMOVED lines=8> */
[----:B------:R-:W-:Y:S01]  /*0990*/  MOV R12, UR11 ;  /* 0x0000000b000c7c02 */ /* 0x000fe20008000f00 */
[----:B01----:R-:W-:Y:S06]  /*09a0*/  BRA.U UP1, `(.L_x_2305) ;  /* 0x0000000101f47547 */ /* 0x003fec000b800000 */
[----:B------:R-:W-:Y:S02]  /*09b0*/  UIADD3 UR11, UPT, UPT, URZ, -UR12, URZ ;  /* 0x8000000cff0b7290 */ /* 0x000fe4000fffe0ff */
[----:B------:R-:W-:Y:S02]  /*09c0*/  UPLOP3.LUT UP1, UPT, UPT, UPT, UPT, 0x80, 0x8 ;  /* 0x000000000008789c */ /* 0x000fe40003f2f070 */
[----:B------:R-:W-:-:S09]  /*09d0*/  UISETP.GT.AND UP3, UPT, UR11, 0x3, UPT ;  /* 0x000000030b00788c */ /* 0x000fd2000bf64270 */
[----:B------:R-:W-:Y:S05]  /*09e0*/  BRA.U !UP3, `(.L_x_2306) ;  /* 0x000000010b887547 */ /* 0x000fea000b800000 */
[----:B------:R-:W0:Y:S01]  /*09f0*/  LDCU.64 UR18, c[0x0][0x380] ;  /* 0x00007000ff1277ac */ /* 0x000e220008000a00 */
[----:B------:R-:W-:-:S11]  /*0a00*/  UPLOP3.LUT UP1, UPT, UPT, UPT, UPT, 0x40, 0x4 ;  /* 0x000000000004789c */ /* 0x000fd60003f2e870 */
.L_x_2307:
[----:B-----5:R-:W-:Y:S02]  /*0a10*/  IADD3 R5, P0, PT, R15, R12, RZ ;  /* 0x0000000c0f057210 */ /* 0x020fe40007f1e0ff */
[C---:B------:R-:W-:Y:S02]  /*0a20*/  IADD3 R6, PT, PT, R12.reuse, UR10, RZ ;  /* 0x0000000a0c067c10 */ /* 0x040fe4000fffe0ff */
[----:B------:R-:W-:Y:S02]  /*0a30*/  LEA.HI.X.SX32 R12, R12, RZ, 0x1, P0 ;  /* 0x000000ff0c0c7211 */ /* 0x000fe400000f0eff */
[----:B0-----:R-:W-:Y:S02]  /*0a40*/  LEA R4, P0, R5, UR18, 0x1 ;  /* 0x0000001205047c11 */ /* 0x001fe4000f8008ff */
[----:B------:R-:W-:Y:S02]  /*0a50*/  IADD3 R7, PT, PT, R6, UR10, RZ ;  /* 0x0000000a06077c10 */ /* 0x000fe4000fffe0ff */
[----:B------:R-:W-:-:S02]  /*0a60*/  IADD3 R10, P1, PT, R15, R6, RZ ;  /* 0x000000060f0a7210 */ /* 0x000fc40007f3e0ff */
[----:B------:R-:W-:Y:S02]  /*0a70*/  LEA.HI.X R5, R5, UR19, R12, 0x1, P0 ;  /* 0x0000001305057c11 */ /* 0x000fe400080f0c0c */
[----:B------:R-:W-:Y:S02]  /*0a80*/  IADD3 R12, PT, PT, R7, UR10, RZ ;  /* 0x0000000a070c7c10 */ /* 0x000fe4000fffe0ff */
[C---:B------:R-:W-:Y:S01]  /*0a90*/  IADD3 R9, P2, PT, R15.reuse, R7, RZ ;  /* 0x000000070f097210 */ /* 0x040fe20007f5e0ff */
        /* <DEDUP_REMOVED lines=23> */
.L_x_2306:
[----:B------:R-:W-:-:S04]  /*0c10*/  UIADD3 UR11, UPT, UPT, URZ, -UR12, URZ ;  /* 0x8000000cff0b7290 */ /* 0x000fc8000fffe0ff */
[----:B------:R-:W-:-:S09]  /*0c20*/  UISETP.GT.AND UP3, UPT, UR11, 0x1, UPT ;  /* 0x000000010b00788c */ /* 0x000fd2000bf64270 */
[----:B------:R-:W-:Y:S05]  /*0c30*/  BRA.U !UP3, `(.L_x_2308) ;  /* 0x000000010b487547 */ /* 0x000fea000b800000 */
        /* <DEDUP_REMOVED lines=18> */
.L_x_2308:
[----:B------:R-:W-:-:S09]  /*0d60*/  UISETP.NE.OR UP1, UPT, UR12, URZ, UP1 ;  /* 0x000000ff0c00728c */ /* 0x000fd20008f25670 */
[----:B------:R-:W-:Y:S05]  /*0d70*/  BRA.U !UP1, `(.L_x_2299) ;  /* 0x00000001092c7547 */ /* 0x000fea000b800000 */
.L_x_2305:
[----:B-----5:R-:W-:-:S04]  /*0d80*/  IADD3 R5, P0, PT, R15, R12, RZ ;  /* 0x0000000c0f057210 */ /* 0x020fc80007f1e0ff */
[----:B------:R-:W-:Y:S02]  /*0d90*/  LEA.HI.X.SX32 R6, R12, RZ, 0x1, P0 ;  /* 0x000000ff0c067211 */ /* 0x000fe400000f0eff */
[----:B------:R-:W-:-:S04]  /*0da0*/  LEA R4, P0, R5, UR20, 0x1 ;  /* 0x0000001405047c11 */ /* 0x000fc8000f8008ff */
[----:B------:R-:W-:-:S05]  /*0db0*/  LEA.HI.X R5, R5, UR21, R6, 0x1, P0 ;  /* 0x0000001505057c11 */ /* 0x000fca00080f0c06 */
[----:B------:R-:W2:Y:S01]  /*0dc0*/  LDG.E.U16.CONSTANT R4, desc[UR16][R4.64] ;  /* 0x0000001004047981 */ /* 0x000ea2000c1e9500 */
[----:B------:R-:W-:Y:S01]  /*0dd0*/  UIADD3 UR12, UPT, UPT, UR12, 0x1, URZ ;  /* 0x000000010c0c7890 */ /* 0x000fe2000fffe0ff */
[----:B------:R-:W-:-:S03]  /*0de0*/  IADD3 R12, PT, PT, R12, UR10, RZ ;  /* 0x0000000a0c0c7c10 */ /* 0x000fc6000fffe0ff */
[----:B------:R-:W-:Y:S01]  /*0df0*/  UISETP.NE.AND UP1, UPT, UR12, URZ, UPT ;  /* 0x000000ff0c00728c */ /* 0x000fe2000bf25270 */
[----:B--2---:R0:W-:Y:S02]  /*0e00*/  STS.U16 [R3], R4 ;  /* 0x0000000403007388 */ /* 0x0041e40000000400 */
[----:B0-----:R-:W-:-:S06]  /*0e10*/  IADD3 R3, PT, PT, R3, 0x40, RZ ;  /* 0x0000004003037810 */ /* 0x001fcc0007ffe0ff */
[----:B------:R-:W-:Y:S05]  /*0e20*/  BRA.U UP1, `(.L_x_2305) ;  /* 0xfffffffd01d47547 */ /* 0x000fea000b83ffff */
.L_x_2299:
[----:B------:R-:W-:Y:S05]  /*0e30*/  BSYNC.RECONVERGENT B0 ;  /* 0x0000000000007941 */ /* 0x000fea0003800200 */
.L_x_2298:
        /* <DEDUP_REMOVED lines=20> */
.L_x_2312:
[C---:B-1----:R-:W-:Y:S01]  /*0f80*/  IADD3 R7, PT, PT, R3.reuse, UR18, RZ ;  /* 0x0000001203077c10 */ /* 0x042fe2000fffe0ff */
[--C-:B0-----:R-:W-:Y:S01]  /*0f90*/  IMAD.WIDE R4, R3, 0x2, R12.reuse ;  /* 0x0000000203047825 */ /* 0x101fe200078e020c */
[----:B------:R-:W-:Y:S02]  /*0fa0*/  UIADD3 UR12, UPT, UPT, UR12, 0x4, URZ ;  /* 0x000000040c0c7890 */ /* 0x000fe4000fffe0ff */
[C---:B------:R-:W-:Y:S01]  /*0fb0*/  IADD3 R9, PT, PT, R7.reuse, UR18, RZ ;  /* 0x0000001207097c10 */ /* 0x040fe2000fffe0ff */
[--C-:B------:R-:W-:Y:S01]  /*0fc0*/  IMAD.WIDE R6, R7, 0x2, R12.reuse ;  /* 0x0000000207067825 */ /* 0x100fe200078e020c */
[----:B------:R1:W-:Y:S01]  /*0fd0*/  STG.E.64 desc[UR16][R4.64], RZ ;  /* 0x000000ff04007986 */ /* 0x0003e2000c101b10 */
[----:B------:R-:W-:Y:S01]  /*0fe0*/  UISETP.GE.AND UP3, UPT, UR12, -0x3, UPT ;  /* 0xfffffffd0c00788c */ /* 0x000fe2000bf66270 */
[C---:B-----5:R-:W-:Y:S01]  /*0ff0*/  IADD3 R15, PT, PT, R9.reuse, UR18, RZ ;  /* 0x00000012090f7c10 */ /* 0x060fe2000fffe0ff */
[--C-:B------:R-:W-:Y:S01]  /*1000*/  IMAD.WIDE R8, R9, 0x2, R12.reuse ;  /* 0x0000000209087825 */ /* 0x100fe200078e020c */
[----:B------:R1:W-:Y:S02]  /*1010*/  STG.E.64 desc[UR16][R6.64], RZ ;  /* 0x000000ff06007986 */ /* 0x0003e4000c101b10 */
[C---:B------:R-:W-:Y:S01]  /*1020*/  IADD3 R3, PT, PT, R15.reuse, UR18, RZ ;  /* 0x000000120f037c10 */ /* 0x040fe2000fffe0ff */
[----:B------:R-:W-:Y:S01]  /*1030*/  IMAD.WIDE R10, R15, 0x2, R12 ;  /* 0x000000020f0a7825 */ /* 0x000fe200078e020c */
[----:B------:R1:W-:Y:S04]  /*1040*/  STG.E.64 desc[UR16][R8.64], RZ ;  /* 0x000000ff08007986 */ /* 0x0003e8000c101b10 */
[----:B------:R1:W-:Y:S01]  /*1050*/  STG.E.64 desc[UR16][R10.64], RZ ;  /* 0x000000ff0a007986 */ /* 0x0003e2000c101b10 */
[----:B------:R-:W-:Y:S05]  /*1060*/  BRA.U !UP3, `(.L_x_2312) ;  /* 0xfffffffd0bc47547 */ /* 0x000fea000b83ffff */
.L_x_2311:
        /* <DEDUP_REMOVED lines=12> */
.L_x_2313:
[----:B------:R-:W-:-:S09]  /*1130*/  UISETP.NE.OR UP1, UPT, UR12, URZ, UP1 ;  /* 0x000000ff0c00728c */ /* 0x000fd20008f25670 */
[----:B------:R-:W-:Y:S05]  /*1140*/  BRA.U !UP1, `(.L_x_2309) ;  /* 0x00000001091c7547 */ /* 0x000fea000b800000 */
.L_x_2310:
[----:B01----:R-:W0:Y:S02]  /*1150*/  LDC.64 R4, c[0x0][0x3a0] ;  /* 0x0000e800ff047b82 */ /* 0x003e240000000a00 */
.L_x_2314:
[C---:B0-----:R-:W-:Y:S01]  /*1160*/  IMAD.WIDE R6, R3.reuse, 0x2, R4 ;  /* 0x0000000203067825 */ /* 0x041fe200078e0204 */
[----:B------:R-:W-:Y:S01]  /*1170*/  UIADD3 UR12, UPT, UPT, UR12, 0x1, URZ ;  /* 0x000000010c0c7890 */ /* 0x000fe2000fffe0ff */
[----:B------:R-:W-:-:S03]  /*1180*/  IADD3 R3, PT, PT, R3, UR18, RZ ;  /* 0x0000001203037c10 */ /* 0x000fc6000fffe0ff */
[----:B------:R2:W-:Y:S01]  /*1190*/  STG.E.64 desc[UR16][R6.64], RZ ;  /* 0x000000ff06007986 */ /* 0x0005e2000c101b10 */
[----:B------:R-:W-:-:S09]  /*11a0*/  UISETP.NE.AND UP1, UPT, UR12, URZ, UPT ;  /* 0x000000ff0c00728c */ /* 0x000fd2000bf25270 */
[----:B--2---:R-:W-:Y:S05]  /*11b0*/  BRA.U UP1, `(.L_x_2314) ;  /* 0xfffffffd01e87547 */ /* 0x004fea000b83ffff */
.L_x_2309:
        /* <DEDUP_REMOVED lines=30> */
[----:B-----5:R-:W-:-:S07]  /*13a0*/  SHF.R.S32.HI R15, RZ, 0x3, R3 ;  /* 0x00000003ff0f7819 */ /* 0x020fce0000011403 */
.L_x_2316:
[----:B0-----:R-:W-:-:S05]  /*13b0*/  IADD3 R7, PT, PT, R11, UR4, RZ ;  /* 0x000000040b077c10 */ /* 0x001fca000fffe0ff */
        /* <DEDUP_REMOVED lines=12> */
[----:B------:R-:W2:Y:S01]  /*1480*/  LDG.E.U16.CONSTANT R7, desc[UR16][R6.64] ;  /* 0x0000001006077981 */ /* 0x000ea2000c1e9500 */
[----:B------:R-:W-:Y:S01]  /*1490*/  UIADD3 UR4, UPT, UPT, UR4, 0x1, URZ ;  /* 0x0000000104047890 */ /* 0x000fe2000fffe0ff */
[----:B---3--:R-:W-:-:S04]  /*14a0*/  SHF.R.U32.HI R10, RZ, R14, R3 ;  /* 0x0000000eff0a7219 */ /* 0x008fc80000011603 */
[--C-:B------:R-:W-:Y:S02]  /*14b0*/  SHF.R.U32.HI R2, RZ, 0x8, R10.reuse ;  /* 0x00000008ff027819 */ /* 0x100fe4000001160a */
[----:B------:R-:W-:Y:S02]  /*14c0*/  LOP3.LUT R16, R10, 0xf, RZ, 0xc0, !PT ;  /* 0x0000000f0a107812 */ /* 0x000fe400078ec0ff */
[----:B------:R-:W-:Y:S02]  /*14d0*/  SHF.R.U32.HI R17, RZ, 0x4, R10 ;  /* 0x00000004ff117819 */ /* 0x000fe4000001160a */
[----:B------:R-:W-:Y:S01]  /*14e0*/  LOP3.LUT R2, R2, 0xf, RZ, 0xc0, !PT ;  /* 0x0000000f02027812 */ /* 0x000fe200078ec0ff */
[----:B------:R-:W-:Y:S01]  /*14f0*/  IMAD R19, R16, R16, R16 ;  /* 0x0000001010137224 */ /* 0x000fe200078e0210 */
[----:B------:R-:W-:Y:S02]  /*1500*/  SHF.R.U32.HI R10, RZ, 0xc, R10 ;  /* 0x0000000cff0a7819 */ /* 0x000fe4000001160a */
[----:B------:R-:W-:Y:S01]  /*1510*/  LOP3.LUT R17, R17, 0xf, RZ, 0xc0, !PT ;  /* 0x0000000f11117812 */ /* 0x000fe200078ec0ff */
[----:B------:R-:W-:Y:S01]  /*1520*/  IMAD R3, R2, R2, R2 ;  /* 0x0000000202037224 */ /* 0x000fe200078e0202 */
[----:B------:R-:W-:-:S02]  /*1530*/  LOP3.LUT R10, R10, 0xf, RZ, 0xc0, !PT ;  /* 0x0000000f0a0a7812 */ /* 0x000fc400078ec0ff */
[----:B------:R-:W-:Y:S01]  /*1540*/  IADD3 R19, PT, PT, R16, 0x1, R19 ;  /* 0x0000000110137810 */ /* 0x000fe20007ffe013 */
[----:B------:R-:W-:Y:S01]  /*1550*/  IMAD R16, R17, R17, R17 ;  /* 0x0000001111107224 */ /* 0x000fe200078e0211 */
[----:B----4-:R-:W-:Y:S02]  /*1560*/  R2UR UR12, R9 ;  /* 0x00000000090c72ca */ /* 0x010fe400000e0000 */
[----:B------:R-:W-:Y:S01]  /*1570*/  IADD3 R2, PT, PT, R2, 0x1, R3 ;  /* 0x0000000102027810 */ /* 0x000fe20007ffe003 */
[C---:B------:R-:W-:Y:S01]  /*1580*/  IMAD R3, R10.reuse, R10, R10 ;  /* 0x0000000a0a037224 */ /* 0x040fe200078e020a */
[----:B------:R-:W-:Y:S01]  /*1590*/  IADD3 R16, PT, PT, R17, 0x1, R16 ;  /* 0x0000000111107810 */ /* 0x000fe20007ffe010 */
[----:B------:R-:W2:Y:S03]  /*15a0*/  I2F.F16 R8, R19 ;  /* 0x0000001300087306 */ /* 0x000ea60000200c00 */
[----:B------:R-:W-:-:S05]  /*15b0*/  IADD3 R3, PT, PT, R10, 0x1, R3 ;  /* 0x000000010a037810 */ /* 0x000fca0007ffe003 */
[----:B------:R-:W0:Y:S01]  /*15c0*/  I2F.F16 R16, R16 ;  /* 0x0000001000107306 */ /* 0x000e220000200c00 */
[----:B------:R-:W-:-:S04]  /*15d0*/  UIADD3 UR11, UPT, UPT, UR12, UR11, URZ ;  /* 0x0000000b0c0b7290 */ /* 0x000fc8000fffe0ff */
[----:B------:R-:W-:Y:S01]  /*15e0*/  UISETP.GE.AND UP6, UPT, UR11, UR8, UPT ;  /* 0x000000080b00728c */ /* 0x000fe2000bfc6270 */
[-C--:B--2---:R-:W-:Y:S02]  /*15f0*/  HMUL2 R10, R8.H0_H0, R7.reuse.H0_H0 ;  /* 0x20000007080a7232 */ /* 0x084fe40000000800 */
[----:B------:R-:W1:Y:S01]  /*1600*/  I2F.F16 R2, R2 ;  /* 0x0000000200027306 */ /* 0x000e620000200c00 */
[----:B0-----:R-:W-:-:S07]  /*1610*/  HMUL2 R9, R16.H0_H0, R7.H0_H0 ;  /* 0x2000000710097232 */ /* 0x001fce0000000800 */
[----:B------:R-:W0:Y:S01]  /*1620*/  I2F.F16 R6, R3 ;  /* 0x0000000300067306 */ /* 0x000e220000200c00 */
[-C--:B-1----:R-:W-:Y:S02]  /*1630*/  HMUL2 R8, R2.H0_H0, R7.reuse.H0_H0 ;  /* 0x2000000702087232 */ /* 0x082fe40000000800 */
[----:B0-----:R-:W-:Y:S01]  /*1640*/  HMUL2 R7, R6.H0_H0, R7.H0_H0 ;  /* 0x2000000706077232 */ /* 0x001fe20000000800 */
[----:B------:R-:W-:Y:S06]  /*1650*/  BRA.U !UP6, `(.L_x_2316) ;  /* 0xfffffffd0e547547 */ /* 0x000fec000b83ffff */
.L_x_2315:
[----:B------:R-:W-:Y:S01]  /*1660*/  UISETP.GT.AND UP6, UPT, UR7, UR19, UPT ;  /* 0x000000130700728c */ /* 0x000fe2000bfc4270 */
[----:B------:R-:W-:Y:S01]  /*1670*/  HFMA2 R2, -RZ, RZ, 0, 0 ;  /* 0x00000000ff027431 */ /* 0x000fe200000001ff */
[----:B------:R-:W-:Y:S01]  /*1680*/  MOV R5, RZ ;  /* 0x000000ff00057202 */ /* 0x000fe20000000f00 */
[----:B------:R-:W-:Y:S01]  /*1690*/  HFMA2 R6, -RZ, RZ, 0, 0 ;  /* 0x00000000ff067431 */ /* 0x000fe200000001ff */
        /* <DEDUP_REMOVED lines=12> */
.L_x_2317:
        /* <DEDUP_REMOVED lines=8> */
.L_x_2318:
        /* <DEDUP_REMOVED lines=8> */
.L_x_2319:
        /* <DEDUP_REMOVED lines=8> */
.L_x_2320:
        /* <DEDUP_REMOVED lines=8> */
.L_x_2321:
[----:B------:R-:W-:Y:S01]  /*1960*/  ULEA UR4, UR14, UR4, 0x3 ;  /* 0x000000040e047291 */ /* 0x000fe2000f8e18ff */
[----:B------:R-:W0:Y:S01]  /*1970*/  S2UR UR11, SR_CgaCtaId ;  /* 0x00000000000b79c3 */ /* 0x000e220000008800 */
[----:B------:R-:W1:Y:S01]  /*1980*/  LDCU.64 UR12, c[0x0][0x388] ;  /* 0x00007100ff0c77ac */ /* 0x000e620008000a00 */
[----:B------:R-:W-:-:S03]  /*1990*/  PRMT R4, RZ, 0x5410, RZ ;  /* 0x00005410ff047816 */ /* 0x000fc600000000ff */
[----:B------:R-:W-:Y:S01]  /*19a0*/  IADD3 R2, PT, PT, R5, UR4, R2 ;  /* 0x0000000405027c10 */ /* 0x000fe2000fffe002 */
[----:B------:R-:W-:Y:S01]  /*19b0*/  UISETP.LT.AND UP1, UPT, UR10, UR20, UPT ;  /* 0x000000140a00728c */ /* 0x000fe2000bf21270 */
[----:B------:R-:W-:Y:S01]  /*19c0*/  PRMT R5, RZ, 0x5410, RZ ;  /* 0x00005410ff057816 */ /* 0x000fe200000000ff */
[----:B------:R-:W-:Y:S01]  /*19d0*/  UMOV UR4, 0x400 ;  /* 0x0000040000047882 */ /* 0x000fe20000000000 */
[----:B------:R-:W-:Y:S01]  /*19e0*/  IADD3 R2, PT, PT, R11, R2, R6 ;  /* 0x000000020b027210 */ /* 0x000fe20007ffe006 */
[----:B------:R-:W-:Y:S01]  /*19f0*/  USEL UR10, UR10, UR20, UP1 ;  /* 0x000000140a0a7287 */ /* 0x000fe20008800000 */
[----:B------:R-:W-:-:S03]  /*1a00*/  PRMT R6, RZ, 0x5410, RZ ;  /* 0x00005410ff067816 */ /* 0x000fc600000000ff */
[----:B------:R-:W-:Y:S01]  /*1a10*/  IMAD R3, R2, UR18, RZ ;  /* 0x0000001202037c24 */ /* 0x000fe2000f8e02ff */
[----:B------:R-:W-:Y:S01]  /*1a20*/  SHF.R.S32.HI R2, RZ, 0x1f, R0 ;  /* 0x0000001fff027819 */ /* 0x000fe20000011400 */
[----:B------:R-:W-:-:S03]  /*1a30*/  UISETP.GT.AND UP1, UPT, UR10, UR7, UPT ;  /* 0x000000070a00728c */ /* 0x000fc6000bf24270 */
[----:B------:R-:W-:-:S04]  /*1a40*/  IADD3 R0, P0, PT, R0, R3, RZ ;  /* 0x0000000300007210 */ /* 0x000fc80007f1e0ff */
[----:B------:R-:W-:Y:S01]  /*1a50*/  LEA.HI.X.SX32 R3, R3, R2, 0x1, P0 ;  /* 0x0000000203037211 */ /* 0x000fe200000f0eff */
[----:B0-----:R-:W-:Y:S01]  /*1a60*/  ULEA UR11, UR11, UR4, 0x18 ;  /* 0x000000040b0b7291 */ /* 0x001fe2000f8ec0ff */
[C---:B-1----:R-:W-:Y:S02]  /*1a70*/  LEA R24, P0, R0.reuse, UR12, 0x2 ;  /* 0x0000000c00187c11 */ /* 0x042fe4000f8010ff */
[----:B------:R-:W-:Y:S02]  /*1a80*/  PRMT R2, RZ, 0x5410, RZ ;  /* 0x00005410ff027816 */ /* 0x000fe400000000ff */
[----:B------:R-:W-:Y:S02]  /*1a90*/  LEA.HI.X R25, R0, UR13, R3, 0x2, P0 ;  /* 0x0000000d00197c11 */ /* 0x000fe400080f1403 */
[----:B------:R-:W-:Y:S01]  /*1aa0*/  PRMT R3, RZ, 0x5410, RZ ;  /* 0x00005410ff037816 */ /* 0x000fe200000000ff */
[----:B------:R-:W-:Y:S01]  /*1ab0*/  UMOV UR4, UR11 ;  /* 0x0000000b00047c82 */ /* 0x000fe20008000000 */
[----:B------:R-:W-:Y:S01]  /*1ac0*/  PRMT R0, RZ, 0x5410, RZ ;  /* 0x00005410ff007816 */ /* 0x000fe200000000ff */
[----:B------:R-:W-:Y:S06]  /*1ad0*/  BRA.U !UP1, `(.L_x_2322) ;  /* 0x0000005109fc7547 */ /* 0x000fec000b800000 */
[----:B-----5:R-:W2:Y:S01]  /*1ae0*/  LDG.E.128.CONSTANT R12, desc[UR16][R24.64] ;  /* 0x00000010180c7981 */ /* 0x020ea2000c1e9d00 */
[----:B------:R-:W-:Y:S01]  /*1af0*/  HFMA2 R0, -RZ, RZ, 0, 0.0625 ;  /* 0x00002c00ff007431 */ /* 0x000fe200000001ff */
[----:B------:R-:W-:Y:S02]  /*1b00*/  ISETP.NE.AND P0, PT, R88, RZ, PT ;  /* 0x000000ff5800720c */ /* 0x000fe40003f05270 */
[----:B------:R-:W-:Y:S02]  /*1b10*/  PRMT R6, RZ, 0x7610, R6 ;  /* 0x00007610ff067816 */ /* 0x000fe40000000006 */
[----:B------:R-:W-:Y:S02]  /*1b20*/  PRMT R7, R7, 0x5410, R0 ;  /* 0x0000541007077816 */ /* 0x000fe40000000000 */
[----:B------:R-:W-:Y:S02]  /*1b30*/  PRMT R4, RZ, 0x5410, RZ ;  /* 0x00005410ff047816 */ /* 0x000fe400000000ff */
[----:B------:R-:W-:-:S02]  /*1b40*/  PRMT R3, RZ, 0x5410, RZ ;  /* 0x00005410ff037816 */ /* 0x000fc400000000ff */
[----:B------:R-:W-:Y:S02]  /*1b50*/  PRMT R2, RZ, 0x5410, RZ ;  /* 0x00005410ff027816 */ /* 0x000fe400000000ff */
[----:B--2---:R-:W-:Y:S02]  /*1b60*/  LOP3.LUT R11, R12, 0xf000f0, RZ, 0xc0, !PT ;  /* 0x00f000f00c0b7812 */ /* 0x004fe400078ec0ff */
[C---:B------:R-:W-:Y:S02]  /*1b70*/  LOP3.LUT R17, R13.reuse, 0xf000f, RZ, 0xc0, !PT ;  /* 0x000f000f0d117812 */ /* 0x040fe400078ec0ff */
[----:B------:R-:W-:Y:S02]  /*1b80*/  LOP3.LUT R18, R13, 0xf000f0, RZ, 0xc0, !PT ;  /* 0x00f000f00d127812 */ /* 0x000fe400078ec0ff */
[----:B------:R-:W-:Y:S02]  /*1b90*/  SHF.R.U32.HI R16, RZ, 0x8, R12 ;  /* 0x00000008ff107819 */ /* 0x000fe4000001160c */
[----:B------:R-:W-:-:S02]  /*1ba0*/  SHF.R.U32.HI R13, RZ, 0x8, R13 ;  /* 0x00000008ff0d7819 */ /* 0x000fc4000001160d */
[----:B------:R-:W-:Y:S02]  /*1bb0*/  SHF.R.U32.HI R21, RZ, 0x8, R14 ;  /* 0x00000008ff157819 */ /* 0x000fe4000001160e */
[----:B------:R-:W-:Y:S02]  /*1bc0*/  LOP3.LUT R23, R15, 0xf000f0, RZ, 0xc0, !PT ;  /* 0x00f000f00f177812 */ /* 0x000fe400078ec0ff */
[----:B------:R-:W-:Y:S02]  /*1bd0*/  SHF.R.U32.HI R26, RZ, 0x8, R15 ;  /* 0x00000008ff1a7819 */ /* 0x000fe4000001160f */
        /* <DEDUP_REMOVED lines=34> */
[----:B------:R-:W-:Y:S01]  /*1e00*/  HFMA2 R22, R32, R7.H1_H1, -72, -72 ;  /* 0xd480d48020167431 */ /* 0x000fe20000060007 */
[----:B------:R-:W-:Y:S01]  /*1e10*/  LOP3.LUT R34, R27, 0x64006400, RZ, 0xfc, !PT ;  /* 0x640064001b227812 */ /* 0x000fe200078efcff */
[----:B------:R-:W-:-:S02]  /*1e20*/  HADD2 R23, R11, -1032, -1032 ;  /* 0xe408e4080b177430 */ /* 0x000fc40000000000 */
[-C--:B------:R-:W-:Y:S02]  /*1e30*/  HFMA2 R26, R26, R7.reuse.H1_H1, -72, -72 ;  /* 0xd480d4801a1a7431 */ /* 0x080fe40000060007 */
[----:B------:R-:W-:Y:S02]  /*1e40*/  HADD2 R27, R15, -1032, -1032 ;  /* 0xe408e4080f1b7430 */ /* 0x000fe40000000000 */
[-C--:B------:R-:W-:Y:S02]  /*1e50*/  HFMA2 R28, R28, R7.reuse.H1_H1, -72, -72 ;  /* 0xd480d4801c1c7431 */ /* 0x080fe40000060007 */
[----:B------:R-:W-:Y:S02]  /*1e60*/  HADD2 R29, R29, -1032, -1032 ;  /* 0xe408e4081d1d7430 */ /* 0x000fe40000000000 */
[----:B------:R-:W-:Y:S02]  /*1e70*/  HFMA2 R30, R30, R7.H1_H1, -72, -72 ;  /* 0xd480d4801e1e7431 */ /* 0x000fe40000060007 */
[----:B------:R-:W-:-:S02]  /*1e80*/  HADD2 R31, R31, -1032, -1032 ;  /* 0xe408e4081f1f7430 */ /* 0x000fc40000000000 */
[----:B------:R-:W-:Y:S01]  /*1e90*/  HFMA2 R32, R34, R7.H1_H1, -72, -72 ;  /* 0xd480d48022207431 */ /* 0x000fe20000060007 */
[----:B------:R-:W-:Y:S06]  /*1ea0*/  @!P0 BRA `(.L_x_2323) ;  /* 0x0000000400688947 */ /* 0x000fec0003800000 */
[----:B------:R-:W0:Y:S01]  /*1eb0*/  LDS.64 R34, [UR11] ;  /* 0x0000000bff227984 */ /* 0x000e220008000a00 */
[--C-:B------:R-:W-:Y:S02]  /*1ec0*/  HADD2.F32 R36, -RZ, R16.reuse.H0_H0 ;  /* 0x20000010ff247230 */ /* 0x100fe40000004100 */
[----:B------:R-:W-:Y:S01]  /*1ed0*/  HADD2.F32 R0, -RZ, R17.H0_H0 ;  /* 0x20000011ff007230 */ /* 0x000fe20000004100 */
[----:B------:R-:W1:Y:S01]  /*1ee0*/  LDS.64 R14, [UR11+0x8] ;  /* 0x0000080bff0e7984 */ /* 0x000e620008000a00 */
[----:B------:R-:W-:Y:S02]  /*1ef0*/  HADD2.F32 R6, -RZ, R19.H0_H0 ;  /* 0x20000013ff067230 */ /* 0x000fe40000004100 */
[----:B------:R-:W-:Y:S02]  /*1f00*/  HADD2.F32 R37, -RZ, R16.H1_H1 ;  /* 0x30000010ff257230 */ /* 0x000fe40000004100 */
[----:B------:R-:W-:Y:S02]  /*1f10*/  HADD2.F32 R11, -RZ, R17.H1_H1 ;  /* 0x30000011ff0b7230 */ /* 0x000fe40000004100 */
[----:B------:R-:W-:-:S02]  /*1f20*/  HADD2.F32 R12, -RZ, R21.H0_H0 ;  /* 0x20000015ff0c7230 */ /* 0x000fc40000004100 */
[----:B------:R-:W-:Y:S02]  /*1f30*/  HADD2.F32 R43, -RZ, R21.H1_H1 ;  /* 0x30000015ff2b7230 */ /* 0x000fe40000004100 */
[----:B------:R-:W-:Y:S02]  /*1f40*/  HADD2.F32 R38, -RZ, R22.H1_H1 ;  /* 0x30000016ff267230 */ /* 0x000fe40000004100 */
        /* <DEDUP_REMOVED lines=12> */
[C---:B------:R-:W-:Y:S01]  /*2010*/  FFMA.FTZ R36, R34.reuse, R37, R41 ;  /* 0x0000002522247223 */ /* 0x040fe20000010029 */
[----:B------:R-:W-:Y:S01]  /*2020*/  FFMA.FTZ R34, R34, R43, R12 ;  /* 0x0000002b22227223 */ /* 0x000fe2000001000c */
[----:B------:R-:W-:Y:S01]  /*2030*/  FFMA.FTZ R12, R33, R11, R6 ;  /* 0x0000000b210c7223 */ /* 0x000fe20000010006 */
[----:B------:R-:W-:Y:S02]  /*2040*/  HADD2.F32 R11, -RZ, R22.H0_H0 ;  /* 0x20000016ff0b7230 */ /* 0x000fe40000004100 */
[----:B------:R-:W-:Y:S01]  /*2050*/  FFMA.FTZ R5, R5, R33, R0 ;  /* 0x0000002105057223 */ /* 0x000fe20000010000 */
[----:B------:R-:W-:-:S02]  /*2060*/  HADD2.F32 R35, -RZ, R35.H1_H1 ;  /* 0x30000023ff237230 */ /* 0x000fc40000004100 */
[----:B------:R-:W-:Y:S02]  /*2070*/  HADD2.F32 R0, -RZ, R13.H1_H1 ;  /* 0x3000000dff007230 */ /* 0x000fe40000004100 */
[----:B------:R-:W-:Y:S01]  /*2080*/  FFMA.FTZ R11, R33, R11, R34 ;  /* 0x0000000b210b7223 */ /* 0x000fe20000010022 */
[----:B------:R-:W-:Y:S02]  /*2090*/  HADD2.F32 R39, -RZ, R20.H0_H0 ;  /* 0x20000014ff277230 */ /* 0x000fe40000004100 */
[----:B------:R-:W-:Y:S02]  /*20a0*/  HADD2.F32 R6, -RZ, R18.H1_H1 ;  /* 0x30000012ff067230 */ /* 0x000fe40000004100 */
[----:B------:R-:W-:Y:S01]  /*20b0*/  FFMA.FTZ R0, R0, R35, R5 ;  /* 0x0000002300007223 */ /* 0x000fe20000010005 */
[----:B------:R-:W-:Y:S01]  /*20c0*/  FFMA.FTZ R38, R35, R38, R11 ;  /* 0x0000002623267223 */ /* 0x000fe2000001000b */
[----:B-1----:R-:W-:Y:S02]  /*20d0*/  HADD2.F32 R11, -RZ, R14.H0_H0 ;  /* 0x2000000eff0b7230 */ /* 0x002fe40000004100 */
[----:B------:R-:W-:Y:S01]  /*20e0*/  FFMA.FTZ R39, R33, R39, R36 ;  /* 0x0000002721277223 */ /* 0x000fe20000010024 */
[----:B------:R-:W-:-:S02]  /*20f0*/  HADD2.F32 R5, -RZ, R23.H0_H0 ;  /* 0x20000017ff057230 */ /* 0x000fc40000004100 */
[----:B------:R-:W-:Y:S01]  /*2100*/  FFMA.FTZ R34, R35, R6, R12 ;  /* 0x0000000623227223 */ /* 0x000fe2000001000c */
[----:B------:R-:W-:Y:S02]  /*2110*/  HADD2.F32 R36, -RZ, R20.H1_H1 ;  /* 0x30000014ff247230 */ /* 0x000fe40000004100 */
[----:B------:R-:W-:Y:S02]  /*2120*/  HADD2.F32 R33, -RZ, R14.H1_H1 ;  /* 0x3000000eff217230 */ /* 0x000fe40000004100 */
[----:B------:R-:W-:Y:S01]  /*2130*/  FFMA.FTZ R5, R5, R11, R0 ;  /* 0x0000000b05057223 */ /* 0x000fe20000010000 */
[----:B------:R-:W-:Y:S02]  /*2140*/  HADD2.F32 R6, -RZ, R23.H1_H1 ;  /* 0x30000017ff067230 */ /* 0x000fe40000004100 */
[----:B------:R-:W-:Y:S01]  /*2150*/  FFMA.FTZ R36, R35, R36, R39 ;  /* 0x0000002423247223 */ /* 0x000fe20000010027 */
[----:B------:R-:W-:Y:S02]  /*2160*/  HADD2.F32 R14, -RZ, R27.H0_H0 ;  /* 0x2000001bff0e7230 */ /* 0x000fe40000004100 */
[----:B------:R-:W-:-:S02]  /*2170*/  HADD2.F32 R35, -RZ, R29.H0_H0 ;  /* 0x2000001dff237230 */ /* 0x000fc40000004100 */
[----:B------:R-:W-:Y:S01]  /*2180*/  FFMA.FTZ R5, R6, R33, R5 ;  /* 0x0000002106057223 */ /* 0x000fe20000010005 */
[----:B------:R-:W-:Y:S02]  /*2190*/  HADD2.F32 R37, -RZ, R31.H0_H0 ;  /* 0x2000001fff257230 */ /* 0x000fe40000004100 */
[C---:B------:R-:W-:Y:S01]  /*21a0*/  FFMA.FTZ R14, R11.reuse, R14, R34 ;  /* 0x0000000e0b0e7223 */ /* 0x040fe20000010022 */
[----:B------:R-:W-:Y:S02]  /*21b0*/  HADD2.F32 R6, -RZ, R27.H1_H1 ;  /* 0x3000001bff067230 */ /* 0x000fe40000004100 */
[C---:B------:R-:W-:Y:S01]  /*21c0*/  FFMA.FTZ R35, R11.reuse, R35, R36 ;  /* 0x000000230b237223 */ /* 0x040fe20000010024 */
[----:B------:R-:W-:Y:S02]  /*21d0*/  HADD2.F32 R12, -RZ, R15.H0_H0 ;  /* 0x2000000fff0c7230 */ /* 0x000fe40000004100 */
[----:B------:R-:W-:Y:S01]  /*21e0*/  FFMA.FTZ R37, R11, R37, R38 ;  /* 0x000000250b257223 */ /* 0x000fe20000010026 */
[----:B------:R-:W-:-:S02]  /*21f0*/  HADD2.F32 R34, -RZ, R28.H0_H0 ;  /* 0x2000001cff227230 */ /* 0x000fc40000004100 */
[C---:B------:R-:W-:Y:S01]  /*2200*/  FFMA.FTZ R11, R33.reuse, R6, R14 ;  /* 0x00000006210b7223 */ /* 0x040fe2000001000e */
[----:B------:R-:W-:Y:S02]  /*2210*/  HADD2.F32 R36, -RZ, R29.H1_H1 ;  /* 0x3000001dff247230 */ /* 0x000fe40000004100 */
[----:B------:R-:W-:Y:S02]  /*2220*/  HADD2.F32 R38, -RZ, R31.H1_H1 ;  /* 0x3000001fff267230 */ /* 0x000fe40000004100 */
[----:B------:R-:W-:Y:S01]  /*2230*/  FFMA.FTZ R34, R12, R34, R11 ;  /* 0x000000220c227223 */ /* 0x000fe2000001000b */
[----:B------:R-:W-:Y:S02]  /*2240*/  HADD2.F32 R0, -RZ, R26.H0_H0 ;  /* 0x2000001aff007230 */ /* 0x000fe40000004100 */
[C---:B------:R-:W-:Y:S01]  /*2250*/  FFMA.FTZ R35, R33.reuse, R36, R35 ;  /* 0x0000002421237223 */ /* 0x040fe20000010023 */
        /* <DEDUP_REMOVED lines=31> */
.L_x_2323:
        /* <DEDUP_REMOVED lines=8> */
[----:B------:R-:W0:Y:S01]  /*24d0*/  LDS.64 R34, [UR11+0x40] ;  /* 0x0000400bff227984 */ /* 0x000e220008000a00 */
[--C-:B------:R-:W-:Y:S02]  /*24e0*/  HADD2.F32 R3, -RZ, R16.reuse.H0_H0 ;  /* 0x20000010ff037230 */ /* 0x100fe40000004100 */
[----:B------:R-:W-:Y:S01]  /*24f0*/  HADD2.F32 R0, -RZ, R17.H0_H0 ;  /* 0x20000011ff007230 */ /* 0x000fe20000004100 */
[----:B------:R-:W1:Y:S01]  /*2500*/  LDS.64 R14, [UR11+0x48] ;  /* 0x0000480bff0e7984 */ /* 0x000e620008000a00 */
[----:B------:R-:W-:Y:S02]  /*2510*/  HADD2.F32 R4, -RZ, R19.H0_H0 ;  /* 0x20000013ff047230 */ /* 0x000fe40000004100 */
[----:B------:R-:W-:Y:S02]  /*2520*/  HADD2.F32 R11, -RZ, R21.H0_H0 ;  /* 0x20000015ff0b7230 */ /* 0x000fe40000004100 */
[----:B------:R-:W-:Y:S02]  /*2530*/  HADD2.F32 R40, -RZ, R16.H1_H1 ;  /* 0x30000010ff287230 */ /* 0x000fe40000004100 */
[----:B------:R-:W-:-:S02]  /*2540*/  HADD2.F32 R38, -RZ, R17.H1_H1 ;  /* 0x30000011ff267230 */ /* 0x000fc40000004100 */
        /* <DEDUP_REMOVED lines=27> */
[----:B-1----:R-:W-:Y:S02]  /*2700*/  HADD2.F32 R3, -RZ, R14.H0_H0 ;  /* 0x2000000eff037230 */ /* 0x002fe40000004100 */
[-C--:B------:R-:W-:Y:S01]  /*2710*/  FFMA.FTZ R12, R33, R35.reuse, R4 ;  /* 0x00000023210c7223 */ /* 0x080fe20000010004 */
[----:B------:R-:W-:Y:S02]  /*2720*/  HADD2.F32 R11, -RZ, R23.H0_H0 ;  /* 0x20000017ff0b7230 */ /* 0x000fe40000004100 */
[-C--:B------:R-:W-:Y:S01]  /*2730*/  FFMA.FTZ R34, R37, R35.reuse, R34 ;  /* 0x0000002325227223 */ /* 0x080fe20000010022 */
        /* <DEDUP_REMOVED lines=51> */
.L_x_2325:
[----:B------:R-:W-:Y:S01]  /*2a70*/  PRMT R0, RZ, 0x5410, RZ ;  /* 0x00005410ff007816 */ /* 0x000fe200000000ff */
[----:B------:R-:W-:Y:S06]  /*2a80*/  BRA.U UP1, `(.L_x_2324) ;  /* 0x0000000501687547 */ /* 0x000fec000b800000 */
[----:B------:R-:W0:Y:S01]  /*2a90*/  LDS.64 R34, [UR11+0x80] ;  /* 0x0000800bff227984 */ /* 0x000e220008000a00 */
[----:B------:R-:W-:Y:S02]  /*2aa0*/  HADD2.F32 R0, -RZ, R17.H0_H0 ;  /* 0x20000011ff007230 */ /* 0x000fe40000004100 */
[--C-:B------:R-:W-:Y:S01]  /*2ab0*/  HADD2.F32 R2, -RZ, R16.reuse.H0_H0 ;  /* 0x20000010ff027230 */ /* 0x100fe20000004100 */
[----:B------:R-:W1:Y:S01]  /*2ac0*/  LDS.64 R14, [UR11+0x88] ;  /* 0x0000880bff0e7984 */ /* 0x000e620008000a00 */
[----:B------:R-:W-:Y:S02]  /*2ad0*/  HADD2.F32 R11, -RZ, R19.H0_H0 ;  /* 0x20000013ff0b7230 */ /* 0x000fe40000004100 */
[----:B------:R-:W-:Y:S02]  /*2ae0*/  HADD2.F32 R12, -RZ, R21.H0_H0 ;  /* 0x20000015ff0c7230 */ /* 0x000fe40000004100 */
[----:B------:R-:W-:Y:S02]  /*2af0*/  HADD2.F32 R38, -RZ, R17.H1_H1 ;  /* 0x30000011ff267230 */ /* 0x000fe40000004100 */
[----:B------:R-:W-:-:S02]  /*2b00*/  HADD2.F32 R16, -RZ, R16.H1_H1 ;  /* 0x30000010ff107230 */ /* 0x000fc40000004100 */
        /* <DEDUP_REMOVED lines=9> */
[-C--:B------:R-:W-:Y:S01]  /*2ba0*/  FFMA.FTZ R17, R38, R34.reuse, R17 ;  /* 0x0000002226117223 */ /* 0x080fe20000010011 */
[----:B------:R-:W-:Y:S02]  /*2bb0*/  HADD2.F32 R16, -RZ, R20.H0_H0 ;  /* 0x20000014ff107230 */ /* 0x000fe40000004100 */
[----:B------:R-:W-:Y:S02]  /*2bc0*/  HADD2.F32 R38, -RZ, R21.H1_H1 ;  /* 0x30000015ff267230 */ /* 0x000fe40000004100 */
[----:B------:R-:W-:Y:S01]  /*2bd0*/  FFMA.FTZ R11, R12, R34, R11 ;  /* 0x000000220c0b7223 */ /* 0x000fe2000001000b */
[----:B------:R-:W-:Y:S02]  /*2be0*/  HADD2.F32 R0, -RZ, R13.H0_H0 ;  /* 0x2000000dff007230 */ /* 0x000fe40000004100 */
        /* <DEDUP_REMOVED lines=68> */
.L_x_2324:
[----:B------:R-:W-:-:S05]  /*3030*/  MOV R11, UR18 ;  /* 0x00000012000b7c02 */ /* 0x000fca0008000f00 */
[----:B------:R-:W-:-:S05]  /*3040*/  IMAD.WIDE R24, R11, 0x4, R24 ;  /* 0x000000040b187825 */ /* 0x000fca00078e0218 */
[----:B------:R-:W2:Y:S02]  /*3050*/  LDG.E.128.CONSTANT R12, desc[UR16][R24.64] ;  /* 0x00000010180c7981 */ /* 0x000ea4000c1e9d00 */
[----:B--2---:R-:W-:Y:S02]  /*3060*/  SHF.R.U32.HI R19, RZ, 0x8, R13 ;  /* 0x00000008ff137819 */ /* 0x004fe4000001160d */
[----:B------:R-:W-:Y:S02]  /*3070*/  LOP3.LUT R18, R13, 0xf000f0, RZ, 0xc0, !PT ;  /* 0x00f000f00d127812 */ /* 0x000fe400078ec0ff */
[----:B------:R-:W-:Y:S02]  /*3080*/  SHF.R.U32.HI R23, RZ, 0x8, R14 ;  /* 0x00000008ff177819 */ /* 0x000fe4000001160e */
[C---:B------:R-:W-:Y:S02]  /*3090*/  LOP3.LUT R11, R12.reuse, 0xf000f, RZ, 0xc0, !PT ;  /* 0x000f000f0c0b7812 */ /* 0x040fe400078ec0ff */
[----:B------:R-:W-:-:S02]  /*30a0*/  LOP3.LUT R16, R12, 0xf000f0, RZ, 0xc0, !PT ;  /* 0x00f000f00c107812 */ /* 0x000fc400078ec0ff */
[C---:B------:R-:W-:Y:S02]  /*30b0*/  LOP3.LUT R20, R14.reuse, 0xf000f, RZ, 0xc0, !PT ;  /* 0x000f000f0e147812 */ /* 0x040fe400078ec0ff */
[C---:B------:R-:W-:Y:S02]  /*30c0*/  LOP3.LUT R27, R15.reuse, 0xf000f, RZ, 0xc0, !PT ;  /* 0x000f000f0f1b7812 */ /* 0x040fe400078ec0ff */
[----:B------:R-:W-:Y:S02]  /*30d0*/  LOP3.LUT R28, R15, 0xf000f0, RZ, 0xc0, !PT ;  /* 0x00f000f00f1c7812 */ /* 0x000fe400078ec0ff */
[----:B------:R-:W-:Y:S02]  /*30e0*/  SHF.R.U32.HI R29, RZ, 0x8, R15 ;  /* 0x00000008ff1d7819 */ /* 0x000fe4000001160f */
[----:B------:R-:W-:Y:S02]  /*30f0*/  SHF.R.U32.HI R12, RZ, 0x8, R12 ;  /* 0x00000008ff0c7819 */ /* 0x000fe4000001160c */
        /* <DEDUP_REMOVED lines=8> */
[C---:B------:R-:W-:Y:S01]  /*3180*/  LOP3.LUT R13, R12.reuse, 0xf000f, RZ, 0xc0, !PT ;  /* 0x000f000f0c0d7812 */ /* 0x040fe200078ec0ff */
[----:B------:R-:W-:Y:S01]  /*3190*/  HADD2 R22, R22, -1032, -1032 ;  /* 0xe408e40816167430 */ /* 0x000fe20000000000 */
[C---:B------:R-:W-:Y:S02]  /*31a0*/  LOP3.LUT R20, R29.reuse, 0xf000f, RZ, 0xc0, !PT ;  /* 0x000f000f1d147812 */ /* 0x040fe400078ec0ff */
[----:B------:R-:W-:Y:S02]  /*31b0*/  LOP3.LUT R12, R12, 0xf000f0, RZ, 0xc0, !PT ;  /* 0x00f000f00c0c7812 */ /* 0x000fe400078ec0ff */
[----:B------:R-:W-:Y:S02]  /*31c0*/  LOP3.LUT R29, R29, 0xf000f0, RZ, 0xc0, !PT ;  /* 0x00f000f01d1d7812 */ /* 0x000fe400078ec0ff */
[----:B------:R-:W-:-:S02]  /*31d0*/  LOP3.LUT R32, R19, 0x64006400, RZ, 0xfc, !PT ;  /* 0x6400640013207812 */ /* 0x000fc400078efcff */
[----:B------:R-:W-:Y:S01]  /*31e0*/  LOP3.LUT R26, R21, 0x64006400, RZ, 0xfc, !PT ;  /* 0x64006400151a7812 */ /* 0x000fe200078efcff */
[-C--:B------:R-:W-:Y:S01]  /*31f0*/  HFMA2 R21, R14, R7.reuse.H1_H1, -72, -72 ;  /* 0xd480d4800e157431 */ /* 0x080fe20000060007 */
[----:B------:R-:W-:Y:S01]  /*3200*/  LOP3.LUT R33, R18, 0x64006400, RZ, 0xfc, !PT ;  /* 0x6400640012217812 */ /* 0x000fe200078efcff */
[-C--:B------:R-:W-:Y:S01]  /*3210*/  HFMA2 R31, R32, R7.reuse.H1_H1, -72, -72 ;  /* 0xd480d480201f7431 */ /* 0x080fe20000060007 */
        /* <DEDUP_REMOVED lines=20> */
[----:B------:R-:W-:-:S02]  /*3360*/  HADD2 R28, R13, -1032, -1032 ;  /* 0xe408e4080d1c7430 */ /* 0x000fc40000000000 */
[-C--:B------:R-:W-:Y:S02]  /*3370*/  HFMA2 R29, R12, R7.reuse.H1_H1, -72, -72 ;  /* 0xd480d4800c1d7431 */ /* 0x080fe40000060007 */
[----:B------:R-:W-:Y:S02]  /*3380*/  HADD2 R30, R15, -1032, -1032 ;  /* 0xe408e4080f1e7430 */ /* 0x000fe40000000000 */
[----:B------:R-:W-:Y:S01]  /*3390*/  HFMA2 R35, R36, R7.H1_H1, -72, -72 ;  /* 0xd480d48024237431 */ /* 0x000fe20000060007 */
        /* <DEDUP_REMOVED lines=91> */
.L_x_2326:
[----:B------:R-:W-:Y:S05]  /*3950*/  BRA.U !UP2, `(.L_x_2327) ;  /* 0x000000090ae47547 */ /* 0x000fea000b800000 */
[----:B------:R-:W-:Y:S01]  /*3960*/  PRMT R11, R87, 0x9910, RZ ;  /* 0x00009910570b7816 */ /* 0x000fe200000000ff */
[----:B------:R-:W-:-:S03]  /*3970*/  UISETP.EQ.OR UP1, UPT, UR22, 0x2, UP0 ;  /* 0x000000021600788c */ /* 0x000fc60008722670 */
        /* <DEDUP_REMOVED lines=92> */
.L_x_2328:
[----:B------:R-:W-:Y:S05]  /*3f40*/  BRA.U UP1, `(.L_x_2327) ;  /* 0x0000000501687547 */ /* 0x000fea000b800000 */
        /* <DEDUP_REMOVED lines=17> */
[----:B------:R-:W-:Y:S01]  /*4060*/  FFMA.FTZ R19, R40, R36, R19 ;  /* 0x0000002428137223 */ /* 0x000fe20000010013 */
[----:B------:R-:W-:Y:S02]  /*4070*/  HADD2.F32 R12, -RZ, R18.H0_H0 ;  /* 0x20000012ff0c7230 */ /* 0x000fe40000004100 */
[-C--:B------:R-:W-:Y:S01]  /*4080*/  FFMA.FTZ R13, R13, R15.reuse, RZ ;  /* 0x0000000f0d0d7223 */ /* 0x080fe200000100ff */
[----:B------:R-:W-:Y:S01]  /*4090*/  FFMA.FTZ R15, R14, R15, RZ ;  /* 0x0000000f0e0f7223 */ /* 0x000fe200000100ff */
[----:B------:R-:W-:Y:S02]  /*40a0*/  HADD2.F32 R14, -RZ, R21.H0_H0 ;  /* 0x20000015ff0e7230 */ /* 0x000fe40000004100 */
        /* <DEDUP_REMOVED lines=40> */
[----:B------:R-:W-:Y:S01]  /*4330*/  FFMA.FTZ R12, R12, R14, R13 ;  /* 0x0000000e0c0c7223 */ /* 0x000fe2000001000d */
[----:B------:R-:W-:Y:S02]  /*4340*/  HADD2.F32 R17, -RZ, R17.H1_H1 ;  /* 0x30000011ff117230 */ /* 0x000fe40000004100 */
        /* <DEDUP_REMOVED lines=26> */
.L_x_2327:
        /* <DEDUP_REMOVED lines=146> */
.L_x_2329:
        /* <DEDUP_REMOVED lines=95> */
.L_x_2331:
        /* <DEDUP_REMOVED lines=91> */
.L_x_2330:
[----:B------:R-:W-:-:S05]  /*59b0*/  MOV R11, UR18 ;  /* 0x00000012000b7c02 */ /* 0x000fca0008000f00 */
[----:B------:R-:W-:-:S05]  /*59c0*/  IMAD.WIDE R24, R11, 0x4, R24 ;  /* 0x000000040b187825 */ /* 0x000fca00078e0218 */
[----:B------:R-:W2:Y:S01]  /*59d0*/  LDG.E.128.CONSTANT R12, desc[UR16][R24.64] ;  /* 0x00000010180c7981 */ /* 0x000ea2000c1e9d00 */
[----:B------:R-:W-:Y:S01]  /*59e0*/  UIADD3 UR4, UPT, UPT, UR11, 0x40, URZ ;  /* 0x000000400b047890 */ /* 0x000fe2000fffe0ff */
[----:B------:R-:W-:Y:S02]  /*59f0*/  MOV R29, UR18 ;  /* 0x00000012001d7c02 */ /* 0x000fe40008000f00 */
[C---:B--2---:R-:W-:Y:S02]  /*5a00*/  LOP3.LUT R17, R13.reuse, 0xf000f, RZ, 0xc0, !PT ;  /* 0x000f000f0d117812 */ /* 0x044fe400078ec0ff */
[----:B------:R-:W-:Y:S02]  /*5a10*/  LOP3.LUT R18, R13, 0xf000f0, RZ, 0xc0, !PT ;  /* 0x00f000f00d127812 */ /* 0x000fe400078ec0ff */
[----:B------:R-:W-:Y:S02]  /*5a20*/  SHF.R.U32.HI R28, RZ, 0x8, R13 ;  /* 0x00000008ff1c7819 */ /* 0x000fe4000001160d */
[----:B------:R-:W-:-:S02]  /*5a30*/  LOP3.LUT R11, R12, 0xf000f, RZ, 0xc0, !PT ;  /* 0x000f000f0c0b7812 */ /* 0x000fc400078ec0ff */
[----:B------:R-:W-:Y:S02]  /*5a40*/  LOP3.LUT R16, R12, 0xf000f0, RZ, 0xc0, !PT ;  /* 0x00f000f00c107812 */ /* 0x000fe400078ec0ff */
[C---:B------:R-:W-:Y:S02]  /*5a50*/  LOP3.LUT R13, R14.reuse, 0xf000f0, RZ, 0xc0, !PT ;  /* 0x00f000f00e0d7812 */ /* 0x040fe400078ec0ff */
[----:B------:R-:W-:Y:S02]  /*5a60*/  SHF.R.U32.HI R31, RZ, 0x8, R14 ;  /* 0x00000008ff1f7819 */ /* 0x000fe4000001160e */
        /* <DEDUP_REMOVED lines=21> */
[-C--:B------:R-:W-:Y:S01]  /*5bc0*/  HFMA2 R22, R22, R7.reuse.H1_H1, -72, -72 ;  /* 0xd480d48016167431 */ /* 0x080fe20000060007 */
[----:B------:R-:W-:Y:S02]  /*5bd0*/  LOP3.LUT R31, R31, 0xf000f, RZ, 0xc0, !PT ;  /* 0x000f000f1f1f7812 */ /* 0x000fe400078ec0ff */
[----:B------:R-:W-:Y:S02]  /*5be0*/  LOP3.LUT R13, R35, 0xf000f, RZ, 0xc0, !PT ;  /* 0x000f000f230d7812 */ /* 0x000fe400078ec0ff */
[----:B------:R-:W-:Y:S01]  /*5bf0*/  LOP3.LUT R36, R19, 0x64006400, RZ, 0xfc, !PT ;  /* 0x6400640013247812 */ /* 0x000fe200078efcff */
[-C--:B------:R-:W-:Y:S01]  /*5c00*/  HFMA2 R19, R14, R7.reuse.H1_H1, -72, -72 ;  /* 0xd480d4800e137431 */ /* 0x080fe20000060007 */
        /* <DEDUP_REMOVED lines=110> */
.L_x_2332:
[----:B------:R-:W-:Y:S01]  /*62f0*/  IMAD.WIDE R24, R29, 0x4, R24 ;  /* 0x000000041d187825 */ /* 0x000fe200078e0218 */
[----:B------:R-:W-:Y:S01]  /*6300*/  UMOV UR7, UR9 ;  /* 0x0000000900077c82 */ /* 0x000fe20008000000 */
[----:B------:R-:W-:Y:S05]  /*6310*/  BRA.U !UP2, `(.L_x_2322) ;  /* 0x000000090aec7547 */ /* 0x000fea000b800000 */
[----:B------:R-:W-:Y:S01]  /*6320*/  PRMT R11, R87, 0x9910, RZ ;  /* 0x00009910570b7816 */ /* 0x000fe200000000ff */
[----:B------:R-:W-:-:S03]  /*6330*/  UISETP.EQ.OR UP1, UPT, UR22, 0x2, UP0 ;  /* 0x000000021600788c */ /* 0x000fc60008722670 */
        /* <DEDUP_REMOVED lines=12> */
[-C--:B------:R-:W-:Y:S01]  /*6400*/  FFMA.FTZ R38, R11, R15.reuse, RZ ;  /* 0x0000000f0b267223 */ /* 0x080fe200000100ff */
[--C-:B------:R-:W-:Y:S02]  /*6410*/  HADD2.F32 R37, -RZ, R13.reuse.H0_H0 ;  /* 0x2000000dff257230 */ /* 0x100fe40000004100 */
[-C--:B------:R-:W-:Y:S01]  /*6420*/  FFMA.FTZ R14, R14, R15.reuse, RZ ;  /* 0x0000000f0e0e7223 */ /* 0x080fe200000100ff */
[----:B------:R-:W-:Y:S02]  /*6430*/  HADD2.F32 R39, -RZ, R13.H1_H1 ;  /* 0x3000000dff277230 */ /* 0x000fe40000004100 */
[----:B------:R-:W-:Y:S01]  /*6440*/  FFMA.FTZ R12, R12, R15, RZ ;  /* 0x0000000f0c0c7223 */ /* 0x000fe200000100ff */
[----:B------:R-:W-:-:S02]  /*6450*/  HADD2.F32 R13, -RZ, R30.H0_H0 ;  /* 0x2000001eff0d7230 */ /* 0x000fc40000004100 */
[-C--:B------:R-:W-:Y:S01]  /*6460*/  FFMA.FTZ R38, R41, R29.reuse, R38 ;  /* 0x0000001d29267223 */ /* 0x080fe20000010026 */
[----:B------:R-:W-:Y:S02]  /*6470*/  HADD2.F32 R11, -RZ, R18.H0_H0 ;  /* 0x20000012ff0b7230 */ /* 0x000fe40000004100 */
[----:B------:R-:W-:Y:S01]  /*6480*/  FFMA.FTZ R12, R43, R29, R12 ;  /* 0x0000001d2b0c7223 */ /* 0x000fe2000001000c */
[----:B------:R-:W-:Y:S02]  /*6490*/  HADD2.F32 R43, -RZ, R32.H1_H1 ;  /* 0x30000020ff2b7230 */ /* 0x000fe40000004100 */
[----:B------:R-:W-:Y:S01]  /*64a0*/  FFMA.FTZ R40, R13, R15, RZ ;  /* 0x0000000f0d287223 */ /* 0x000fe200000100ff */
        /* <DEDUP_REMOVED lines=69> */
.L_x_2333:
[----:B------:R-:W-:Y:S01]  /*6900*/  UMOV UR7, UR9 ;  /* 0x0000000900077c82 */ /* 0x000fe20008000000 */
[----:B------:R-:W-:Y:S05]  /*6910*/  BRA.U UP1, `(.L_x_2322) ;  /* 0x00000005016c7547 */ /* 0x000fea000b800000 */
[----:B------:R-:W0:Y:S01]  /*6920*/  LDS.64 R12, [UR11+0xb0] ;  /* 0x0000b00bff0c7984 */ /* 0x000e220008000a00 */
[--C-:B------:R-:W-:Y:S01]  /*6930*/  HADD2.F32 R11, -RZ, R31.reuse.H0_H0 ;  /* 0x2000001fff0b7230 */ /* 0x100fe20000004100 */
[----:B------:R-:W-:Y:S01]  /*6940*/  UMOV UR7, UR9 ;  /* 0x0000000900077c82 */ /* 0x000fe20008000000 */
[----:B------:R-:W-:Y:S01]  /*6950*/  HADD2.F32 R14, -RZ, R32.H0_H0 ;  /* 0x20000020ff0e7230 */ /* 0x000fe20000004100 */
[----:B------:R-:W1:Y:S01]  /*6960*/  LDS.64 R16, [UR11+0xb8] ;  /* 0x0000b80bff107984 */ /* 0x000e620008000a00 */
[----:B------:R-:W-:Y:S02]  /*6970*/  HADD2.F32 R39, -RZ, R28.H1_H1 ;  /* 0x3000001cff277230 */ /* 0x000fe40000004100 */
[----:B------:R-:W-:Y:S02]  /*6980*/  HADD2.F32 R31, -RZ, R31.H1_H1 ;  /* 0x3000001fff1f7230 */ /* 0x000fe40000004100 */
[--C-:B0-----:R-:W-:Y:S02]  /*6990*/  HADD2.F32 R15, -RZ, R12.reuse.H0_H0 ;  /* 0x2000000cff0f7230 */ /* 0x101fe40000004100 */
[----:B------:R-:W-:-:S02]  /*69a0*/  HADD2.F32 R29, -RZ, R12.H1_H1 ;  /* 0x3000000cff1d7230 */ /* 0x000fc40000004100 */
[----:B------:R-:W-:Y:S02]  /*69b0*/  HADD2.F32 R12, -RZ, R28.H0_H0 ;  /* 0x2000001cff0c7230 */ /* 0x000fe40000004100 */
[-C--:B------:R-:W-:Y:S01]  /*69c0*/  FFMA.FTZ R28, R11, R15.reuse, RZ ;  /* 0x0000000f0b1c7223 */ /* 0x080fe200000100ff */
[--C-:B------:R-:W-:Y:S02]  /*69d0*/  HADD2.F32 R37, -RZ, R13.reuse.H0_H0 ;  /* 0x2000000dff257230 */ /* 0x100fe40000004100 */
[-C--:B------:R-:W-:Y:S01]  /*69e0*/  FFMA.FTZ R14, R14, R15.reuse, RZ ;  /* 0x0000000f0e0e7223 */ /* 0x080fe200000100ff */
[----:B------:R-:W-:Y:S02]  /*69f0*/  HADD2.F32 R38, -RZ, R13.H1_H1 ;  /* 0x3000000dff267230 */ /* 0x000fe40000004100 */
[----:B------:R-:W-:Y:S01]  /*6a00*/  FFMA.FTZ R12, R12, R15, RZ ;  /* 0x0000000f0c0c7223 */ /* 0x000fe200000100ff */
[----:B------:R-:W-:Y:S02]  /*6a10*/  HADD2.F32 R13, -RZ, R30.H0_H0 ;  /* 0x2000001eff0d7230 */ /* 0x000fe40000004100 */
[----:B------:R-:W-:Y:S01]  /*6a20*/  FFMA.FTZ R28, R31, R29, R28 ;  /* 0x0000001d1f1c7223 */ /* 0x000fe2000001001c */
[----:B------:R-:W-:-:S02]  /*6a30*/  HADD2.F32 R11, -RZ, R18.H0_H0 ;  /* 0x20000012ff0b7230 */ /* 0x000fc40000004100 */
[----:B------:R-:W-:Y:S01]  /*6a40*/  FFMA.FTZ R12, R39, R29, R12 ;  /* 0x0000001d270c7223 */ /* 0x000fe2000001000c */
[----:B------:R-:W-:Y:S02]  /*6a50*/  HADD2.F32 R39, -RZ, R32.H1_H1 ;  /* 0x30000020ff277230 */ /* 0x000fe40000004100 */
[----:B------:R-:W-:Y:S01]  /*6a60*/  FFMA.FTZ R40, R13, R15, RZ ;  /* 0x0000000f0d287223 */ /* 0x000fe200000100ff */
        /* <DEDUP_REMOVED lines=70> */
.L_x_2322:
        /* <DEDUP_REMOVED lines=10> */
.L_x_2338:
[----:B0-----:R-:W-:Y:S01]  /*6f70*/  MOV R27, UR18 ;  /* 0x00000012001b7c02 */ /* 0x001fe20008000f00 */
[----:B------:R-:W2:Y:S01]  /*6f80*/  LDG.E.128.CONSTANT R20, desc[UR16][R24.64] ;  /* 0x0000001018147981 */ /* 0x000ea2000c1e9d00 */
[----:B------:R-:W-:-:S03]  /*6f90*/  MOV R91, UR18 ;  /* 0x00000012005b7c02 */ /* 0x000fc60008000f00 */
[----:B------:R-:W-:-:S05]  /*6fa0*/  IMAD.WIDE R26, R27, 0x4, R24 ;  /* 0x000000041b1a7825 */ /* 0x000fca00078e0218 */
[----:B------:R2:W3:Y:S01]  /*6fb0*/  LDG.E.128.CONSTANT R16, desc[UR16][R26.64] ;  /* 0x000000101a107981 */ /* 0x0004e2000c1e9d00 */
[----:B------:R-:W-:-:S05]  /*6fc0*/  IMAD.WIDE R90, R91, 0x4, R26 ;  /* 0x000000045b5a7825 */ /* 0x000fca00078e021a */
[----:B-----5:R-:W4:Y:S01]  /*6fd0*/  LDG.E.128.CONSTANT R12, desc[UR16][R90.64] ;  /* 0x000000105a0c7981 */ /* 0x020f22000c1e9d00 */
[----:B------:R-:W-:Y:S01]  /*6fe0*/  HFMA2 R34, -RZ, RZ, 0, 0.125 ;  /* 0x00003000ff227431 */ /* 0x000fe200000001ff */
[----:B------:R-:W1:Y:S01]  /*6ff0*/  S2UR UR6, SR_CTAID.Y ;  /* 0x00000000000679c3 */ /* 0x000e620000002600 */
[----:B------:R-:W-:Y:S02]  /*7000*/  MOV R42, 0x2400 ;  /* 0x00002400002a7802 */ /* 0x000fe40000000f00 */
[----:B------:R-:W-:Y:S01]  /*7010*/  ISETP.NE.AND P0, PT, R88, RZ, PT ;  /* 0x000000ff5800720c */ /* 0x000fe20003f05270 */
[----:B-1----:R-:W-:-:S04]  /*7020*/  UIMAD UR9, UR6, -0x3, UR5 ;  /* 0xfffffffd060978a4 */ /* 0x002fc8000f8e0205 */
[----:B------:R-:W-:Y:S01]  /*7030*/  UISETP.NE.AND UP1, UPT, UR9, 0x1, UPT ;  /* 0x000000010900788c */ /* 0x000fe2000bf25270 */
[--C-:B--2---:R-:W-:Y:S02]  /*7040*/  SHF.R.U32.HI R26, RZ, 0xf, R20.reuse ;  /* 0x0000000fff1a7819 */ /* 0x104fe40000011614 */
[----:B------:R-:W-:Y:S02]  /*7050*/  SHF.R.U32.HI R28, RZ, 0xf, R21 ;  /* 0x0000000fff1c7819 */ /* 0x000fe40000011615 */
[C---:B------:R-:W-:Y:S02]  /*7060*/  LOP3.LUT R52, R20.reuse, 0x70007, RZ, 0xc0, !PT ;  /* 0x0007000714347812 */ /* 0x040fe400078ec0ff */
        /* <DEDUP_REMOVED lines=9> */
[----:B------:R-:W-:Y:S02]  /*7100*/  SHF.R.U32.HI R55, RZ, 0x6, R22 ;  /* 0x00000006ff377819 */ /* 0x000fe40000011616 */
[C---:B------:R-:W-:Y:S02]  /*7110*/  LOP3.LUT R57, R23.reuse, 0x70007, RZ, 0xc0, !PT ;  /* 0x0007000717397812 */ /* 0x040fe400078ec0ff */
[----:B------:R-:W-:Y:S02]  /*7120*/  LOP3.LUT R37, R23, 0x380038, RZ, 0xc0, !PT ;  /* 0x0038003817257812 */ /* 0x000fe400078ec0ff */
[----:B------:R-:W-:Y:S02]  /*7130*/  SHF.R.U32.HI R61, RZ, 0x6, R23 ;  /* 0x00000006ff3d7819 */ /* 0x000fe40000011617 */
[C---:B---3--:R-:W-:Y:S02]  /*7140*/  LOP3.LUT R20, R16.reuse, 0x70007, RZ, 0xc0, !PT ;  /* 0x0007000710147812 */ /* 0x048fe400078ec0ff */
[----:B------:R-:W-:-:S02]  /*7150*/  LOP3.LUT R32, R16, 0x380038, RZ, 0xc0, !PT ;  /* 0x0038003810207812 */ /* 0x000fc400078ec0ff */
[--C-:B------:R-:W-:Y:S02]  /*7160*/  SHF.R.U32.HI R21, RZ, 0x6, R16.reuse ;  /* 0x00000006ff157819 */ /* 0x100fe40000011610 */
        /* <DEDUP_REMOVED lines=17> */
[----:B------:R-:W-:Y:S02]  /*7280*/  LOP3.LUT R28, R26, 0x20002, R27, 0xf8, !PT ;  /* 0x000200021a1c7812 */ /* 0x000fe400078ef81b */
[----:B------:R-:W-:Y:S02]  /*7290*/  LOP3.LUT R30, R18, 0x20002, R29, 0xf8, !PT ;  /* 0x00020002121e7812 */ /* 0x000fe400078ef81d */
[----:B------:R-:W-:Y:S02]  /*72a0*/  LOP3.LUT R38, R19, 0x20002, R38, 0xf8, !PT ;  /* 0x0002000213267812 */ /* 0x000fe400078ef826 */
[----:B------:R-:W-:Y:S02]  /*72b0*/  LOP3.LUT R40, R31, 0x20002, R40, 0xf8, !PT ;  /* 0x000200021f287812 */ /* 0x000fe400078ef828 */
[C---:B----4-:R-:W-:Y:S02]  /*72c0*/  LOP3.LUT R45, R12.reuse, 0x70007, RZ, 0xc0, !PT ;  /* 0x000700070c2d7812 */ /* 0x050fe400078ec0ff */
        /* <DEDUP_REMOVED lines=16> */
[----:B------:R-:W-:Y:S02]  /*73d0*/  LOP3.LUT R27, R28, 0x40004, R27, 0xf8, !PT ;  /* 0x000400041c1b7812 */ /* 0x000fe400078ef81b */
[----:B------:R-:W-:Y:S01]  /*73e0*/  LOP3.LUT R28, R30, 0x40004, R19, 0xf8, !PT ;  /* 0x000400041e1c7812 */ /* 0x000fe200078ef813 */
[----:B------:R-:W-:Y:S01]  /*73f0*/  HFMA2 R74, R37, R34.H0_H0, -132, -132 ;  /* 0xd820d820254a7431 */ /* 0x000fe20000040022 */
[----:B------:R-:W-:-:S02]  /*7400*/  LOP3.LUT R30, R40, 0x40004, R15, 0xf8, !PT ;  /* 0x00040004281e7812 */ /* 0x000fc400078ef80f */
[----:B------:R-:W-:Y:S02]  /*7410*/  LOP3.LUT R29, R38, 0x40004, R29, 0xf8, !PT ;  /* 0x00040004261d7812 */ /* 0x000fe400078ef81d */
        /* <DEDUP_REMOVED lines=57> */
[----:B------:R-:W-:Y:S01]  /*77b0*/  LOP3.LUT R11, R11, 0x64006400, RZ, 0xfc, !PT ;  /* 0x640064000b0b7812 */ /* 0x000fe200078efcff */
[----:B------:R-:W-:Y:S01]  /*77c0*/  HFMA2 R68, R37, R42.H0_H0, -20, -20 ;  /* 0xcd00cd0025447431 */ /* 0x000fe2000004002a */
[----:B------:R-:W-:Y:S01]  /*77d0*/  LOP3.LUT R19, R12, 0x64006400, RZ, 0xfc, !PT ;  /* 0x640064000c137812 */ /* 0x000fe200078efcff */
[-C--:B------:R-:W-:Y:S01]  /*77e0*/  HFMA2 R12, R33, R34.reuse.H0_H0, -132, -132 ;  /* 0xd820d820210c7431 */ /* 0x080fe20000040022 */
[----:B------:R-:W-:Y:S01]  /*77f0*/  LOP3.LUT R35, R35, 0x64006400, RZ, 0xfc, !PT ;  /* 0x6400640023237812 */ /* 0x000fe200078efcff */
[----:B------:R-:W-:Y:S01]  /*7800*/  HFMA2 R33, R63, R34.H0_H0, -132, -132 ;  /* 0xd820d8203f217431 */ /* 0x000fe20000040022 */
        /* <DEDUP_REMOVED lines=178> */
.L_x_2335:
        /* <DEDUP_REMOVED lines=82> */
.L_x_2337:
        /* <DEDUP_REMOVED lines=79> */
.L_x_2336:
[----:B------:R-:W-:Y:S01]  /*8d40*/  UIADD3 UR7, UPT, UPT, UR7, 0x20, URZ ;  /* 0x0000002007077890 */ /* 0x000fe2000fffe0ff */
[----:B------:R-:W-:Y:S01]  /*8d50*/  MOV R25, UR18 ;  /* 0x0000001200197c02 */ /* 0x000fe20008000f00 */
[----:B------:R-:W-:Y:S02]  /*8d60*/  UIADD3 UR4, UPT, UPT, UR4, 0x40, URZ ;  /* 0x0000004004047890 */ /* 0x000fe4000fffe0ff */
[----:B------:R-:W-:Y:S02]  /*8d70*/  UISETP.GE.AND UP1, UPT, UR7, UR8, UPT ;  /* 0x000000080700728c */ /* 0x000fe4000bf26270 */
[----:B------:R-:W-:-:S07]  /*8d80*/  IMAD.WIDE R24, R25, 0x4, R90 ;  /* 0x0000000419187825 */ /* 0x000fce00078e025a */
[----:B------:R-:W-:Y:S05]  /*8d90*/  BRA.U !UP1, `(.L_x_2338) ;  /* 0xffffffe109747547 */ /* 0x000fea000b83ffff */
.L_x_2334:
[----:B------:R-:W0:Y:S01]  /*8da0*/  S2R R7, SR_CTAID.X ;  /* 0x0000000000077919 */ /* 0x000e220000002500 */
[----:B------:R-:W1:Y:S01]  /*8db0*/  LDC.64 R10, c[0x0][0x3a0] ;  /* 0x0000e800ff0a7b82 */ /* 0x000e620000000a00 */
[----:B------:R-:W-:Y:S01]  /*8dc0*/  UIMAD UR6, UR6, 0x3, URZ ;  /* 0x00000003060678a4 */ /* 0x000fe2000f8e02ff */
[----:B------:R-:W0:Y:S02]  /*8dd0*/  S2R R8, SR_TID.X ;  /* 0x0000000000087919 */ /* 0x000e240000002100 */
[----:B0-----:R-:W-:-:S03]  /*8de0*/  LEA R7, R7, R8, 0x5 ;  /* 0x0000000807077211 */ /* 0x001fc600078e28ff */
[----:B------:R-:W-:Y:S02]  /*8df0*/  MOV R8, UR6 ;  /* 0x0000000600087c02 */ /* 0x000fe40008000f00 */
[----:B------:R-:W-:-:S05]  /*8e00*/  SHF.L.U32 R7, R7, 0x2, RZ ;  /* 0x0000000207077819 */ /* 0x000fca00000006ff */
[----:B------:R-:W-:-:S04]  /*8e10*/  IMAD R7, R8, UR18, R7 ;  /* 0x0000001208077c24 */ /* 0x000fc8000f8e0207 */
[----:B-1----:R-:W-:Y:S01]  /*8e20*/  IMAD.WIDE R10, R7, 0x2, R10 ;  /* 0x00000002070a7825 */ /* 0x002fe200078e020a */
[----:B------:R-:W-:-:S05]  /*8e30*/  MOV R7, R6 ;  /* 0x0000000600077202 */ /* 0x000fca0000000f00 */
[----:B------:R0:W-:Y:S01]  /*8e40*/  ATOM.E.ADD.F16x2.RN.STRONG.GPU P0, RZ, desc[UR16][R10.64], R7 ;  /* 0x800000070aff79a2 */ /* 0x0001e2000c10e110 */
[----:B------:R-:W-:Y:S01]  /*8e50*/  UIADD3 UR5, UPT, UPT, -UR6, UR5, URZ ;  /* 0x0000000506057290 */ /* 0x000fe2000fffe1ff */
[----:B------:R-:W-:Y:S01]  /*8e60*/  BSSY.RECONVERGENT B0, `(.L_x_2339) ;  /* 0x0000011000007945 */ /* 0x000fe20003800200 */
[----:B------:R-:W-:Y:S02]  /*8e70*/  MOV R12, R5 ;  /* 0x00000005000c7202 */ /* 0x000fe40000000f00 */
[----:B------:R-:W-:Y:S01]  /*8e80*/  UISETP.NE.AND UP0, UPT, UR5, 0x1, UPT ;  /* 0x000000010500788c */ /* 0x000fe2000bf05270 */
[----:B0-----:R-:W-:Y:S10]  /*8e90*/  @P0 BRA `(.L_x_2340) ;  /* 0x0000000000340947 */ /* 0x001ff40003800000 */
[----:B------:R-:W0:Y:S02]  /*8ea0*/  QSPC.E.S P0, RZ, [R10] ;  /* 0x000000000aff73aa */ /* 0x000e240000000500 */
[----:B0-----:R-:W-:Y:S05]  /*8eb0*/  @!P0 BRA `(.L_x_2341) ;  /* 0x0000000000208947 */ /* 0x001fea0003800000 */
[----:B------:R-:W-:-:S04]  /*8ec0*/  MOV R8, R10 ;  /* 0x0000000a00087202 */ /* 0x000fc80000000f00 */
[----:B------:R-:W-:Y:S02]  /*8ed0*/  MOV R8, R8 ;  /* 0x0000000800087202 */ /* 0x000fe40000000f00 */
[----:B------:R-:W-:-:S07]  /*8ee0*/  MOV R9, R6 ;  /* 0x0000000600097202 */ /* 0x000fce0000000f00 */
.L_x_2342:
[----:B------:R-:W0:Y:S02]  /*8ef0*/  LDS R6, [R8] ;  /* 0x0000000008067984 */ /* 0x000e240000000800 */
[----:B0-----:R-:W-:-:S05]  /*8f00*/  HADD2 R7, R6, R9 ;  /* 0x0000000906077230 */ /* 0x001fca0000000000 */
[----:B------:R-:W0:Y:S02]  /*8f10*/  ATOMS.CAST.SPIN P0, [R8], R6, R7 ;  /* 0x000000060800758d */ /* 0x000e240001800007 */
[----:B0-----:R-:W-:Y:S05]  /*8f20*/  @!P0 BRA `(.L_x_2342) ;  /* 0xfffffffc00f08947 */ /* 0x001fea000383ffff */
[----:B------:R-:W-:Y:S05]  /*8f30*/  BRA `(.L_x_2340) ;  /* 0x00000000000c7947 */ /* 0x000fea0003800000 */
.L_x_2341:
[----:B------:R-:W2:Y:S02]  /*8f40*/  LD.E R6, desc[UR16][R10.64] ;  /* 0x000000100a067980 */ /* 0x000ea4000c101900 */
[----:B--2---:R-:W-:-:S05]  /*8f50*/  IADD3 R7, PT, PT, R7, R6, RZ ;  /* 0x0000000607077210 */ /* 0x004fca0007ffe0ff */
[----:B------:R0:W-:Y:S02]  /*8f60*/  ST.E desc[UR16][R10.64], R7 ;  /* 0x000000070a007985 */ /* 0x0001e4000c101910 */
.L_x_2340:
[----:B------:R-:W-:Y:S05]  /*8f70*/  BSYNC.RECONVERGENT B0 ;  /* 0x0000000000007941 */ /* 0x000fea0003800200 */
.L_x_2339:
[----:B------:R1:W-:Y:S01]  /*8f80*/  ATOM.E.ADD.F16x2.RN.STRONG.GPU P0, RZ, desc[UR16][R10.64+0x4], R12 ;  /* 0x8000040c0aff79a2 */ /* 0x0003e2000c10e110 */
[----:B------:R-:W-:Y:S04]  /*8f90*/  BSSY.RECONVERGENT B0, `(.L_x_2343) ;  /* 0x000000e000007945 */ /* 0x000fe80003800200 */
[----:B-1----:R-:W-:Y:S05]  /*8fa0*/  @P0 BRA `(.L_x_2344) ;  /* 0x0000000000300947 */ /* 0x002fea0003800000 */
[----:B------:R-:W1:Y:S02]  /*8fb0*/  QSPC.E.S P0, RZ, [R10+0x4] ;  /* 0x000004000aff73aa */ /* 0x000e640000000500 */
[----:B-1----:R-:W-:Y:S05]  /*8fc0*/  @!P0 BRA `(.L_x_2345) ;  /* 0x00000000001c8947 */ /* 0x002fea0003800000 */
[----:B------:R-:W-:-:S04]  /*8fd0*/  MOV R6, R10 ;  /* 0x0000000a00067202 */ /* 0x000fc80000000f00 */
[----:B------:R-:W-:-:S07]  /*8fe0*/  MOV R8, R6 ;  /* 0x0000000600087202 */ /* 0x000fce0000000f00 */
.L_x_2346:
[----:B------:R-:W0:Y:S02]  /*8ff0*/  LDS R6, [R8+0x4] ;  /* 0x0000040008067984 */ /* 0x000e240000000800 */
[----:B0-----:R-:W-:-:S05]  /*9000*/  HFMA2 R7, R6, 1, 1, R5 ;  /* 0x3c003c0006077831 */ /* 0x001fca0000000005 */
[----:B------:R-:W0:Y:S02]  /*9010*/  ATOMS.CAST.SPIN P0, [R8+0x4], R6, R7 ;  /* 0x000004060800758d */ /* 0x000e240001800007 */
[----:B0-----:R-:W-:Y:S05]  /*9020*/  @!P0 BRA `(.L_x_2346) ;  /* 0xfffffffc00f08947 */ /* 0x001fea000383ffff */
[----:B------:R-:W-:Y:S05]  /*9030*/  BRA `(.L_x_2344) ;  /* 0x00000000000c7947 */ /* 0x000fea0003800000 */
.L_x_2345:
[----:B------:R-:W2:Y:S02]  /*9040*/  LD.E R5, desc[UR16][R10.64+0x4] ;  /* 0x000004100a057980 */ /* 0x000ea4000c101900 */
[----:B--2---:R-:W-:-:S05]  /*9050*/  IADD3 R5, PT, PT, R12, R5, RZ ;  /* 0x000000050c057210 */ /* 0x004fca0007ffe0ff */
[----:B------:R1:W-:Y:S02]  /*9060*/  ST.E desc[UR16][R10.64+0x4], R5 ;  /* 0x000004050a007985 */ /* 0x0003e4000c101910 */
.L_x_2344:
[----:B------:R-:W-:Y:S05]  /*9070*/  BSYNC.RECONVERGENT B0 ;  /* 0x0000000000007941 */ /* 0x000fea0003800200 */
.L_x_2343:
[----:B------:R-:W-:-:S13]  /*9080*/  PLOP3.LUT P0, PT, PT, PT, UP0, 0x80, 0x8 ;  /* 0x000000000008781c */ /* 0x000fda0003f0f008 */
[----:B------:R-:W-:Y:S05]  /*9090*/  @!P0 EXIT ;  /* 0x000000000000894d */ /* 0x000fea0003800000 */
[----:B-1----:R-:W-:-:S05]  /*90a0*/  MOV R5, UR18 ;  /* 0x0000001200057c02 */ /* 0x002fca0008000f00 */
        /* <DEDUP_REMOVED lines=11> */
.L_x_2350:
[----:B------:R-:W0:Y:S02]  /*9160*/  LDS R4, [R6] ;  /* 0x0000000006047984 */ /* 0x000e240000000800 */
[----:B0-----:R-:W-:-:S05]  /*9170*/  HADD2 R5, R4, R7 ;  /* 0x0000000704057230 */ /* 0x001fca0000000000 */
[----:B------:R-:W0:Y:S02]  /*9180*/  ATOMS.CAST.SPIN P0, [R6], R4, R5 ;  /* 0x000000040600758d */ /* 0x000e240001800005 */
[----:B0-----:R-:W-:Y:S05]  /*9190*/  @!P0 BRA `(.L_x_2350) ;  /* 0xfffffffc00f08947 */ /* 0x001fea000383ffff */
[----:B------:R-:W-:Y:S05]  /*91a0*/  BRA `(.L_x_2348) ;  /* 0x00000000000c7947 */ /* 0x000fea0003800000 */
.L_x_2349:
[----:B------:R-:W2:Y:S02]  /*91b0*/  LD.E R4, desc[UR16][R10.64] ;  /* 0x000000100a047980 */ /* 0x000ea4000c101900 */
[----:B--2---:R-:W-:-:S05]  /*91c0*/  IADD3 R5, PT, PT, R5, R4, RZ ;  /* 0x0000000405057210 */ /* 0x004fca0007ffe0ff */
[----:B------:R0:W-:Y:S02]  /*91d0*/  ST.E desc[UR16][R10.64], R5 ;  /* 0x000000050a007985 */ /* 0x0001e4000c101910 */
.L_x_2348:
[----:B------:R-:W-:Y:S05]  /*91e0*/  BSYNC.RECONVERGENT B0 ;  /* 0x0000000000007941 */ /* 0x000fea0003800200 */
.L_x_2347:
[----:B------:R1:W-:Y:S01]  /*91f0*/  ATOM.E.ADD.F16x2.RN.STRONG.GPU P0, RZ, desc[UR16][R10.64+0x4], R8 ;  /* 0x800004080aff79a2 */ /* 0x0003e2000c10e110 */
[----:B------:R-:W-:Y:S04]  /*9200*/  BSSY.RECONVERGENT B0, `(.L_x_2351) ;  /* 0x000000e000007945 */ /* 0x000fe80003800200 */
[----:B-1----:R-:W-:Y:S05]  /*9210*/  @P0 BRA `(.L_x_2352) ;  /* 0x0000000000300947 */ /* 0x002fea0003800000 */
[----:B------:R-:W1:Y:S02]  /*9220*/  QSPC.E.S P0, RZ, [R10+0x4] ;  /* 0x000004000aff73aa */ /* 0x000e640000000500 */
[----:B-1----:R-:W-:Y:S05]  /*9230*/  @!P0 BRA `(.L_x_2353) ;  /* 0x00000000001c8947 */ /* 0x002fea0003800000 */
[----:B------:R-:W-:-:S04]  /*9240*/  MOV R4, R10 ;  /* 0x0000000a00047202 */ /* 0x000fc80000000f00 */
[----:B------:R-:W-:-:S07]  /*9250*/  MOV R6, R4 ;  /* 0x0000000400067202 */ /* 0x000fce0000000f00 */
.L_x_2354:
[----:B------:R-:W0:Y:S02]  /*9260*/  LDS R4, [R6+0x4] ;  /* 0x0000040006047984 */ /* 0x000e240000000800 */
[----:B0-----:R-:W-:-:S05]  /*9270*/  HFMA2 R5, R4, 1, 1, R3 ;  /* 0x3c003c0004057831 */ /* 0x001fca0000000003 */
[----:B------:R-:W0:Y:S02]  /*9280*/  ATOMS.CAST.SPIN P0, [R6+0x4], R4, R5 ;  /* 0x000004040600758d */ /* 0x000e240001800005 */
[----:B0-----:R-:W-:Y:S05]  /*9290*/  @!P0 BRA `(.L_x_2354) ;  /* 0xfffffffc00f08947 */ /* 0x001fea000383ffff */
[----:B------:R-:W-:Y:S05]  /*92a0*/  BRA `(.L_x_2352) ;  /* 0x00000000000c7947 */ /* 0x000fea0003800000 */
.L_x_2353:
[----:B------:R-:W2:Y:S02]  /*92b0*/  LD.E R3, desc[UR16][R10.64+0x4] ;  /* 0x000004100a037980 */ /* 0x000ea4000c101900 */
[----:B--2---:R-:W-:-:S05]  /*92c0*/  IADD3 R3, PT, PT, R8, R3, RZ ;  /* 0x0000000308037210 */ /* 0x004fca0007ffe0ff */
[----:B------:R1:W-:Y:S02]  /*92d0*/  ST.E desc[UR16][R10.64+0x4], R3 ;  /* 0x000004030a007985 */ /* 0x0003e4000c101910 */
.L_x_2352:
[----:B------:R-:W-:Y:S05]  /*92e0*/  BSYNC.RECONVERGENT B0 ;  /* 0x0000000000007941 */ /* 0x000fea0003800200 */
.L_x_2351:
[----:B------:R-:W-:-:S06]  /*92f0*/  UISETP.NE.AND UP0, UPT, UR5, 0x2, UPT ;  /* 0x000000020500788c */ /* 0x000fcc000bf05270 */
        /* <DEDUP_REMOVED lines=14> */
.L_x_2358:
[----:B------:R-:W0:Y:S02]  /*93e0*/  LDS R2, [R4] ;  /* 0x0000000004027984 */ /* 0x000e240000000800 */
[----:B0-----:R-:W-:-:S05]  /*93f0*/  HADD2 R3, R2, R5 ;  /* 0x0000000502037230 */ /* 0x001fca0000000000 */
[----:B------:R-:W0:Y:S02]  /*9400*/  ATOMS.CAST.SPIN P0, [R4], R2, R3 ;  /* 0x000000020400758d */ /* 0x000e240001800003 */
[----:B0-----:R-:W-:Y:S05]  /*9410*/  @!P0 BRA `(.L_x_2358) ;  /* 0xfffffffc00f08947 */ /* 0x001fea000383ffff */
[----:B------:R-:W-:Y:S05]  /*9420*/  BRA `(.L_x_2356) ;  /* 0x00000000000c7947 */ /* 0x000fea0003800000 */
.L_x_2357:
[----:B------:R-:W2:Y:S02]  /*9430*/  LD.E R2, desc[UR16][R10.64] ;  /* 0x000000100a027980 */ /* 0x000ea4000c101900 */
[----:B--2---:R-:W-:-:S05]  /*9440*/  IADD3 R3, PT, PT, R3, R2, RZ ;  /* 0x0000000203037210 */ /* 0x004fca0007ffe0ff */
[----:B------:R0:W-:Y:S02]  /*9450*/  ST.E desc[UR16][R10.64], R3 ;  /* 0x000000030a007985 */ /* 0x0001e4000c101910 */
.L_x_2356:
[----:B------:R-:W-:Y:S05]  /*9460*/  BSYNC.RECONVERGENT B0 ;  /* 0x0000000000007941 */ /* 0x000fea0003800200 */
.L_x_2355:
[----:B------:R1:W-:Y:S02]  /*9470*/  ATOM.E.ADD.F16x2.RN.STRONG.GPU P0, RZ, desc[UR16][R10.64+0x4], R7 ;  /* 0x800004070aff79a2 */ /* 0x0003e4000c10e110 */
[----:B-1----:R-:W-:Y:S05]  /*9480*/  @P0 EXIT ;  /* 0x000000000000094d */ /* 0x002fea0003800000 */
[----:B------:R-:W1:Y:S02]  /*9490*/  QSPC.E.S P0, RZ, [R10+0x4] ;  /* 0x000004000aff73aa */ /* 0x000e640000000500 */
[----:B-1----:R-:W-:Y:S05]  /*94a0*/  @!P0 BRA `(.L_x_2359) ;  /* 0x00000000001c8947 */ /* 0x002fea0003800000 */
[----:B------:R-:W-:-:S04]  /*94b0*/  MOV R2, R10 ;  /* 0x0000000a00027202 */ /* 0x000fc80000000f00 */
[----:B------:R-:W-:-:S07]  /*94c0*/  MOV R4, R2 ;  /* 0x0000000200047202 */ /* 0x000fce0000000f00 */
.L_x_2360:
[----:B------:R-:W0:Y:S02]  /*94d0*/  LDS R2, [R4+0x4] ;  /* 0x0000040004027984 */ /* 0x000e240000000800 */
[----:B0-----:R-:W-:-:S05]  /*94e0*/  HFMA2 R3, R2, 1, 1, R0 ;  /* 0x3c003c0002037831 */ /* 0x001fca0000000000 */
[----:B------:R-:W0:Y:S02]  /*94f0*/  ATOMS.CAST.SPIN P0, [R4+0x4], R2, R3 ;  /* 0x000004020400758d */ /* 0x000e240001800003 */
[----:B0-----:R-:W-:Y:S05]  /*9500*/  @!P0 BRA `(.L_x_2360) ;  /* 0xfffffffc00f08947 */ /* 0x001fea000383ffff */
[----:B------:R-:W-:Y:S05]  /*9510*/  EXIT ;  /* 0x000000000000794d */ /* 0x000fea0003800000 */
.L_x_2359:
[----:B------:R-:W0:Y:S02]  /*9520*/  LD.E R0, desc[UR16][R10.64+0x4] ;  /* 0x000004100a007980 */ /* 0x000e24000c101900 */
[----:B0-----:R-:W-:-:S05]  /*9530*/  IADD3 R3, PT, PT, R7, R0, RZ ;  /* 0x0000000007037210 */ /* 0x001fca0007ffe0ff */
[----:B------:R-:W-:Y:S01]  /*9540*/  ST.E desc[UR16][R10.64+0x4], R3 ;  /* 0x000004030a007985 */ /* 0x000fe2000c101910 */
[----:B------:R-:W-:Y:S05]  /*9550*/  EXIT ;  /* 0x000000000000794d */ /* 0x000fea0003800000 */
.L_x_2361:
        /* <DEDUP_REMOVED lines=10> */
.L_x_3948:


//--------------------- .text._Z23gemm_half_q_half_kernelILi3ELi14ELb1ELb0ELi32EEvPK6__halfPKjS4_S2_PS0_iiiiPKtS7_iiiiiibS2_i --------------------------
	.section	.text._Z23gemm_half_q_half_kernelILi3ELi14ELb1ELb0ELi32EEvPK6__halfPKjS4_S2_PS0_iiiiPKtS7_iiiiiibS2_i,"ax",@progbits
	.align	128
        .global         _Z23gemm_half_q_half_kernelILi3ELi14ELb1ELb0ELi32EEvPK6__halfPKjS4_S2_PS0_iiiiPKtS7_iiiiiibS2_i
        .type           _Z23gemm_half_q_half_kernelILi3ELi14ELb1ELb0ELi32EEvPK6__halfPKjS4_S2_PS0_iiiiPKtS7_iiiiiibS2_i,@function
        .size           _Z23gemm_half_q_half_kernelILi3ELi14ELb1ELb0ELi32EEvPK6__halfPKjS4_S2_PS0_iiiiPKtS7_iiiiiibS2_i,(.L_x_3949 - _Z23gemm_half_q_half_kernelILi3ELi14ELb1ELb0ELi32EEvPK6__halfPKjS4_S2_PS0_iiiiPKtS7_iiiiiibS2_i)
        .other          _Z23gemm_half_q_half_kernelILi3ELi14ELb1ELb0ELi32EEvPK6__halfPKjS4_S2_PS0_iiiiPKtS7_iiiiiibS2_i,@"STO_CUDA_ENTRY STV_DEFAULT"
_Z23gemm_half_q_half_kernelILi3ELi14ELb1ELb0ELi32EEvPK6__halfPKjS4_S2_PS0_iiiiPKtS7_iiiiiibS2_i:
.text._Z23gemm_half_q_half_kernelILi3ELi14ELb1ELb0ELi32EEvPK6__halfPKjS4_S2_PS0_iiiiPKtS7_iiiiiibS2_i:
        /* <DEDUP_REMOVED lines=17> */
[----:B---3--:R-:W-:-:S13]  /*0110*/  R2UR UR21, R4 ;  /* 0x00000000041572ca */ /* 0x008fda00000e0000 */
[----:B------:R-:W-:Y:S01]  /*0120*/  MOV R0, UR21 ;  /* 0x0000001500007c02 */ /* 0x000fe20008000f00 */
        /* <DEDUP_REMOVED lines=10> */
[----:B--2---:R-:W-:-:S11]  /*01d0*/  LOP3.LUT R0, R87, UR21, RZ, 0xfc, !PT ;  /* 0x0000001557007c12 */ /* 0x004fd6000f8efcff */
[----:B------:R-:W-:Y:S01]  /*01e0*/  @P0 LOP3.LUT R3, R0, UR5, RZ, 0xfc, !PT ;  /* 0x0000000500030c12 */ /* 0x000fe2000f8efcff */
[----:B------:R-:W-:-:S03]  /*01f0*/  @UP1 UISETP.EQ.AND UP0, UPT, UR5, URZ, UPT ;  /* 0x000000ff0500128c */ /* 0x000fc6000bf02270 */
[----:B------:R-:W-:-:S08]  /*0200*/  @P0 PRMT R0, R3, 0x7610, R0 ;  /* 0x0000761003000816 */ /* 0x000fd00000000000 */
.L_x_2362:
        /* <DEDUP_REMOVED lines=47> */
.L_x_2368:
        /* <DEDUP_REMOVED lines=32> */
.L_x_2367:
        /* <DEDUP_REMOVED lines=20> */
.L_x_2369:
[----:B------:R-:W-:-:S13]  /*0840*/  ISETP.EQ.AND P1, PT, RZ, UR10, PT ;  /* 0x0000000aff007c0c */ /* 0x000fda000bf22270 */
[----:B------:R-:W-:Y:S05]  /*0850*/  @!P0 BRA P1, `(.L_x_2364) ;  /* 0x0000000400788947 */ /* 0x000fea0000800000 */
.L_x_2366:
        /* <DEDUP_REMOVED lines=12> */
.L_x_2365:
        /* <DEDUP_REMOVED lines=16> */
.L_x_2372:
        /* <DEDUP_REMOVED lines=32> */
.L_x_2371:
        /* <DEDUP_REMOVED lines=21> */
.L_x_2373:
[----:B------:R-:W-:-:S09]  /*0d70*/  UISETP.NE.OR UP1, UPT, UR11, URZ, UP1 ;  /* 0x000000ff0b00728c */ /* 0x000fd20008f25670 */
[----:B------:R-:W-:Y:S05]  /*0d80*/  BRA.U !UP1, `(.L_x_2364) ;  /* 0x00000001092c7547 */ /* 0x000fea000b800000 */
.L_x_2370:
        /* <DEDUP_REMOVED lines=11> */
.L_x_2364:
[----:B------:R-:W-:Y:S05]  /*0e40*/  BSYNC.RECONVERGENT B0 ;  /* 0x0000000000007941 */ /* 0x000fea0003800200 */
.L_x_2363:
        /* <DEDUP_REMOVED lines=20> */
.L_x_2377:
        /* <DEDUP_REMOVED lines=15> */
.L_x_2376:
        /* <DEDUP_REMOVED lines=12> */
.L_x_2378:
[----:B------:R-:W-:-:S09]  /*1140*/  UISETP.NE.OR UP1, UPT, UR11, URZ, UP1 ;  /* 0x000000ff0b00728c */ /* 0x000fd20008f25670 */
[----:B------:R-:W-:Y:S05]  /*1150*/  BRA.U !UP1, `(.L_x_2374) ;  /* 0x00000001091c7547 */ /* 0x000fea000b800000 */
.L_x_2375:
[----:B01----:R-:W0:Y:S02]  /*1160*/  LDC.64 R4, c[0x0][0x3a0] ;  /* 0x0000e800ff047b82 */ /* 0x003e240000000a00 */
.L_x_2379:
[C---:B0-----:R-:W-:Y:S01]  /*1170*/  IMAD.WIDE R6, R3.reuse, 0x2, R4 ;  /* 0x0000000203067825 */ /* 0x041fe200078e0204 */
[----:B------:R-:W-:Y:S01]  /*1180*/  UIADD3 UR11, UPT, UPT, UR11, 0x1, URZ ;  /* 0x000000010b0b7890 */ /* 0x000fe2000fffe0ff */
[----:B------:R-:W-:-:S03]  /*1190*/  IADD3 R3, PT, PT, R3, UR17, RZ ;  /* 0x0000001103037c10 */ /* 0x000fc6000fffe0ff */
[----:B------:R2:W-:Y:S01]  /*11a0*/  STG.E.64 desc[UR14][R6.64], RZ ;  /* 0x000000ff06007986 */ /* 0x0005e2000c101b0e */
[----:B------:R-:W-:-:S09]  /*11b0*/  UISETP.NE.AND UP1, UPT, UR11, URZ, UPT ;  /* 0x000000ff0b00728c */ /* 0x000fd2000bf25270 */
[----:B--2---:R-:W-:Y:S05]  /*11c0*/  BRA.U UP1, `(.L_x_2379) ;  /* 0xfffffffd01e87547 */ /* 0x004fea000b83ffff */
.L_x_2374:
        /* <DEDUP_REMOVED lines=19> */
[----:B-----5:R-:W2:Y:S01]  /*1300*/  LDC.64 R14, c[0x0][0x398] ;  /* 0x0000e600ff0e7b82 */ /* 0x020ea20000000a00 */
        /* <DEDUP_REMOVED lines=11> */
.L_x_2381:
[----:B0----5:R-:W-:-:S05]  /*13c0*/  IADD3 R5, PT, PT, R11, UR4, RZ ;  /* 0x000000040b057c10 */ /* 0x021fca000fffe0ff */
[----:B------:R-:W-:-:S05]  /*13d0*/  IMAD R2, R5, UR17, RZ ;  /* 0x0000001105027c24 */ /* 0x000fca000f8e02ff */
        /* <DEDUP_REMOVED lines=25> */
[----:B----4-:R-:W-:Y:S02]  /*1570*/  R2UR UR10, R6 ;  /* 0x00000000060a72ca */ /* 0x010fe400000e0000 */
[----:B------:R-:W-:Y:S01]  /*1580*/  IADD3 R2, PT, PT, R2, 0x1, R3 ;  /* 0x0000000102027810 */ /* 0x000fe20007ffe003 */
[C---:B------:R-:W-:Y:S01]  /*1590*/  IMAD R3, R8.reuse, R8, R8 ;  /* 0x0000000808037224 */ /* 0x040fe200078e0208 */
[----:B------:R-:W-:Y:S02]  /*15a0*/  IADD3 R18, PT, PT, R9, 0x1, R18 ;  /* 0x0000000109127810 */ /* 0x000fe40007ffe012 */
[----:B------:R-:W2:Y:S02]  /*15b0*/  I2F.F16 R9, R10 ;  /* 0x0000000a00097306 */ /* 0x000ea40000200c00 */
[----:B------:R-:W-:-:S05]  /*15c0*/  IADD3 R3, PT, PT, R8, 0x1, R3 ;  /* 0x0000000108037810 */ /* 0x000fca0007ffe003 */
[----:B------:R-:W-:Y:S01]  /*15d0*/  UIADD3 UR12, UPT, UPT, UR10, UR12, URZ ;  /* 0x0000000c0a0c7290 */ /* 0x000fe2000fffe0ff */
[----:B------:R-:W0:Y:S03]  /*15e0*/  I2F.F16 R7, R18 ;  /* 0x0000001200077306 */ /* 0x000e260000200c00 */
        /* <DEDUP_REMOVED lines=8> */
.L_x_2380:
        /* <DEDUP_REMOVED lines=16> */
.L_x_2382:
        /* <DEDUP_REMOVED lines=8> */
.L_x_2383:
        /* <DEDUP_REMOVED lines=8> */
.L_x_2384:
        /* <DEDUP_REMOVED lines=8> */
.L_x_2385:
        /* <DEDUP_REMOVED lines=8> */
.L_x_2386:
        /* <DEDUP_REMOVED lines=26> */
[----:B------:R-:W-:Y:S01]  /*1b10*/  UISETP.NE.AND UP3, UPT, UR21, URZ, UPT ;  /* 0x000000ff1500728c */ /* 0x000fe2000bf65270 */
[----:B------:R-:W-:Y:S02]  /*1b20*/  PRMT R6, RZ, 0x7610, R6 ;  /* 0x00007610ff067816 */ /* 0x000fe40000000006 */
[----:B------:R-:W-:Y:S02]  /*1b30*/  PRMT R4, RZ, 0x5410, RZ ;  /* 0x00005410ff047816 */ /* 0x000fe400000000ff */
[----:B------:R-:W-:Y:S02]  /*1b40*/  PRMT R7, R7, 0x5410, R0 ;  /* 0x0000541007077816 */ /* 0x000fe40000000000 */
[----:B------:R-:W-:Y:S02]  /*1b50*/  PRMT R3, RZ, 0x5410, RZ ;  /* 0x00005410ff037816 */ /* 0x000fe400000000ff */
[----:B------:R-:W-:-:S02]  /*1b60*/  PRMT R2, RZ, 0x5410, RZ ;  /* 0x00005410ff027816 */ /* 0x000fc400000000ff */
[----:B--2---:R-:W-:Y:S02]  /*1b70*/  LOP3.LUT R11, R12, 0xf000f0, RZ, 0xc0, !PT ;  /* 0x00f000f00c0b7812 */ /* 0x004fe400078ec0ff */
[C---:B------:R-:W-:Y:S02]  /*1b80*/  LOP3.LUT R17, R13.reuse, 0xf000f, RZ, 0xc0, !PT ;  /* 0x000f000f0d117812 */ /* 0x040fe400078ec0ff */
[----:B------:R-:W-:Y:S02]  /*1b90*/  LOP3.LUT R18, R13, 0xf000f0, RZ, 0xc0, !PT ;  /* 0x00f000f00d127812 */ /* 0x000fe400078ec0ff */
[----:B------:R-:W-:Y:S02]  /*1ba0*/  SHF.R.U32.HI R16, RZ, 0x8, R12 ;  /* 0x00000008ff107819 */ /* 0x000fe4000001160c */
[----:B------:R-:W-:Y:S02]  /*1bb0*/  SHF.R.U32.HI R13, RZ, 0x8, R13 ;  /* 0x00000008ff0d7819 */ /* 0x000fe4000001160d */
[----:B------:R-:W-:-:S02]  /*1bc0*/  SHF.R.U32.HI R21, RZ, 0x8, R14 ;  /* 0x00000008ff157819 */ /* 0x000fc4000001160e */
[C---:B------:R-:W-:Y:S02]  /*1bd0*/  LOP3.LUT R23, R15.reuse, 0xf000f0, RZ, 0xc0, !PT ;  /* 0x00f000f00f177812 */ /* 0x040fe400078ec0ff */
[----:B------:R-:W-:Y:S02]  /*1be0*/  SHF.R.U32.HI R24, RZ, 0x8, R15 ;  /* 0x00000008ff187819 */ /* 0x000fe4000001160f */
[----:B------:R-:W-:Y:S02]  /*1bf0*/  LOP3.LUT R0, R12, 0xf000f, RZ, 0xc0, !PT ;  /* 0x000f000f0c007812 */ /* 0x000fe400078ec0ff */
[C---:B------:R-:W-:Y:S02]  /*1c00*/  LOP3.LUT R19, R14.reuse, 0xf000f, RZ, 0xc0, !PT ;  /* 0x000f000f0e137812 */ /* 0x040fe400078ec0ff */
        /* <DEDUP_REMOVED lines=42> */
[----:B------:R-:W-:Y:S06]  /*1eb0*/  BRA.U !UP3, `(.L_x_2388) ;  /* 0x000000050b687547 */ /* 0x000fec000b800000 */
        /* <DEDUP_REMOVED lines=90> */
.L_x_2388:
        /* <DEDUP_REMOVED lines=98> */
.L_x_2390:
        /* <DEDUP_REMOVED lines=92> */
.L_x_2389:
        /* <DEDUP_REMOVED lines=55> */
[----:B------:R-:W-:Y:S06]  /*33b0*/  BRA.U !UP3, `(.L_x_2391) ;  /* 0x000000050b687547 */ /* 0x000fec000b800000 */
        /* <DEDUP_REMOVED lines=90> */
.L_x_2391:
        /* <DEDUP_REMOVED lines=95> */
.L_x_2393:
        /* <DEDUP_REMOVED lines=91> */
.L_x_2392:
        /* <DEDUP_REMOVED lines=146> */
.L_x_2394:
        /* <DEDUP_REMOVED lines=95> */
.L_x_2396:
        /* <DEDUP_REMOVED lines=91> */
.L_x_2395:
[----:B------:R-:W-:-:S05]  /*59c0*/  MOV R11, UR17 ;  /* 0x00000011000b7c02 */ /* 0x000fca0008000f00 */
[----:B------:R-:W-:-:S05]  /*59d0*/  IMAD.WIDE R92, R11, 0x4, R92 ;  /* 0x000000040b5c7825 */ /* 0x000fca00078e025c */
[----:B------:R-:W2:Y:S01]  /*59e0*/  LDG.E.128.CONSTANT R12, desc[UR14][R92.64] ;  /* 0x0000000e5c0c7981 */ /* 0x000ea2000c1e9d00 */
[----:B------:R-:W-:Y:S01]  /*59f0*/  MOV R27, UR17 ;  /* 0x00000011001b7c02 */ /* 0x000fe20008000f00 */
[----:B------:R-:W-:Y:S01]  /*5a00*/  UIADD3 UR4, UPT, UPT, UR10, 0x40, URZ ;  /* 0x000000400a047890 */ /* 0x000fe2000fffe0ff */
[C---:B--2---:R-:W-:Y:S02]  /*5a10*/  LOP3.LUT R17, R13.reuse, 0xf000f, RZ, 0xc0, !PT ;  /* 0x000f000f0d117812 */ /* 0x044fe400078ec0ff */
[----:B------:R-:W-:Y:S02]  /*5a20*/  LOP3.LUT R18, R13, 0xf000f0, RZ, 0xc0, !PT ;  /* 0x00f000f00d127812 */ /* 0x000fe400078ec0ff */
[----:B------:R-:W-:Y:S02]  /*5a30*/  SHF.R.U32.HI R26, RZ, 0x8, R13 ;  /* 0x00000008ff1a7819 */ /* 0x000fe4000001160d */
[C---:B------:R-:W-:Y:S02]  /*5a40*/  LOP3.LUT R11, R12.reuse, 0xf000f, RZ, 0xc0, !PT ;  /* 0x000f000f0c0b7812 */ /* 0x040fe400078ec0ff */
[----:B------:R-:W-:-:S02]  /*5a50*/  LOP3.LUT R16, R12, 0xf000f0, RZ, 0xc0, !PT ;  /* 0x00f000f00c107812 */ /* 0x000fc400078ec0ff */
[C---:B------:R-:W-:Y:S02]  /*5a60*/  LOP3.LUT R13, R14.reuse, 0xf000f0, RZ, 0xc0, !PT ;  /* 0x00f000f00e0d7812 */ /* 0x040fe400078ec0ff */
[----:B------:R-:W-:Y:S02]  /*5a70*/  SHF.R.U32.HI R29, RZ, 0x8, R14 ;  /* 0x00000008ff1d7819 */ /* 0x000fe4000001160e */
[----:B------:R-:W-:Y:S02]  /*5a80*/  SHF.R.U32.HI R12, RZ, 0x8, R12 ;  /* 0x00000008ff0c7819 */ /* 0x000fe4000001160c */
[----:B------:R-:W-:Y:S02]  /*5a90*/  LOP3.LUT R28, R14, 0xf000f, RZ, 0xc0, !PT ;  /* 0x000f000f0e1c7812 */ /* 0x000fe400078ec0ff */
[C---:B------:R-:W-:Y:S02]  /*5aa0*/  LOP3.LUT R31, R15.reuse, 0xf000f, RZ, 0xc0, !PT ;  /* 0x000f000f0f1f7812 */ /* 0x040fe400078ec0ff */
[----:B------:R-:W-:-:S02]  /*5ab0*/  LOP3.LUT R19, R15, 0xf000f0, RZ, 0xc0, !PT ;  /* 0x00f000f00f137812 */ /* 0x000fc400078ec0ff */
[----:B------:R-:W-:Y:S02]  /*5ac0*/  SHF.R.U32.HI R33, RZ, 0x8, R15 ;  /* 0x00000008ff217819 */ /* 0x000fe4000001160f */
[----:B------:R-:W-:Y:S02]  /*5ad0*/  LOP3.LUT R14, R18, 0x64006400, RZ, 0xfc, !PT ;  /* 0x64006400120e7812 */ /* 0x000fe400078efcff */
[----:B------:R-:W-:Y:S02]  /*5ae0*/  LOP3.LUT R15, R26, 0xf000f0, RZ, 0xc0, !PT ;  /* 0x00f000f01a0f7812 */ /* 0x000fe400078ec0ff */
[----:B------:R-:W-:Y:S02]  /*5af0*/  LOP3.LUT R20, R13, 0x64006400, RZ, 0xfc, !PT ;  /* 0x640064000d147812 */ /* 0x000fe400078efcff */
[----:B------:R-:W-:Y:S02]  /*5b00*/  LOP3.LUT R18, R29, 0xf000f0, RZ, 0xc0, !PT ;  /* 0x00f000f01d127812 */ /* 0x000fe400078ec0ff */
        /* <DEDUP_REMOVED lines=36> */
[----:B------:R-:W-:Y:S06]  /*5d50*/  BRA.U !UP3, `(.L_x_2397) ;  /* 0x000000050b687547 */ /* 0x000fec000b800000 */
        /* <DEDUP_REMOVED lines=90> */
.L_x_2397:
        /* <DEDUP_REMOVED lines=97> */
.L_x_2398:
        /* <DEDUP_REMOVED lines=93> */
.L_x_2387:
[----:B------:R-:W-:-:S04]  /*6ee0*/  UISETP.LT.AND UP1, UPT, UR7, UR20, UPT ;  /* 0x000000140700728c */ /* 0x000fc8000bf21270 */
[----:B------:R-:W-:-:S04]  /*6ef0*/  USEL UR8, UR7, UR20, UP1 ;  /* 0x0000001407087287 */ /* 0x000fc80008800000 */
[----:B------:R-:W-:-:S09]  /*6f00*/  UISETP.GT.AND UP1, UPT, UR8, UR5, UPT ;  /* 0x000000050800728c */ /* 0x000fd2000bf24270 */
[----:B------:R-:W-:Y:S05]  /*6f10*/  BRA.U !UP1, `(.L_x_2399) ;  /* 0x0000001d09b07547 */ /* 0x000fea000b800000 */
[----:B------:R-:W-:Y:S01]  /*6f20*/  UISETP.LT.U32.AND UP1, UPT, UR7, UR20, UPT ;  /* 0x000000140700728c */ /* 0x000fe2000bf21070 */
[----:B------:R-:W0:Y:S01]  /*6f30*/  LDCU UR17, c[0x0][0x3ac] ;  /* 0x00007580ff1177ac */ /* 0x000e220008000800 */
[----:B------:R-:W1:Y:S02]  /*6f40*/  LDCU UR6, c[0x0][0x3a8] ;  /* 0x00007500ff0677ac */ /* 0x000e640008000800 */
[----:B------:R-:W-:Y:S02]  /*6f50*/  USEL UR8, UR7, UR20, UP1 ;  /* 0x0000001407087287 */ /* 0x000fe40008800000 */
[----:B------:R-:W-:-:S11]  /*6f60*/  UISETP.EQ.OR UP2, UPT, UR22, 0x2, UP0 ;  /* 0x000000021600788c */ /* 0x000fd60008742670 */
.L_x_2403:
[----:B0-----:R-:W-:Y:S01]  /*6f70*/  MOV R25, UR17 ;  /* 0x0000001100197c02 */ /* 0x001fe20008000f00 */
[----:B------:R-:W2:Y:S01]  /*6f80*/  LDG.E.128.CONSTANT R20, desc[UR14][R92.64] ;  /* 0x0000000e5c147981 */ /* 0x000ea2000c1e9d00 */
[----:B------:R-:W-:-:S03]  /*6f90*/  MOV R89, UR17 ;  /* 0x0000001100597c02 */ /* 0x000fc60008000f00 */
[----:B------:R-:W-:-:S05]  /*6fa0*/  IMAD.WIDE R24, R25, 0x4, R92 ;  /* 0x0000000419187825 */ /* 0x000fca00078e025c */
[----:B------:R-:W3:Y:S01]  /*6fb0*/  LDG.E.128.CONSTANT R16, desc[UR14][R24.64] ;  /* 0x0000000e18107981 */ /* 0x000ee2000c1e9d00 */
[----:B------:R-:W-:-:S05]  /*6fc0*/  IMAD.WIDE R88, R89, 0x4, R24 ;  /* 0x0000000459587825 */ /* 0x000fca00078e0218 */
[----:B-----5:R-:W4:Y:S01]  /*6fd0*/  LDG.E.128.CONSTANT R12, desc[UR14][R88.64] ;  /* 0x0000000e580c7981 */ /* 0x020f22000c1e9d00 */
[----:B------:R-:W-:Y:S01]  /*6fe0*/  HFMA2 R34, -RZ, RZ, 0, 0.125 ;  /* 0x00003000ff227431 */ /* 0x000fe200000001ff */
[----:B------:R-:W-:Y:S01]  /*6ff0*/  MOV R42, 0x2400 ;  /* 0x00002400002a7802 */ /* 0x000fe20000000f00 */
[----:B------:R-:W1:Y:S01]  /*7000*/  S2UR UR23, SR_CTAID.Y ;  /* 0x00000000001779c3 */ /* 0x000e620000002600 */
[----:B------:R-:W-:Y:S02]  /*7010*/  UISETP.NE.AND UP1, UPT, UR21, URZ, UPT ;  /* 0x000000ff1500728c */ /* 0x000fe4000bf25270 */
[----:B-1----:R-:W-:-:S04]  /*7020*/  UIMAD UR22, UR23, -0x3, UR6 ;  /* 0xfffffffd171678a4 */ /* 0x002fc8000f8e0206 */
[----:B------:R-:W-:Y:S01]  /*7030*/  UISETP.NE.AND UP3, UPT, UR22, 0x1, UPT ;  /* 0x000000011600788c */ /* 0x000fe2000bf65270 */
[----:B--2---:R-:W-:Y:S02]  /*7040*/  SHF.R.U32.HI R30, RZ, 0xf, R21 ;  /* 0x0000000fff1e7819 */ /* 0x004fe40000011615 */
[C---:B------:R-:W-:Y:S02]  /*7050*/  LOP3.LUT R52, R20.reuse, 0x70007, RZ, 0xc0, !PT ;  /* 0x0007000714347812 */ /* 0x040fe400078ec0ff */
[----:B------:R-:W-:Y:S02]  /*7060*/  LOP3.LUT R33, R20, 0x380038, RZ, 0xc0, !PT ;  /* 0x0038003814217812 */ /* 0x000fe400078ec0ff */
[--C-:B------:R-:W-:Y:S02]  /*7070*/  SHF.R.U32.HI R51, RZ, 0x6, R20.reuse ;  /* 0x00000006ff337819 */ /* 0x100fe40000011614 */
[----:B------:R-:W-:Y:S02]  /*7080*/  SHF.R.U32.HI R28, RZ, 0xf, R20 ;  /* 0x0000000fff1c7819 */ /* 0x000fe40000011614 */
        /* <DEDUP_REMOVED lines=29> */
[----:B------:R-:W-:Y:S02]  /*7260*/  LOP3.LUT R36, R18, 0x20002, R31, 0xf8, !PT ;  /* 0x0002000212247812 */ /* 0x000fe400078ef81f */
[----:B------:R-:W-:-:S02]  /*7270*/  LOP3.LUT R28, R28, 0x10001, RZ, 0xc0, !PT ;  /* 0x000100011c1c7812 */ /* 0x000fc400078ec0ff */
[----:B------:R-:W-:Y:S02]  /*7280*/  LOP3.LUT R38, R19, 0x20002, R38, 0xf8, !PT ;  /* 0x0002000213267812 */ /* 0x000fe400078ef826 */
[----:B----4-:R-:W-:Y:S02]  /*7290*/  SHF.R.U32.HI R31, RZ, 0xd, R14 ;  /* 0x0000000dff1f7819 */ /* 0x010fe4000001160e */
[----:B------:R-:W-:Y:S02]  /*72a0*/  LOP3.LUT R40, R40, 0x10001, RZ, 0xc0, !PT ;  /* 0x0001000128287812 */ /* 0x000fe400078ec0ff */
[----:B------:R-:W-:Y:S02]  /*72b0*/  LOP3.LUT R30, R28, 0x20002, R29, 0xf8, !PT ;  /* 0x000200021c1e7812 */ /* 0x000fe400078ef81d */
[----:B------:R-:W-:Y:S02]  /*72c0*/  LOP3.LUT R31, R38, 0x40004, R31, 0xf8, !PT ;  /* 0x00040004261f7812 */ /* 0x000fe400078ef81f */
[----:B------:R-:W-:-:S02]  /*72d0*/  LOP3.LUT R44, R12, 0x70007, RZ, 0xc0, !PT ;  /* 0x000700070c2c7812 */ /* 0x000fc400078ec0ff */
[----:B------:R-:W-:Y:S02]  /*72e0*/  LOP3.LUT R18, R12, 0x380038, RZ, 0xc0, !PT ;  /* 0x003800380c127812 */ /* 0x000fe400078ec0ff */
[--C-:B------:R-:W-:Y:S02]  /*72f0*/  SHF.R.U32.HI R28, RZ, 0x6, R12.reuse ;  /* 0x00000006ff1c7819 */ /* 0x100fe4000001160c */
[----:B------:R-:W-:Y:S02]  /*7300*/  SHF.R.U32.HI R29, RZ, 0xd, R12 ;  /* 0x0000000dff1d7819 */ /* 0x000fe4000001160c */
[----:B------:R-:W-:Y:S02]  /*7310*/  LOP3.LUT R37, R37, 0x64006400, RZ, 0xfc, !PT ;  /* 0x6400640025257812 */ /* 0x000fe400078efcff */
[----:B------:R-:W-:Y:S02]  /*7320*/  LOP3.LUT R38, R61, 0x380038, RZ, 0xc0, !PT ;  /* 0x003800383d267812 */ /* 0x000fe400078ec0ff */
[C---:B------:R-:W-:Y:S01]  /*7330*/  LOP3.LUT R46, R13.reuse, 0x70007, RZ, 0xc0, !PT ;  /* 0x000700070d2e7812 */ /* 0x040fe200078ec0ff */
[----:B------:R-:W-:Y:S01]  /*7340*/  HFMA2 R77, R37, R34.H0_H0, -132, -132 ;  /* 0xd820d820254d7431 */ /* 0x000fe20000040022 */
[----:B------:R-:W-:-:S02]  /*7350*/  LOP3.LUT R12, R13, 0x380038, RZ, 0xc0, !PT ;  /* 0x003800380d0c7812 */ /* 0x000fc400078ec0ff */
[--C-:B------:R-:W-:Y:S02]  /*7360*/  SHF.R.U32.HI R45, RZ, 0x6, R13.reuse ;  /* 0x00000006ff2d7819 */ /* 0x100fe4000001160d */
[----:B------:R-:W-:Y:S02]  /*7370*/  SHF.R.U32.HI R19, RZ, 0xd, R13 ;  /* 0x0000000dff137819 */ /* 0x000fe4000001160d */
[C---:B------:R-:W-:Y:S02]  /*7380*/  LOP3.LUT R48, R14.reuse, 0x70007, RZ, 0xc0, !PT ;  /* 0x000700070e307812 */ /* 0x040fe400078ec0ff */
[----:B------:R-:W-:Y:S02]  /*7390*/  LOP3.LUT R13, R14, 0x380038, RZ, 0xc0, !PT ;  /* 0x003800380e0d7812 */ /* 0x000fe400078ec0ff */
[----:B------:R-:W-:Y:S02]  /*73a0*/  SHF.R.U32.HI R47, RZ, 0x6, R14 ;  /* 0x00000006ff2f7819 */ /* 0x000fe4000001160e */
[----:B------:R-:W-:-:S02]  /*73b0*/  LOP3.LUT R40, R40, 0x20002, R41, 0xf8, !PT ;  /* 0x0002000228287812 */ /* 0x000fc400078ef829 */
[C---:B------:R-:W-:Y:S02]  /*73c0*/  LOP3.LUT R50, R15.reuse, 0x70007, RZ, 0xc0, !PT ;  /* 0x000700070f327812 */ /* 0x040fe400078ec0ff */
[----:B------:R-:W-:Y:S02]  /*73d0*/  LOP3.LUT R14, R15, 0x380038, RZ, 0xc0, !PT ;  /* 0x003800380f0e7812 */ /* 0x000fe400078ec0ff */
[--C-:B------:R-:W-:Y:S02]  /*73e0*/  SHF.R.U32.HI R49, RZ, 0x6, R15.reuse ;  /* 0x00000006ff317819 */ /* 0x100fe4000001160f */
[----:B------:R-:W-:Y:S02]  /*73f0*/  SHF.R.U32.HI R43, RZ, 0xd, R15 ;  /* 0x0000000dff2b7819 */ /* 0x000fe4000001160f */
[----:B------:R-:W-:Y:S02]  /*7400*/  LOP3.LUT R29, R30, 0x40004, R29, 0xf8, !PT ;  /* 0x000400041e1d7812 */ /* 0x000fe400078ef81d */
[----:B------:R-:W-:-:S02]  /*7410*/  LOP3.LUT R15, R51, 0x380038, RZ, 0xc0, !PT ;  /* 0x00380038330f7812 */ /* 0x000fc400078ec0ff */
        /* <DEDUP_REMOVED lines=50> */
[----:B------:R-:W-:Y:S01]  /*7740*/  LOP3.LUT R43, R40, 0x40004, R43, 0xf8, !PT ;  /* 0x00040004282b7812 */ /* 0x000fe200078ef82b */
        /* <DEDUP_REMOVED lines=111> */
[----:B------:R-:W-:Y:S06]  /*7e40*/  BRA.U !UP1, `(.L_x_2400) ;  /* 0x0000000509387547 */ /* 0x000fec000b800000 */
        /* <DEDUP_REMOVED lines=78> */
.L_x_2400:
[----:B------:R-:W-:Y:S02]  /*8330*/  MOV R90, R92 ;  /* 0x0000005c005a7202 */ /* 0x000fe40000000f00 */
[----:B------:R-:W-:Y:S01]  /*8340*/  MOV R91, R93 ;  /* 0x0000005d005b7202 */ /* 0x000fe20000000f00 */
[----:B------:R-:W-:Y:S06]  /*8350*/  BRA.U !UP3, `(.L_x_2401) ;  /* 0x000000090b807547 */ /* 0x000fec000b800000 */
        /* <DEDUP_REMOVED lines=81> */
.L_x_2402:
        /* <DEDUP_REMOVED lines=79> */
.L_x_2401:
[----:B------:R-:W-:Y:S01]  /*8d60*/  UIADD3 UR5, UPT, UPT, UR5, 0x20, URZ ;  /* 0x0000002005057890 */ /* 0x000fe2000fffe0ff */
[----:B------:R-:W-:Y:S01]  /*8d70*/  MOV R93, UR17 ;  /* 0x00000011005d7c02 */ /* 0x000fe20008000f00 */
[----:B------:R-:W-:Y:S02]  /*8d80*/  UIADD3 UR4, UPT, UPT, UR4, 0x40, URZ ;  /* 0x0000004004047890 */ /* 0x000fe4000fffe0ff */
[----:B------:R-:W-:Y:S02]  /*8d90*/  UISETP.GE.AND UP1, UPT, UR5, UR8, UPT ;  /* 0x000000080500728c */ /* 0x000fe4000bf26270 */
[----:B------:R-:W-:-:S07]  /*8da0*/  IMAD.WIDE R92, R93, 0x4, R88 ;  /* 0x000000045d5c7825 */ /* 0x000fce00078e0258 */
[----:B------:R-:W-:Y:S05]  /*8db0*/  BRA.U !UP1, `(.L_x_2403) ;  /* 0xffffffe1096c7547 */ /* 0x000fea000b83ffff */
[----:B------:R-:W-:-:S05]  /*8dc0*/  MOV R93, UR17 ;  /* 0x00000011005d7c02 */ /* 0x000fca0008000f00 */
[----:B------:R-:W-:-:S07]  /*8dd0*/  IMAD.WIDE R92, R93, 0xc, R90 ;  /* 0x0000000c5d5c7825 */ /* 0x000fce00078e025a */
.L_x_2399:
[----:B------:R-:W0:Y:S02]  /*8de0*/  LDCU UR8, c[0x0][0x3dc] ;  /* 0x00007b80ff0877ac */ /* 0x000e240008000800 */
[----:B0-----:R-:W-:-:S04]  /*8df0*/  UISETP.LT.AND UP1, UPT, UR7, UR8, UPT ;  /* 0x000000080700728c */ /* 0x001fc8000bf21270 */
[----:B------:R-:W-:-:S04]  /*8e00*/  USEL UR7, UR7, UR8, UP1 ;  /* 0x0000000807077287 */ /* 0x000fc80008800000 */
[----:B------:R-:W-:-:S09]  /*8e10*/  UISETP.GT.AND UP1, UPT, UR7, UR5, UPT ;  /* 0x000000050700728c */ /* 0x000fd2000bf24270 */
[----:B------:R-:W-:Y:S05]  /*8e20*/  BRA.U !UP1, `(.L_x_2404) ;  /* 0x0000001109047547 */ /* 0x000fea000b800000 */
[----:B------:R-:W0:Y:S01]  /*8e30*/  LDCU UR17, c[0x0][0x3ac] ;  /* 0x00007580ff1177ac */ /* 0x000e220008000800 */
[----:B------:R-:W1:Y:S01]  /*8e40*/  LDCU UR6, c[0x0][0x3a8] ;  /* 0x00007500ff0677ac */ /* 0x000e620008000800 */
[----:B------:R-:W-:Y:S02]  /*8e50*/  UIADD3 UR4, UPT, UPT, UR4, 0x50, URZ ;  /* 0x0000005004047890 */ /* 0x000fe4000fffe0ff */
[----:B------:R-:W-:-:S11]  /*8e60*/  UISETP.EQ.OR UP0, UPT, UR22, 0x2, UP0 ;  /* 0x000000021600788c */ /* 0x000fd60008702670 */
.L_x_2408:
[----:B-----5:R-:W2:Y:S01]  /*8e70*/  LDG.E.128.CONSTANT R12, desc[UR14][R92.64] ;  /* 0x0000000e5c0c7981 */ /* 0x020ea2000c1e9d00 */
[----:B------:R-:W-:Y:S01]  /*8e80*/  MOV R11, 0x2400 ;  /* 0x00002400000b7802 */ /* 0x000fe20000000f00 */
[----:B------:R-:W-:Y:S01]  /*8e90*/  HFMA2 R34, -RZ, RZ, 0, 0.0625 ;  /* 0x00002c00ff227431 */ /* 0x000fe200000001ff */
[----:B------:R-:W-:Y:S01]  /*8ea0*/  MOV R33, 0x3400 ;  /* 0x0000340000217802 */ /* 0x000fe20000000f00 */
[----:B------:R-:W-:Y:S01]  /*8eb0*/  UISETP.NE.AND UP2, UPT, UR21, URZ, UPT ;  /* 0x000000ff1500728c */ /* 0x000fe2000bf45270 */
[----:B------:R-:W-:Y:S01]  /*8ec0*/  PRMT R7, R7, 0x5410, R11 ;  /* 0x0000541007077816 */ /* 0x000fe2000000000b */
[----:B-1----:R-:W-:-:S04]  /*8ed0*/  UIMAD UR8, UR23, -0x3, UR6 ;  /* 0xfffffffd170878a4 */ /* 0x002fc8000f8e0206 */
[----:B------:R-:W-:Y:S01]  /*8ee0*/  UISETP.NE.AND UP1, UPT, UR8, 0x1, UPT ;  /* 0x000000010800788c */ /* 0x000fe2000bf25270 */
[C---:B--2---:R-:W-:Y:S02]  /*8ef0*/  LOP3.LUT R17, R15.reuse, 0x30003, RZ, 0xc0, !PT ;  /* 0x000300030f117812 */ /* 0x044fe400078ec0ff */
[C---:B------:R-:W-:Y:S02]  /*8f00*/  LOP3.LUT R24, R15.reuse, 0xc000c, RZ, 0xc0, !PT ;  /* 0x000c000c0f187812 */ /* 0x040fe400078ec0ff */
[C---:B------:R-:W-:Y:S02]  /*8f10*/  LOP3.LUT R31, R15.reuse, 0x300030, RZ, 0xc0, !PT ;  /* 0x003000300f1f7812 */ /* 0x040fe400078ec0ff */
[----:B------:R-:W-:Y:S02]  /*8f20*/  LOP3.LUT R42, R15, 0xc000c0, RZ, 0xc0, !PT ;  /* 0x00c000c00f2a7812 */ /* 0x000fe400078ec0ff */
[----:B------:R-:W-:Y:S02]  /*8f30*/  SHF.R.U32.HI R15, RZ, 0x8, R15 ;  /* 0x00000008ff0f7819 */ /* 0x000fe4000001160f */
[----:B------:R-:W-:-:S02]  /*8f40*/  LOP3.LUT R18, R12, 0x30003, RZ, 0xc0, !PT ;  /* 0x000300030c127812 */ /* 0x000fc400078ec0ff */
[C---:B------:R-:W-:Y:S02]  /*8f50*/  LOP3.LUT R11, R12.reuse, 0xc000c, RZ, 0xc0, !PT ;  /* 0x000c000c0c0b7812 */ /* 0x040fe400078ec0ff */
[C---:B------:R-:W-:Y:S02]  /*8f60*/  LOP3.LUT R27, R12.reuse, 0x300030, RZ, 0xc0, !PT ;  /* 0x003000300c1b7812 */ /* 0x040fe400078ec0ff */
[----:B------:R-:W-:Y:S02]  /*8f70*/  LOP3.LUT R35, R12, 0xc000c0, RZ, 0xc0, !PT ;  /* 0x00c000c00c237812 */ /* 0x000fe400078ec0ff */
[C---:B------:R-:W-:Y:S02]  /*8f80*/  LOP3.LUT R20, R13.reuse, 0xc000c, RZ, 0xc0, !PT ;  /* 0x000c000c0d147812 */ /* 0x040fe400078ec0ff */
[----:B------:R-:W-:Y:S02]  /*8f90*/  SHF.R.U32.HI R12, RZ, 0x8, R12 ;  /* 0x00000008ff0c7819 */ /* 0x000fe4000001160c */
[----:B------:R-:W-:-:S02]  /*8fa0*/  LOP3.LUT R16, R13, 0x30003, RZ, 0xc0, !PT ;  /* 0x000300030d107812 */ /* 0x000fc400078ec0ff */
[C---:B------:R-:W-:Y:S02]  /*8fb0*/  LOP3.LUT R28, R13.reuse, 0x300030, RZ, 0xc0, !PT ;  /* 0x003000300d1c7812 */ /* 0x040fe400078ec0ff */
[----:B------:R-:W-:Y:S02]  /*8fc0*/  LOP3.LUT R37, R13, 0xc000c0, RZ, 0xc0, !PT ;  /* 0x00c000c00d257812 */ /* 0x000fe400078ec0ff */
[C---:B------:R-:W-:Y:S02]  /*8fd0*/  LOP3.LUT R19, R14.reuse, 0x30003, RZ, 0xc0, !PT ;  /* 0x000300030e137812 */ /* 0x040fe400078ec0ff */
[C---:B------:R-:W-:Y:S02]  /*8fe0*/  LOP3.LUT R22, R14.reuse, 0xc000c, RZ, 0xc0, !PT ;  /* 0x000c000c0e167812 */ /* 0x040fe400078ec0ff */
[C---:B------:R-:W-:Y:S02]  /*8ff0*/  LOP3.LUT R30, R14.reuse, 0x300030, RZ, 0xc0, !PT ;  /* 0x003000300e1e7812 */ /* 0x040fe400078ec0ff */
[----:B------:R-:W-:-:S02]  /*9000*/  LOP3.LUT R40, R14, 0xc000c0, RZ, 0xc0, !PT ;  /* 0x00c000c00e287812 */ /* 0x000fc400078ec0ff */
        /* <DEDUP_REMOVED lines=60> */
[-C--:B------:R-:W-:Y:S01]  /*93d0*/  HFMA2 R27, R27, R34.reuse.H0_H0, -66, -66 ;  /* 0xd420d4201b1b7431 */ /* 0x080fe20000040022 */
[----:B------:R-:W-:Y:S01]  /*93e0*/  LOP3.LUT R18, R18, 0x64006400, RZ, 0xfc, !PT ;  /* 0x6400640012127812 */ /* 0x000fe200078efcff */
[-C--:B------:R-:W-:Y:S01]  /*93f0*/  HFMA2 R40, R42, R7.reuse.H1_H1, -18, -18 ;  /* 0xcc80cc802a287431 */ /* 0x080fe20000060007 */
[----:B------:R-:W-:Y:S01]  /*9400*/  LOP3.LUT R16, R16, 0x64006400, RZ, 0xfc, !PT ;  /* 0x6400640010107812 */ /* 0x000fe200078efcff */
[----:B------:R-:W-:Y:S01]  /*9410*/  HFMA2 R34, R45, R34.H0_H0, -66, -66 ;  /* 0xd420d4202d227431 */ /* 0x000fe20000040022 */
        /* <DEDUP_REMOVED lines=17> */
[----:B------:R-:W-:Y:S06]  /*9530*/  BRA.U !UP2, `(.L_x_2405) ;  /* 0x000000010ab07547 */ /* 0x000fec000b800000 */
[----:B------:R-:W1:Y:S01]  /*9540*/  LDS.128 R12, [UR4+-0x50] ;  /* 0xffffb004ff0c7984 */ /* 0x000e620008000c00 */
[----:B------:R-:W-:Y:S02]  /*9550*/  PRMT R10, R10, 0x5410, R9 ;  /* 0x000054100a0a7816 */ /* 0x000fe40000000009 */
[----:B------:R-:W-:Y:S01]  /*9560*/  PRMT R8, R8, 0x5410, R7 ;  /* 0x0000541008087816 */ /* 0x000fe20000000007 */
[----:B------:R-:W2:Y:S01]  /*9570*/  LDS.128 R16, [UR4+-0x40] ;  /* 0xffffc004ff107984 */ /* 0x000ea20008000c00 */
[-C--:B-1----:R-:W-:Y:S02]  /*9580*/  HFMA2 R51, R43, R12.reuse, RZ ;  /* 0x0000000c2b337231 */ /* 0x082fe400000000ff */
        /* <DEDUP_REMOVED lines=39> */
.L_x_2405:
[----:B------:R-:W-:Y:S05]  /*9800*/  BRA.U !UP1, `(.L_x_2406) ;  /* 0x0000000509747547 */ /* 0x000fea000b800000 */
[----:B------:R-:W-:-:S04]  /*9810*/  PRMT R12, R87, 0x9910, RZ ;  /* 0x00009910570c7816 */ /* 0x000fc800000000ff */
[----:B------:R-:W-:-:S13]  /*9820*/  ISETP.NE.AND P0, PT, R12, RZ, PT ;  /* 0x000000ff0c00720c */ /* 0x000fda0003f05270 */
[----:B------:R-:W-:Y:S05]  /*9830*/  @!P0 BRA `(.L_x_2407) ;  /* 0x0000000000b08947 */ /* 0x000fea0003800000 */
[----:B------:R-:W1:Y:S01]  /*9840*/  LDS.128 R12, [UR4+-0x10] ;  /* 0xfffff004ff0c7984 */ /* 0x000e620008000c00 */
[----:B------:R-:W-:Y:S02]  /*9850*/  PRMT R10, R10, 0x5410, R9 ;  /* 0x000054100a0a7816 */ /* 0x000fe40000000009 */
[----:B------:R-:W-:Y:S01]  /*9860*/  PRMT R8, R8, 0x5410, R7 ;  /* 0x0000541008087816 */ /* 0x000fe20000000007 */
[----:B------:R-:W2:Y:S01]  /*9870*/  LDS.128 R16, [UR4] ;  /* 0x00000004ff107984 */ /* 0x000ea20008000c00 */
        /* <DEDUP_REMOVED lines=40> */
.L_x_2407:
[----:B------:R-:W-:Y:S05]  /*9b00*/  BRA.U UP0, `(.L_x_2406) ;  /* 0x0000000100b47547 */ /* 0x000fea000b800000 */
[----:B------:R-:W1:Y:S01]  /*9b10*/  LDS.128 R12, [UR4+0x30] ;  /* 0x00003004ff0c7984 */ /* 0x000e620008000c00 */
[----:B------:R-:W-:Y:S02]  /*9b20*/  MOV R52, R11 ;  /* 0x0000000b00347202 */ /* 0x000fe40000000f00 */
[----:B------:R-:W-:Y:S01]  /*9b30*/  PRMT R10, R10, 0x5410, R9 ;  /* 0x000054100a0a7816 */ /* 0x000fe20000000009 */
[----:B------:R-:W2:Y:S01]  /*9b40*/  LDS.128 R16, [UR4+0x40] ;  /* 0x00004004ff107984 */ /* 0x000ea20008000c00 */
[----:B------:R-:W-:Y:S01]  /*9b50*/  PRMT R8, R8, 0x5410, R7 ;  /* 0x0000541008087816 */ /* 0x000fe20000000007 */
[-C--:B-1----:R-:W-:Y:S02]  /*9b60*/  HFMA2 R11, R43, R12.reuse, RZ ;  /* 0x0000000c2b0b7231 */ /* 0x082fe400000000ff */
        /* <DEDUP_REMOVED lines=39> */
.L_x_2406:
[----:B------:R-:W-:Y:S01]  /*9de0*/  UIADD3 UR5, UPT, UPT, UR5, 0x10, URZ ;  /* 0x0000001005057890 */ /* 0x000fe2000fffe0ff */
[----:B0-----:R-:W-:Y:S01]  /*9df0*/  MOV R11, UR17 ;  /* 0x00000011000b7c02 */ /* 0x001fe20008000f00 */
[----:B------:R-:W-:Y:S02]  /*9e00*/  UIADD3 UR4, UPT, UPT, UR4, 0x20, URZ ;  /* 0x0000002004047890 */ /* 0x000fe4000fffe0ff */
[----:B------:R-:W-:Y:S02]  /*9e10*/  UISETP.GE.AND UP1, UPT, UR5, UR7, UPT ;  /* 0x000000070500728c */ /* 0x000fe4000bf26270 */
[----:B------:R-:W-:-:S07]  /*9e20*/  IMAD.WIDE R92, R11, 0x4, R92 ;  /* 0x000000040b5c7825 */ /* 0x000fce00078e025c */
[----:B------:R-:W-:Y:S05]  /*9e30*/  BRA.U !UP1, `(.L_x_2408) ;  /* 0xfffffff1090c7547 */ /* 0x000fea000b83ffff */
.L_x_2404:
[----:B------:R-:W0:Y:S01]  /*9e40*/  S2R R8, SR_CTAID.X ;  /* 0x0000000000087919 */ /* 0x000e220000002500 */
[----:B------:R-:W1:Y:S01]  /*9e50*/  LDC.64 R10, c[0x0][0x3a0] ;  /* 0x0000e800ff0a7b82 */ /* 0x000e620000000a00 */
[----:B------:R-:W0:Y:S01]  /*9e60*/  S2R R9, SR_TID.X ;  /* 0x0000000000097919 */ /* 0x000e220000002100 */
[----:B------:R-:W2:Y:S01]  /*9e70*/  S2R R7, SR_CTAID.Y ;  /* 0x0000000000077919 */ /* 0x000ea20000002600 */
[----:B0-----:R-:W-:-:S04]  /*9e80*/  LEA R8, R8, R9, 0x5 ;  /* 0x0000000908087211 */ /* 0x001fc800078e28ff */
[----:B------:R-:W-:Y:S02]  /*9e90*/  SHF.L.U32 R8, R8, 0x2, RZ ;  /* 0x0000000208087819 */ /* 0x000fe400000006ff */
[----:B--2---:R-:W-:-:S05]  /*9ea0*/  LEA R7, R7, R7, 0x1 ;  /* 0x0000000707077211 */ /* 0x004fca00078e08ff */
[----:B------:R-:W-:-:S04]  /*9eb0*/  IMAD R9, R7, UR17, R8 ;  /* 0x0000001107097c24 */ /* 0x000fc8000f8e0208 */
        /* <DEDUP_REMOVED lines=13> */
.L_x_2412:
[----:B------:R-:W0:Y:S02]  /*9f90*/  LDS R6, [R8] ;  /* 0x0000000008067984 */ /* 0x000e240000000800 */
[----:B0-----:R-:W-:-:S05]  /*9fa0*/  HADD2 R7, R6, R9 ;  /* 0x0000000906077230 */ /* 0x001fca0000000000 */
[----:B------:R-:W0:Y:S02]  /*9fb0*/  ATOMS.CAST.SPIN P1, [R8], R6, R7 ;  /* 0x000000060800758d */ /* 0x000e240001820007 */
[----:B0-----:R-:W-:Y:S05]  /*9fc0*/  @!P1 BRA `(.L_x_2412) ;  /* 0xfffffffc00f09947 */ /* 0x001fea000383ffff */
[----:B------:R-:W-:Y:S05]  /*9fd0*/  BRA `(.L_x_2410) ;  /* 0x00000000000c7947 */ /* 0x000fea0003800000 */
.L_x_2411:
[----:B------:R-:W2:Y:S02]  /*9fe0*/  LD.E R6, desc[UR14][R10.64] ;  /* 0x0000000e0a067980 */ /* 0x000ea4000c101900 */
[----:B--2---:R-:W-:-:S05]  /*9ff0*/  IADD3 R7, PT, PT, R9, R6, RZ ;  /* 0x0000000609077210 */ /* 0x004fca0007ffe0ff */
[----:B------:R0:W-:Y:S02]  /*a000*/  ST.E desc[UR14][R10.64], R7 ;  /* 0x000000070a007985 */ /* 0x0001e4000c10190e */
.L_x_2410:
[----:B------:R-:W-:Y:S05]  /*a010*/  BSYNC.RECONVERGENT B0 ;  /* 0x0000000000007941 */ /* 0x000fea0003800200 */
.L_x_2409:
[----:B------:R1:W-:Y:S01]  /*a020*/  ATOM.E.ADD.F16x2.RN.STRONG.GPU P1, RZ, desc[UR14][R10.64+0x4], R12 ;  /* 0x8000040c0aff79a2 */ /* 0x0003e2000c12e10e */
[----:B------:R-:W-:Y:S04]  /*a030*/  BSSY.RECONVERGENT B0, `(.L_x_2413) ;  /* 0x000000e000007945 */ /* 0x000fe80003800200 */
[----:B-1----:R-:W-:Y:S05]  /*a040*/  @P1 BRA `(.L_x_2414) ;  /* 0x0000000000301947 */ /* 0x002fea0003800000 */
[----:B------:R-:W1:Y:S02]  /*a050*/  QSPC.E.S P1, RZ, [R10+0x4] ;  /* 0x000004000aff73aa */ /* 0x000e640000020500 */
[----:B-1----:R-:W-:Y:S05]  /*a060*/  @!P1 BRA `(.L_x_2415) ;  /* 0x00000000001c9947 */ /* 0x002fea0003800000 */
[----:B------:R-:W-:-:S04]  /*a070*/  MOV R6, R10 ;  /* 0x0000000a00067202 */ /* 0x000fc80000000f00 */
[----:B------:R-:W-:-:S07]  /*a080*/  MOV R8, R6 ;  /* 0x0000000600087202 */ /* 0x000fce0000000f00 */
.L_x_2416:
[----:B------:R-:W0:Y:S02]  /*a090*/  LDS R6, [R8+0x4] ;  /* 0x0000040008067984 */ /* 0x000e240000000800 */
[----:B0-----:R-:W-:-:S05]  /*a0a0*/  HFMA2 R7, R6, 1, 1, R5 ;  /* 0x3c003c0006077831 */ /* 0x001fca0000000005 */
[----:B------:R-:W0:Y:S02]  /*a0b0*/  ATOMS.CAST.SPIN P1, [R8+0x4], R6, R7 ;  /* 0x000004060800758d */ /* 0x000e240001820007 */
[----:B0-----:R-:W-:Y:S05]  /*a0c0*/  @!P1 BRA `(.L_x_2416) ;  /* 0xfffffffc00f09947 */ /* 0x001fea000383ffff */
[----:B------:R-:W-:Y:S05]  /*a0d0*/  BRA `(.L_x_2414) ;  /* 0x00000000000c7947 */ /* 0x000fea0003800000 */
.L_x_2415:
[----:B------:R-:W2:Y:S02]  /*a0e0*/  LD.E R5, desc[UR14][R10.64+0x4] ;  /* 0x0000040e0a057980 */ /* 0x000ea4000c101900 */
[----:B--2---:R-:W-:-:S05]  /*a0f0*/  IADD3 R5, PT, PT, R12, R5, RZ ;  /* 0x000000050c057210 */ /* 0x004fca0007ffe0ff */
[----:B------:R1:W-:Y:S02]  /*a100*/  ST.E desc[UR14][R10.64+0x4], R5 ;  /* 0x000004050a007985 */ /* 0x0003e4000c10190e */
.L_x_2414:
[----:B------:R-:W-:Y:S05]  /*a110*/  BSYNC.RECONVERGENT B0 ;  /* 0x0000000000007941 */ /* 0x000fea0003800200 */
.L_x_2413:
        /* <DEDUP_REMOVED lines=13> */
.L_x_2420:
[----:B------:R-:W0:Y:S02]  /*a1f0*/  LDS R4, [R6] ;  /* 0x0000000006047984 */ /* 0x000e240000000800 */
[----:B0-----:R-:W-:-:S05]  /*a200*/  HADD2 R5, R4, R7 ;  /* 0x0000000704057230 */ /* 0x001fca0000000000 */
[----:B------:R-:W0:Y:S02]  /*a210*/  ATOMS.CAST.SPIN P0, [R6], R4, R5 ;  /* 0x000000040600758d */ /* 0x000e240001800005 */
[----:B0-----:R-:W-:Y:S05]  /*a220*/  @!P0 BRA `(.L_x_2420) ;  /* 0xfffffffc00f08947 */ /* 0x001fea000383ffff */
[----:B------:R-:W-:Y:S05]  /*a230*/  BRA `(.L_x_2418) ;  /* 0x00000000000c7947 */ /* 0x000fea0003800000 */
.L_x_2419:
[----:B------:R-:W2:Y:S02]  /*a240*/  LD.E R4, desc[UR14][R10.64] ;  /* 0x0000000e0a047980 */ /* 0x000ea4000c101900 */
[----:B--2---:R-:W-:-:S05]  /*a250*/  IADD3 R5, PT, PT, R5, R4, RZ ;  /* 0x0000000405057210 */ /* 0x004fca0007ffe0ff */
[----:B------:R0:W-:Y:S02]  /*a260*/  ST.E desc[UR14][R10.64], R5 ;  /* 0x000000050a007985 */ /* 0x0001e4000c10190e */
.L_x_2418:
[----:B------:R-:W-:Y:S05]  /*a270*/  BSYNC.RECONVERGENT B0 ;  /* 0x0000000000007941 */ /* 0x000fea0003800200 */
.L_x_2417:
[----:B------:R1:W-:Y:S01]  /*a280*/  ATOM.E.ADD.F16x2.RN.STRONG.GPU P0, RZ, desc[UR14][R10.64+0x4], R8 ;  /* 0x800004080aff79a2 */ /* 0x0003e2000c10e10e */
[----:B------:R-:W-:Y:S04]  /*a290*/  BSSY.RECONVERGENT B0, `(.L_x_2421) ;  /* 0x000000e000007945 */ /* 0x000fe80003800200 */
[----:B-1----:R-:W-:Y:S05]  /*a2a0*/  @P0 BRA `(.L_x_2422) ;  /* 0x0000000000300947 */ /* 0x002fea0003800000 */
[----:B------:R-:W1:Y:S02]  /*a2b0*/  QSPC.E.S P0, RZ, [R10+0x4] ;  /* 0x000004000aff73aa */ /* 0x000e640000000500 */
[----:B-1----:R-:W-:Y:S05]  /*a2c0*/  @!P0 BRA `(.L_x_2423) ;  /* 0x00000000001c8947 */ /* 0x002fea0003800000 */
[----:B------:R-:W-:-:S04]  /*a2d0*/  MOV R4, R10 ;  /* 0x0000000a00047202 */ /* 0x000fc80000000f00 */
[----:B------:R-:W-:-:S07]  /*a2e0*/  MOV R6, R4 ;  /* 0x0000000400067202 */ /* 0x000fce0000000f00 */
.L_x_2424:
[----:B------:R-:W0:Y:S02]  /*a2f0*/  LDS R4, [R6+0x4] ;  /* 0x0000040006047984 */ /* 0x000e240000000800 */
[----:B0-----:R-:W-:-:S05]  /*a300*/  HFMA2 R5, R4, 1, 1, R3 ;  /* 0x3c003c0004057831 */ /* 0x001fca0000000003 */
[----:B------:R-:W0:Y:S02]  /*a310*/  ATOMS.CAST.SPIN P0, [R6+0x4], R4, R5 ;  /* 0x000004040600758d */ /* 0x000e240001800005 */
[----:B0-----:R-:W-:Y:S05]  /*a320*/  @!P0 BRA `(.L_x_2424) ;  /* 0xfffffffc00f08947 */ /* 0x001fea000383ffff */
[----:B------:R-:W-:Y:S05]  /*a330*/  BRA `(.L_x_2422) ;  /* 0x00000000000c7947 */ /* 0x000fea0003800000 */
.L_x_2423:
[----:B------:R-:W2:Y:S02]  /*a340*/  LD.E R3, desc[UR14][R10.64+0x4] ;  /* 0x0000040e0a037980 */ /* 0x000ea4000c101900 */
[----:B--2---:R-:W-:-:S05]  /*a350*/  IADD3 R3, PT, PT, R8, R3, RZ ;  /* 0x0000000308037210 */ /* 0x004fca0007ffe0ff */
[----:B------:R1:W-:Y:S02]  /*a360*/  ST.E desc[UR14][R10.64+0x4], R3 ;  /* 0x000004030a007985 */ /* 0x0003e4000c10190e */
.L_x_2422:
[----:B------:R-:W-:Y:S05]  /*a370*/  BSYNC.RECONVERGENT B0 ;  /* 0x0000000000007941 */ /* 0x000fea0003800200 */
.L_x_2421:
[----:B------:R-:W-:-:S13]  /*a380*/  ISETP.NE.AND P0, PT, R13, 0x2, PT ;  /* 0x000000020d00780c */ /* 0x000fda0003f05270 */
        /* <DEDUP_REMOVED lines=13> */
.L_x_2428:
[----:B------:R-:W0:Y:S02]  /*a460*/  LDS R2, [R4] ;  /* 0x0000000004027984 */ /* 0x000e240000000800 */
[----:B0-----:R-:W-:-:S05]  /*a470*/  HADD2 R3, R2, R5 ;  /* 0x0000000502037230 */ /* 0x001fca0000000000 */
[----:B------:R-:W0:Y:S02]  /*a480*/  ATOMS.CAST.SPIN P0, [R4], R2, R3 ;  /* 0x000000020400758d */ /* 0x000e240001800003 */
[----:B0-----:R-:W-:Y:S05]  /*a490*/  @!P0 BRA `(.L_x_2428) ;  /* 0xfffffffc00f08947 */ /* 0x001fea000383ffff */
[----:B------:R-:W-:Y:S05]  /*a4a0*/  BRA `(.L_x_2426) ;  /* 0x00000000000c7947 */ /* 0x000fea0003800000 */
.L_x_2427:
[----:B------:R-:W2:Y:S02]  /*a4b0*/  LD.E R2, desc[UR14][R10.64] ;  /* 0x0000000e0a027980 */ /* 0x000ea4000c101900 */
[----:B--2---:R-:W-:-:S05]  /*a4c0*/  IADD3 R3, PT, PT, R3, R2, RZ ;  /* 0x0000000203037210 */ /* 0x004fca0007ffe0ff */
[----:B------:R0:W-:Y:S02]  /*a4d0*/  ST.E desc[UR14][R10.64], R3 ;  /* 0x000000030a007985 */ /* 0x0001e4000c10190e */
.L_x_2426:
[----:B------:R-:W-:Y:S05]  /*a4e0*/  BSYNC.RECONVERGENT B0 ;  /* 0x0000000000007941 */ /* 0x000fea0003800200 */
.L_x_2425:
[----:B------:R1:W-:Y:S02]  /*a4f0*/  ATOM.E.ADD.F16x2.RN.STRONG.GPU P0, RZ, desc[UR14][R10.64+0x4], R7 ;  /* 0x800004070aff79a2 */ /* 0x0003e4000c10e10e */
[----:B-1----:R-:W-:Y:S05]  /*a500*/  @P0 EXIT ;  /* 0x000000000000094d */ /* 0x002fea0003800000 */
[----:B------:R-:W1:Y:S02]  /*a510*/  QSPC.E.S P0, RZ, [R10+0x4] ;  /* 0x000004000aff73aa */ /* 0x000e640000000500 */
[----:B-1----:R-:W-:Y:S05]  /*a520*/  @!P0 BRA `(.L_x_2429) ;  /* 0x00000000001c8947 */ /* 0x002fea0003800000 */
[----:B------:R-:W-:-:S04]  /*a530*/  MOV R2, R10 ;  /* 0x0000000a00027202 */ /* 0x000fc80000000f00 */
[----:B------:R-:W-:-:S07]  /*a540*/  MOV R4, R2 ;  /* 0x0000000200047202 */ /* 0x000fce0000000f00 */
.L_x_2430:
[----:B------:R-:W0:Y:S02]  /*a550*/  LDS R2, [R4+0x4] ;  /* 0x0000040004027984 */ /* 0x000e240000000800 */
[----:B0-----:R-:W-:-:S05]  /*a560*/  HFMA2 R3, R2, 1, 1, R0 ;  /* 0x3c003c0002037831 */ /* 0x001fca0000000000 */
[----:B------:R-:W0:Y:S02]  /*a570*/  ATOMS.CAST.SPIN P0, [R4+0x4], R2, R3 ;  /* 0x000004020400758d */ /* 0x000e240001800003 */
[----:B0-----:R-:W-:Y:S05]  /*a580*/  @!P0 BRA `(.L_x_2430) ;  /* 0xfffffffc00f08947 */ /* 0x001fea000383ffff */
[----:B------:R-:W-:Y:S05]  /*a590*/  EXIT ;  /* 0x000000000000794d */ /* 0x000fea0003800000 */
.L_x_2429:
[----:B------:R-:W0:Y:S02]  /*a5a0*/  LD.E R0, desc[UR14][R10.64+0x4] ;  /* 0x0000040e0a007980 */ /* 0x000e24000c101900 */
[----:B0-----:R-:W-:-:S05]  /*a5b0*/  IADD3 R3, PT, PT, R7, R0, RZ ;  /* 0x0000000007037210 */ /* 0x001fca0007ffe0ff */
[----:B------:R-:W-:Y:S01]  /*a5c0*/  ST.E desc[UR14][R10.64+0x4], R3 ;  /* 0x000004030a007985 */ /* 0x000fe2000c10190e */
[----:B------:R-:W-:Y:S05]  /*a5d0*/  EXIT ;  /* 0x000000000000794d */ /* 0x000fea0003800000 */
.L_x_2431:
        /* <DEDUP_REMOVED lines=10> */
.L_x_3949:


//--------------------- .text._Z23gemm_half_q_half_kernelILi3ELi4ELb1ELb0ELi32EEvPK6__halfPKjS4_S2_PS0_iiiiPKtS7_iiiiiibS2_i --------------------------
	.section	.text._Z23gemm_half_q_half_kernelILi3ELi4ELb1ELb0ELi32EEvPK6__halfPKjS4_S2_PS0_iiiiPKtS7_iiiiiibS2_i,"ax",@progbits
	.align	128
        .global         _Z23gemm_half_q_half_kernelILi3ELi4ELb1ELb0ELi32EEvPK6__halfPKjS4_S2_PS0_iiiiPKtS7_iiiiiibS2_i
        .type           _Z23gemm_half_q_half_kernelILi3ELi4ELb1ELb0ELi32EEvPK6__halfPKjS4_S2_PS0_iiiiPKtS7_iiiiiibS2_i,@function
        .size           _Z23gemm_half_q_half_kernelILi3ELi4ELb1ELb0ELi32EEvPK6__halfPKjS4_S2_PS0_iiiiPKtS7_iiiiiibS2_i,(.L_x_3950 - _Z23gemm_half_q_half_kernelILi3ELi4ELb1ELb0ELi32EEvPK6__halfPKjS4_S2_PS0_iiiiPKtS7_iiiiiibS2_i)
        .other          _Z23gemm_half_q_half_kernelILi3ELi4ELb1ELb0ELi32EEvPK6__halfPKjS4_S2_PS0_iiiiPKtS7_iiiiiibS2_i,@"STO_CUDA_ENTRY STV_DEFAULT"
_Z23gemm_half_q_half_kernelILi3ELi4ELb1ELb0ELi32EEvPK6__halfPKjS4_S2_PS0_iiiiPKtS7_iiiiiibS2_i:
.text._Z23gemm_half_q_half_kernelILi3ELi4ELb1ELb0ELi32EEvPK6__halfPKjS4_S2_PS0_iiiiPKtS7_iiiiiibS2_i:
        /* <DEDUP_REMOVED lines=32> */
.L_x_2432:
        /* <DEDUP_REMOVED lines=42> */
.L_x_2438:
[----:B------:R-:W-:Y:S01]  /*04a0*/  IMAD.IADD R11, R17, 0x1, R2 ;  /* 0x00000001110b7824 */ /* 0x000fe200078e0202 */
[----:B------:R-:W-:-:S03]  /*04b0*/  IADD3 R7, P1, PT, R16, R17, RZ ;  /* 0x0000001110077210 */ /* 0x000fc60007f3e0ff */
[----:B------:R-:W-:Y:S01]  /*04c0*/  IMAD.IADD R13, R11, 0x1, R2 ;  /* 0x000000010b0d7824 */ /* 0x000fe200078e0202 */
[----:B------:R-:W-:Y:S02]  /*04d0*/  LEA.HI.X.SX32 R10, R17, RZ, 0x1, P1 ;  /* 0x000000ff110a7211 */ /* 0x000fe400008f0eff */
[----:B------:R-:W-:Y:S02]  /*04e0*/  LEA R6, P1, R7, UR14, 0x1 ;  /* 0x0000000e07067c11 */ /* 0x000fe4000f8208ff */
[----:B------:R-:W-:Y:S02]  /*04f0*/  IADD3 R14, P2, PT, R16, R11, RZ ;  /* 0x0000000b100e7210 */ /* 0x000fe40007f5e0ff */
[----:B------:R-:W-:Y:S02]  /*0500*/  IADD3 R17, PT, PT, R13, R2, RZ ;  /* 0x000000020d117210 */ /* 0x000fe40007ffe0ff */
        /* <DEDUP_REMOVED lines=25> */
.L_x_2437:
        /* <DEDUP_REMOVED lines=20> */
.L_x_2439:
[----:B------:R-:W-:-:S13]  /*07e0*/  ISETP.EQ.AND P1, PT, RZ, UR6, PT ;  /* 0x00000006ff007c0c */ /* 0x000fda000bf22270 */
[----:B------:R-:W-:Y:S05]  /*07f0*/  @!P0 BRA P1, `(.L_x_2434) ;  /* 0x0000000400748947 */ /* 0x000fea0000800000 */
.L_x_2436:
        /* <DEDUP_REMOVED lines=12> */
.L_x_2435:
        /* <DEDUP_REMOVED lines=15> */
.L_x_2442:
        /* <DEDUP_REMOVED lines=30> */
[----:B0-----:R-:W-:Y:S01]  /*0b90*/  IADD3 R17, PT, PT, R17, 0x100, RZ ;  /* 0x0000010011117810 */ /* 0x001fe20007ffe0ff */
[----:B------:R-:W-:Y:S06]  /*0ba0*/  BRA.U !UP3, `(.L_x_2442) ;  /* 0xfffffffd0b807547 */ /* 0x000fec000b83ffff */
.L_x_2441:
        /* <DEDUP_REMOVED lines=21> */
.L_x_2443:
[----:B------:R-:W-:-:S09]  /*0d00*/  UISETP.NE.OR UP1, UPT, UR6, URZ, UP1 ;  /* 0x000000ff0600728c */ /* 0x000fd20008f25670 */
[----:B------:R-:W-:Y:S05]  /*0d10*/  BRA.U !UP1, `(.L_x_2434) ;  /* 0x00000001092c7547 */ /* 0x000fea000b800000 */
.L_x_2440:
        /* <DEDUP_REMOVED lines=9> */
[----:B0-----:R-:W-:-:S06]  /*0db0*/  VIADD R17, R17, 0x40 ;  /* 0x0000004011117836 */ /* 0x001fcc0000000000 */
[----:B------:R-:W-:Y:S05]  /*0dc0*/  BRA.U UP1, `(.L_x_2440) ;  /* 0xfffffffd01d47547 */ /* 0x000fea000b83ffff */
.L_x_2434:
[----:B------:R-:W-:Y:S05]  /*0dd0*/  BSYNC.RECONVERGENT B0 ;  /* 0x0000000000007941 */ /* 0x000fea0003800200 */
.L_x_2433:
        /* <DEDUP_REMOVED lines=20> */
.L_x_2447:
[C---:B-1----:R-:W-:Y:S01]  /*0f20*/  IADD3 R11, PT, PT, R19.reuse, UR7, RZ ;  /* 0x00000007130b7c10 */ /* 0x042fe2000fffe0ff */
[----:B0-----:R-:W-:Y:S01]  /*0f30*/  IMAD.WIDE R6, R19, 0x2, R16 ;  /* 0x0000000213067825 */ /* 0x001fe200078e0210 */
[----:B------:R-:W-:-:S03]  /*0f40*/  UIADD3 UR5, UPT, UPT, UR5, 0x4, URZ ;  /* 0x0000000405057890 */ /* 0x000fc6000fffe0ff */
[C---:B------:R-:W-:Y:S01]  /*0f50*/  VIADD R13, R11.reuse, UR7 ;  /* 0x000000070b0d7c36 */ /* 0x040fe20008000000 */
[----:B------:R1:W-:Y:S01]  /*0f60*/  STG.E.64 desc[UR10][R6.64], RZ ;  /* 0x000000ff06007986 */ /* 0x0003e2000c101b0a */
[----:B------:R-:W-:Y:S01]  /*0f70*/  IMAD.WIDE R10, R11, 0x2, R16 ;  /* 0x000000020b0a7825 */ /* 0x000fe200078e0210 */
[----:B------:R-:W-:-:S03]  /*0f80*/  UISETP.GE.AND UP3, UPT, UR5, -0x3, UPT ;  /* 0xfffffffd0500788c */ /* 0x000fc6000bf66270 */
        /* <DEDUP_REMOVED lines=8> */
.L_x_2446:
[----:B------:R-:W-:-:S04]  /*1010*/  UIADD3 UR4, UPT, UPT, URZ, -UR5, URZ ;  /* 0x80000005ff047290 */ /* 0x000fc8000fffe0ff */
[----:B------:R-:W-:-:S09]  /*1020*/  UISETP.GT.AND UP3, UPT, UR4, 0x1, UPT ;  /* 0x000000010400788c */ /* 0x000fd2000bf64270 */
[----:B------:R-:W-:Y:S05]  /*1030*/  BRA.U !UP3, `(.L_x_2448) ;  /* 0x000000010b247547 */ /* 0x000fea000b800000 */
[----:B-1----:R-:W0:Y:S01]  /*1040*/  LDC.64 R10, c[0x0][0x3a0] ;  /* 0x0000e800ff0a7b82 */ /* 0x002e220000000a00 */
[C---:B------:R-:W-:Y:S01]  /*1050*/  VIADD R13, R19.reuse, UR7 ;  /* 0x00000007130d7c36 */ /* 0x040fe20008000000 */
[----:B------:R-:W-:Y:S02]  /*1060*/  UIADD3 UR5, UPT, UPT, UR5, 0x2, URZ ;  /* 0x0000000205057890 */ /* 0x000fe4000fffe0ff */
[----:B------:R-:W-:Y:S01]  /*1070*/  UPLOP3.LUT UP1, UPT, UPT, UPT, UPT, 0x40, 0x4 ;  /* 0x000000000004789c */ /* 0x000fe20003f2e870 */
[----:B0-----:R-:W-:-:S04]  /*1080*/  IMAD.WIDE R6, R19, 0x2, R10 ;  /* 0x0000000213067825 */ /* 0x001fc800078e020a */
[C---:B------:R-:W-:Y:S01]  /*1090*/  IMAD.WIDE R10, R13.reuse, 0x2, R10 ;  /* 0x000000020d0a7825 */ /* 0x040fe200078e020a */
[----:B------:R2:W-:Y:S03]  /*10a0*/  STG.E.64 desc[UR10][R6.64], RZ ;  /* 0x000000ff06007986 */ /* 0x0005e6000c101b0a */
[----:B------:R-:W-:Y:S01]  /*10b0*/  VIADD R19, R13, UR7 ;  /* 0x000000070d137c36 */ /* 0x000fe20008000000 */
[----:B------:R2:W-:Y:S06]  /*10c0*/  STG.E.64 desc[UR10][R10.64], RZ ;  /* 0x000000ff0a007986 */ /* 0x0005ec000c101b0a */
.L_x_2448:
[----:B------:R-:W-:-:S09]  /*10d0*/  UISETP.NE.OR UP1, UPT, UR5, URZ, UP1 ;  /* 0x000000ff0500728c */ /* 0x000fd20008f25670 */
[----:B------:R-:W-:Y:S05]  /*10e0*/  BRA.U !UP1, `(.L_x_2444) ;  /* 0x00000001091c7547 */ /* 0x000fea000b800000 */
.L_x_2445:
[----:B012---:R-:W0:Y:S02]  /*10f0*/  LDC.64 R6, c[0x0][0x3a0] ;  /* 0x0000e800ff067b82 */ /* 0x007e240000000a00 */
.L_x_2449:
[C---:B0-----:R-:W-:Y:S01]  /*1100*/  IMAD.WIDE R10, R19.reuse, 0x2, R6 ;  /* 0x00000002130a7825 */ /* 0x041fe200078e0206 */
[----:B------:R-:W-:Y:S01]  /*1110*/  UIADD3 UR5, UPT, UPT, UR5, 0x1, URZ ;  /* 0x0000000105057890 */ /* 0x000fe2000fffe0ff */
[----:B------:R-:W-:-:S03]  /*1120*/  IADD3 R19, PT, PT, R19, UR7, RZ ;  /* 0x0000000713137c10 */ /* 0x000fc6000fffe0ff */
[----:B------:R3:W-:Y:S01]  /*1130*/  STG.E.64 desc[UR10][R10.64], RZ ;  /* 0x000000ff0a007986 */ /* 0x0007e2000c101b0a */
[----:B------:R-:W-:-:S09]  /*1140*/  UISETP.NE.AND UP1, UPT, UR5, URZ, UPT ;  /* 0x000000ff0500728c */ /* 0x000fd2000bf25270 */
[----:B---3--:R-:W-:Y:S05]  /*1150*/  BRA.U UP1, `(.L_x_2449) ;  /* 0xfffffffd01e87547 */ /* 0x008fea000b83ffff */
.L_x_2444:
        /* <DEDUP_REMOVED lines=20> */
.L_x_2451:
[----:B------:R-:W1:Y:S01]  /*12a0*/  LDC.64 R8, c[0x0][0x390] ;  /* 0x0000e400ff087b82 */ /* 0x000e620000000a00 */
[----:B-----5:R-:W-:-:S04]  /*12b0*/  VIADD R15, R17, UR4 ;  /* 0x00000004110f7c36 */ /* 0x020fc80008000000 */
[----:B0-----:R-:W-:-:S05]  /*12c0*/  IMAD R10, R15, UR7, RZ ;  /* 0x000000070f0a7c24 */ /* 0x001fca000f8e02ff */
        /* <DEDUP_REMOVED lines=10> */
[----:B------:R0:W4:Y:S01]  /*1370*/  LDG.E.U16.CONSTANT R10, desc[UR10][R10.64] ;  /* 0x0000000a0a0a7981 */ /* 0x000122000c1e9500 */
        /* <DEDUP_REMOVED lines=11> */
[----:B0-----:R-:W-:Y:S01]  /*1430*/  IADD3 R11, PT, PT, R16, 0x1, R9 ;  /* 0x00000001100b7810 */ /* 0x001fe20007ffe009 */
        /* <DEDUP_REMOVED lines=16> */
.L_x_2450:
[C---:B------:R-:W-:Y:S01]  /*1540*/  ISETP.GT.AND P0, PT, R3.reuse, UR5, PT ;  /* 0x0000000503007c0c */ /* 0x040fe2000bf04270 */
[----:B-12---:R-:W-:Y:S01]  /*1550*/  IMAD.MOV.U32 R7, RZ, RZ, RZ ;  /* 0x000000ffff077224 */ /* 0x006fe200078e00ff */
[----:B------:R-:W-:Y:S01]  /*1560*/  SHF.R.S32.HI R5, RZ, 0x1f, R24 ;  /* 0x0000001fff057819 */ /* 0x000fe20000011418 */
[----:B------:R-:W-:Y:S01]  /*1570*/  IMAD.MOV.U32 R8, RZ, RZ, RZ ;  /* 0x000000ffff087224 */ /* 0x000fe200078e00ff */
[----:B----4-:R-:W-:Y:S02]  /*1580*/  ISETP.GT.AND P1, PT, R3, UR6, PT ;  /* 0x0000000603007c0c */ /* 0x010fe4000bf24270 */
[----:B------:R-:W-:Y:S02]  /*1590*/  CS2R R10, SRZ ;  /* 0x00000000000a7805 */ /* 0x000fe4000001ff00 */
[----:B------:R-:W-:Y:S02]  /*15a0*/  LEA.HI R5, R5, R24, RZ, 0x5 ;  /* 0x0000001805057211 */ /* 0x000fe400078f28ff */
[----:B0-----:R-:W-:-:S02]  /*15b0*/  ISETP.GT.AND P2, PT, R3, UR14, PT ;  /* 0x0000000e03007c0c */ /* 0x001fc4000bf44270 */
[C---:B------:R-:W-:Y:S02]  /*15c0*/  ISETP.GT.AND P3, PT, R3.reuse, UR15, PT ;  /* 0x0000000f03007c0c */ /* 0x040fe4000bf64270 */
[----:B---3--:R-:W-:Y:S02]  /*15d0*/  ISETP.GT.AND P4, PT, R3, UR16, PT ;  /* 0x0000001003007c0c */ /* 0x008fe4000bf84270 */
[----:B------:R-:W-:Y:S01]  /*15e0*/  SHF.R.S32.HI R12, RZ, 0x5, R5 ;  /* 0x00000005ff0c7819 */ /* 0x000fe20000011405 */
[----:B------:R-:W-:Y:S01]  /*15f0*/  HFMA2 R5, -RZ, RZ, 0, 0 ;  /* 0x00000000ff057431 */ /* 0x000fe200000001ff */
        /* <DEDUP_REMOVED lines=8> */
.L_x_2452:
        /* <DEDUP_REMOVED lines=8> */
.L_x_2453:
        /* <DEDUP_REMOVED lines=8> */
.L_x_2454:
        /* <DEDUP_REMOVED lines=8> */
.L_x_2455:
        /* <DEDUP_REMOVED lines=8> */
.L_x_2456:
        /* <DEDUP_REMOVED lines=19> */
[----:B------:R-:W-:Y:S01]  /*19b0*/  MOV R3, UR7 ;  /* 0x0000000700037c02 */ /* 0x000fe20008000f00 */
[----:B------:R-:W2:Y:S01]  /*19c0*/  LDG.E.128.CONSTANT R20, desc[UR10][R18.64] ;  /* 0x0000000a12147981 */ /* 0x000ea2000c1e9d00 */
[----:B------:R-:W-:-:S03]  /*19d0*/  IMAD.U32 R5, RZ, RZ, UR7 ;  /* 0x00000007ff057e24 */ /* 0x000fc6000f8e00ff */
[----:B------:R-:W-:-:S05]  /*19e0*/  IMAD.WIDE R2, R3, 0x4, R18 ;  /* 0x0000000403027825 */ /* 0x000fca00078e0212 */
[----:B------:R-:W3:Y:S01]  /*19f0*/  LDG.E.128.CONSTANT R8, desc[UR10][R2.64] ;  /* 0x0000000a02087981 */ /* 0x000ee2000c1e9d00 */
[----:B------:R-:W-:-:S06]  /*1a00*/  IMAD.WIDE R4, R5, 0x4, R2 ;  /* 0x0000000405047825 */ /* 0x000fcc00078e0202 */
[----:B------:R-:W4:Y:S01]  /*1a10*/  LDG.E.128.CONSTANT R4, desc[UR10][R4.64] ;  /* 0x0000000a04047981 */ /* 0x000f22000c1e9d00 */
[----:B------:R-:W-:Y:S01]  /*1a20*/  IMAD.MOV.U32 R12, RZ, RZ, 0x3000 ;  /* 0x00003000ff0c7424 */ /* 0x000fe200078e00ff */
[----:B------:R-:W-:Y:S02]  /*1a30*/  ISETP.NE.AND P0, PT, R0, RZ, PT ;  /* 0x000000ff0000720c */ /* 0x000fe40003f05270 */
[----:B------:R-:W-:Y:S02]  /*1a40*/  MOV R36, 0x2400 ;  /* 0x0000240000247802 */ /* 0x000fe40000000f00 */
[----:B------:R-:W-:Y:S02]  /*1a50*/  PRMT R0, R12, 0x7610, R0 ;  /* 0x000076100c007816 */ /* 0x000fe40000000000 */
[----:B------:R-:W-:Y:S02]  /*1a60*/  PRMT R82, RZ, 0x7610, R82 ;  /* 0x00007610ff527816 */ /* 0x000fe40000000052 */
[----:B--2---:R-:W-:-:S02]  /*1a70*/  LOP3.LUT R49, R21, 0x70007, RZ, 0xc0, !PT ;  /* 0x0007000715317812 */ /* 0x004fc400078ec0ff */
[----:B------:R-:W-:Y:S02]  /*1a80*/  LOP3.LUT R18, R21, 0x380038, RZ, 0xc0, !PT ;  /* 0x0038003815127812 */ /* 0x000fe400078ec0ff */
[--C-:B------:R-:W-:Y:S02]  /*1a90*/  SHF.R.U32.HI R46, RZ, 0x6, R21.reuse ;  /* 0x00000006ff2e7819 */ /* 0x100fe40000011615 */
[C---:B------:R-:W-:Y:S02]  /*1aa0*/  LOP3.LUT R47, R20.reuse, 0x70007, RZ, 0xc0, !PT ;  /* 0x00070007142f7812 */ /* 0x040fe400078ec0ff */
[----:B------:R-:W-:Y:S02]  /*1ab0*/  LOP3.LUT R12, R20, 0x380038, RZ, 0xc0, !PT ;  /* 0x00380038140c7812 */ /* 0x000fe400078ec0ff */
[----:B------:R-:W-:Y:S02]  /*1ac0*/  SHF.R.U32.HI R45, RZ, 0x6, R20 ;  /* 0x00000006ff2d7819 */ /* 0x000fe40000011614 */
[----:B------:R-:W-:-:S02]  /*1ad0*/  SHF.R.U32.HI R21, RZ, 0xf, R21 ;  /* 0x0000000fff157819 */ /* 0x000fc40000011615 */
[----:B------:R-:W-:Y:S02]  /*1ae0*/  SHF.R.U32.HI R20, RZ, 0xf, R20 ;  /* 0x0000000fff147819 */ /* 0x000fe40000011614 */
[C---:B------:R-:W-:Y:S02]  /*1af0*/  LOP3.LUT R51, R22.reuse, 0x70007, RZ, 0xc0, !PT ;  /* 0x0007000716337812 */ /* 0x040fe400078ec0ff */
[----:B------:R-:W-:Y:S02]  /*1b00*/  LOP3.LUT R32, R22, 0x380038, RZ, 0xc0, !PT ;  /* 0x0038003816207812 */ /* 0x000fe400078ec0ff */
[--C-:B------:R-:W-:Y:S02]  /*1b10*/  SHF.R.U32.HI R48, RZ, 0x6, R22.reuse ;  /* 0x00000006ff307819 */ /* 0x100fe40000011616 */
[----:B------:R-:W-:Y:S02]  /*1b20*/  SHF.R.U32.HI R22, RZ, 0xf, R22 ;  /* 0x0000000fff167819 */ /* 0x000fe40000011616 */
[----:B---3--:R-:W-:-:S02]  /*1b30*/  LOP3.LUT R44, R8, 0x70007, RZ, 0xc0, !PT ;  /* 0x00070007082c7812 */ /* 0x008fc400078ec0ff */
[----:B------:R-:W-:Y:S02]  /*1b40*/  LOP3.LUT R3, R8, 0x380038, RZ, 0xc0, !PT ;  /* 0x0038003808037812 */ /* 0x000fe400078ec0ff */
[--C-:B------:R-:W-:Y:S02]  /*1b50*/  SHF.R.U32.HI R37, RZ, 0x6, R8.reuse ;  /* 0x00000006ff257819 */ /* 0x100fe40000011608 */
[----:B------:R-:W-:Y:S02]  /*1b60*/  SHF.R.U32.HI R17, RZ, 0xe, R8 ;  /* 0x0000000eff117819 */ /* 0x000fe40000011608 */
[----:B------:R-:W-:Y:S02]  /*1b70*/  SHF.R.U32.HI R8, RZ, 0xe, R9 ;  /* 0x0000000eff087819 */ /* 0x000fe40000011609 */
[----:B------:R-:W-:Y:S02]  /*1b80*/  LOP3.LUT R21, R21, 0x10001, RZ, 0xc0, !PT ;  /* 0x0001000115157812 */ /* 0x000fe400078ec0ff */
[----:B------:R-:W-:-:S02]  /*1b90*/  LOP3.LUT R59, R23, 0x70007, RZ, 0xc0, !PT ;  /* 0x00070007173b7812 */ /* 0x000fc400078ec0ff */
[----:B------:R-:W-:Y:S02]  /*1ba0*/  LOP3.LUT R34, R23, 0x380038, RZ, 0xc0, !PT ;  /* 0x0038003817227812 */ /* 0x000fe400078ec0ff */
[----:B------:R-:W-:Y:S02]  /*1bb0*/  SHF.R.U32.HI R50, RZ, 0x6, R23 ;  /* 0x00000006ff327819 */ /* 0x000fe40000011617 */
[C---:B------:R-:W-:Y:S02]  /*1bc0*/  LOP3.LUT R43, R9.reuse, 0x70007, RZ, 0xc0, !PT ;  /* 0x00070007092b7812 */ /* 0x040fe400078ec0ff */
[----:B------:R-:W-:Y:S02]  /*1bd0*/  LOP3.LUT R19, R9, 0x380038, RZ, 0xc0, !PT ;  /* 0x0038003809137812 */ /* 0x000fe400078ec0ff */
[----:B------:R-:W-:Y:S02]  /*1be0*/  SHF.R.U32.HI R38, RZ, 0x6, R9 ;  /* 0x00000006ff267819 */ /* 0x000fe40000011609 */
[----:B------:R-:W-:-:S02]  /*1bf0*/  LOP3.LUT R20, R20, 0x10001, RZ, 0xc0, !PT ;  /* 0x0001000114147812 */ /* 0x000fc400078ec0ff */
[----:B------:R-:W-:Y:S02]  /*1c00*/  SHF.R.U32.HI R23, RZ, 0xf, R23 ;  /* 0x0000000fff177819 */ /* 0x000fe40000011617 */
[C---:B------:R-:W-:Y:S02]  /*1c10*/  LOP3.LUT R42, R10.reuse, 0x70007, RZ, 0xc0, !PT ;  /* 0x000700070a2a7812 */ /* 0x040fe400078ec0ff */
        /* <DEDUP_REMOVED lines=8> */
[----:B------:R-:W-:Y:S02]  /*1ca0*/  LOP3.LUT R11, R21, 0x20002, R8, 0xf8, !PT ;  /* 0x00020002150b7812 */ /* 0x000fe400078ef808 */
[----:B------:R-:W-:-:S02]  /*1cb0*/  LOP3.LUT R2, R20, 0x20002, R17, 0xf8, !PT ;  /* 0x0002000214027812 */ /* 0x000fc400078ef811 */
[----:B----4-:R-:W-:Y:S02]  /*1cc0*/  SHF.R.U32.HI R21, RZ, 0xd, R4 ;  /* 0x0000000dff157819 */ /* 0x010fe40000011604 */
[----:B------:R-:W-:Y:S02]  /*1cd0*/  LOP3.LUT R23, R23, 0x10001, RZ, 0xc0, !PT ;  /* 0x0001000117177812 */ /* 0x000fe400078ec0ff */
[----:B------:R-:W-:Y:S02]  /*1ce0*/  LOP3.LUT R24, R22, 0x20002, R9, 0xf8, !PT ;  /* 0x0002000216187812 */ /* 0x000fe400078ef809 */
[C---:B------:R-:W-:Y:S02]  /*1cf0*/  LOP3.LUT R29, R5.reuse, 0x70007, RZ, 0xc0, !PT ;  /* 0x00070007051d7812 */ /* 0x040fe400078ec0ff */
[----:B------:R-:W-:Y:S02]  /*1d00*/  LOP3.LUT R9, R5, 0x380038, RZ, 0xc0, !PT ;  /* 0x0038003805097812 */ /* 0x000fe400078ec0ff */
[----:B------:R-:W-:-:S02]  /*1d10*/  SHF.R.U32.HI R25, RZ, 0x6, R5 ;  /* 0x00000006ff197819 */ /* 0x000fc40000011605 */
[----:B------:R-:W-:Y:S02]  /*1d20*/  SHF.R.U32.HI R22, RZ, 0xd, R5 ;  /* 0x0000000dff167819 */ /* 0x000fe40000011605 */
[----:B------:R-:W-:Y:S02]  /*1d30*/  LOP3.LUT R21, R2, 0x40004, R21, 0xf8, !PT ;  /* 0x0004000402157812 */ /* 0x000fe400078ef815 */
[----:B------:R-:W-:Y:S02]  /*1d40*/  LOP3.LUT R5, R48, 0x380038, RZ, 0xc0, !PT ;  /* 0x0038003830057812 */ /* 0x000fe400078ec0ff */
[----:B------:R-:W-:Y:S02]  /*1d50*/  LOP3.LUT R54, R23, 0x20002, R10, 0xf8, !PT ;  /* 0x0002000217367812 */ /* 0x000fe400078ef80a */
[C---:B------:R-:W-:Y:S02]  /*1d60*/  LOP3.LUT R28, R4.reuse, 0x70007, RZ, 0xc0, !PT ;  /* 0x00070007041c7812 */ /* 0x040fe400078ec0ff */
[----:B------:R-:W-:-:S02]  /*1d70*/  LOP3.LUT R8, R4, 0x380038, RZ, 0xc0, !PT ;  /* 0x0038003804087812 */ /* 0x000fc400078ec0ff */
[----:B------:R-:W-:Y:S02]  /*1d80*/  SHF.R.U32.HI R20, RZ, 0x6, R4 ;  /* 0x00000006ff147819 */ /* 0x000fe40000011604 */
[----:B------:R-:W-:Y:S02]  /*1d90*/  LOP3.LUT R2, R45, 0x380038, RZ, 0xc0, !PT ;  /* 0x003800382d027812 */ /* 0x000fe400078ec0ff */
[C---:B------:R-:W-:Y:S02]  /*1da0*/  LOP3.LUT R30, R6.reuse, 0x70007, RZ, 0xc0, !PT ;  /* 0x00070007061e7812 */ /* 0x040fe400078ec0ff */
[----:B------:R-:W-:Y:S02]  /*1db0*/  LOP3.LUT R10, R6, 0x380038, RZ, 0xc0, !PT ;  /* 0x00380038060a7812 */ /* 0x000fe400078ec0ff */
[--C-:B------:R-:W-:Y:S02]  /*1dc0*/  SHF.R.U32.HI R26, RZ, 0x6, R6.reuse ;  /* 0x00000006ff1a7819 */ /* 0x100fe40000011606 */
[----:B------:R-:W-:-:S02]  /*1dd0*/  SHF.R.U32.HI R23, RZ, 0xd, R6 ;  /* 0x0000000dff177819 */ /* 0x000fc40000011606 */
[----:B------:R-:W-:Y:S02]  /*1de0*/  LOP3.LUT R4, R46, 0x380038, RZ, 0xc0, !PT ;  /* 0x003800382e047812 */ /* 0x000fe400078ec0ff */
[----:B------:R-:W-:Y:S02]  /*1df0*/  LOP3.LUT R6, R50, 0x380038, RZ, 0xc0, !PT ;  /* 0x0038003832067812 */ /* 0x000fe400078ec0ff */
[C---:B------:R-:W-:Y:S02]  /*1e00*/  LOP3.LUT R31, R7.reuse, 0x70007, RZ, 0xc0, !PT ;  /* 0x00070007071f7812 */ /* 0x040fe400078ec0ff */
[----:B------:R-:W-:Y:S02]  /*1e10*/  LOP3.LUT R52, R7, 0x380038, RZ, 0xc0, !PT ;  /* 0x0038003807347812 */ /* 0x000fe400078ec0ff */
[----:B------:R-:W-:Y:S02]  /*1e20*/  SHF.R.U32.HI R27, RZ, 0x6, R7 ;  /* 0x00000006ff1b7819 */ /* 0x000fe40000011607 */
[----:B------:R-:W-:-:S02]  /*1e30*/  LOP3.LUT R5, R5, 0x64006400, RZ, 0xfc, !PT ;  /* 0x6400640005057812 */ /* 0x000fc400078efcff */
[----:B------:R-:W-:Y:S02]  /*1e40*/  SHF.R.U32.HI R7, RZ, 0xd, R7 ;  /* 0x0000000dff077819 */ /* 0x000fe40000011607 */
        /* <DEDUP_REMOVED lines=8> */
[----:B------:R-:W-:Y:S01]  /*1ed0*/  LOP3.LUT R23, R24, 0x40004, R23, 0xf8, !PT ;  /* 0x0004000418177812 */ /* 0x000fe200078ef817 */
[-C--:B------:R-:W-:Y:S01]  /*1ee0*/  HFMA2 R55, R55, R0.reuse.H0_H0, -132, -132 ;  /* 0xd820d82037377431 */ /* 0x080fe20000040000 */
[----:B------:R-:W-:Y:S02]  /*1ef0*/  LOP3.LUT R6, R39, 0x380038, RZ, 0xc0, !PT ;  /* 0x0038003827067812 */ /* 0x000fe400078ec0ff */
[----:B------:R-:W-:Y:S02]  /*1f00*/  LOP3.LUT R24, R54, 0x40004, R7, 0xf8, !PT ;  /* 0x0004000436187812 */ /* 0x000fe400078ef807 */
[----:B------:R-:W-:Y:S02]  /*1f10*/  LOP3.LUT R3, R3, 0x64006400, RZ, 0xfc, !PT ;  /* 0x6400640003037812 */ /* 0x000fe400078efcff */
[----:B------:R-:W-:Y:S02]  /*1f20*/  LOP3.LUT R22, R11, 0x40004, R22, 0xf8, !PT ;  /* 0x000400040b167812 */ /* 0x000fe400078ef816 */
[----:B------:R-:W-:Y:S01]  /*1f30*/  LOP3.LUT R7, R34, 0x64006400, RZ, 0xfc, !PT ;  /* 0x6400640022077812 */ /* 0x000fe200078efcff */
        /* <DEDUP_REMOVED lines=42> */
[----:B------:R-:W-:Y:S01]  /*21e0*/  LOP3.LUT R34, R40, 0x1c001c0, RZ, 0xc0, !PT ;  /* 0x01c001c028227812 */ /* 0x000fe200078ec0ff */
[----:B------:R-:W-:Y:S01]  /*21f0*/  HFMA2 R57, R57, R36.H0_H0, -20, -20 ;  /* 0xcd00cd0039397431 */ /* 0x000fe20000040024 */
        /* <DEDUP_REMOVED lines=102> */
[----:B------:R-:W-:Y:S01]  /*2860*/  HADD2 R51, R27, -1028, -1028 ;  /* 0xe404e4041b337430 */ /* 0x000fe20000000000 */
[----:B------:R-:W-:Y:S06]  /*2870*/  @!P0 BRA `(.L_x_2458) ;  /* 0x0000000400448947 */ /* 0x000fec0003800000 */
[----:B------:R-:W0:Y:S01]  /*2880*/  S2UR UR5, SR_CgaCtaId ;  /* 0x00000000000579c3 */ /* 0x000e220000008800 */
[----:B------:R-:W-:Y:S01]  /*2890*/  UMOV UR4, 0x400 ;  /* 0x0000040000047882 */ /* 0x000fe20000000000 */
[----:B-----5:R-:W-:Y:S02]  /*28a0*/  PRMT R16, R16, 0x5410, R15 ;  /* 0x0000541010107816 */ /* 0x020fe4000000000f */
        /* <DEDUP_REMOVED lines=78> */
.L_x_2458:
        /* <DEDUP_REMOVED lines=12> */
[----:B-----5:R-:W-:Y:S02]  /*2e50*/  PRMT R16, R16, 0x5410, R15 ;  /* 0x0000541010107816 */ /* 0x020fe4000000000f */
        /* <DEDUP_REMOVED lines=78> */
.L_x_2459:
[----:B------:R-:W-:Y:S02]  /*3340*/  PRMT R21, RZ, 0x5410, RZ ;  /* 0x00005410ff157816 */ /* 0x000fe400000000ff */
[----:B------:R-:W-:Y:S01]  /*3350*/  PRMT R20, RZ, 0x5410, RZ ;  /* 0x00005410ff147816 */ /* 0x000fe200000000ff */
[----:B------:R-:W-:Y:S06]  /*3360*/  BRA.U UP0, `(.L_x_2457) ;  /* 0x0000000500447547 */ /* 0x000fec000b800000 */
        /* <DEDUP_REMOVED lines=81> */
.L_x_2457:
[----:B------:R-:W0:Y:S01]  /*3880*/  S2R R0, SR_TID.X ;  /* 0x0000000000007919 */ /* 0x000e220000002100 */
[----:B------:R-:W1:Y:S01]  /*3890*/  LDC.64 R2, c[0x0][0x3a0] ;  /* 0x0000e800ff027b82 */ /* 0x000e620000000a00 */
[----:B------:R-:W-:Y:S01]  /*38a0*/  IMAD.U32 R5, RZ, RZ, UR13 ;  /* 0x0000000dff057e24 */ /* 0x000fe2000f8e00ff */
[----:B------:R-:W-:-:S03]  /*38b0*/  UIMAD UR4, UR8, 0x3, URZ ;  /* 0x00000003080478a4 */ /* 0x000fc6000f8e02ff */
        /* <DEDUP_REMOVED lines=14> */
.L_x_2463:
[----:B------:R-:W0:Y:S02]  /*39a0*/  LDS R6, [R4] ;  /* 0x0000000004067984 */ /* 0x000e240000000800 */
[----:B0-----:R-:W-:-:S05]  /*39b0*/  HADD2 R7, R6, R82 ;  /* 0x0000005206077230 */ /* 0x001fca0000000000 */
[----:B------:R-:W0:Y:S02]  /*39c0*/  ATOMS.CAST.SPIN P0, [R4], R6, R7 ;  /* 0x000000060400758d */ /* 0x000e240001800007 */
[----:B0-----:R-:W-:Y:S05]  /*39d0*/  @!P0 BRA `(.L_x_2463) ;  /* 0xfffffffc00f08947 */ /* 0x001fea000383ffff */
[----:B------:R-:W-:Y:S05]  /*39e0*/  BRA `(.L_x_2461) ;  /* 0x00000000000c7947 */ /* 0x000fea0003800000 */
.L_x_2462:
[----:B------:R-:W2:Y:S02]  /*39f0*/  LD.E R0, desc[UR10][R2.64] ;  /* 0x0000000a02007980 */ /* 0x000ea4000c101900 */
[----:B--2---:R-:W-:-:S05]  /*3a00*/  IADD3 R5, PT, PT, R82, R0, RZ ;  /* 0x0000000052057210 */ /* 0x004fca0007ffe0ff */
[----:B------:R0:W-:Y:S02]  /*3a10*/  ST.E desc[UR10][R2.64], R5 ;  /* 0x0000000502007985 */ /* 0x0001e4000c10190a */
.L_x_2461:
[----:B------:R-:W-:Y:S05]  /*3a20*/  BSYNC.RECONVERGENT B0 ;  /* 0x0000000000007941 */ /* 0x000fea0003800200 */
.L_x_2460:
[----:B------:R1:W-:Y:S01]  /*3a30*/  ATOM.E.ADD.F16x2.RN.STRONG.GPU P0, RZ, desc[UR10][R2.64+0x4], R81 ;  /* 0x8000045102ff79a2 */ /* 0x0003e2000c10e10a */
[----:B------:R-:W-:Y:S04]  /*3a40*/  BSSY.RECONVERGENT B0, `(.L_x_2464) ;  /* 0x000000e000007945 */ /* 0x000fe80003800200 */
[----:B-1----:R-:W-:Y:S05]  /*3a50*/  @P0 BRA `(.L_x_2465) ;  /* 0x0000000000300947 */ /* 0x002fea0003800000 */
[----:B------:R-:W1:Y:S02]  /*3a60*/  QSPC.E.S P0, RZ, [R2+0x4] ;  /* 0x0000040002ff73aa */ /* 0x000e640000000500 */
[----:B-1----:R-:W-:Y:S05]  /*3a70*/  @!P0 BRA `(.L_x_2466) ;  /* 0x00000000001c8947 */ /* 0x002fea0003800000 */
[----:B------:R-:W-:-:S05]  /*3a80*/  IMAD.MOV.U32 R4, RZ, RZ, R2 ;  /* 0x000000ffff047224 */ /* 0x000fca00078e0002 */
[----:B------:R-:W-:-:S07]  /*3a90*/  MOV R4, R4 ;  /* 0x0000000400047202 */ /* 0x000fce0000000f00 */
.L_x_2467:
[----:B------:R-:W1:Y:S02]  /*3aa0*/  LDS R6, [R4+0x4] ;  /* 0x0000040004067984 */ /* 0x000e640000000800 */
[----:B-1----:R-:W-:-:S05]  /*3ab0*/  HFMA2 R7, R6, 1, 1, R81 ;  /* 0x3c003c0006077831 */ /* 0x002fca0000000051 */
[----:B------:R-:W1:Y:S02]  /*3ac0*/  ATOMS.CAST.SPIN P0, [R4+0x4], R6, R7 ;  /* 0x000004060400758d */ /* 0x000e640001800007 */
[----:B-1----:R-:W-:Y:S05]  /*3ad0*/  @!P0 BRA `(.L_x_2467) ;  /* 0xfffffffc00f08947 */ /* 0x002fea000383ffff */
[----:B------:R-:W-:Y:S05]  /*3ae0*/  BRA `(.L_x_2465) ;  /* 0x00000000000c7947 */ /* 0x000fea0003800000 */
.L_x_2466:
[----:B------:R-:W0:Y:S02]  /*3af0*/  LD.E R0, desc[UR10][R2.64+0x4] ;  /* 0x0000040a02007980 */ /* 0x000e24000c101900 */
[----:B0-----:R-:W-:-:S05]  /*3b00*/  IMAD.IADD R5, R81, 0x1, R0 ;  /* 0x0000000151057824 */ /* 0x001fca00078e0200 */
[----:B------:R1:W-:Y:S02]  /*3b10*/  ST.E desc[UR10][R2.64+0x4], R5 ;  /* 0x0000040502007985 */ /* 0x0003e4000c10190a */
.L_x_2465:
[----:B------:R-:W-:Y:S05]  /*3b20*/  BSYNC.RECONVERGENT B0 ;  /* 0x0000000000007941 */ /* 0x000fea0003800200 */
.L_x_2464:
        /* <DEDUP_REMOVED lines=11> */
.L_x_2471:
[----:B------:R-:W0:Y:S02]  /*3be0*/  LDS R6, [R4] ;  /* 0x0000000004067984 */ /* 0x000e240000000800 */
[----:B0-----:R-:W-:-:S05]  /*3bf0*/  HADD2 R7, R6, R85 ;  /* 0x0000005506077230 */ /* 0x001fca0000000000 */
[----:B------:R-:W0:Y:S02]  /*3c00*/  ATOMS.CAST.SPIN P0, [R4], R6, R7 ;  /* 0x000000060400758d */ /* 0x000e240001800007 */
[----:B0-----:R-:W-:Y:S05]  /*3c10*/  @!P0 BRA `(.L_x_2471) ;  /* 0xfffffffc00f08947 */ /* 0x001fea000383ffff */
[----:B------:R-:W-:Y:S05]  /*3c20*/  BRA `(.L_x_2469) ;  /* 0x00000000000c7947 */ /* 0x000fea0003800000 */
.L_x_2470:
[----:B------:R-:W2:Y:S02]  /*3c30*/  LD.E R0, desc[UR10][R2.64] ;  /* 0x0000000a02007980 */ /* 0x000ea4000c101900 */
[----:B--2---:R-:W-:-:S05]  /*3c40*/  IMAD.IADD R5, R85, 0x1, R0 ;  /* 0x0000000155057824 */ /* 0x004fca00078e0200 */
[----:B------:R0:W-:Y:S02]  /*3c50*/  ST.E desc[UR10][R2.64], R5 ;  /* 0x0000000502007985 */ /* 0x0001e4000c10190a */
.L_x_2469:
[----:B------:R-:W-:Y:S05]  /*3c60*/  BSYNC.RECONVERGENT B0 ;  /* 0x0000000000007941 */ /* 0x000fea0003800200 */
.L_x_2468:
[----:B------:R1:W-:Y:S01]  /*3c70*/  ATOM.E.ADD.F16x2.RN.STRONG.GPU P0, RZ, desc[UR10][R2.64+0x4], R84 ;  /* 0x8000045402ff79a2 */ /* 0x0003e2000c10e10a */
[----:B------:R-:W-:Y:S04]  /*3c80*/  BSSY.RECONVERGENT B0, `(.L_x_2472) ;  /* 0x000000e000007945 */ /* 0x000fe80003800200 */
[----:B-1----:R-:W-:Y:S05]  /*3c90*/  @P0 BRA `(.L_x_2473) ;  /* 0x0000000000300947 */ /* 0x002fea0003800000 */
[----:B------:R-:W1:Y:S02]  /*3ca0*/  QSPC.E.S P0, RZ, [R2+0x4] ;  /* 0x0000040002ff73aa */ /* 0x000e640000000500 */
[----:B-1----:R-:W-:Y:S05]  /*3cb0*/  @!P0 BRA `(.L_x_2474) ;  /* 0x00000000001c8947 */ /* 0x002fea0003800000 */
[----:B------:R-:W-:-:S04]  /*3cc0*/  MOV R4, R2 ;  /* 0x0000000200047202 */ /* 0x000fc80000000f00 */
[----:B------:R-:W-:-:S07]  /*3cd0*/  MOV R4, R4 ;  /* 0x0000000400047202 */ /* 0x000fce0000000f00 */
.L_x_2475:
[----:B------:R-:W1:Y:S02]  /*3ce0*/  LDS R6, [R4+0x4] ;  /* 0x0000040004067984 */ /* 0x000e640000000800 */
[----:B-1----:R-:W-:-:S05]  /*3cf0*/  HFMA2 R7, R6, 1, 1, R84 ;  /* 0x3c003c0006077831 */ /* 0x002fca0000000054 */
[----:B------:R-:W1:Y:S02]  /*3d00*/  ATOMS.CAST.SPIN P0, [R4+0x4], R6, R7 ;  /* 0x000004060400758d */ /* 0x000e640001800007 */
[----:B-1----:R-:W-:Y:S05]  /*3d10*/  @!P0 BRA `(.L_x_2475) ;  /* 0xfffffffc00f08947 */ /* 0x002fea000383ffff */
[----:B------:R-:W-:Y:S05]  /*3d20*/  BRA `(.L_x_2473) ;  /* 0x00000000000c7947 */ /* 0x000fea0003800000 */
.L_x_2474:
[----:B------:R-:W0:Y:S02]  /*3d30*/  LD.E R0, desc[UR10][R2.64+0x4] ;  /* 0x0000040a02007980 */ /* 0x000e24000c101900 */
[----:B0-----:R-:W-:-:S05]  /*3d40*/  IMAD.IADD R5, R84, 0x1, R0 ;  /* 0x0000000154057824 */ /* 0x001fca00078e0200 */
[----:B------:R1:W-:Y:S02]  /*3d50*/  ST.E desc[UR10][R2.64+0x4], R5 ;  /* 0x0000040502007985 */ /* 0x0003e4000c10190a */
.L_x_2473:
[----:B------:R-:W-:Y:S05]  /*3d60*/  BSYNC.RECONVERGENT B0 ;  /* 0x0000000000007941 */ /* 0x000fea0003800200 */
.L_x_2472:
[----:B------:R-:W-:-:S06]  /*3d70*/  UISETP.NE.AND UP0, UPT, UR4, 0x2, UPT ;  /* 0x000000020400788c */ /* 0x000fcc000bf05270 */
[----:B------:R-:W-:-:S13]  /*3d80*/  PLOP3.LUT P0, PT, PT, PT, UP0, 0x80, 0x8 ;  /* 0x000000000008781c */ /* 0x000fda0003f0f008 */
[----:B------:R-:W-:Y:S05]  /*3d90*/  @!P0 EXIT ;  /* 0x000000000000894d */ /* 0x000fea0003800000 */
[----:B01----:R-:W-:-:S04]  /*3da0*/  IMAD.U32 R5, RZ, RZ, UR7 ;  /* 0x00000007ff057e24 */ /* 0x003fc8000f8e00ff */
        /* <DEDUP_REMOVED lines=8> */
.L_x_2479:
[----:B------:R-:W0:Y:S02]  /*3e30*/  LDS R6, [R4] ;  /* 0x0000000004067984 */ /* 0x000e240000000800 */
[----:B0-----:R-:W-:-:S05]  /*3e40*/  HADD2 R7, R6, R21 ;  /* 0x0000001506077230 */ /* 0x001fca0000000000 */
[----:B------:R-:W0:Y:S02]  /*3e50*/  ATOMS.CAST.SPIN P0, [R4], R6, R7 ;  /* 0x000000060400758d */ /* 0x000e240001800007 */
[----:B0-----:R-:W-:Y:S05]  /*3e60*/  @!P0 BRA `(.L_x_2479) ;  /* 0xfffffffc00f08947 */ /* 0x001fea000383ffff */
[----:B------:R-:W-:Y:S05]  /*3e70*/  BRA `(.L_x_2477) ;  /* 0x00000000000c7947 */ /* 0x000fea0003800000 */
.L_x_2478:
[----:B------:R-:W2:Y:S02]  /*3e80*/  LD.E R0, desc[UR10][R2.64] ;  /* 0x0000000a02007980 */ /* 0x000ea4000c101900 */
[----:B--2---:R-:W-:-:S05]  /*3e90*/  IMAD.IADD R5, R21, 0x1, R0 ;  /* 0x0000000115057824 */ /* 0x004fca00078e0200 */
[----:B------:R0:W-:Y:S02]  /*3ea0*/  ST.E desc[UR10][R2.64], R5 ;  /* 0x0000000502007985 */ /* 0x0001e4000c10190a */
.L_x_2477:
[----:B------:R-:W-:Y:S05]  /*3eb0*/  BSYNC.RECONVERGENT B0 ;  /* 0x0000000000007941 */ /* 0x000fea0003800200 */
.L_x_2476:
[----:B------:R1:W-:Y:S02]  /*3ec0*/  ATOM.E.ADD.F16x2.RN.STRONG.GPU P0, RZ, desc[UR10][R2.64+0x4], R20 ;  /* 0x8000041402ff79a2 */ /* 0x0003e4000c10e10a */
[----:B-1----:R-:W-:Y:S05]  /*3ed0*/  @P0 EXIT ;  /* 0x000000000000094d */ /* 0x002fea0003800000 */
[----:B------:R-:W1:Y:S02]  /*3ee0*/  QSPC.E.S P0, RZ, [R2+0x4] ;  /* 0x0000040002ff73aa */ /* 0x000e640000000500 */
[----:B-1----:R-:W-:Y:S05]  /*3ef0*/  @!P0 BRA `(.L_x_2480) ;  /* 0x0000000000188947 */ /* 0x002fea0003800000 */
[----:B0-----:R-:W-:-:S07]  /*3f00*/  MOV R2, R2 ;  /* 0x0000000200027202 */ /* 0x001fce0000000f00 */
.L_x_2481:
[----:B------:R-:W0:Y:S02]  /*3f10*/  LDS R4, [R2+0x4] ;  /* 0x0000040002047984 */ /* 0x000e240000000800 */
[----:B0-----:R-:W-:-:S05]  /*3f20*/  HFMA2 R5, R4, 1, 1, R20 ;  /* 0x3c003c0004057831 */ /* 0x001fca0000000014 */
[----:B------:R-:W0:Y:S02]  /*3f30*/  ATOMS.CAST.SPIN P0, [R2+0x4], R4, R5 ;  /* 0x000004040200758d */ /* 0x000e240001800005 */
[----:B0-----:R-:W-:Y:S05]  /*3f40*/  @!P0 BRA `(.L_x_2481) ;  /* 0xfffffffc00f08947 */ /* 0x001fea000383ffff */
[----:B------:R-:W-:Y:S05]  /*3f50*/  EXIT ;  /* 0x000000000000794d */ /* 0x000fea0003800000 */
.L_x_2480:
[----:B------:R-:W0:Y:S02]  /*3f60*/  LD.E R0, desc[UR10][R2.64+0x4] ;  /* 0x0000040a02007980 */ /* 0x000e24000c101900 */
[----:B0-----:R-:W-:-:S05]  /*3f70*/  IADD3 R5, PT, PT, R20, R0, RZ ;  /* 0x0000000014057210 */ /* 0x001fca0007ffe0ff */
[----:B------:R-:W-:Y:S01]  /*3f80*/  ST.E desc[UR10][R2.64+0x4], R5 ;  /* 0x0000040502007985 */ /* 0x000fe2000c10190a */
[----:B------:R-:W-:Y:S05]  /*3f90*/  EXIT ;  /* 0x000000000000794d */ /* 0x000fea0003800000 */
.L_x_2482:
        /* <DEDUP_REMOVED lines=14> */
.L_x_3950:


//--------------------- .text._Z23gemm_half_q_half_kernelILi3ELi6ELb1ELb0ELi32EEvPK6__halfPKjS4_S2_PS0_iiiiPKtS7_iiiiiibS2_i --------------------------
	.section	.text._Z23gemm_half_q_half_kernelILi3ELi6ELb1ELb0ELi32EEvPK6__halfPKjS4_S2_PS0_iiiiPKtS7_iiiiiibS2_i,"ax",@progbits
	.align	128
        .global         _Z23gemm_half_q_half_kernelILi3ELi6ELb1ELb0ELi32EEvPK6__halfPKjS4_S2_PS0_iiiiPKtS7_iiiiiibS2_i
        .type           _Z23gemm_half_q_half_kernelILi3ELi6ELb1ELb0ELi32EEvPK6__halfPKjS4_S2_PS0_iiiiPKtS7_iiiiiibS2_i,@function
        .size           _Z23gemm_half_q_half_kernelILi3ELi6ELb1ELb0ELi32EEvPK6__halfPKjS4_S2_PS0_iiiiPKtS7_iiiiiibS2_i,(.L_x_3951 - _Z23gemm_half_q_half_kernelILi3ELi6ELb1ELb0ELi32EEvPK6__halfPKjS4_S2_PS0_iiiiPKtS7_iiiiiibS2_i)
        .other          _Z23gemm_half_q_half_kernelILi3ELi6ELb1ELb0ELi32EEvPK6__halfPKjS4_S2_PS0_iiiiPKtS7_iiiiiibS2_i,@"STO_CUDA_ENTRY STV_DEFAULT"
_Z23gemm_half_q_half_kernelILi3ELi6ELb1ELb0ELi32EEvPK6__halfPKjS4_S2_PS0_iiiiPKtS7_iiiiiibS2_i:
.text._Z23gemm_half_q_half_kernelILi3ELi6ELb1ELb0ELi32EEvPK6__halfPKjS4_S2_PS0_iiiiPKtS7_iiiiiibS2_i:
        /* <DEDUP_REMOVED lines=32> */
.L_x_2483:
        /* <DEDUP_REMOVED lines=44> */
.L_x_2489:
[-C--:B------:R-:W-:Y:S02]  /*04c0*/  IADD3 R7, PT, PT, R13, R0.reuse, RZ ;  /* 0x000000000d077210 */ /* 0x080fe40007ffe0ff */
[C---:B------:R-:W-:Y:S02]  /*04d0*/  IADD3 R5, P1, PT, R18.reuse, R13, RZ ;  /* 0x0000000d12057210 */ /* 0x040fe40007f3e0ff */
[----:B------:R-:W-:Y:S01]  /*04e0*/  IADD3 R10, P2, PT, R18, R7, RZ ;  /* 0x00000007120a7210 */ /* 0x000fe20007f5e0ff */
[----:B------:R-:W-:Y:S01]  /*04f0*/  IMAD.IADD R9, R7, 0x1, R0 ;  /* 0x0000000107097824 */ /* 0x000fe200078e0200 */
[----:B------:R-:W-:Y:S02]  /*0500*/  LEA.HI.X.SX32 R6, R13, RZ, 0x1, P1 ;  /* 0x000000ff0d067211 */ /* 0x000fe400008f0eff */
[----:B------:R-:W-:Y:S02]  /*0510*/  LEA R4, P1, R5, UR12, 0x1 ;  /* 0x0000000c05047c11 */ /* 0x000fe4000f8208ff */
[----:B------:R-:W-:-:S02]  /*0520*/  IADD3 R13, PT, PT, R9, R0, RZ ;  /* 0x00000000090d7210 */ /* 0x000fc40007ffe0ff */
[----:B------:R-:W-:Y:S02]  /*0530*/  LEA.HI.X R5, R5, UR13, R6, 0x1, P1 ;  /* 0x0000000d05057c11 */ /* 0x000fe400088f0c06 */
[----:B------:R-:W-:Y:S02]  /*0540*/  LEA.HI.X.SX32 R7, R7, RZ, 0x1, P2 ;  /* 0x000000ff07077211 */ /* 0x000fe400010f0eff */
[----:B------:R-:W-:Y:S02]  /*0550*/  IADD3 R15, P3, PT, R18, R9, RZ ;  /* 0x00000009120f7210 */ /* 0x000fe40007f7e0ff */
[----:B------:R-:W-:Y:S01]  /*0560*/  LEA R6, P2, R10, UR12, 0x1 ;  /* 0x0000000c0a067c11 */ /* 0x000fe2000f8408ff */
[----:B------:R-:W2:Y:S01]  /*0570*/  LDG.E.U16.CONSTANT R5, desc[UR14][R4.64] ;  /* 0x0000000e04057981 */ /* 0x000ea2000c1e9500 */
        /* <DEDUP_REMOVED lines=20> */
.L_x_2488:
        /* <DEDUP_REMOVED lines=20> */
.L_x_2490:
[----:B------:R-:W-:-:S13]  /*0800*/  ISETP.EQ.AND P1, PT, RZ, UR9, PT ;  /* 0x00000009ff007c0c */ /* 0x000fda000bf22270 */
[----:B------:R-:W-:Y:S05]  /*0810*/  @!P0 BRA P1, `(.L_x_2485) ;  /* 0x0000000400748947 */ /* 0x000fea0000800000 */
.L_x_2487:
        /* <DEDUP_REMOVED lines=12> */
.L_x_2486:
        /* <DEDUP_REMOVED lines=15> */
.L_x_2493:
        /* <DEDUP_REMOVED lines=32> */
.L_x_2492:
        /* <DEDUP_REMOVED lines=21> */
.L_x_2494:
[----:B------:R-:W-:-:S09]  /*0d20*/  UISETP.NE.OR UP1, UPT, UR9, URZ, UP1 ;  /* 0x000000ff0900728c */ /* 0x000fd20008f25670 */
[----:B------:R-:W-:Y:S05]  /*0d30*/  BRA.U !UP1, `(.L_x_2485) ;  /* 0x00000001092c7547 */ /* 0x000fea000b800000 */
.L_x_2491:
        /* <DEDUP_REMOVED lines=11> */
.L_x_2485:
[----:B------:R-:W-:Y:S05]  /*0df0*/  BSYNC.RECONVERGENT B0 ;  /* 0x0000000000007941 */ /* 0x000fea0003800200 */
.L_x_2484:
        /* <DEDUP_REMOVED lines=20> */
.L_x_2498:
        /* <DEDUP_REMOVED lines=15> */
.L_x_2497:
        /* <DEDUP_REMOVED lines=12> */
.L_x_2499:
[----:B------:R-:W-:-:S09]  /*10f0*/  UISETP.NE.OR UP1, UPT, UR10, URZ, UP1 ;  /* 0x000000ff0a00728c */ /* 0x000fd20008f25670 */
[----:B------:R-:W-:Y:S05]  /*1100*/  BRA.U !UP1, `(.L_x_2495) ;  /* 0x00000001091c7547 */ /* 0x000fea000b800000 */
.L_x_2496:
[----:B012---:R-:W0:Y:S02]  /*1110*/  LDC.64 R4, c[0x0][0x3a0] ;  /* 0x0000e800ff047b82 */ /* 0x007e240000000a00 */
.L_x_2500:
[C---:B0-----:R-:W-:Y:S01]  /*1120*/  IMAD.WIDE R6, R15.reuse, 0x2, R4 ;  /* 0x000000020f067825 */ /* 0x041fe200078e0204 */
[----:B------:R-:W-:Y:S01]  /*1130*/  UIADD3 UR10, UPT, UPT, UR10, 0x1, URZ ;  /* 0x000000010a0a7890 */ /* 0x000fe2000fffe0ff */
[----:B------:R-:W-:-:S03]  /*1140*/  IADD3 R15, PT, PT, R15, UR13, RZ ;  /* 0x0000000d0f0f7c10 */ /* 0x000fc6000fffe0ff */
[----:B------:R3:W-:Y:S01]  /*1150*/  STG.E.64 desc[UR14][R6.64], RZ ;  /* 0x000000ff06007986 */ /* 0x0007e2000c101b0e */
[----:B------:R-:W-:-:S09]  /*1160*/  UISETP.NE.AND UP1, UPT, UR10, URZ, UPT ;  /* 0x000000ff0a00728c */ /* 0x000fd2000bf25270 */
[----:B---3--:R-:W-:Y:S05]  /*1170*/  BRA.U UP1, `(.L_x_2500) ;  /* 0xfffffffd01e87547 */ /* 0x008fea000b83ffff */
.L_x_2495:
        /* <DEDUP_REMOVED lines=31> */
.L_x_2502:
[----:B------:R-:W-:-:S05]  /*1370*/  IADD3 R11, PT, PT, R17, UR4, RZ ;  /* 0x00000004110b7c10 */ /* 0x000fca000fffe0ff */
        /* <DEDUP_REMOVED lines=8> */
[----:B------:R-:W-:Y:S01]  /*1400*/  IMAD.U32 R12, RZ, RZ, UR10 ;  /* 0x0000000aff0c7e24 */ /* 0x000fe2000f8e00ff */
        /* <DEDUP_REMOVED lines=12> */
[----:B------:R-:W-:-:S02]  /*14d0*/  SHF.R.U32.HI R14, RZ, 0xc, R14 ;  /* 0x0000000cff0e7819 */ /* 0x000fc4000001160e */
[----:B----4-:R-:W-:Y:S01]  /*14e0*/  R2UR UR10, R12 ;  /* 0x000000000c0a72ca */ /* 0x010fe200000e0000 */
[C---:B------:R-:W-:Y:S01]  /*14f0*/  IMAD R20, R15.reuse, R15, R15 ;  /* 0x0000000f0f147224 */ /* 0x040fe200078e020f */
[----:B------:R-:W-:Y:S01]  /*1500*/  IADD3 R16, PT, PT, R16, 0x1, R9 ;  /* 0x0000000110107810 */ /* 0x000fe20007ffe009 */
[----:B------:R-:W-:Y:S01]  /*1510*/  IMAD R9, R8, R8, R8 ;  /* 0x0000000808097224 */ /* 0x000fe200078e0208 */
[----:B------:R-:W-:Y:S02]  /*1520*/  LOP3.LUT R14, R14, 0xf, RZ, 0xc0, !PT ;  /* 0x0000000f0e0e7812 */ /* 0x000fe400078ec0ff */
[----:B------:R-:W-:Y:S02]  /*1530*/  IADD3 R20, PT, PT, R15, 0x1, R20 ;  /* 0x000000010f147810 */ /* 0x000fe40007ffe014 */
[----:B------:R-:W-:Y:S01]  /*1540*/  IADD3 R8, PT, PT, R8, 0x1, R9 ;  /* 0x0000000108087810 */ /* 0x000fe20007ffe009 */
[C---:B------:R-:W-:Y:S01]  /*1550*/  IMAD R9, R14.reuse, R14, R14 ;  /* 0x0000000e0e097224 */ /* 0x040fe200078e020e */
[----:B------:R-:W2:Y:S03]  /*1560*/  I2F.F16 R13, R20 ;  /* 0x00000014000d7306 */ /* 0x000ea60000200c00 */
[----:B------:R-:W-:Y:S01]  /*1570*/  UIADD3 UR9, UPT, UPT, UR10, UR9, URZ ;  /* 0x000000090a097290 */ /* 0x000fe2000fffe0ff */
[----:B------:R-:W-:-:S03]  /*1580*/  IADD3 R9, PT, PT, R14, 0x1, R9 ;  /* 0x000000010e097810 */ /* 0x000fc60007ffe009 */
[----:B------:R-:W-:Y:S01]  /*1590*/  UISETP.GE.AND UP6, UPT, UR9, UR6, UPT ;  /* 0x000000060900728c */ /* 0x000fe2000bfc6270 */
[----:B------:R2:W1:Y:S08]  /*15a0*/  I2F.F16 R15, R16 ;  /* 0x00000010000f7306 */ /* 0x0004700000200c00 */
[----:B0-----:R-:W0:Y:S01]  /*15b0*/  I2F.F16 R11, R8 ;  /* 0x00000008000b7306 */ /* 0x001e220000200c00 */
[----:B--2---:R-:W-:-:S02]  /*15c0*/  HMUL2 R16, R13.H0_H0, R10.H0_H0 ;  /* 0x2000000a0d107232 */ /* 0x004fc40000000800 */
[----:B-1----:R-:W-:-:S05]  /*15d0*/  HMUL2 R15, R15.H0_H0, R10.H0_H0 ;  /* 0x2000000a0f0f7232 */ /* 0x002fca0000000800 */
[----:B------:R-:W1:Y:S01]  /*15e0*/  I2F.F16 R9, R9 ;  /* 0x0000000900097306 */ /* 0x000e620000200c00 */
[-C--:B0-----:R-:W-:Y:S02]  /*15f0*/  HMUL2 R14, R11.H0_H0, R10.reuse.H0_H0 ;  /* 0x2000000a0b0e7232 */ /* 0x081fe40000000800 */
[----:B-1----:R-:W-:Y:S01]  /*1600*/  HMUL2 R13, R9.H0_H0, R10.H0_H0 ;  /* 0x2000000a090d7232 */ /* 0x002fe20000000800 */
[----:B------:R-:W-:Y:S06]  /*1610*/  BRA.U !UP6, `(.L_x_2502) ;  /* 0xfffffffd0e547547 */ /* 0x000fec000b83ffff */
.L_x_2501:
        /* <DEDUP_REMOVED lines=15> */
.L_x_2503:
        /* <DEDUP_REMOVED lines=8> */
.L_x_2504:
[----:B------:R-:W-:Y:S05]  /*1790*/  BRA.U !UP3, `(.L_x_2505) ;  /* 0x000000010b1c7547 */ /* 0x000fea000b800000 */
[----:B------:R-:W0:Y:S02]  /*17a0*/  LDC R4, c[0x0][0x3d4] ;  /* 0x0000f500ff047b82 */ /* 0x000e240000000800 */
[----:B0-----:R-:W-:-:S04]  /*17b0*/  VIMNMX R4, PT, PT, R4, UR7, PT ;  /* 0x0000000704047c48 */ /* 0x001fc8000bfe0100 */
[----:B------:R-:W-:-:S04]  /*17c0*/  IADD3 R4, PT, PT, R4, -UR22, RZ ;  /* 0x8000001604047c10 */ /* 0x000fc8000fffe0ff */
[----:B------:R-:W-:-:S04]  /*17d0*/  SHF.R.S32.HI R5, RZ, 0x1f, R4 ;  /* 0x0000001fff057819 */ /* 0x000fc80000011404 */
[----:B------:R-:W-:-:S04]  /*17e0*/  LEA.HI R5, R5, R4, RZ, 0x5 ;  /* 0x0000000405057211 */ /* 0x000fc800078f28ff */
[----:B------:R-:W-:-:S05]  /*17f0*/  SHF.R.S32.HI R5, RZ, 0x5, R5 ;  /* 0x00000005ff057819 */ /* 0x000fca0000011405 */
[----:B------:R-:W-:-:S07]  /*1800*/  IMAD.SHL.U32 R6, R5, 0x4, RZ ;  /* 0x0000000405067824 */ /* 0x000fce00078e00ff */
.L_x_2505:
        /* <DEDUP_REMOVED lines=8> */
.L_x_2506:
        /* <DEDUP_REMOVED lines=8> */
.L_x_2507:
        /* <DEDUP_REMOVED lines=26> */
[----:B------:R-:W-:-:S05]  /*1ab0*/  IMAD.WIDE R2, R3, 0x4, R90 ;  /* 0x0000000403027825 */ /* 0x000fca00078e025a */
[----:B------:R-:W3:Y:S01]  /*1ac0*/  LDG.E.128.CONSTANT R8, desc[UR14][R2.64] ;  /* 0x0000000e02087981 */ /* 0x000ee2000c1e9d00 */
[----:B-----5:R-:W-:-:S05]  /*1ad0*/  IMAD.WIDE R18, R19, 0x4, R2 ;  /* 0x0000000413127825 */ /* 0x020fca00078e0202 */
[----:B------:R1:W4:Y:S01]  /*1ae0*/  LDG.E.128.CONSTANT R4, desc[UR14][R18.64] ;  /* 0x0000000e12047981 */ /* 0x000322000c1e9d00 */
[----:B0-----:R-:W-:Y:S01]  /*1af0*/  MOV R91, UR13 ;  /* 0x0000000d005b7c02 */ /* 0x001fe20008000f00 */
[----:B------:R-:W-:Y:S02]  /*1b00*/  IMAD.MOV.U32 R0, RZ, RZ, 0x3000 ;  /* 0x00003000ff007424 */ /* 0x000fe400078e00ff */
[----:B------:R-:W-:Y:S01]  /*1b10*/  HFMA2 R40, -RZ, RZ, 0, 0.015625 ;  /* 0x00002400ff287431 */ /* 0x000fe200000001ff */
[----:B------:R-:W-:Y:S01]  /*1b20*/  ISETP.NE.AND P0, PT, R88, RZ, PT ;  /* 0x000000ff5800720c */ /* 0x000fe20003f05270 */
[----:B------:R-:W-:Y:S01]  /*1b30*/  ULEA UR7, UR8, 0x20, 0x5 ;  /* 0x0000002008077891 */ /* 0x000fe2000f8e28ff */
[----:B------:R-:W-:Y:S01]  /*1b40*/  IMAD.WIDE R90, R91, 0x4, R18 ;  /* 0x000000045b5a7825 */ /* 0x000fe200078e0212 */
[----:B------:R-:W-:Y:S01]  /*1b50*/  UIADD3 UR4, UPT, UPT, UR9, 0x40, URZ ;  /* 0x0000004009047890 */ /* 0x000fe2000fffe0ff */
[----:B------:R-:W-:Y:S02]  /*1b60*/  PRMT R86, RZ, 0x7610, R86 ;  /* 0x00007610ff567816 */ /* 0x000fe40000000056 */
[----:B--2---:R-:W-:-:S02]  /*1b70*/  LOP3.LUT R41, R20, 0x70007, RZ, 0xc0, !PT ;  /* 0x0007000714297812 */ /* 0x004fc400078ec0ff */
[----:B------:R-:W-:Y:S02]  /*1b80*/  LOP3.LUT R36, R20, 0x380038, RZ, 0xc0, !PT ;  /* 0x0038003814247812 */ /* 0x000fe400078ec0ff */
        /* <DEDUP_REMOVED lines=12> */
[--C-:B------:R-:W-:Y:S02]  /*1c50*/  SHF.R.U32.HI R50, RZ, 0x6, R22.reuse ;  /* 0x00000006ff327819 */ /* 0x100fe40000011616 */
[----:B------:R-:W-:Y:S02]  /*1c60*/  SHF.R.U32.HI R22, RZ, 0xf, R22 ;  /* 0x0000000fff167819 */ /* 0x000fe40000011616 */
[C---:B---3--:R-:W-:Y:S02]  /*1c70*/  LOP3.LUT R43, R8.reuse, 0x70007, RZ, 0xc0, !PT ;  /* 0x00070007082b7812 */ /* 0x048fe400078ec0ff */
        /* <DEDUP_REMOVED lines=8> */
[C---:B------:R-:W-:Y:S02]  /*1d00*/  LOP3.LUT R44, R9.reuse, 0x70007, RZ, 0xc0, !PT ;  /* 0x00070007092c7812 */ /* 0x040fe400078ec0ff */
[----:B------:R-:W-:Y:S02]  /*1d10*/  LOP3.LUT R17, R9, 0x380038, RZ, 0xc0, !PT ;  /* 0x0038003809117812 */ /* 0x000fe400078ec0ff */
[----:B------:R-:W-:Y:S02]  /*1d20*/  SHF.R.U32.HI R33, RZ, 0x6, R9 ;  /* 0x00000006ff217819 */ /* 0x000fe40000011609 */
[C---:B------:R-:W-:Y:S02]  /*1d30*/  LOP3.LUT R45, R10.reuse, 0x70007, RZ, 0xc0, !PT ;  /* 0x000700070a2d7812 */ /* 0x040fe400078ec0ff */
[----:B------:R-:W-:Y:S02]  /*1d40*/  LOP3.LUT R9, R10, 0x380038, RZ, 0xc0, !PT ;  /* 0x003800380a097812 */ /* 0x000fe400078ec0ff */
[----:B------:R-:W-:-:S02]  /*1d50*/  SHF.R.U32.HI R34, RZ, 0x6, R10 ;  /* 0x00000006ff227819 */ /* 0x000fc4000001160a */
[----:B-1----:R-:W-:Y:S02]  /*1d60*/  SHF.R.U32.HI R19, RZ, 0xe, R10 ;  /* 0x0000000eff137819 */ /* 0x002fe4000001160a */
[----:B------:R-:W-:Y:S02]  /*1d70*/  LOP3.LUT R22, R22, 0x10001, RZ, 0xc0, !PT ;  /* 0x0001000116167812 */ /* 0x000fe400078ec0ff */
[C---:B------:R-:W-:Y:S02]  /*1d80*/  LOP3.LUT R46, R11.reuse, 0x70007, RZ, 0xc0, !PT ;  /* 0x000700070b2e7812 */ /* 0x040fe400078ec0ff */
[----:B------:R-:W-:Y:S02]  /*1d90*/  LOP3.LUT R10, R11, 0x380038, RZ, 0xc0, !PT ;  /* 0x003800380b0a7812 */ /* 0x000fe400078ec0ff */
[----:B------:R-:W-:Y:S02]  /*1da0*/  SHF.R.U32.HI R35, RZ, 0x6, R11 ;  /* 0x00000006ff237819 */ /* 0x000fe4000001160b */
[----:B------:R-:W-:-:S02]  /*1db0*/  LOP3.LUT R18, R20, 0x20002, R3, 0xf8, !PT ;  /* 0x0002000214127812 */ /* 0x000fc400078ef803 */
[----:B------:R-:W-:Y:S02]  /*1dc0*/  LOP3.LUT R11, R21, 0x20002, R2, 0xf8, !PT ;  /* 0x00020002150b7812 */ /* 0x000fe400078ef802 */
[----:B------:R-:W-:Y:S02]  /*1dd0*/  LOP3.LUT R54, R23, 0x20002, R8, 0xf8, !PT ;  /* 0x0002000217367812 */ /* 0x000fe400078ef808 */
[C---:B----4-:R-:W-:Y:S02]  /*1de0*/  LOP3.LUT R28, R4.reuse, 0x70007, RZ, 0xc0, !PT ;  /* 0x00070007041c7812 */ /* 0x050fe400078ec0ff */
[----:B------:R-:W-:Y:S02]  /*1df0*/  LOP3.LUT R8, R4, 0x380038, RZ, 0xc0, !PT ;  /* 0x0038003804087812 */ /* 0x000fe400078ec0ff */
[--C-:B------:R-:W-:Y:S02]  /*1e00*/  SHF.R.U32.HI R20, RZ, 0x6, R4.reuse ;  /* 0x00000006ff147819 */ /* 0x100fe40000011604 */
[----:B------:R-:W-:-:S02]  /*1e10*/  SHF.R.U32.HI R21, RZ, 0xd, R4 ;  /* 0x0000000dff157819 */ /* 0x000fc40000011604 */
[----:B------:R-:W-:Y:S02]  /*1e20*/  LOP3.LUT R24, R22, 0x20002, R19, 0xf8, !PT ;  /* 0x0002000216187812 */ /* 0x000fe400078ef813 */
[----:B------:R-:W-:Y:S02]  /*1e30*/  SHF.R.U32.HI R23, RZ, 0xd, R6 ;  /* 0x0000000dff177819 */ /* 0x000fe40000011606 */
[C---:B------:R-:W-:Y:S02]  /*1e40*/  LOP3.LUT R31, R7.reuse, 0x70007, RZ, 0xc0, !PT ;  /* 0x00070007071f7812 */ /* 0x040fe400078ec0ff */
[----:B------:R-:W-:Y:S02]  /*1e50*/  LOP3.LUT R4, R7, 0x380038, RZ, 0xc0, !PT ;  /* 0x0038003807047812 */ /* 0x000fe400078ec0ff */
[--C-:B------:R-:W-:Y:S02]  /*1e60*/  SHF.R.U32.HI R27, RZ, 0x6, R7.reuse ;  /* 0x00000006ff1b7819 */ /* 0x100fe40000011607 */
[----:B------:R-:W-:-:S02]  /*1e70*/  SHF.R.U32.HI R7, RZ, 0xd, R7 ;  /* 0x0000000dff077819 */ /* 0x000fc40000011607 */
[----:B------:R-:W-:Y:S02]  /*1e80*/  LOP3.LUT R23, R24, 0x40004, R23, 0xf8, !PT ;  /* 0x0004000418177812 */ /* 0x000fe400078ef817 */
[----:B------:R-:W-:Y:S02]  /*1e90*/  LOP3.LUT R24, R54, 0x40004, R7, 0xf8, !PT ;  /* 0x0004000436187812 */ /* 0x000fe400078ef807 */
[----:B------:R-:W-:Y:S02]  /*1ea0*/  SHF.R.U32.HI R22, RZ, 0xd, R5 ;  /* 0x0000000dff167819 */ /* 0x000fe40000011605 */
[----:B------:R-:W-:Y:S02]  /*1eb0*/  LOP3.LUT R7, R50, 0x380038, RZ, 0xc0, !PT ;  /* 0x0038003832077812 */ /* 0x000fe400078ec0ff */
[----:B------:R-:W-:Y:S02]  /*1ec0*/  LOP3.LUT R22, R11, 0x40004, R22, 0xf8, !PT ;  /* 0x000400040b167812 */ /* 0x000fe400078ef816 */
[----:B------:R-:W-:-:S02]  /*1ed0*/  LOP3.LUT R37, R37, 0x64006400, RZ, 0xfc, !PT ;  /* 0x6400640025257812 */ /* 0x000fc400078efcff */
[----:B------:R-:W-:Y:S02]  /*1ee0*/  LOP3.LUT R19, R7, 0x64006400, RZ, 0xfc, !PT ;  /* 0x6400640007137812 */ /* 0x000fe400078efcff */
[----:B------:R-:W-:Y:S01]  /*1ef0*/  LOP3.LUT R11, R52, 0x380038, RZ, 0xc0, !PT ;  /* 0x00380038340b7812 */ /* 0x000fe200078ec0ff */
[-C--:B------:R-:W-:Y:S01]  /*1f00*/  HFMA2 R79, R37, R0.reuse.H0_H0, -132, -132 ;  /* 0xd820d820254f7431 */ /* 0x080fe20000040000 */
[----:B------:R-:W-:Y:S01]  /*1f10*/  LOP3.LUT R2, R5, 0x380038, RZ, 0xc0, !PT ;  /* 0x0038003805027812 */ /* 0x000fe200078ec0ff */
[----:B------:R-:W-:Y:S01]  /*1f20*/  HFMA2 R60, R19, R0.H0_H0, -132, -132 ;  /* 0xd820d820133c7431 */ /* 0x000fe20000040000 */
[----:B------:R-:W-:Y:S02]  /*1f30*/  SHF.R.U32.HI R25, RZ, 0x6, R5 ;  /* 0x00000006ff197819 */ /* 0x000fe40000011605 */
[----:B------:R-:W-:Y:S02]  /*1f40*/  LOP3.LUT R59, R11, 0x64006400, RZ, 0xfc, !PT ;  /* 0x640064000b3b7812 */ /* 0x000fe400078efcff */
[----:B------:R-:W-:-:S02]  /*1f50*/  LOP3.LUT R29, R5, 0x70007, RZ, 0xc0, !PT ;  /* 0x00070007051d7812 */ /* 0x000fc400078ec0ff */
        /* <DEDUP_REMOVED lines=30> */
[----:B------:R-:W-:Y:S01]  /*2140*/  LOP3.LUT R21, R18, 0x40004, R21, 0xf8, !PT ;  /* 0x0004000412157812 */ /* 0x000fe200078ef815 */
        /* <DEDUP_REMOVED lines=209> */
.L_x_2509:
[----:B------:R-:W-:Y:S02]  /*2e60*/  PRMT R33, RZ, 0x5410, RZ ;  /* 0x00005410ff217816 */ /* 0x000fe400000000ff */
[----:B------:R-:W-:Y:S02]  /*2e70*/  PRMT R32, RZ, 0x5410, RZ ;  /* 0x00005410ff207816 */ /* 0x000fe400000000ff */
[----:B------:R-:W-:Y:S02]  /*2e80*/  PRMT R20, RZ, 0x5410, RZ ;  /* 0x00005410ff147816 */ /* 0x000fe400000000ff */
[----:B------:R-:W-:Y:S01]  /*2e90*/  PRMT R21, RZ, 0x5410, RZ ;  /* 0x00005410ff157816 */ /* 0x000fe200000000ff */
[----:B------:R-:W-:Y:S06]  /*2ea0*/  BRA.U !UP2, `(.L_x_2508) ;  /* 0x000000090aa07547 */ /* 0x000fec000b800000 */
        /* <DEDUP_REMOVED lines=87> */
.L_x_2510:
        /* <DEDUP_REMOVED lines=81> */
.L_x_2508:
        /* <DEDUP_REMOVED lines=11> */
.L_x_2515:
        /* <DEDUP_REMOVED lines=17> */
[----:B------:R-:W-:Y:S02]  /*3af0*/  SHF.R.U32.HI R7, RZ, 0x8, R7 ;  /* 0x00000008ff077819 */ /* 0x000fe40000011607 */
[C---:B------:R-:W-:Y:S02]  /*3b00*/  LOP3.LUT R35, R5.reuse, 0x30003, RZ, 0xc0, !PT ;  /* 0x0003000305237812 */ /* 0x040fe400078ec0ff */
[C---:B------:R-:W-:Y:S02]  /*3b10*/  LOP3.LUT R2, R5.reuse, 0xc000c, RZ, 0xc0, !PT ;  /* 0x000c000c05027812 */ /* 0x040fe400078ec0ff */
[C---:B------:R-:W-:Y:S02]  /*3b20*/  LOP3.LUT R24, R5.reuse, 0x300030, RZ, 0xc0, !PT ;  /* 0x0030003005187812 */ /* 0x040fe400078ec0ff */
[----:B------:R-:W-:-:S02]  /*3b30*/  LOP3.LUT R34, R5, 0xc000c0, RZ, 0xc0, !PT ;  /* 0x00c000c005227812 */ /* 0x000fc400078ec0ff */
[C---:B------:R-:W-:Y:S02]  /*3b40*/  LOP3.LUT R11, R4.reuse, 0x30003, RZ, 0xc0, !PT ;  /* 0x00030003040b7812 */ /* 0x040fe400078ec0ff */
[C---:B------:R-:W-:Y:S02]  /*3b50*/  LOP3.LUT R0, R4.reuse, 0xc000c, RZ, 0xc0, !PT ;  /* 0x000c000c04007812 */ /* 0x040fe400078ec0ff */
[C---:B------:R-:W-:Y:S02]  /*3b60*/  LOP3.LUT R23, R4.reuse, 0x300030, RZ, 0xc0, !PT ;  /* 0x0030003004177812 */ /* 0x040fe400078ec0ff */
[----:B------:R-:W-:Y:S02]  /*3b70*/  LOP3.LUT R31, R4, 0xc000c0, RZ, 0xc0, !PT ;  /* 0x00c000c0041f7812 */ /* 0x000fe400078ec0ff */
[----:B------:R-:W-:Y:S02]  /*3b80*/  SHF.R.U32.HI R5, RZ, 0x8, R5 ;  /* 0x00000008ff057819 */ /* 0x000fe40000011605 */
[----:B------:R-:W-:-:S02]  /*3b90*/  SHF.R.U32.HI R4, RZ, 0x8, R4 ;  /* 0x00000008ff047819 */ /* 0x000fc40000011604 */
[----:B------:R-:W-:Y:S02]  /*3ba0*/  LOP3.LUT R22, R6, 0xc000c, RZ, 0xc0, !PT ;  /* 0x000c000c06167812 */ /* 0x000fe400078ec0ff */
        /* <DEDUP_REMOVED lines=8> */
[----:B------:R-:W-:Y:S02]  /*3c30*/  LOP3.LUT R28, R28, 0x64006400, RZ, 0xfc, !PT ;  /* 0x640064001c1c7812 */ /* 0x000fe400078efcff */
[----:B-----5:R-:W-:Y:S01]  /*3c40*/  LOP3.LUT R18, R3, 0x64006400, RZ, 0xfc, !PT ;  /* 0x6400640003127812 */ /* 0x020fe200078efcff */
        /* <DEDUP_REMOVED lines=114> */
.L_x_2512:
[----:B------:R-:W-:Y:S05]  /*4370*/  BRA.U !UP1, `(.L_x_2513) ;  /* 0x0000000509747547 */ /* 0x000fea000b800000 */
[----:B------:R-:W-:-:S04]  /*4380*/  PRMT R4, R87, 0x9910, RZ ;  /* 0x0000991057047816 */ /* 0x000fc800000000ff */
[----:B------:R-:W-:-:S13]  /*4390*/  ISETP.NE.AND P0, PT, R4, RZ, PT ;  /* 0x000000ff0400720c */ /* 0x000fda0003f05270 */
[----:B------:R-:W-:Y:S05]  /*43a0*/  @!P0 BRA `(.L_x_2514) ;  /* 0x0000000000b08947 */ /* 0x000fea0003800000 */
[----:B------:R-:W0:Y:S01]  /*43b0*/  LDS.128 R4, [UR4+-0x10] ;  /* 0xfffff004ff047984 */ /* 0x000e220008000c00 */
[----:B------:R-:W-:Y:S02]  /*43c0*/  PRMT R16, R16, 0x5410, R15 ;  /* 0x0000541010107816 */ /* 0x000fe4000000000f */
[----:B------:R-:W-:Y:S01]  /*43d0*/  PRMT R14, R14, 0x5410, R13 ;  /* 0x000054100e0e7816 */ /* 0x000fe2000000000d */
[----:B------:R-:W2:Y:S01]  /*43e0*/  LDS.128 R8, [UR4] ;  /* 0x00000004ff087984 */ /* 0x000ea20008000c00 */
        /* <DEDUP_REMOVED lines=40> */
.L_x_2514:
[----:B------:R-:W-:Y:S05]  /*4670*/  BRA.U UP0, `(.L_x_2513) ;  /* 0x0000000100b47547 */ /* 0x000fea000b800000 */
[----:B------:R-:W0:Y:S01]  /*4680*/  LDS.128 R4, [UR4+0x30] ;  /* 0x00003004ff047984 */ /* 0x000e220008000c00 */
[----:B------:R-:W-:Y:S01]  /*4690*/  IMAD.MOV.U32 R49, RZ, RZ, R0 ;  /* 0x000000ffff317224 */ /* 0x000fe200078e0000 */
[----:B------:R-:W-:Y:S02]  /*46a0*/  PRMT R16, R16, 0x5410, R15 ;  /* 0x0000541010107816 */ /* 0x000fe4000000000f */
        /* <DEDUP_REMOVED lines=42> */
.L_x_2513:
[----:B------:R-:W-:Y:S01]  /*4950*/  UIADD3 UR7, UPT, UPT, UR7, 0x10, URZ ;  /* 0x0000001007077890 */ /* 0x000fe2000fffe0ff */
[----:B-1----:R-:W-:Y:S01]  /*4960*/  MOV R3, UR13 ;  /* 0x0000000d00037c02 */ /* 0x002fe20008000f00 */
[----:B------:R-:W-:Y:S02]  /*4970*/  UIADD3 UR4, UPT, UPT, UR4, 0x20, URZ ;  /* 0x0000002004047890 */ /* 0x000fe4000fffe0ff */
[----:B------:R-:W-:Y:S02]  /*4980*/  UISETP.GE.AND UP1, UPT, UR7, UR6, UPT ;  /* 0x000000060700728c */ /* 0x000fe4000bf26270 */
[----:B------:R-:W-:-:S07]  /*4990*/  IMAD.WIDE R90, R3, 0x4, R90 ;  /* 0x00000004035a7825 */ /* 0x000fce00078e025a */
[----:B------:R-:W-:Y:S05]  /*49a0*/  BRA.U !UP1, `(.L_x_2515) ;  /* 0xfffffff1090c7547 */ /* 0x000fea000b83ffff */
.L_x_2511:
[----:B------:R-:W0:Y:S01]  /*49b0*/  S2R R0, SR_CTAID.X ;  /* 0x0000000000007919 */ /* 0x000e220000002500 */
[----:B------:R-:W1:Y:S01]  /*49c0*/  S2UR UR4, SR_CTAID.Y ;  /* 0x00000000000479c3 */ /* 0x000e620000002600 */
[----:B------:R-:W0:Y:S07]  /*49d0*/  S2R R3, SR_TID.X ;  /* 0x0000000000037919 */ /* 0x000e2e0000002100 */
[----:B------:R-:W2:Y:S01]  /*49e0*/  LDC.64 R4, c[0x0][0x3a0] ;  /* 0x0000e800ff047b82 */ /* 0x000ea20000000a00 */
[----:B-1----:R-:W-:Y:S01]  /*49f0*/  UIMAD UR4, UR4, 0x3, URZ ;  /* 0x00000003040478a4 */ /* 0x002fe2000f8e02ff */
        /* <DEDUP_REMOVED lines=14> */
.L_x_2519:
[----:B------:R-:W0:Y:S02]  /*4ae0*/  LDS R2, [R0] ;  /* 0x0000000000027984 */ /* 0x000e240000000800 */
[----:B0-----:R-:W-:-:S05]  /*4af0*/  HADD2 R3, R2, R86 ;  /* 0x0000005602037230 */ /* 0x001fca0000000000 */
[----:B------:R-:W0:Y:S02]  /*4b00*/  ATOMS.CAST.SPIN P0, [R0], R2, R3 ;  /* 0x000000020000758d */ /* 0x000e240001800003 */
[----:B0-----:R-:W-:Y:S05]  /*4b10*/  @!P0 BRA `(.L_x_2519) ;  /* 0xfffffffc00f08947 */ /* 0x001fea000383ffff */
[----:B------:R-:W-:Y:S05]  /*4b20*/  BRA `(.L_x_2517) ;  /* 0x00000000000c7947 */ /* 0x000fea0003800000 */
.L_x_2518:
[----:B------:R-:W2:Y:S02]  /*4b30*/  LD.E R0, desc[UR14][R4.64] ;  /* 0x0000000e04007980 */ /* 0x000ea4000c101900 */
[----:B--2---:R-:W-:-:S05]  /*4b40*/  IMAD.IADD R3, R86, 0x1, R0 ;  /* 0x0000000156037824 */ /* 0x004fca00078e0200 */
[----:B------:R0:W-:Y:S02]  /*4b50*/  ST.E desc[UR14][R4.64], R3 ;  /* 0x0000000304007985 */ /* 0x0001e4000c10190e */
.L_x_2517:
[----:B------:R-:W-:Y:S05]  /*4b60*/  BSYNC.RECONVERGENT B0 ;  /* 0x0000000000007941 */ /* 0x000fea0003800200 */
.L_x_2516:
[----:B------:R1:W-:Y:S01]  /*4b70*/  ATOM.E.ADD.F16x2.RN.STRONG.GPU P0, RZ, desc[UR14][R4.64+0x4], R85 ;  /* 0x8000045504ff79a2 */ /* 0x0003e2000c10e10e */
[----:B------:R-:W-:Y:S04]  /*4b80*/  BSSY.RECONVERGENT B0, `(.L_x_2520) ;  /* 0x000000e000007945 */ /* 0x000fe80003800200 */
[----:B-1----:R-:W-:Y:S05]  /*4b90*/  @P0 BRA `(.L_x_2521) ;  /* 0x0000000000300947 */ /* 0x002fea0003800000 */
[----:B------:R-:W1:Y:S02]  /*4ba0*/  QSPC.E.S P0, RZ, [R4+0x4] ;  /* 0x0000040004ff73aa */ /* 0x000e640000000500 */
[----:B-1----:R-:W-:Y:S05]  /*4bb0*/  @!P0 BRA `(.L_x_2522) ;  /* 0x00000000001c8947 */ /* 0x002fea0003800000 */
[----:B------:R-:W-:-:S04]  /*4bc0*/  MOV R2, R4 ;  /* 0x0000000400027202 */ /* 0x000fc80000000f00 */
[----:B------:R-:W-:-:S07]  /*4bd0*/  MOV R0, R2 ;  /* 0x0000000200007202 */ /* 0x000fce0000000f00 */
.L_x_2523:
[----:B------:R-:W0:Y:S02]  /*4be0*/  LDS R2, [R0+0x4] ;  /* 0x0000040000027984 */ /* 0x000e240000000800 */
[----:B0-----:R-:W-:-:S05]  /*4bf0*/  HFMA2 R3, R2, 1, 1, R85 ;  /* 0x3c003c0002037831 */ /* 0x001fca0000000055 */
[----:B------:R-:W0:Y:S02]  /*4c00*/  ATOMS.CAST.SPIN P0, [R0+0x4], R2, R3 ;  /* 0x000004020000758d */ /* 0x000e240001800003 */
[----:B0-----:R-:W-:Y:S05]  /*4c10*/  @!P0 BRA `(.L_x_2523) ;  /* 0xfffffffc00f08947 */ /* 0x001fea000383ffff */
[----:B------:R-:W-:Y:S05]  /*4c20*/  BRA `(.L_x_2521) ;  /* 0x00000000000c7947 */ /* 0x000fea0003800000 */
.L_x_2522:
[----:B------:R-:W0:Y:S02]  /*4c30*/  LD.E R0, desc[UR14][R4.64+0x4] ;  /* 0x0000040e04007980 */ /* 0x000e24000c101900 */
[----:B0-----:R-:W-:-:S05]  /*4c40*/  IADD3 R3, PT, PT, R85, R0, RZ ;  /* 0x0000000055037210 */ /* 0x001fca0007ffe0ff */
[----:B------:R1:W-:Y:S02]  /*4c50*/  ST.E desc[UR14][R4.64+0x4], R3 ;  /* 0x0000040304007985 */ /* 0x0003e4000c10190e */
.L_x_2521:
[----:B------:R-:W-:Y:S05]  /*4c60*/  BSYNC.RECONVERGENT B0 ;  /* 0x0000000000007941 */ /* 0x000fea0003800200 */
.L_x_2520:
        /* <DEDUP_REMOVED lines=11> */
.L_x_2527:
[----:B------:R-:W0:Y:S02]  /*4d20*/  LDS R2, [R0] ;  /* 0x0000000000027984 */ /* 0x000e240000000800 */
[----:B0-----:R-:W-:-:S05]  /*4d30*/  HADD2 R3, R2, R33 ;  /* 0x0000002102037230 */ /* 0x001fca0000000000 */
[----:B------:R-:W0:Y:S02]  /*4d40*/  ATOMS.CAST.SPIN P0, [R0], R2, R3 ;  /* 0x000000020000758d */ /* 0x000e240001800003 */
[----:B0-----:R-:W-:Y:S05]  /*4d50*/  @!P0 BRA `(.L_x_2527) ;  /* 0xfffffffc00f08947 */ /* 0x001fea000383ffff */
[----:B------:R-:W-:Y:S05]  /*4d60*/  BRA `(.L_x_2525) ;  /* 0x00000000000c7947 */ /* 0x000fea0003800000 */
.L_x_2526:
[----:B------:R-:W2:Y:S02]  /*4d70*/  LD.E R0, desc[UR14][R4.64] ;  /* 0x0000000e04007980 */ /* 0x000ea4000c101900 */
[----:B--2---:R-:W-:-:S05]  /*4d80*/  IADD3 R3, PT, PT, R33, R0, RZ ;  /* 0x0000000021037210 */ /* 0x004fca0007ffe0ff */
[----:B------:R0:W-:Y:S02]  /*4d90*/  ST.E desc[UR14][R4.64], R3 ;  /* 0x0000000304007985 */ /* 0x0001e4000c10190e */
.L_x_2525:
[----:B------:R-:W-:Y:S05]  /*4da0*/  BSYNC.RECONVERGENT B0 ;  /* 0x0000000000007941 */ /* 0x000fea0003800200 */
.L_x_2524:
[----:B------:R1:W-:Y:S01]  /*4db0*/  ATOM.E.ADD.F16x2.RN.STRONG.GPU P0, RZ, desc[UR14][R4.64+0x4], R32 ;  /* 0x8000042004ff79a2 */ /* 0x0003e2000c10e10e */
[----:B------:R-:W-:Y:S04]  /*4dc0*/  BSSY.RECONVERGENT B0, `(.L_x_2528) ;  /* 0x000000e000007945 */ /* 0x000fe80003800200 */
[----:B-1----:R-:W-:Y:S05]  /*4dd0*/  @P0 BRA `(.L_x_2529) ;  /* 0x0000000000300947 */ /* 0x002fea0003800000 */
[----:B------:R-:W1:Y:S02]  /*4de0*/  QSPC.E.S P0, RZ, [R4+0x4] ;  /* 0x0000040004ff73aa */ /* 0x000e640000000500 */
[----:B-1----:R-:W-:Y:S05]  /*4df0*/  @!P0 BRA `(.L_x_2530) ;  /* 0x00000000001c8947 */ /* 0x002fea0003800000 */
[----:B------:R-:W-:-:S05]  /*4e00*/  IMAD.MOV.U32 R2, RZ, RZ, R4 ;  /* 0x000000ffff027224 */ /* 0x000fca00078e0004 */
[----:B------:R-:W-:-:S07]  /*4e10*/  MOV R0, R2 ;  /* 0x0000000200007202 */ /* 0x000fce0000000f00 */
.L_x_2531:
[----:B------:R-:W0:Y:S02]  /*4e20*/  LDS R2, [R0+0x4] ;  /* 0x0000040000027984 */ /* 0x000e240000000800 */
[----:B0-----:R-:W-:-:S05]  /*4e30*/  HFMA2 R3, R2, 1, 1, R32 ;  /* 0x3c003c0002037831 */ /* 0x001fca0000000020 */
[----:B------:R-:W0:Y:S02]  /*4e40*/  ATOMS.CAST.SPIN P0, [R0+0x4], R2, R3 ;  /* 0x000004020000758d */ /* 0x000e240001800003 */
[----:B0-----:R-:W-:Y:S05]  /*4e50*/  @!P0 BRA `(.L_x_2531) ;  /* 0xfffffffc00f08947 */ /* 0x001fea000383ffff */
[----:B------:R-:W-:Y:S05]  /*4e60*/  BRA `(.L_x_2529) ;  /* 0x00000000000c7947 */ /* 0x000fea0003800000 */
.L_x_2530:
[----:B------:R-:W0:Y:S02]  /*4e70*/  LD.E R0, desc[UR14][R4.64+0x4] ;  /* 0x0000040e04007980 */ /* 0x000e24000c101900 */
[----:B0-----:R-:W-:-:S05]  /*4e80*/  IADD3 R3, PT, PT, R32, R0, RZ ;  /* 0x0000000020037210 */ /* 0x001fca0007ffe0ff */
[----:B------:R1:W-:Y:S02]  /*4e90*/  ST.E desc[UR14][R4.64+0x4], R3 ;  /* 0x0000040304007985 */ /* 0x0003e4000c10190e */
.L_x_2529:
[----:B------:R-:W-:Y:S05]  /*4ea0*/  BSYNC.RECONVERGENT B0 ;  /* 0x0000000000007941 */ /* 0x000fea0003800200 */
.L_x_2528:
        /* <DEDUP_REMOVED lines=12> */
.L_x_2535:
[----:B------:R-:W0:Y:S02]  /*4f70*/  LDS R2, [R0] ;  /* 0x0000000000027984 */ /* 0x000e240000000800 */
[----:B0-----:R-:W-:-:S05]  /*4f80*/  HADD2 R3, R2, R20 ;  /* 0x0000001402037230 */ /* 0x001fca0000000000 */
[----:B------:R-:W0:Y:S02]  /*4f90*/  ATOMS.CAST.SPIN P0, [R0], R2, R3 ;  /* 0x000000020000758d */ /* 0x000e240001800003 */
[----:B0-----:R-:W-:Y:S05]  /*4fa0*/  @!P0 BRA `(.L_x_2535) ;  /* 0xfffffffc00f08947 */ /* 0x001fea000383ffff */
[----:B------:R-:W-:Y:S05]  /*4fb0*/  BRA `(.L_x_2533) ;  /* 0x00000000000c7947 */ /* 0x000fea0003800000 */
.L_x_2534:
[----:B------:R-:W2:Y:S02]  /*4fc0*/  LD.E R0, desc[UR14][R4.64] ;  /* 0x0000000e04007980 */ /* 0x000ea4000c101900 */
[----:B--2---:R-:W-:-:S05]  /*4fd0*/  IADD3 R3, PT, PT, R20, R0, RZ ;  /* 0x0000000014037210 */ /* 0x004fca0007ffe0ff */
[----:B------:R0:W-:Y:S02]  /*4fe0*/  ST.E desc[UR14][R4.64], R3 ;  /* 0x0000000304007985 */ /* 0x0001e4000c10190e */
.L_x_2533:
[----:B------:R-:W-:Y:S05]  /*4ff0*/  BSYNC.RECONVERGENT B0 ;  /* 0x0000000000007941 */ /* 0x000fea0003800200 */
.L_x_2532:
[----:B------:R1:W-:Y:S02]  /*5000*/  ATOM.E.ADD.F16x2.RN.STRONG.GPU P0, RZ, desc[UR14][R4.64+0x4], R21 ;  /* 0x8000041504ff79a2 */ /* 0x0003e4000c10e10e */
[----:B-1----:R-:W-:Y:S05]  /*5010*/  @P0 EXIT ;  /* 0x000000000000094d */ /* 0x002fea0003800000 */
[----:B------:R-:W1:Y:S02]  /*5020*/  QSPC.E.S P0, RZ, [R4+0x4] ;  /* 0x0000040004ff73aa */ /* 0x000e640000000500 */
[----:B-1----:R-:W-:Y:S05]  /*5030*/  @!P0 BRA `(.L_x_2536) ;  /* 0x00000000001c8947 */ /* 0x002fea0003800000 */
[----:B------:R-:W-:-:S04]  /*5040*/  MOV R2, R4 ;  /* 0x0000000400027202 */ /* 0x000fc80000000f00 */
[----:B------:R-:W-:-:S07]  /*5050*/  MOV R0, R2 ;  /* 0x0000000200007202 */ /* 0x000fce0000000f00 */
.L_x_2537:
[----:B------:R-:W0:Y:S02]  /*5060*/  LDS R2, [R0+0x4] ;  /* 0x0000040000027984 */ /* 0x000e240000000800 */
[----:B0-----:R-:W-:-:S05]  /*5070*/  HFMA2 R3, R2, 1, 1, R21 ;  /* 0x3c003c0002037831 */ /* 0x001fca0000000015 */
[----:B------:R-:W0:Y:S02]  /*5080*/  ATOMS.CAST.SPIN P0, [R0+0x4], R2, R3 ;  /* 0x000004020000758d */ /* 0x000e240001800003 */
[----:B0-----:R-:W-:Y:S05]  /*5090*/  @!P0 BRA `(.L_x_2537) ;  /* 0xfffffffc00f08947 */ /* 0x001fea000383ffff */
[----:B------:R-:W-:Y:S05]  /*50a0*/  EXIT ;  /* 0x000000000000794d */ /* 0x000fea0003800000 */
.L_x_2536:
[----:B------:R-:W0:Y:S02]  /*50b0*/  LD.E R0, desc[UR14][R4.64+0x4] ;  /* 0x0000040e04007980 */ /* 0x000e24000c101900 */
[----:B0-----:R-:W-:-:S05]  /*50c0*/  IADD3 R3, PT, PT, R21, R0, RZ ;  /* 0x0000000015037210 */ /* 0x001fca0007ffe0ff */
[----:B------:R-:W-:Y:S01]  /*50d0*/  ST.E desc[UR14][R4.64+0x4], R3 ;  /* 0x0000040304007985 */ /* 0x000fe2000c10190e */
[----:B------:R-:W-:Y:S05]  /*50e0*/  EXIT ;  /* 0x000000000000794d */ /* 0x000fea0003800000 */
.L_x_2538:
        /* <DEDUP_REMOVED lines=9> */
.L_x_3951:


//--------------------- .text._Z23gemm_half_q_half_kernelILi3ELi2ELb1ELb0ELi32EEvPK6__halfPKjS4_S2_PS0_iiiiPKtS7_iiiiiibS2_i --------------------------
	.section	.text._Z23gemm_half_q_half_kernelILi3ELi2ELb1ELb0ELi32EEvPK6__halfPKjS4_S2_PS0_iiiiPKtS7_iiiiiibS2_i,"ax",@progbits
	.align	128
        .global         _Z23gemm_half_q_half_kernelILi3ELi2ELb1ELb0ELi32EEvPK6__halfPKjS4_S2_PS0_iiiiPKtS7_iiiiiibS2_i
        .type           _Z23gemm_half_q_half_kernelILi3ELi2ELb1ELb0ELi32EEvPK6__halfPKjS4_S2_PS0_iiiiPKtS7_iiiiiibS2_i,@function
        .size           _Z23gemm_half_q_half_kernelILi3ELi2ELb1ELb0ELi32EEvPK6__halfPKjS4_S2_PS0_iiiiPKtS7_iiiiiibS2_i,(.L_x_3952 - _Z23gemm_half_q_half_kernelILi3ELi2ELb1ELb0ELi32EEvPK6__halfPKjS4_S2_PS0_iiiiPKtS7_iiiiiibS2_i)
        .other          _Z23gemm_half_q_half_kernelILi3ELi2ELb1ELb0ELi32EEvPK6__halfPKjS4_S2_PS0_iiiiPKtS7_iiiiiibS2_i,@"STO_CUDA_ENTRY STV_DEFAULT"
_Z23gemm_half_q_half_kernelILi3ELi2ELb1ELb0ELi32EEvPK6__halfPKjS4_S2_PS0_iiiiPKtS7_iiiiiibS2_i:
.text._Z23gemm_half_q_half_kernelILi3ELi2ELb1ELb0ELi32EEvPK6__halfPKjS4_S2_PS0_iiiiPKtS7_iiiiiibS2_i:
[----:B------:R-:W-:Y:S08]  /*0000*/  LDC R1, c[0x0][0x37c] ;  /* 0x0000df00ff017b82 */ /* 0x000ff00000000800 */
[----:B------:R-:W0:Y:S08]  /*0010*/  S2UR UR4, SR_CTAID.Y ;  /* 0x00000000000479c3 */ /* 0x000e300000002600 */
[----:B------:R-:W1:Y:S01]  /*0020*/  LDC R53, c[0x0][0x3a8] ;  /* 0x0000ea00ff357b82 */ /* 0x000e620000000800 */
[----:B0-----:R-:W-:-:S04]  /*0030*/  IMAD.U32 R56, RZ, RZ, UR4 ;  /* 0x00000004ff387e24 */ /* 0x001fc8000f8e00ff */
        /* <DEDUP_REMOVED lines=26> */
.L_x_2539:
        /* <DEDUP_REMOVED lines=22> */
[----:B------:R-:W-:-:S05]  /*0340*/  IMAD R12, R10, 0x3, RZ ;  /* 0x000000030a0c7824 */ /* 0x000fca00078e02ff */
        /* <DEDUP_REMOVED lines=13> */
[----:B------:R-:W-:Y:S01]  /*0420*/  IMAD.MOV R10, RZ, RZ, -R19 ;  /* 0x000000ffff0a7224 */ /* 0x000fe200078e0a13 */
[----:B------:R-:W-:-:S04]  /*0430*/  PLOP3.LUT P1, PT, PT, PT, PT, 0x80, 0x8 ;  /* 0x000000000008781c */ /* 0x000fc80003f2f070 */
[----:B------:R-:W-:-:S13]  /*0440*/  ISETP.GT.AND P2, PT, R10, 0x3, PT ;  /* 0x000000030a00780c */ /* 0x000fda0003f44270 */
[----:B------:R-:W-:Y:S05]  /*0450*/  @!P2 BRA `(.L_x_2544) ;  /* 0x000000000084a947 */ /* 0x000fea0003800000 */
[----:B------:R-:W-:-:S13]  /*0460*/  PLOP3.LUT P1, PT, PT, PT, PT, 0x8, 0x80 ;  /* 0x000000000080781c */ /* 0x000fda0003f2e170 */
.L_x_2545:
        /* <DEDUP_REMOVED lines=32> */
.L_x_2544:
        /* <DEDUP_REMOVED lines=20> */
.L_x_2546:
[----:B------:R-:W-:-:S13]  /*07b0*/  ISETP.EQ.AND P2, PT, R19, RZ, PT ;  /* 0x000000ff1300720c */ /* 0x000fda0003f42270 */
[----:B------:R-:W-:Y:S05]  /*07c0*/  @!P1 BRA P2, `(.L_x_2541) ;  /* 0x0000000400789947 */ /* 0x000fea0001000000 */
.L_x_2543:
[----:B------:R-:W-:-:S04]  /*07d0*/  IADD3 R11, P1, PT, R8, R9, RZ ;  /* 0x00000009080b7210 */ /* 0x000fc80007f3e0ff */
[----:B------:R-:W-:Y:S02]  /*07e0*/  LEA.HI.X.SX32 R12, R9, RZ, 0x1, P1 ;  /* 0x000000ff090c7211 */ /* 0x000fe400008f0eff */
[----:B------:R-:W-:-:S04]  /*07f0*/  LEA R10, P1, R11, UR4, 0x1 ;  /* 0x000000040b0a7c11 */ /* 0x000fc8000f8208ff */
        /* <DEDUP_REMOVED lines=9> */
.L_x_2542:
[----:B------:R-:W-:-:S04]  /*0890*/  LEA R10, P1, R8, UR8, 0x1 ;  /* 0x00000008080a7c11 */ /* 0x000fc8000f8208ff */
[----:B------:R-:W-:Y:S01]  /*08a0*/  LEA.HI.X R11, R8, UR9, RZ, 0x1, P1 ;  /* 0x00000009080b7c11 */ /* 0x000fe200088f0cff */
[----:B------:R-:W-:Y:S01]  /*08b0*/  IMAD.MOV R8, RZ, RZ, -R4 ;  /* 0x000000ffff087224 */ /* 0x000fe200078e0a04 */
[----:B------:R-:W0:Y:S03]  /*08c0*/  LDCU.64 UR8, c[0x0][0x380] ;  /* 0x00007000ff0877ac */ /* 0x000e260008000a00 */
[----:B------:R1:W5:Y:S01]  /*08d0*/  LDG.E.U16.CONSTANT R19, desc[UR6][R10.64] ;  /* 0x000000060a137981 */ /* 0x000362000c1e9500 */
[----:B------:R-:W-:Y:S01]  /*08e0*/  ISETP.GE.AND P1, PT, R8, RZ, PT ;  /* 0x000000ff0800720c */ /* 0x000fe20003f26270 */
[----:B------:R-:W-:-:S04]  /*08f0*/  IMAD R20, R56, R5, RZ ;  /* 0x0000000538147224 */ /* 0x000fc800078e02ff */
        /* <DEDUP_REMOVED lines=9> */
.L_x_2549:
        /* <DEDUP_REMOVED lines=32> */
.L_x_2548:
        /* <DEDUP_REMOVED lines=21> */
.L_x_2550:
[----:B------:R-:W-:-:S13]  /*0ce0*/  ISETP.NE.OR P1, PT, R8, RZ, P1 ;  /* 0x000000ff0800720c */ /* 0x000fda0000f25670 */
[----:B------:R-:W-:Y:S05]  /*0cf0*/  @!P1 BRA `(.L_x_2541) ;  /* 0x00000000002c9947 */ /* 0x000fea0003800000 */
.L_x_2547:
        /* <DEDUP_REMOVED lines=11> */
.L_x_2541:
[----:B0-----:R-:W-:Y:S05]  /*0db0*/  BSYNC.RECONVERGENT B0 ;  /* 0x0000000000007941 */ /* 0x001fea0003800200 */
.L_x_2540:
[----:B-1----:R-:W0:Y:S02]  /*0dc0*/  LDC R9, c[0x0][0x3ac] ;  /* 0x0000eb00ff097b82 */ /* 0x002e240000000800 */
        /* <DEDUP_REMOVED lines=19> */
.L_x_2554:
[C---:B------:R-:W-:Y:S02]  /*0f00*/  IMAD.IADD R12, R2.reuse, 0x1, R9 ;  /* 0x00000001020c7824 */ /* 0x040fe400078e0209 */
[----:B0-----:R-:W-:-:S04]  /*0f10*/  IMAD.WIDE R10, R2, 0x2, R20 ;  /* 0x00000002020a7825 */ /* 0x001fc800078e0214 */
[C---:B------:R-:W-:Y:S01]  /*0f20*/  IMAD.IADD R14, R12.reuse, 0x1, R9 ;  /* 0x000000010c0e7824 */ /* 0x040fe200078e0209 */
[----:B------:R1:W-:Y:S01]  /*0f30*/  STG.E.64 desc[UR6][R10.64], RZ ;  /* 0x000000ff0a007986 */ /* 0x0003e2000c101b06 */
[----:B------:R-:W-:-:S04]  /*0f40*/  IMAD.WIDE R12, R12, 0x2, R20 ;  /* 0x000000020c0c7825 */ /* 0x000fc800078e0214 */
[C---:B------:R-:W-:Y:S01]  /*0f50*/  IMAD.IADD R8, R14.reuse, 0x1, R9 ;  /* 0x000000010e087824 */ /* 0x040fe200078e0209 */
[----:B------:R1:W-:Y:S01]  /*0f60*/  STG.E.64 desc[UR6][R12.64], RZ ;  /* 0x000000ff0c007986 */ /* 0x0003e2000c101b06 */
[----:B------:R-:W-:-:S04]  /*0f70*/  IMAD.WIDE R14, R14, 0x2, R20 ;  /* 0x000000020e0e7825 */ /* 0x000fc800078e0214 */
[----:B------:R-:W-:Y:S01]  /*0f80*/  IMAD.WIDE R16, R8, 0x2, R20 ;  /* 0x0000000208107825 */ /* 0x000fe200078e0214 */
[----:B------:R1:W-:Y:S03]  /*0f90*/  STG.E.64 desc[UR6][R14.64], RZ ;  /* 0x000000ff0e007986 */ /* 0x0003e6000c101b06 */
[----:B------:R-:W-:Y:S01]  /*0fa0*/  VIADD R4, R4, 0x4 ;  /* 0x0000000404047836 */ /* 0x000fe20000000000 */
[----:B------:R1:W-:Y:S01]  /*0fb0*/  STG.E.64 desc[UR6][R16.64], RZ ;  /* 0x000000ff10007986 */ /* 0x0003e2000c101b06 */
[----:B------:R-:W-:-:S03]  /*0fc0*/  IMAD.IADD R2, R8, 0x1, R9 ;  /* 0x0000000108027824 */ /* 0x000fc600078e0209 */
[----:B------:R-:W-:-:S13]  /*0fd0*/  ISETP.GE.AND P2, PT, R4, -0x3, PT ;  /* 0xfffffffd0400780c */ /* 0x000fda0003f46270 */
[----:B-1----:R-:W-:Y:S05]  /*0fe0*/  @!P2 BRA `(.L_x_2554) ;  /* 0xfffffffc00c4a947 */ /* 0x002fea000383ffff */
.L_x_2553:
[----:B------:R-:W-:-:S05]  /*0ff0*/  IMAD.MOV R8, RZ, RZ, -R4 ;  /* 0x000000ffff087224 */ /* 0x000fca00078e0a04 */
[----:B------:R-:W-:-:S13]  /*1000*/  ISETP.GT.AND P2, PT, R8, 0x1, PT ;  /* 0x000000010800780c */ /* 0x000fda0003f44270 */
[----:B------:R-:W-:Y:S05]  /*1010*/  @!P2 BRA `(.L_x_2555) ;  /* 0x000000000024a947 */ /* 0x000fea0003800000 */
[----:B------:R-:W0:Y:S01]  /*1020*/  LDC.64 R12, c[0x0][0x3a0] ;  /* 0x0000e800ff0c7b82 */ /* 0x000e220000000a00 */
        /* <DEDUP_REMOVED lines=8> */
.L_x_2555:
[----:B------:R-:W-:-:S13]  /*10b0*/  ISETP.NE.OR P1, PT, R4, RZ, P1 ;  /* 0x000000ff0400720c */ /* 0x000fda0000f25670 */
[----:B------:R-:W-:Y:S05]  /*10c0*/  @!P1 BRA `(.L_x_2551) ;  /* 0x00000000001c9947 */ /* 0x000fea0003800000 */
.L_x_2552:
[----:B0-----:R-:W0:Y:S02]  /*10d0*/  LDC.64 R10, c[0x0][0x3a0] ;  /* 0x0000e800ff0a7b82 */ /* 0x001e240000000a00 */
.L_x_2556:
[----:B0-----:R-:W-:-:S04]  /*10e0*/  IMAD.WIDE R12, R2, 0x2, R10 ;  /* 0x00000002020c7825 */ /* 0x001fc800078e020a */
[----:B------:R-:W-:Y:S01]  /*10f0*/  VIADD R4, R4, 0x1 ;  /* 0x0000000104047836 */ /* 0x000fe20000000000 */
[----:B------:R1:W-:Y:S01]  /*1100*/  STG.E.64 desc[UR6][R12.64], RZ ;  /* 0x000000ff0c007986 */ /* 0x0003e2000c101b06 */
[----:B------:R-:W-:-:S03]  /*1110*/  IMAD.IADD R2, R2, 0x1, R9 ;  /* 0x0000000102027824 */ /* 0x000fc600078e0209 */
[----:B------:R-:W-:-:S13]  /*1120*/  ISETP.NE.AND P1, PT, R4, RZ, PT ;  /* 0x000000ff0400720c */ /* 0x000fda0003f25270 */
[----:B-1----:R-:W-:Y:S05]  /*1130*/  @P1 BRA `(.L_x_2556) ;  /* 0xfffffffc00e81947 */ /* 0x002fea000383ffff */
.L_x_2551:
        /* <DEDUP_REMOVED lines=13> */
[----:B------:R-:W-:Y:S01]  /*1210*/  IMAD.MOV.U32 R20, RZ, RZ, R54 ;  /* 0x000000ffff147224 */ /* 0x000fe200078e0036 */
[----:B------:R-:W-:Y:S01]  /*1220*/  SHF.L.U32 R3, R3, 0x4, RZ ;  /* 0x0000000403037819 */ /* 0x000fe200000006ff */
[----:B------:R-:W-:Y:S01]  /*1230*/  UMOV UR4, URZ ;  /* 0x000000ff00047c82 */ /* 0x000fe20008000000 */
[----:B------:R-:W-:Y:S02]  /*1240*/  LEA.HI R15, R15, R6, RZ, 0x3 ;  /* 0x000000060f0f7211 */ /* 0x000fe400078f18ff */
[----:B------:R-:W-:Y:S02]  /*1250*/  LOP3.LUT R16, R3, 0x10, RZ, 0xc0, !PT ;  /* 0x0000001003107812 */ /* 0x000fe400078ec0ff */
[----:B------:R-:W-:-:S07]  /*1260*/  SHF.R.S32.HI R17, RZ, 0x3, R15 ;  /* 0x00000003ff117819 */ /* 0x000fce000001140f */
.L_x_2558:
[----:B------:R-:W1:Y:S01]  /*1270*/  LDC.64 R2, c[0x0][0x390] ;  /* 0x0000e400ff027b82 */ /* 0x000e620000000a00 */
[----:B-----5:R-:W-:-:S04]  /*1280*/  VIADD R0, R8, UR4 ;  /* 0x0000000408007c36 */ /* 0x020fc80008000000 */
[----:B------:R-:W-:-:S05]  /*1290*/  IMAD R4, R0, R9, RZ ;  /* 0x0000000900047224 */ /* 0x000fca00078e02ff */
[----:B0-----:R-:W-:-:S04]  /*12a0*/  SHF.R.S32.HI R13, RZ, 0x1f, R4 ;  /* 0x0000001fff0d7819 */ /* 0x001fc80000011404 */
        /* <DEDUP_REMOVED lines=13> */
[----:B------:R-:W-:Y:S02]  /*1380*/  LOP3.LUT R4, R0, 0xf, RZ, 0xc0, !PT ;  /* 0x0000000f00047812 */ /* 0x000fe400078ec0ff */
[----:B------:R-:W-:Y:S02]  /*1390*/  SHF.R.U32.HI R19, RZ, 0x4, R0 ;  /* 0x00000004ff137819 */ /* 0x000fe40000011600 */
[----:B------:R-:W-:Y:S01]  /*13a0*/  LOP3.LUT R2, R2, 0xf, RZ, 0xc0, !PT ;  /* 0x0000000f02027812 */ /* 0x000fe200078ec0ff */
[----:B------:R-:W-:Y:S01]  /*13b0*/  IMAD R21, R4, R4, R4 ;  /* 0x0000000404157224 */ /* 0x000fe200078e0204 */
[----:B------:R-:W-:Y:S01]  /*13c0*/  SHF.R.U32.HI R0, RZ, 0xc, R0 ;  /* 0x0000000cff007819 */ /* 0x000fe20000011600 */
[----:B---3--:R-:W-:Y:S01]  /*13d0*/  IMAD.IADD R20, R23, 0x1, R20 ;  /* 0x0000000117147824 */ /* 0x008fe200078e0214 */
[----:B------:R-:W-:Y:S01]  /*13e0*/  LOP3.LUT R19, R19, 0xf, RZ, 0xc0, !PT ;  /* 0x0000000f13137812 */ /* 0x000fe200078ec0ff */
[----:B------:R-:W-:Y:S01]  /*13f0*/  IMAD R3, R2, R2, R2 ;  /* 0x0000000202037224 */ /* 0x000fe200078e0202 */
[----:B------:R-:W-:-:S02]  /*1400*/  LOP3.LUT R0, R0, 0xf, RZ, 0xc0, !PT ;  /* 0x0000000f00007812 */ /* 0x000fc400078ec0ff */
[----:B------:R-:W-:Y:S01]  /*1410*/  IADD3 R21, PT, PT, R4, 0x1, R21 ;  /* 0x0000000104157810 */ /* 0x000fe20007ffe015 */
[C---:B------:R-:W-:Y:S01]  /*1420*/  IMAD R4, R19.reuse, R19, R19 ;  /* 0x0000001313047224 */ /* 0x040fe200078e0213 */
[----:B0-----:R-:W-:Y:S01]  /*1430*/  IADD3 R13, PT, PT, R2, 0x1, R3 ;  /* 0x00000001020d7810 */ /* 0x001fe20007ffe003 */
[----:B------:R-:W-:Y:S01]  /*1440*/  IMAD R3, R0, R0, R0 ;  /* 0x0000000000037224 */ /* 0x000fe200078e0200 */
[----:B------:R-:W-:Y:S02]  /*1450*/  ISETP.GE.AND P1, PT, R20, R51, PT ;  /* 0x000000331400720c */ /* 0x000fe40003f26270 */
[----:B------:R-:W-:Y:S01]  /*1460*/  IADD3 R19, PT, PT, R19, 0x1, R4 ;  /* 0x0000000113137810 */ /* 0x000fe20007ffe004 */
[----:B------:R-:W4:Y:S01]  /*1470*/  I2F.F16 R21, R21 ;  /* 0x0000001500157306 */ /* 0x000f220000200c00 */
[----:B------:R-:W-:-:S07]  /*1480*/  IADD3 R14, PT, PT, R0, 0x1, R3 ;  /* 0x00000001000e7810 */ /* 0x000fce0007ffe003 */
        /* <DEDUP_REMOVED lines=8> */
.L_x_2557:
[C---:B-1----:R-:W-:Y:S01]  /*1510*/  ISETP.GT.AND P1, PT, R54.reuse, UR5, PT ;  /* 0x0000000536007c0c */ /* 0x042fe2000bf24270 */
[----:B------:R-:W1:Y:S01]  /*1520*/  LDCU UR12, c[0x0][0x3dc] ;  /* 0x00007b80ff0c77ac */ /* 0x000e620008000800 */
[C---:B------:R-:W-:Y:S01]  /*1530*/  VIMNMX R8, PT, PT, R54.reuse, UR5, PT ;  /* 0x0000000536087c48 */ /* 0x040fe2000bfe0100 */
[----:B0-----:R-:W-:Y:S01]  /*1540*/  IMAD.MOV.U32 R10, RZ, RZ, RZ ;  /* 0x000000ffff0a7224 */ /* 0x001fe200078e00ff */
        /* <DEDUP_REMOVED lines=18> */
.L_x_2559:
        /* <DEDUP_REMOVED lines=8> */
.L_x_2560:
        /* <DEDUP_REMOVED lines=8> */
.L_x_2561:
        /* <DEDUP_REMOVED lines=8> */
.L_x_2562:
        /* <DEDUP_REMOVED lines=8> */
.L_x_2563:
        /* <DEDUP_REMOVED lines=11> */
[----:B------:R-:W-:Y:S01]  /*1920*/  PRMT R5, RZ, 0x5410, RZ ;  /* 0x00005410ff057816 */ /* 0x000fe200000000ff */
[----:B------:R-:W-:Y:S06]  /*1930*/  @!P1 BRA `(.L_x_2564) ;  /* 0x00000010002c9947 */ /* 0x000fec0003800000 */
[----:B------:R-:W0:Y:S01]  /*1940*/  S2UR UR5, SR_CgaCtaId ;  /* 0x00000000000579c3 */ /* 0x000e220000008800 */
[----:B------:R-:W1:Y:S01]  /*1950*/  LDCU.64 UR8, c[0x0][0x388] ;  /* 0x00007100ff0877ac */ /* 0x000e620008000a00 */
[----:B------:R-:W-:Y:S02]  /*1960*/  SHF.R.S32.HI R9, RZ, 0x1f, R59 ;  /* 0x0000001fff097819 */ /* 0x000fe4000001143b */
[C---:B------:R-:W-:Y:S01]  /*1970*/  IADD3 R59, P1, PT, R6.reuse, R59, RZ ;  /* 0x0000003b063b7210 */ /* 0x040fe20007f3e0ff */
[----:B------:R-:W-:Y:S01]  /*1980*/  UMOV UR4, 0x400 ;  /* 0x0000040000047882 */ /* 0x000fe20000000000 */
[----:B------:R-:W-:Y:S02]  /*1990*/  PRMT R7, R7, 0x9910, RZ ;  /* 0x0000991007077816 */ /* 0x000fe400000000ff */
[----:B------:R-:W-:Y:S02]  /*19a0*/  LEA.HI.X.SX32 R6, R6, R9, 0x1, P1 ;  /* 0x0000000906067211 */ /* 0x000fe400008f0eff */
[----:B------:R-:W-:-:S02]  /*19b0*/  ISETP.EQ.OR P0, PT, R18, 0x2, P0 ;  /* 0x000000021200780c */ /* 0x000fc40000702670 */
[----:B------:R-:W-:Y:S02]  /*19c0*/  ISETP.NE.AND P2, PT, R7, RZ, PT ;  /* 0x000000ff0700720c */ /* 0x000fe40003f45270 */
[----:B------:R-:W-:Y:S02]  /*19d0*/  VIMNMX R51, PT, PT, R51, UR12, PT ;  /* 0x0000000c33337c48 */ /* 0x000fe4000bfe0100 */
[----:B------:R-:W-:Y:S02]  /*19e0*/  PRMT R50, RZ, 0x7610, R50 ;  /* 0x00007610ff327816 */ /* 0x000fe40000000032 */
[----:B-1----:R-:W-:-:S04]  /*19f0*/  LEA R58, P1, R59, UR8, 0x2 ;  /* 0x000000083b3a7c11 */ /* 0x002fc8000f8210ff */
[----:B------:R-:W-:Y:S01]  /*1a00*/  LEA.HI.X R59, R59, UR9, R6, 0x2, P1 ;  /* 0x000000093b3b7c11 */ /* 0x000fe200088f1406 */
[----:B0-----:R-:W-:-:S04]  /*1a10*/  ULEA UR4, UR5, UR4, 0x18 ;  /* 0x0000000405047291 */ /* 0x001fc8000f8ec0ff */
[----:B------:R-:W-:-:S12]  /*1a20*/  UIADD3 UR4, UPT, UPT, UR4, 0x50, URZ ;  /* 0x0000005004047890 */ /* 0x000fd8000fffe0ff */
.L_x_2568:
[----:B------:R-:W2:Y:S01]  /*1a30*/  LDG.E.128.CONSTANT R8, desc[UR6][R58.64] ;  /* 0x000000063a087981 */ /* 0x000ea2000c1e9d00 */
[----:B------:R-:W-:Y:S01]  /*1a40*/  IMAD.MOV.U32 R13, RZ, RZ, 0x3400 ;  /* 0x00003400ff0d7424 */ /* 0x000fe200078e00ff */
[----:B------:R-:W-:Y:S01]  /*1a50*/  ISETP.NE.AND P1, PT, R52, RZ, PT ;  /* 0x000000ff3400720c */ /* 0x000fe20003f25270 */
[----:B------:R-:W-:Y:S02]  /*1a60*/  IMAD.MOV.U32 R29, RZ, RZ, 0x2c00 ;  /* 0x00002c00ff1d7424 */ /* 0x000fe400078e00ff */
[----:B------:R-:W-:Y:S01]  /*1a70*/  IMAD.MOV.U32 R37, RZ, RZ, 0x2400 ;  /* 0x00002400ff257424 */ /* 0x000fe200078e00ff */
[C---:B--2---:R-:W-:Y:S02]  /*1a80*/  LOP3.LUT R18, R9.reuse, 0x30003, RZ, 0xc0, !PT ;  /* 0x0003000309127812 */ /* 0x044fe400078ec0ff */
[C---:B------:R-:W-:Y:S02]  /*1a90*/  LOP3.LUT R7, R9.reuse, 0xc000c, RZ, 0xc0, !PT ;  /* 0x000c000c09077812 */ /* 0x040fe400078ec0ff */
[----:B------:R-:W-:-:S02]  /*1aa0*/  LOP3.LUT R14, R9, 0x300030, RZ, 0xc0, !PT ;  /* 0x00300030090e7812 */ /* 0x000fc400078ec0ff */
[----:B------:R-:W-:Y:S02]  /*1ab0*/  LOP3.LUT R31, R9, 0xc000c0, RZ, 0xc0, !PT ;  /* 0x00c000c0091f7812 */ /* 0x000fe400078ec0ff */
[----:B-----5:R-:W-:Y:S02]  /*1ac0*/  SHF.R.U32.HI R19, RZ, 0x8, R9 ;  /* 0x00000008ff137819 */ /* 0x020fe40000011609 */
[----:B------:R-:W-:Y:S02]  /*1ad0*/  LOP3.LUT R9, R10, 0xc000c, RZ, 0xc0, !PT ;  /* 0x000c000c0a097812 */ /* 0x000fe400078ec0ff */
[----:B------:R-:W-:Y:S02]  /*1ae0*/  SHF.R.U32.HI R17, RZ, 0x8, R8 ;  /* 0x00000008ff117819 */ /* 0x000fe40000011608 */
[----:B------:R-:W-:Y:S02]  /*1af0*/  SHF.R.U32.HI R21, RZ, 0x8, R10 ;  /* 0x00000008ff157819 */ /* 0x000fe4000001160a */
[----:B------:R-:W-:-:S02]  /*1b00*/  LOP3.LUT R16, R8, 0x30003, RZ, 0xc0, !PT ;  /* 0x0003000308107812 */ /* 0x000fc400078ec0ff */
[C---:B------:R-:W-:Y:S02]  /*1b10*/  LOP3.LUT R6, R8.reuse, 0xc000c, RZ, 0xc0, !PT ;  /* 0x000c000c08067812 */ /* 0x040fe400078ec0ff */
[C---:B------:R-:W-:Y:S02]  /*1b20*/  LOP3.LUT R15, R8.reuse, 0x300030, RZ, 0xc0, !PT ;  /* 0x00300030080f7812 */ /* 0x040fe400078ec0ff */
[----:B------:R-:W-:Y:S02]  /*1b30*/  LOP3.LUT R30, R8, 0xc000c0, RZ, 0xc0, !PT ;  /* 0x00c000c0081e7812 */ /* 0x000fe400078ec0ff */
[C---:B------:R-:W-:Y:S02]  /*1b40*/  LOP3.LUT R20, R10.reuse, 0x30003, RZ, 0xc0, !PT ;  /* 0x000300030a147812 */ /* 0x040fe400078ec0ff */
[C---:B------:R-:W-:Y:S02]  /*1b50*/  LOP3.LUT R24, R10.reuse, 0x300030, RZ, 0xc0, !PT ;  /* 0x003000300a187812 */ /* 0x040fe400078ec0ff */
[----:B------:R-:W-:-:S02]  /*1b60*/  LOP3.LUT R32, R10, 0xc000c0, RZ, 0xc0, !PT ;  /* 0x00c000c00a207812 */ /* 0x000fc400078ec0ff */
[----:B------:R-:W-:Y:S02]  /*1b70*/  SHF.R.U32.HI R23, RZ, 0x8, R11 ;  /* 0x00000008ff177819 */ /* 0x000fe4000001160b */
        /* <DEDUP_REMOVED lines=129> */
.L_x_2565:
[----:B------:R-:W0:Y:S01]  /*2390*/  S2R R56, SR_CTAID.Y ;  /* 0x0000000000387919 */ /* 0x000e220000002600 */
[----:B------:R-:W0:Y:S02]  /*23a0*/  LDC R53, c[0x0][0x3a8] ;  /* 0x0000ea00ff357b82 */ /* 0x000e240000000800 */
[----:B0-----:R-:W-:-:S05]  /*23b0*/  IMAD R16, R56, -0x3, R53 ;  /* 0xfffffffd38107824 */ /* 0x001fca00078e0235 */
[----:B------:R-:W-:-:S13]  /*23c0*/  ISETP.NE.AND P1, PT, R16, 0x1, PT ;  /* 0x000000011000780c */ /* 0x000fda0003f25270 */
[----:B------:R-:W-:Y:S05]  /*23d0*/  @!P1 BRA `(.L_x_2566) ;  /* 0x00000004006c9947 */ /* 0x000fea0003800000 */
[----:B------:R-:W-:Y:S05]  /*23e0*/  @!P2 BRA `(.L_x_2567) ;  /* 0x0000000000b0a947 */ /* 0x000fea0003800000 */
[----:B------:R-:W0:Y:S01]  /*23f0*/  LDS.128 R16, [UR4+-0x10] ;  /* 0xfffff004ff107984 */ /* 0x000e220008000c00 */
[----:B------:R-:W-:Y:S02]  /*2400*/  PRMT R4, R4, 0x5410, R3 ;  /* 0x0000541004047816 */ /* 0x000fe40000000003 */
[----:B------:R-:W-:Y:S01]  /*2410*/  PRMT R2, R2, 0x5410, R0 ;  /* 0x0000541002027816 */ /* 0x000fe20000000000 */
[----:B------:R-:W1:Y:S01]  /*2420*/  LDS.128 R20, [UR4] ;  /* 0x00000004ff147984 */ /* 0x000e620008000c00 */
        /* <DEDUP_REMOVED lines=40> */
.L_x_2567:
[----:B------:R-:W-:Y:S05]  /*26b0*/  @P0 BRA `(.L_x_2566) ;  /* 0x0000000000b40947 */ /* 0x000fea0003800000 */
[----:B------:R-:W0:Y:S01]  /*26c0*/  LDS.128 R16, [UR4+0x30] ;  /* 0x00003004ff107984 */ /* 0x000e220008000c00 */
[----:B------:R-:W-:Y:S01]  /*26d0*/  IMAD.MOV.U32 R55, RZ, RZ, R40 ;  /* 0x000000ffff377224 */ /* 0x000fe200078e0028 */
[----:B------:R-:W-:Y:S02]  /*26e0*/  PRMT R4, R4, 0x5410, R3 ;  /* 0x0000541004047816 */ /* 0x000fe40000000003 */
        /* <DEDUP_REMOVED lines=42> */
.L_x_2566:
[----:B------:R-:W0:Y:S01]  /*2990*/  LDC R9, c[0x0][0x3ac] ;  /* 0x0000eb00ff097b82 */ /* 0x000e220000000800 */
[----:B------:R-:W-:Y:S01]  /*29a0*/  VIADD R54, R54, 0x10 ;  /* 0x0000001036367836 */ /* 0x000fe20000000000 */
[----:B------:R-:W-:-:S04]  /*29b0*/  UIADD3 UR4, UPT, UPT, UR4, 0x20, URZ ;  /* 0x0000002004047890 */ /* 0x000fc8000fffe0ff */
[----:B------:R-:W-:Y:S01]  /*29c0*/  ISETP.GE.AND P1, PT, R54, R51, PT ;  /* 0x000000333600720c */ /* 0x000fe20003f26270 */
[----:B0-----:R-:W-:-:S12]  /*29d0*/  IMAD.WIDE R58, R9, 0x4, R58 ;  /* 0x00000004093a7825 */ /* 0x001fd800078e023a */
[----:B------:R-:W-:Y:S05]  /*29e0*/  @!P1 BRA `(.L_x_2568) ;  /* 0xfffffff000109947 */ /* 0x000fea000383ffff */
.L_x_2564:
[----:B------:R-:W0:Y:S01]  /*29f0*/  S2R R0, SR_CTAID.X ;  /* 0x0000000000007919 */ /* 0x000e220000002500 */
[----:B------:R-:W1:Y:S01]  /*2a00*/  LDC.64 R6, c[0x0][0x3a0] ;  /* 0x0000e800ff067b82 */ /* 0x000e620000000a00 */
[----:B------:R-:W-:Y:S01]  /*2a10*/  IMAD R56, R56, 0x3, RZ ;  /* 0x0000000338387824 */ /* 0x000fe200078e02ff */
[----:B------:R-:W0:Y:S02]  /*2a20*/  S2R R3, SR_TID.X ;  /* 0x0000000000037919 */ /* 0x000e240000002100 */
[----:B0-----:R-:W-:-:S04]  /*2a30*/  IMAD R0, R0, 0x20, R3 ;  /* 0x0000002000007824 */ /* 0x001fc800078e0203 */
[----:B------:R-:W-:-:S04]  /*2a40*/  IMAD.SHL.U32 R0, R0, 0x4, RZ ;  /* 0x0000000400007824 */ /* 0x000fc800078e00ff */
[----:B------:R-:W-:-:S04]  /*2a50*/  IMAD R3, R56, R9, R0 ;  /* 0x0000000938037224 */ /* 0x000fc800078e0200 */
[----:B-1----:R-:W-:-:S05]  /*2a60*/  IMAD.WIDE R6, R3, 0x2, R6 ;  /* 0x0000000203067825 */ /* 0x002fca00078e0206 */
[----:B------:R0:W-:Y:S01]  /*2a70*/  ATOM.E.ADD.F16x2.RN.STRONG.GPU P1, RZ, desc[UR6][R6.64], R50 ;  /* 0x8000003206ff79a2 */ /* 0x0001e2000c12e106 */
[----:B------:R-:W-:Y:S01]  /*2a80*/  IMAD.IADD R53, R53, 0x1, -R56 ;  /* 0x0000000135357824 */ /* 0x000fe200078e0a38 */
[----:B------:R-:W-:Y:S04]  /*2a90*/  BSSY.RECONVERGENT B0, `(.L_x_2569) ;  /* 0x000000f000007945 */ /* 0x000fe80003800200 */
[----:B------:R-:W-:Y:S01]  /*2aa0*/  ISETP.NE.AND P0, PT, R53, 0x1, PT ;  /* 0x000000013500780c */ /* 0x000fe20003f05270 */
[----:B0-----:R-:W-:-:S12]  /*2ab0*/  @P1 BRA `(.L_x_2570) ;  /* 0x0000000000301947 */ /* 0x001fd80003800000 */
[----:B------:R-:W0:Y:S02]  /*2ac0*/  QSPC.E.S P1, RZ, [R6] ;  /* 0x0000000006ff73aa */ /* 0x000e240000020500 */
[----:B0-----:R-:W-:Y:S05]  /*2ad0*/  @!P1 BRA `(.L_x_2571) ;  /* 0x00000000001c9947 */ /* 0x001fea0003800000 */
[----:B------:R-:W-:-:S05]  /*2ae0*/  IMAD.MOV.U32 R2, RZ, RZ, R6 ;  /* 0x000000ffff027224 */ /* 0x000fca00078e0006 */
[----:B------:R-:W-:-:S07]  /*2af0*/  MOV R0, R2 ;  /* 0x0000000200007202 */ /* 0x000fce0000000f00 */
.L_x_2572:
[----:B------:R-:W0:Y:S02]  /*2b00*/  LDS R2, [R0] ;  /* 0x0000000000027984 */ /* 0x000e240000000800 */
[----:B0-----:R-:W-:-:S05]  /*2b10*/  HFMA2 R3, R2, 1, 1, R50 ;  /* 0x3c003c0002037831 */ /* 0x001fca0000000032 */
[----:B------:R-:W0:Y:S02]  /*2b20*/  ATOMS.CAST.SPIN P1, [R0], R2, R3 ;  /* 0x000000020000758d */ /* 0x000e240001820003 */
[----:B0-----:R-:W-:Y:S05]  /*2b30*/  @!P1 BRA `(.L_x_2572) ;  /* 0xfffffffc00f09947 */ /* 0x001fea000383ffff */
[----:B------:R-:W-:Y:S05]  /*2b40*/  BRA `(.L_x_2570) ;  /* 0x00000000000c7947 */ /* 0x000fea0003800000 */
.L_x_2571:
[----:B------:R-:W2:Y:S02]  /*2b50*/  LD.E R0, desc[UR6][R6.64] ;  /* 0x0000000606007980 */ /* 0x000ea4000c101900 */
[----:B--2---:R-:W-:-:S05]  /*2b60*/  IADD3 R3, PT, PT, R50, R0, RZ ;  /* 0x0000000032037210 */ /* 0x004fca0007ffe0ff */
[----:B------:R0:W-:Y:S02]  /*2b70*/  ST.E desc[UR6][R6.64], R3 ;  /* 0x0000000306007985 */ /* 0x0001e4000c101906 */
.L_x_2570:
[----:B------:R-:W-:Y:S05]  /*2b80*/  BSYNC.RECONVERGENT B0 ;  /* 0x0000000000007941 */ /* 0x000fea0003800200 */
.L_x_2569:
[----:B------:R1:W-:Y:S01]  /*2b90*/  ATOM.E.ADD.F16x2.RN.STRONG.GPU P1, RZ, desc[UR6][R6.64+0x4], R49 ;  /* 0x8000043106ff79a2 */ /* 0x0003e2000c12e106 */
[----:B------:R-:W-:Y:S04]  /*2ba0*/  BSSY.RECONVERGENT B0, `(.L_x_2573) ;  /* 0x000000e000007945 */ /* 0x000fe80003800200 */
[----:B-1----:R-:W-:Y:S05]  /*2bb0*/  @P1 BRA `(.L_x_2574) ;  /* 0x0000000000301947 */ /* 0x002fea0003800000 */
[----:B------:R-:W1:Y:S02]  /*2bc0*/  QSPC.E.S P1, RZ, [R6+0x4] ;  /* 0x0000040006ff73aa */ /* 0x000e640000020500 */
[----:B-1----:R-:W-:Y:S05]  /*2bd0*/  @!P1 BRA `(.L_x_2575) ;  /* 0x00000000001c9947 */ /* 0x002fea0003800000 */
[----:B------:R-:W-:-:S05]  /*2be0*/  IMAD.MOV.U32 R2, RZ, RZ, R6 ;  /* 0x000000ffff027224 */ /* 0x000fca00078e0006 */
[----:B------:R-:W-:-:S07]  /*2bf0*/  MOV R0, R2 ;  /* 0x0000000200007202 */ /* 0x000fce0000000f00 */
.L_x_2576:
[----:B------:R-:W0:Y:S02]  /*2c00*/  LDS R2, [R0+0x4] ;  /* 0x0000040000027984 */ /* 0x000e240000000800 */
[----:B0-----:R-:W-:-:S05]  /*2c10*/  HADD2 R3, R2, R49 ;  /* 0x0000003102037230 */ /* 0x001fca0000000000 */
[----:B------:R-:W0:Y:S02]  /*2c20*/  ATOMS.CAST.SPIN P1, [R0+0x4], R2, R3 ;  /* 0x000004020000758d */ /* 0x000e240001820003 */
[----:B0-----:R-:W-:Y:S05]  /*2c30*/  @!P1 BRA `(.L_x_2576) ;  /* 0xfffffffc00f09947 */ /* 0x001fea000383ffff */
[----:B------:R-:W-:Y:S05]  /*2c40*/  BRA `(.L_x_2574) ;  /* 0x00000000000c7947 */ /* 0x000fea0003800000 */
.L_x_2575:
[----:B------:R-:W0:Y:S02]  /*2c50*/  LD.E R0, desc[UR6][R6.64+0x4] ;  /* 0x0000040606007980 */ /* 0x000e24000c101900 */
[----:B0-----:R-:W-:-:S05]  /*2c60*/  IMAD.IADD R3, R49, 0x1, R0 ;  /* 0x0000000131037824 */ /* 0x001fca00078e0200 */
[----:B------:R1:W-:Y:S02]  /*2c70*/  ST.E desc[UR6][R6.64+0x4], R3 ;  /* 0x0000040306007985 */ /* 0x0003e4000c101906 */
.L_x_2574:
[----:B------:R-:W-:Y:S05]  /*2c80*/  BSYNC.RECONVERGENT B0 ;  /* 0x0000000000007941 */ /* 0x000fea0003800200 */
.L_x_2573:
        /* <DEDUP_REMOVED lines=9> */
.L_x_2580:
[----:B------:R-:W0:Y:S02]  /*2d20*/  LDS R2, [R0] ;  /* 0x0000000000027984 */ /* 0x000e240000000800 */
[----:B0-----:R-:W-:-:S05]  /*2d30*/  HFMA2 R3, R2, 1, 1, R48 ;  /* 0x3c003c0002037831 */ /* 0x001fca0000000030 */
[----:B------:R-:W0:Y:S02]  /*2d40*/  ATOMS.CAST.SPIN P0, [R0], R2, R3 ;  /* 0x000000020000758d */ /* 0x000e240001800003 */
[----:B0-----:R-:W-:Y:S05]  /*2d50*/  @!P0 BRA `(.L_x_2580) ;  /* 0xfffffffc00f08947 */ /* 0x001fea000383ffff */
[----:B------:R-:W-:Y:S05]  /*2d60*/  BRA `(.L_x_2578) ;  /* 0x00000000000c7947 */ /* 0x000fea0003800000 */
.L_x_2579:
[----:B------:R-:W2:Y:S02]  /*2d70*/  LD.E R0, desc[UR6][R6.64] ;  /* 0x0000000606007980 */ /* 0x000ea4000c101900 */
[----:B--2---:R-:W-:-:S05]  /*2d80*/  IMAD.IADD R3, R48, 0x1, R0 ;  /* 0x0000000130037824 */ /* 0x004fca00078e0200 */
[----:B------:R0:W-:Y:S02]  /*2d90*/  ST.E desc[UR6][R6.64], R3 ;  /* 0x0000000306007985 */ /* 0x0001e4000c101906 */
.L_x_2578:
[----:B------:R-:W-:Y:S05]  /*2da0*/  BSYNC.RECONVERGENT B0 ;  /* 0x0000000000007941 */ /* 0x000fea0003800200 */
.L_x_2577:
[----:B------:R1:W-:Y:S01]  /*2db0*/  ATOM.E.ADD.F16x2.RN.STRONG.GPU P0, RZ, desc[UR6][R6.64+0x4], R47 ;  /* 0x8000042f06ff79a2 */ /* 0x0003e2000c10e106 */
[----:B------:R-:W-:Y:S04]  /*2dc0*/  BSSY.RECONVERGENT B0, `(.L_x_2581) ;  /* 0x000000e000007945 */ /* 0x000fe80003800200 */
[----:B-1----:R-:W-:Y:S05]  /*2dd0*/  @P0 BRA `(.L_x_2582) ;  /* 0x0000000000300947 */ /* 0x002fea0003800000 */
[----:B------:R-:W1:Y:S02]  /*2de0*/  QSPC.E.S P0, RZ, [R6+0x4] ;  /* 0x0000040006ff73aa */ /* 0x000e640000000500 */
[----:B-1----:R-:W-:Y:S05]  /*2df0*/  @!P0 BRA `(.L_x_2583) ;  /* 0x00000000001c8947 */ /* 0x002fea0003800000 */
[----:B------:R-:W-:-:S05]  /*2e00*/  IMAD.MOV.U32 R2, RZ, RZ, R6 ;  /* 0x000000ffff027224 */ /* 0x000fca00078e0006 */
[----:B------:R-:W-:-:S07]  /*2e10*/  MOV R0, R2 ;  /* 0x0000000200007202 */ /* 0x000fce0000000f00 */
.L_x_2584:
[----:B------:R-:W0:Y:S02]  /*2e20*/  LDS R2, [R0+0x4] ;  /* 0x0000040000027984 */ /* 0x000e240000000800 */
[----:B0-----:R-:W-:-:S05]  /*2e30*/  HADD2 R3, R2, R47 ;  /* 0x0000002f02037230 */ /* 0x001fca0000000000 */
[----:B------:R-:W0:Y:S02]  /*2e40*/  ATOMS.CAST.SPIN P0, [R0+0x4], R2, R3 ;  /* 0x000004020000758d */ /* 0x000e240001800003 */
[----:B0-----:R-:W-:Y:S05]  /*2e50*/  @!P0 BRA `(.L_x_2584) ;  /* 0xfffffffc00f08947 */ /* 0x001fea000383ffff */
[----:B------:R-:W-:Y:S05]  /*2e60*/  BRA `(.L_x_2582) ;  /* 0x00000000000c7947 */ /* 0x000fea0003800000 */
.L_x_2583:
[----:B------:R-:W0:Y:S02]  /*2e70*/  LD.E R0, desc[UR6][R6.64+0x4] ;  /* 0x0000040606007980 */ /* 0x000e24000c101900 */
[----:B0-----:R-:W-:-:S05]  /*2e80*/  IMAD.IADD R3, R47, 0x1, R0 ;  /* 0x000000012f037824 */ /* 0x001fca00078e0200 */
[----:B------:R1:W-:Y:S02]  /*2e90*/  ST.E desc[UR6][R6.64+0x4], R3 ;  /* 0x0000040306007985 */ /* 0x0003e4000c101906 */
.L_x_2582:
[----:B------:R-:W-:Y:S05]  /*2ea0*/  BSYNC.RECONVERGENT B0 ;  /* 0x0000000000007941 */ /* 0x000fea0003800200 */
.L_x_2581:
        /* <DEDUP_REMOVED lines=10> */
.L_x_2588:
[----:B------:R-:W0:Y:S02]  /*2f50*/  LDS R2, [R0] ;  /* 0x0000000000027984 */ /* 0x000e240000000800 */
[----:B0-----:R-:W-:-:S05]  /*2f60*/  HFMA2 R3, R2, 1, 1, R46 ;  /* 0x3c003c0002037831 */ /* 0x001fca000000002e */
[----:B------:R-:W0:Y:S02]  /*2f70*/  ATOMS.CAST.SPIN P0, [R0], R2, R3 ;  /* 0x000000020000758d */ /* 0x000e240001800003 */
[----:B0-----:R-:W-:Y:S05]  /*2f80*/  @!P0 BRA `(.L_x_2588) ;  /* 0xfffffffc00f08947 */ /* 0x001fea000383ffff */
[----:B------:R-:W-:Y:S05]  /*2f90*/  BRA `(.L_x_2586) ;  /* 0x00000000000c7947 */ /* 0x000fea0003800000 */
.L_x_2587:
[----:B------:R-:W2:Y:S02]  /*2fa0*/  LD.E R0, desc[UR6][R6.64] ;  /* 0x0000000606007980 */ /* 0x000ea4000c101900 */
[----:B--2---:R-:W-:-:S05]  /*2fb0*/  IMAD.IADD R3, R46, 0x1, R0 ;  /* 0x000000012e037824 */ /* 0x004fca00078e0200 */
[----:B------:R0:W-:Y:S02]  /*2fc0*/  ST.E desc[UR6][R6.64], R3 ;  /* 0x0000000306007985 */ /* 0x0001e4000c101906 */
.L_x_2586:
[----:B------:R-:W-:Y:S05]  /*2fd0*/  BSYNC.RECONVERGENT B0 ;  /* 0x0000000000007941 */ /* 0x000fea0003800200 */
.L_x_2585:
[----:B------:R1:W-:Y:S02]  /*2fe0*/  ATOM.E.ADD.F16x2.RN.STRONG.GPU P0, RZ, desc[UR6][R6.64+0x4], R5 ;  /* 0x8000040506ff79a2 */ /* 0x0003e4000c10e106 */
[----:B-1----:R-:W-:Y:S05]  /*2ff0*/  @P0 EXIT ;  /* 0x000000000000094d */ /* 0x002fea0003800000 */
[----:B------:R-:W1:Y:S02]  /*3000*/  QSPC.E.S P0, RZ, [R6+0x4] ;  /* 0x0000040006ff73aa */ /* 0x000e640000000500 */
[----:B-1----:R-:W-:Y:S05]  /*3010*/  @!P0 BRA `(.L_x_2589) ;  /* 0x00000000001c8947 */ /* 0x002fea0003800000 */
[----:B------:R-:W-:-:S05]  /*3020*/  IMAD.MOV.U32 R2, RZ, RZ, R6 ;  /* 0x000000ffff027224 */ /* 0x000fca00078e0006 */
[----:B------:R-:W-:-:S07]  /*3030*/  MOV R0, R2 ;  /* 0x0000000200007202 */ /* 0x000fce0000000f00 */
.L_x_2590:
[----:B------:R-:W0:Y:S02]  /*3040*/  LDS R2, [R0+0x4] ;  /* 0x0000040000027984 */ /* 0x000e240000000800 */
[----:B0-----:R-:W-:-:S05]  /*3050*/  HADD2 R3, R2, R5 ;  /* 0x0000000502037230 */ /* 0x001fca0000000000 */
[----:B------:R-:W0:Y:S02]  /*3060*/  ATOMS.CAST.SPIN P0, [R0+0x4], R2, R3 ;  /* 0x000004020000758d */ /* 0x000e240001800003 */
[----:B0-----:R-:W-:Y:S05]  /*3070*/  @!P0 BRA `(.L_x_2590) ;  /* 0xfffffffc00f08947 */ /* 0x001fea000383ffff */
[----:B------:R-:W-:Y:S05]  /*3080*/  EXIT ;  /* 0x000000000000794d */ /* 0x000fea0003800000 */
.L_x_2589:
[----:B------:R-:W0:Y:S02]  /*3090*/  LD.E R0, desc[UR6][R6.64+0x4] ;  /* 0x0000040606007980 */ /* 0x000e24000c101900 */
[----:B0-----:R-:W-:-:S05]  /*30a0*/  IMAD.IADD R3, R5, 0x1, R0 ;  /* 0x0000000105037824 */ /* 0x001fca00078e0200 */
[----:B------:R-:W-:Y:S01]  /*30b0*/  ST.E desc[UR6][R6.64+0x4], R3 ;  /* 0x0000040306007985 */ /* 0x000fe2000c101906 */
[----:B------:R-:W-:Y:S05]  /*30c0*/  EXIT ;  /* 0x000000000000794d */ /* 0x000fea0003800000 */
.L_x_2591:
        /* <DEDUP_REMOVED lines=11> */
.L_x_3952:


//--------------------- .text._Z23gemm_half_q_half_kernelILi2ELi32ELb1ELb0ELi64EEvPK6__halfPKjS4_S2_PS0_iiiiPKtS7_iiiiiibS2_i --------------------------
	.section	.text._Z23gemm_half_q_half_kernelILi2ELi32ELb1ELb0ELi64EEvPK6__halfPKjS4_S2_PS0_iiiiPKtS7_iiiiiibS2_i,"ax",@progbits
	.align	128
        .global         _Z23gemm_half_q_half_kernelILi2ELi32ELb1ELb0ELi64EEvPK6__halfPKjS4_S2_PS0_iiiiPKtS7_iiiiiibS2_i
        .type           _Z23gemm_half_q_half_kernelILi2ELi32ELb1ELb0ELi64EEvPK6__halfPKjS4_S2_PS0_iiiiPKtS7_iiiiiibS2_i,@function
        .size           _Z23gemm_half_q_half_kernelILi2ELi32ELb1ELb0ELi64EEvPK6__halfPKjS4_S2_PS0_iiiiPKtS7_iiiiiibS2_i,(.L_x_3953 - _Z23gemm_half_q_half_kernelILi2ELi32ELb1ELb0ELi64EEvPK6__halfPKjS4_S2_PS0_iiiiPKtS7_iiiiiibS2_i)
        .other          _Z23gemm_half_q_half_kernelILi2ELi32ELb1ELb0ELi64EEvPK6__halfPKjS4_S2_PS0_iiiiPKtS7_iiiiiibS2_i,@"STO_CUDA_ENTRY STV_DEFAULT"
_Z23gemm_half_q_half_kernelILi2ELi32ELb1ELb0ELi64EEvPK6__halfPKjS4_S2_PS0_iiiiPKtS7_iiiiiibS2_i:
.text._Z23gemm_half_q_half_kernelILi2ELi32ELb1ELb0ELi64EEvPK6__halfPKjS4_S2_PS0_iiiiPKtS7_iiiiiibS2_i:
[----:B------:R-:W0:Y:S01]  /*0000*/  LDC R1, c[0x0][0x37c] ;  /* 0x0000df00ff017b82 */ /* 0x000e220000000800 */
[----:B------:R-:W1:Y:S07]  /*0010*/  S2R R3, SR_CTAID.Y ;  /* 0x0000000000037919 */ /* 0x000e6e0000002600 */
[----:B------:R-:W1:Y:S01]  /*0020*/  LDC R0, c[0x0][0x3a8] ;  /* 0x0000ea00ff007b82 */ /* 0x000e620000000800 */
[----:B0-----:R-:W-:-:S05]  /*0030*/  VIADD R1, R1, 0xfffffff0 ;  /* 0xfffffff001017836 */ /* 0x001fca0000000000 */
[----:B------:R-:W-:Y:S01]  /*0040*/  R2UR UR22, R1 ;  /* 0x00000000011672ca */ /* 0x000fe200000e0000 */
[----:B-1----:R-:W-:-:S05]  /*0050*/  IMAD R0, R3, -0x2, R0 ;  /* 0xfffffffe03007824 */ /* 0x002fca00078e0200 */
[----:B------:R-:W-:-:S13]  /*0060*/  ISETP.GE.AND P0, PT, R0, 0x1, PT ;  /* 0x000000010000780c */ /* 0x000fda0003f06270 */
[----:B------:R-:W-:Y:S05]  /*0070*/  @!P0 EXIT ;  /* 0x000000000000894d */ /* 0x000fea0003800000 */
[----:B------:R-:W0:Y:S01]  /*0080*/  LDC R9, c[0x0][0x3f0] ;  /* 0x0000fc00ff097b82 */ /* 0x000e220000000800 */
[----:B------:R-:W1:Y:S01]  /*0090*/  LDCU.64 UR20, c[0x0][0x358] ;  /* 0x00006b00ff1477ac */ /* 0x000e620008000a00 */
[----:B------:R-:W-:-:S06]  /*00a0*/  ISETP.NE.AND P0, PT, R0, 0x1, PT ;  /* 0x000000010000780c */ /* 0x000fcc0003f05270 */
[----:B------:R-:W0:Y:S08]  /*00b0*/  LDC.64 R6, c[0x0][0x3e8] ;  /* 0x0000fa00ff067b82 */ /* 0x000e300000000a00 */
[----:B------:R-:W2:Y:S01]  /*00c0*/  LDC.64 R4, c[0x0][0x3e8] ;  /* 0x0000fa00ff047b82 */ /* 0x000ea20000000a00 */
[----:B0-----:R-:W-:-:S06]  /*00d0*/  IMAD.WIDE R6, R9, 0x2, R6 ;  /* 0x0000000209067825 */ /* 0x001fcc00078e0206 */
[----:B-1----:R-:W3:Y:S04]  /*00e0*/  @P0 LDG.E.U16 R6, desc[UR20][R6.64] ;  /* 0x0000001406060981 */ /* 0x002ee8000c1e1500 */
[----:B--2---:R-:W2:Y:S02]  /*00f0*/  LDG.E.U16 R47, desc[UR20][R4.64] ;  /* 0x00000014042f7981 */ /* 0x004ea4000c1e1500 */
[----:B--2---:R-:W-:Y:S02]  /*0100*/  PRMT R0, R47, 0x7610, R0 ;  /* 0x000076102f007816 */ /* 0x004fe40000000000 */
[----:B---3--:R-:W-:-:S04]  /*0110*/  @P0 LOP3.LUT R0, R6, R47, RZ, 0xfc, !PT ;  /* 0x0000002f06000212 */ /* 0x008fc800078efcff */
[----:B------:R-:W-:-:S04]  /*0120*/  PRMT R0, R0, 0x9910, RZ ;  /* 0x0000991000007816 */ /* 0x000fc800000000ff */
[----:B------:R-:W-:-:S13]  /*0130*/  ISETP.NE.AND P1, PT, R0, RZ, PT ;  /* 0x000000ff0000720c */ /* 0x000fda0003f25270 */
[----:B------:R-:W-:Y:S05]  /*0140*/  @!P1 EXIT ;  /* 0x000000000000994d */ /* 0x000fea0003800000 */
[----:B------:R-:W0:Y:S01]  /*0150*/  S2UR UR16, SR_CTAID.Z ;  /* 0x00000000001079c3 */ /* 0x000e220000002700 */
[----:B------:R-:W1:Y:S01]  /*0160*/  S2R R2, SR_TID.X ;  /* 0x0000000000027919 */ /* 0x000e620000002100 */
[----:B------:R-:W-:Y:S01]  /*0170*/  IMAD.MOV.U32 R4, RZ, RZ, 0x2 ;  /* 0x00000002ff047424 */ /* 0x000fe200078e00ff */
[----:B------:R-:W-:Y:S01]  /*0180*/  BSSY.RECONVERGENT B0, `(.L_x_2592) ;  /* 0x00000bf000007945 */ /* 0x000fe20003800200 */
[----:B------:R-:W-:-:S03]  /*0190*/  ISETP.EQ.OR P1, PT, R6, RZ, !P0 ;  /* 0x000000ff0600720c */ /* 0x000fc60004722670 */
[----:B------:R-:W-:Y:S01]  /*01a0*/  SEL R4, R4, 0x1, P0 ;  /* 0x0000000104047807 */ /* 0x000fe20000000000 */
[----:B------:R-:W2:Y:S08]  /*01b0*/  LDC R0, c[0x0][0x3b0] ;  /* 0x0000ec00ff007b82 */ /* 0x000eb00000000800 */
[----:B------:R-:W3:Y:S01]  /*01c0*/  S2UR UR4, SR_CTAID.X ;  /* 0x00000000000479c3 */ /* 0x000ee20000002500 */
[----:B0-----:R-:W-:-:S06]  /*01d0*/  USHF.L.U32 UR9, UR16, 0x6, URZ ;  /* 0x0000000610097899 */ /* 0x001fcc00080006ff */
[----:B------:R-:W-:-:S05]  /*01e0*/  IMAD.U32 R5, RZ, RZ, UR9 ;  /* 0x00000009ff057e24 */ /* 0x000fca000f8e00ff */
[----:B--2---:R-:W-:-:S04]  /*01f0*/  VIADDMNMX R5, R5, 0x40, R0, PT ;  /* 0x0000004005057846 */ /* 0x004fc80003800100 */
[----:B------:R-:W-:Y:S01]  /*0200*/  R2UR UR15, R5 ;  /* 0x00000000050f72ca */ /* 0x000fe200000e0000 */
[----:B-1----:R-:W-:Y:S01]  /*0210*/  VIADD R5, R2, UR9 ;  /* 0x0000000902057c36 */ /* 0x002fe20008000000 */
[----:B---3--:R-:W-:-:S06]  /*0220*/  USHF.L.U32 UR4, UR4, 0x8, URZ ;  /* 0x0000000804047899 */ /* 0x008fcc00080006ff */
[----:B------:R-:W-:-:S05]  /*0230*/  LEA R6, R2, UR4, 0x2 ;  /* 0x0000000402067c11 */ /* 0x000fca000f8e10ff */
        /* <DEDUP_REMOVED lines=31> */
.L_x_2597:
[----:B------:R-:W-:Y:S01]  /*0430*/  IADD3 R9, P2, PT, R5, R7, RZ ;  /* 0x0000000705097210 */ /* 0x000fe20007f5e0ff */
[----:B------:R-:W-:-:S03]  /*0440*/  IMAD.IADD R10, R7, 0x1, R0 ;  /* 0x00000001070a7824 */ /* 0x000fc600078e0200 */
[----:B------:R-:W-:Y:S01]  /*0450*/  LEA.HI.X.SX32 R12, R7, RZ, 0x1, P2 ;  /* 0x000000ff070c7211 */ /* 0x000fe200010f0eff */
[C-C-:B------:R-:W-:Y:S01]  /*0460*/  IMAD.IADD R7, R10.reuse, 0x1, R0.reuse ;  /* 0x000000010a077824 */ /* 0x140fe200078e0200 */
[----:B------:R-:W-:Y:S02]  /*0470*/  LEA R8, P2, R9, UR6, 0x1 ;  /* 0x0000000609087c11 */ /* 0x000fe4000f8408ff */
[----:B------:R-:W-:Y:S01]  /*0480*/  IADD3 R11, P3, PT, R5, R10, RZ ;  /* 0x0000000a050b7210 */ /* 0x000fe20007f7e0ff */
[----:B------:R-:W-:Y:S01]  /*0490*/  IMAD.IADD R18, R7, 0x1, R0 ;  /* 0x0000000107127824 */ /* 0x000fe200078e0200 */
[----:B------:R-:W-:Y:S02]  /*04a0*/  LEA.HI.X R9, R9, UR7, R12, 0x1, P2 ;  /* 0x0000000709097c11 */ /* 0x000fe400090f0c0c */
[----:B------:R-:W-:Y:S02]  /*04b0*/  LEA.HI.X.SX32 R14, R10, RZ, 0x1, P3 ;  /* 0x000000ff0a0e7211 */ /* 0x000fe400018f0eff */
[----:B------:R-:W-:Y:S01]  /*04c0*/  IADD3 R13, P4, PT, R5, R7, RZ ;  /* 0x00000007050d7210 */ /* 0x000fe20007f9e0ff */
[----:B------:R-:W2:Y:S01]  /*04d0*/  LDG.E.U16.CONSTANT R8, desc[UR20][R8.64] ;  /* 0x0000001408087981 */ /* 0x000ea2000c1e9500 */
[----:B------:R-:W-:-:S02]  /*04e0*/  LEA R10, P3, R11, UR6, 0x1 ;  /* 0x000000060b0a7c11 */ /* 0x000fc4000f8608ff */
[----:B------:R-:W-:Y:S02]  /*04f0*/  IADD3 R15, P2, PT, R5, R18, RZ ;  /* 0x00000012050f7210 */ /* 0x000fe40007f5e0ff */
[----:B------:R-:W-:Y:S02]  /*0500*/  LEA.HI.X.SX32 R22, R7, RZ, 0x1, P4 ;  /* 0x000000ff07167211 */ /* 0x000fe400020f0eff */
[----:B------:R-:W-:Y:S02]  /*0510*/  LEA.HI.X R11, R11, UR7, R14, 0x1, P3 ;  /* 0x000000070b0b7c11 */ /* 0x000fe400098f0c0e */
[----:B------:R-:W-:Y:S02]  /*0520*/  LEA.HI.X.SX32 R20, R18, RZ, 0x1, P2 ;  /* 0x000000ff12147211 */ /* 0x000fe400010f0eff */
[----:B------:R-:W-:Y:S01]  /*0530*/  LEA R12, P4, R13, UR6, 0x1 ;  /* 0x000000060d0c7c11 */ /* 0x000fe2000f8808ff */
        /* <DEDUP_REMOVED lines=15> */
.L_x_2596:
        /* <DEDUP_REMOVED lines=20> */
.L_x_2598:
[----:B------:R-:W-:-:S13]  /*0770*/  ISETP.EQ.AND P2, PT, R16, RZ, PT ;  /* 0x000000ff1000720c */ /* 0x000fda0003f42270 */
[----:B------:R-:W-:Y:S05]  /*0780*/  @!P0 BRA P2, `(.L_x_2593) ;  /* 0x0000000400788947 */ /* 0x000fea0001000000 */
.L_x_2595:
        /* <DEDUP_REMOVED lines=12> */
.L_x_2594:
        /* <DEDUP_REMOVED lines=16> */
.L_x_2601:
[----:B------:R-:W-:Y:S01]  /*0950*/  IMAD.IADD R11, R17, 0x1, R0 ;  /* 0x00000001110b7824 */ /* 0x000fe200078e0200 */
[----:B-----5:R-:W-:-:S03]  /*0960*/  IADD3 R9, P2, PT, R20, R17, RZ ;  /* 0x0000001114097210 */ /* 0x020fc60007f5e0ff */
[--C-:B------:R-:W-:Y:S01]  /*0970*/  IMAD.IADD R13, R11, 0x1, R0.reuse ;  /* 0x000000010b0d7824 */ /* 0x100fe200078e0200 */
[----:B------:R-:W-:Y:S02]  /*0980*/  LEA.HI.X.SX32 R10, R17, RZ, 0x1, P2 ;  /* 0x000000ff110a7211 */ /* 0x000fe400010f0eff */
[----:B-1----:R-:W-:Y:S01]  /*0990*/  LEA R8, P2, R9, UR6, 0x1 ;  /* 0x0000000609087c11 */ /* 0x002fe2000f8408ff */
[----:B------:R-:W-:Y:S01]  /*09a0*/  IMAD.IADD R17, R13, 0x1, R0 ;  /* 0x000000010d117824 */ /* 0x000fe200078e0200 */
[C---:B------:R-:W-:Y:S02]  /*09b0*/  IADD3 R14, P3, PT, R20.reuse, R11, RZ ;  /* 0x0000000b140e7210 */ /* 0x040fe40007f7e0ff */
        /* <DEDUP_REMOVED lines=25> */
.L_x_2600:
        /* <DEDUP_REMOVED lines=21> */
.L_x_2602:
[----:B------:R-:W-:-:S13]  /*0ca0*/  ISETP.NE.OR P0, PT, R5, RZ, P0 ;  /* 0x000000ff0500720c */ /* 0x000fda0000705670 */
[----:B------:R-:W-:Y:S05]  /*0cb0*/  @!P0 BRA `(.L_x_2593) ;  /* 0x00000000002c8947 */ /* 0x000fea0003800000 */
.L_x_2599:
        /* <DEDUP_REMOVED lines=11> */
.L_x_2593:
[----:B0-----:R-:W-:Y:S05]  /*0d70*/  BSYNC.RECONVERGENT B0 ;  /* 0x0000000000007941 */ /* 0x001fea0003800200 */
.L_x_2592:
        /* <DEDUP_REMOVED lines=8> */
[----:B-1----:R-:W-:Y:S02]  /*0e00*/  IMAD.MOV R7, RZ, RZ, -R4 ;  /* 0x000000ffff077224 */ /* 0x002fe400078e0a04 */
[----:B------:R-:W-:-:S03]  /*0e10*/  IMAD R3, R3, UR14, RZ ;  /* 0x0000000e03037c24 */ /* 0x000fc6000f8e02ff */
[----:B------:R-:W-:Y:S02]  /*0e20*/  ISETP.GE.AND P0, PT, R7, RZ, PT ;  /* 0x000000ff0700720c */ /* 0x000fe40003f06270 */
[----:B------:R-:W-:-:S05]  /*0e30*/  LEA R3, R3, UR4, 0x1 ;  /* 0x0000000403037c11 */ /* 0x000fca000f8e08ff */
[----:B------:R-:W-:-:S06]  /*0e40*/  IMAD R3, R2, 0x4, R3 ;  /* 0x0000000402037824 */ /* 0x000fcc00078e0203 */
[----:B------:R-:W-:Y:S05]  /*0e50*/  @P0 BRA `(.L_x_2604) ;  /* 0x00000000008c0947 */ /* 0x000fea0003800000 */
[----:B------:R-:W-:Y:S01]  /*0e60*/  IMAD.MOV R4, RZ, RZ, -R7 ;  /* 0x000000ffff047224 */ /* 0x000fe200078e0a07 */
[----:B------:R-:W-:-:S04]  /*0e70*/  PLOP3.LUT P0, PT, PT, PT, PT, 0x80, 0x8 ;  /* 0x000000000008781c */ /* 0x000fc80003f0f070 */
[----:B------:R-:W-:-:S13]  /*0e80*/  ISETP.GT.AND P2, PT, R4, 0x3, PT ;  /* 0x000000030400780c */ /* 0x000fda0003f44270 */
[----:B------:R-:W-:Y:S05]  /*0e90*/  @!P2 BRA `(.L_x_2605) ;  /* 0x000000000044a947 */ /* 0x000fea0003800000 */
[----:B------:R-:W0:Y:S01]  /*0ea0*/  LDC.64 R14, c[0x0][0x3a0] ;  /* 0x0000e800ff0e7b82 */ /* 0x000e220000000a00 */
[----:B------:R-:W-:-:S13]  /*0eb0*/  PLOP3.LUT P0, PT, PT, PT, PT, 0x8, 0x80 ;  /* 0x000000000080781c */ /* 0x000fda0003f0e170 */
.L_x_2606:
[C---:B------:R-:W-:Y:S02]  /*0ec0*/  VIADD R9, R3.reuse, UR14 ;  /* 0x0000000e03097c36 */ /* 0x040fe40008000000 */
[----:B0-----:R-:W-:-:S04]  /*0ed0*/  IMAD.WIDE R4, R3, 0x2, R14 ;  /* 0x0000000203047825 */ /* 0x001fc800078e020e */
[C---:B------:R-:W-:Y:S01]  /*0ee0*/  VIADD R11, R9.reuse, UR14 ;  /* 0x0000000e090b7c36 */ /* 0x040fe20008000000 */
[----:B------:R1:W-:Y:S01]  /*0ef0*/  STG.E.64 desc[UR20][R4.64], RZ ;  /* 0x000000ff04007986 */ /* 0x0003e2000c101b14 */
[----:B------:R-:W-:-:S04]  /*0f00*/  IMAD.WIDE R8, R9, 0x2, R14 ;  /* 0x0000000209087825 */ /* 0x000fc800078e020e */
[C---:B------:R-:W-:Y:S01]  /*0f10*/  VIADD R17, R11.reuse, UR14 ;  /* 0x0000000e0b117c36 */ /* 0x040fe20008000000 */
[----:B------:R1:W-:Y:S01]  /*0f20*/  STG.E.64 desc[UR20][R8.64], RZ ;  /* 0x000000ff08007986 */ /* 0x0003e2000c101b14 */
[----:B------:R-:W-:-:S04]  /*0f30*/  IMAD.WIDE R10, R11, 0x2, R14 ;  /* 0x000000020b0a7825 */ /* 0x000fc800078e020e */
[----:B------:R-:W-:Y:S01]  /*0f40*/  IMAD.WIDE R12, R17, 0x2, R14 ;  /* 0x00000002110c7825 */ /* 0x000fe200078e020e */
[----:B------:R1:W-:Y:S03]  /*0f50*/  STG.E.64 desc[UR20][R10.64], RZ ;  /* 0x000000ff0a007986 */ /* 0x0003e6000c101b14 */
[----:B------:R-:W-:Y:S01]  /*0f60*/  VIADD R7, R7, 0x4 ;  /* 0x0000000407077836 */ /* 0x000fe20000000000 */
[----:B------:R1:W-:Y:S01]  /*0f70*/  STG.E.64 desc[UR20][R12.64], RZ ;  /* 0x000000ff0c007986 */ /* 0x0003e2000c101b14 */
[----:B------:R-:W-:-:S03]  /*0f80*/  VIADD R3, R17, UR14 ;  /* 0x0000000e11037c36 */ /* 0x000fc60008000000 */
[----:B------:R-:W-:-:S13]  /*0f90*/  ISETP.GE.AND P2, PT, R7, -0x3, PT ;  /* 0xfffffffd0700780c */ /* 0x000fda0003f46270 */
[----:B-1----:R-:W-:Y:S05]  /*0fa0*/  @!P2 BRA `(.L_x_2606) ;  /* 0xfffffffc00c4a947 */ /* 0x002fea000383ffff */
.L_x_2605:
[----:B------:R-:W-:-:S05]  /*0fb0*/  IMAD.MOV R4, RZ, RZ, -R7 ;  /* 0x000000ffff047224 */ /* 0x000fca00078e0a07 */
[----:B------:R-:W-:-:S13]  /*0fc0*/  ISETP.GT.AND P2, PT, R4, 0x1, PT ;  /* 0x000000010400780c */ /* 0x000fda0003f44270 */
[----:B------:R-:W-:Y:S05]  /*0fd0*/  @!P2 BRA `(.L_x_2607) ;  /* 0x000000000024a947 */ /* 0x000fea0003800000 */
[----:B------:R-:W0:Y:S01]  /*0fe0*/  LDC.64 R8, c[0x0][0x3a0] ;  /* 0x0000e800ff087b82 */ /* 0x000e220000000a00 */
[----:B------:R-:W-:Y:S01]  /*0ff0*/  VIADD R11, R3, UR14 ;  /* 0x0000000e030b7c36 */ /* 0x000fe20008000000 */
[----:B------:R-:W-:Y:S01]  /*1000*/  PLOP3.LUT P0, PT, PT, PT, PT, 0x8, 0x80 ;  /* 0x000000000080781c */ /* 0x000fe20003f0e170 */
[----:B------:R-:W-:Y:S02]  /*1010*/  VIADD R7, R7, 0x2 ;  /* 0x0000000207077836 */ /* 0x000fe40000000000 */
[----:B0-----:R-:W-:-:S04]  /*1020*/  IMAD.WIDE R4, R3, 0x2, R8 ;  /* 0x0000000203047825 */ /* 0x001fc800078e0208 */
[C---:B------:R-:W-:Y:S01]  /*1030*/  IMAD.WIDE R8, R11.reuse, 0x2, R8 ;  /* 0x000000020b087825 */ /* 0x040fe200078e0208 */
[----:B------:R0:W-:Y:S03]  /*1040*/  STG.E.64 desc[UR20][R4.64], RZ ;  /* 0x000000ff04007986 */ /* 0x0001e6000c101b14 */
[----:B------:R-:W-:Y:S01]  /*1050*/  VIADD R3, R11, UR14 ;  /* 0x0000000e0b037c36 */ /* 0x000fe20008000000 */
[----:B------:R0:W-:Y:S06]  /*1060*/  STG.E.64 desc[UR20][R8.64], RZ ;  /* 0x000000ff08007986 */ /* 0x0001ec000c101b14 */
.L_x_2607:
[----:B------:R-:W-:-:S13]  /*1070*/  ISETP.NE.OR P0, PT, R7, RZ, P0 ;  /* 0x000000ff0700720c */ /* 0x000fda0000705670 */
[----:B------:R-:W-:Y:S05]  /*1080*/  @!P0 BRA `(.L_x_2603) ;  /* 0x00000000001c8947 */ /* 0x000fea0003800000 */
.L_x_2604:
[----:B0-----:R-:W0:Y:S02]  /*1090*/  LDC.64 R4, c[0x0][0x3a0] ;  /* 0x0000e800ff047b82 */ /* 0x001e240000000a00 */
.L_x_2608:
[----:B0-----:R-:W-:-:S04]  /*10a0*/  IMAD.WIDE R8, R3, 0x2, R4 ;  /* 0x0000000203087825 */ /* 0x001fc800078e0204 */
[----:B------:R-:W-:Y:S01]  /*10b0*/  VIADD R7, R7, 0x1 ;  /* 0x0000000107077836 */ /* 0x000fe20000000000 */
[----:B------:R2:W-:Y:S01]  /*10c0*/  STG.E.64 desc[UR20][R8.64], RZ ;  /* 0x000000ff08007986 */ /* 0x0005e2000c101b14 */
[----:B------:R-:W-:-:S03]  /*10d0*/  VIADD R3, R3, UR14 ;  /* 0x0000000e03037c36 */ /* 0x000fc60008000000 */
[----:B------:R-:W-:-:S13]  /*10e0*/  ISETP.NE.AND P0, PT, R7, RZ, PT ;  /* 0x000000ff0700720c */ /* 0x000fda0003f05270 */
[----:B--2---:R-:W-:Y:S05]  /*10f0*/  @P0 BRA `(.L_x_2608) ;  /* 0xfffffffc00e80947 */ /* 0x004fea000383ffff */
.L_x_2603:
        /* <DEDUP_REMOVED lines=18> */
[----:B--2---:R-:W-:Y:S01]  /*1220*/  UIMAD.WIDE.U32 UR12, UR12, 0x2, UR10 ;  /* 0x000000020c0c78a5 */ /* 0x004fe2000f8e000a */
[----:B------:R-:W-:Y:S06]  /*1230*/  BAR.SYNC.DEFER_BLOCKING 0x0 ;  /* 0x0000000000007b1d */ /* 0x000fec0000010000 */
[----:B------:R-:W-:Y:S05]  /*1240*/  @P0 BRA `(.L_x_2609) ;  /* 0x0000000000e40947 */ /* 0x000fea0003800000 */
[----:B------:R-:W-:Y:S01]  /*1250*/  IMAD.U32 R10, RZ, RZ, UR12 ;  /* 0x0000000cff0a7e24 */ /* 0x000fe2000f8e00ff */
[----:B------:R-:W0:Y:S01]  /*1260*/  LDC.64 R4, c[0x0][0x390] ;  /* 0x0000e400ff047b82 */ /* 0x000e220000000a00 */
[----:B------:R-:W-:-:S05]  /*1270*/  IMAD.U32 R11, RZ, RZ, UR13 ;  /* 0x0000000dff0b7e24 */ /* 0x000fca000f8e00ff */
[----:B------:R1:W5:Y:S01]  /*1280*/  LDG.E.U16.CONSTANT R7, desc[UR20][R10.64] ;  /* 0x000000140a077981 */ /* 0x000362000c1e9500 */
[----:B------:R-:W-:Y:S01]  /*1290*/  SHF.R.S32.HI R3, RZ, 0x1f, R6 ;  /* 0x0000001fff037819 */ /* 0x000fe20000011406 */
[----:B------:R-:W2:Y:S01]  /*12a0*/  LDC.64 R8, c[0x0][0x398] ;  /* 0x0000e600ff087b82 */ /* 0x000ea20000000a00 */
[----:B------:R-:W-:Y:S01]  /*12b0*/  IMAD.SHL.U32 R2, R2, 0x10, RZ ;  /* 0x0000001002027824 */ /* 0x000fe200078e00ff */
[----:B------:R-:W-:Y:S01]  /*12c0*/  UMOV UR4, URZ ;  /* 0x000000ff00047c82 */ /* 0x000fe20008000000 */
[----:B------:R-:W-:Y:S01]  /*12d0*/  LEA.HI R3, R3, R6, RZ, 0x3 ;  /* 0x0000000603037211 */ /* 0x000fe200078f18ff */
[----:B------:R-:W-:Y:S02]  /*12e0*/  UMOV UR8, UR9 ;  /* 0x0000000900087c82 */ /* 0x000fe40008000000 */
[----:B------:R-:W-:Y:S02]  /*12f0*/  LOP3.LUT R14, R2, 0x10, RZ, 0xc0, !PT ;  /* 0x00000010020e7812 */ /* 0x000fe400078ec0ff */
[----:B-1----:R-:W-:-:S07]  /*1300*/  SHF.R.S32.HI R15, RZ, 0x3, R3 ;  /* 0x00000003ff0f7819 */ /* 0x002fce0000011403 */
.L_x_2610:
[----:B-----5:R-:W-:-:S04]  /*1310*/  VIADD R11, R7, UR4 ;  /* 0x00000004070b7c36 */ /* 0x020fc80008000000 */
        /* <DEDUP_REMOVED lines=43> */
[----:B-1----:R-:W-:Y:S05]  /*15d0*/  BRA.U !UP4, `(.L_x_2610) ;  /* 0xfffffffd0c4c7547 */ /* 0x002fea000b83ffff */
.L_x_2609:
[----:B------:R-:W-:Y:S01]  /*15e0*/  UISETP.GT.AND UP4, UPT, UR9, UR18, UPT ;  /* 0x000000120900728c */ /* 0x000fe2000bf84270 */
[----:B------:R-:W-:Y:S01]  /*15f0*/  UMOV UR4, URZ ;  /* 0x000000ff00047c82 */ /* 0x000fe20008000000 */
        /* <DEDUP_REMOVED lines=12> */
.L_x_2611:
        /* <DEDUP_REMOVED lines=9> */
.L_x_2612:
        /* <DEDUP_REMOVED lines=9> */
.L_x_2613:
        /* <DEDUP_REMOVED lines=9> */
.L_x_2614:
        /* <DEDUP_REMOVED lines=9> */
.L_x_2615:
[----:B------:R-:W-:Y:S01]  /*1900*/  VIMNMX R0, PT, PT, R0, UR17, PT ;  /* 0x0000001100007c48 */ /* 0x000fe2000bfe0100 */
[----:B------:R-:W-:Y:S01]  /*1910*/  ULEA UR5, UR19, UR5, 0x3 ;  /* 0x0000000513057291 */ /* 0x000fe2000f8e18ff */
[----:B------:R-:W-:Y:S02]  /*1920*/  PRMT R5, RZ, 0x5410, RZ ;  /* 0x00005410ff057816 */ /* 0x000fe400000000ff */
[----:B------:R-:W-:Y:S01]  /*1930*/  ISETP.GT.AND P0, PT, R0, UR9, PT ;  /* 0x0000000900007c0c */ /* 0x000fe2000bf04270 */
[----:B------:R-:W-:Y:S01]  /*1940*/  UIADD3 UR4, UPT, UPT, UR6, UR5, UR4 ;  /* 0x0000000506047290 */ /* 0x000fe2000fffe004 */
[----:B------:R-:W-:Y:S02]  /*1950*/  PRMT R4, RZ, 0x5410, RZ ;  /* 0x00005410ff047816 */ /* 0x000fe400000000ff */
[----:B------:R-:W-:Y:S01]  /*1960*/  PRMT R3, RZ, 0x5410, RZ ;  /* 0x00005410ff037816 */ /* 0x000fe200000000ff */
[----:B------:R-:W-:Y:S01]  /*1970*/  UIADD3 UR4, UPT, UPT, UR8, UR4, UR7 ;  /* 0x0000000408047290 */ /* 0x000fe2000fffe007 */
[----:B------:R-:W-:-:S03]  /*1980*/  PRMT R2, RZ, 0x5410, RZ ;  /* 0x00005410ff027816 */ /* 0x000fc600000000ff */
[----:B------:R-:W-:-:S04]  /*1990*/  UIMAD UR5, UR4, UR14, URZ ;  /* 0x0000000e040572a4 */ /* 0x000fc8000f8e02ff */
[----:B------:R-:W-:Y:S08]  /*19a0*/  @!P0 BRA `(.L_x_2616) ;  /* 0x0000001c00e88947 */ /* 0x000ff00003800000 */
[----:B------:R-:W-:Y:S01]  /*19b0*/  IMAD.U32 R8, RZ, RZ, UR12 ;  /* 0x0000000cff087e24 */ /* 0x000fe2000f8e00ff */
[----:B------:R-:W2:Y:S01]  /*19c0*/  LDL.64 R10, [R1] ;  /* 0x00000000010a7983 */ /* 0x000ea20000100a00 */
[----:B------:R-:W-:Y:S01]  /*19d0*/  IMAD.U32 R9, RZ, RZ, UR13 ;  /* 0x0000000dff097e24 */ /* 0x000fe2000f8e00ff */
        /* <DEDUP_REMOVED lines=11> */
[----:B------:R-:W-:Y:S01]  /*1a90*/  UIADD3 UR10, UP0, UPT, UR10, 0x2, URZ ;  /* 0x000000020a0a7890 */ /* 0x000fe2000ff1e0ff */
[----:B------:R-:W4:Y:S01]  /*1aa0*/  LDCU UR14, c[0x0][0x3ac] ;  /* 0x00007580ff0e77ac */ /* 0x000f220008000800 */
[----:B-1----:R-:W-:-:S04]  /*1ab0*/  LEA R50, P0, R0, UR12, 0x2 ;  /* 0x0000000c00327c11 */ /* 0x002fc8000f8010ff */
[----:B------:R-:W-:Y:S01]  /*1ac0*/  LEA.HI.X R51, R0, UR13, R51, 0x2, P0 ;  /* 0x0000000d00337c11 */ /* 0x000fe200080f1433 */
[----:B0-----:R-:W-:Y:S02]  /*1ad0*/  ULEA UR6, UR7, UR6, 0x18 ;  /* 0x0000000607067291 */ /* 0x001fe4000f8ec0ff */
[----:B------:R-:W-:Y:S02]  /*1ae0*/  UIADD3.X UR11, UPT, UPT, URZ, UR11, URZ, UP0, !UPT ;  /* 0x0000000bff0b7290 */ /* 0x000fe400087fe4ff */
[----:B------:R-:W-:Y:S01]  /*1af0*/  UIADD3 UR8, UPT, UPT, UR6, 0x80, URZ ;  /* 0x0000008006087890 */ /* 0x000fe2000fffe0ff */
[----:B---3--:R-:W-:Y:S02]  /*1b00*/  R2UR UR4, R8 ;  /* 0x00000000080472ca */ /* 0x008fe400000e0000 */
[----:B--2---:R-:W-:Y:S02]  /*1b10*/  PRMT R46, R10, 0x7610, R10 ;  /* 0x000076100a2e7816 */ /* 0x004fe4000000000a */
[----:B------:R-:W-:-:S09]  /*1b20*/  PRMT R0, R11, 0x7610, R11 ;  /* 0x000076100b007816 */ /* 0x000fd2000000000b */
[----:B------:R-:W-:-:S03]  /*1b30*/  UIADD3 UR5, UPT, UPT, UR9, UR4, URZ ;  /* 0x0000000409057290 */ /* 0x000fc6000fffe0ff */
[----:B----4-:R-:W-:-:S09]  /*1b40*/  UMOV UR4, URZ ;  /* 0x000000ff00047c82 */ /* 0x010fd20008000000 */
.L_x_2621:
[----:B------:R-:W-:Y:S01]  /*1b50*/  UISETP.NE.AND UP0, UPT, UR9, UR5, UPT ;  /* 0x000000050900728c */ /* 0x000fe2000bf05270 */
[----:B------:R-:W-:-:S05]  /*1b60*/  IMAD.U32 R17, RZ, RZ, UR14 ;  /* 0x0000000eff117e24 */ /* 0x000fca000f8e00ff */
[----:B------:R-:W-:-:S05]  /*1b70*/  PLOP3.LUT P0, PT, PT, PT, UP0, 0x80, 0x8 ;  /* 0x000000000008781c */ /* 0x000fca0003f0f008 */
[----:B------:R-:W-:Y:S01]  /*1b80*/  @!UP0 UMOV UR6, UR10 ;  /* 0x0000000a00068c82 */ /* 0x000fe20008000000 */
[----:B------:R-:W-:Y:S01]  /*1b90*/  @!UP0 UMOV UR7, UR11 ;  /* 0x0000000b00078c82 */ /* 0x000fe20008000000 */
[----:B------:R-:W-:Y:S01]  /*1ba0*/  IMAD.U32 R6, RZ, RZ, UR6 ;  /* 0x00000006ff067e24 */ /* 0x000fe2000f8e00ff */
[----:B------:R-:W-:Y:S01]  /*1bb0*/  @!UP0 ULEA UR12, UR4, UR22, 0x3 ;  /* 0x00000016040c8291 */ /* 0x000fe2000f8e18ff */
[----:B------:R-:W-:-:S05]  /*1bc0*/  IMAD.U32 R7, RZ, RZ, UR7 ;  /* 0x00000007ff077e24 */ /* 0x000fca000f8e00ff */
[----:B------:R0:W2:Y:S01]  /*1bd0*/  @!P0 LDG.E.U16.CONSTANT R24, desc[UR20][R6.64] ;  /* 0x0000001406188981 */ /* 0x0000a2000c1e9500 */
[----:B------:R-:W-:-:S03]  /*1be0*/  IMAD.U32 R21, RZ, RZ, UR14 ;  /* 0x0000000eff157e24 */ /* 0x000fc6000f8e00ff */
[----:B------:R-:W3:Y:S01]  /*1bf0*/  @!P0 LDL.64 R22, [UR12+0x8] ;  /* 0x0000080cff168983 */ /* 0x000ee20008100a00 */
[----:B0-----:R-:W-:Y:S02]  /*1c00*/  IMAD.MOV.U32 R6, RZ, RZ, R50 ;  /* 0x000000ffff067224 */ /* 0x001fe400078e0032 */
[----:B------:R-:W-:Y:S02]  /*1c10*/  IMAD.MOV.U32 R7, RZ, RZ, R51 ;  /* 0x000000ffff077224 */ /* 0x000fe400078e0033 */
[----:B------:R-:W-:-:S03]  /*1c20*/  IMAD.WIDE R16, R17, 0x4, R6 ;  /* 0x0000000411107825 */ /* 0x000fc600078e0206 */
[----:B------:R-:W4:Y:S01]  /*1c30*/  LDG.E.128.CONSTANT R8, desc[UR20][R6.64] ;  /* 0x0000001406087981 */ /* 0x000f22000c1e9d00 */
[----:B-----5:R-:W-:-:S03]  /*1c40*/  IMAD.WIDE R20, R21, 0x4, R16 ;  /* 0x0000000415147825 */ /* 0x020fc600078e0210 */
[----:B------:R-:W4:Y:S04]  /*1c50*/  LDG.E.128.CONSTANT R16, desc[UR20][R16.64] ;  /* 0x0000001410107981 */ /* 0x000f28000c1e9d00 */
[----:B------:R-:W4:Y:S01]  /*1c60*/  LDG.E.128.CONSTANT R12, desc[UR20][R20.64] ;  /* 0x00000014140c7981 */ /* 0x000f22000c1e9d00 */
[----:B------:R-:W-:-:S04]  /*1c70*/  IMAD.U32 R49, RZ, RZ, UR14 ;  /* 0x0000000eff317e24 */ /* 0x000fc8000f8e00ff */
[----:B------:R-:W-:Y:S01]  /*1c80*/  IMAD.WIDE R48, R49, 0x4, R20 ;  /* 0x0000000431307825 */ /* 0x000fe200078e0214 */
[----:B---3--:R-:W-:Y:S02]  /*1c90*/  @!P0 PRMT R0, R23, 0x7610, R0 ;  /* 0x0000761017008816 */ /* 0x008fe40000000000 */
[----:B------:R-:W-:Y:S02]  /*1ca0*/  @!P0 PRMT R46, R22, 0x7610, R46 ;  /* 0x00007610162e8816 */ /* 0x000fe4000000002e */
[----:B------:R-:W-:Y:S02]  /*1cb0*/  @!P0 PRMT R0, R0, 0x7610, R23 ;  /* 0x0000761000008816 */ /* 0x000fe40000000017 */
[----:B--2---:R-:W-:Y:S02]  /*1cc0*/  @!P0 R2UR UR7, R24 ;  /* 0x00000000180782ca */ /* 0x004fe400000e0000 */
[----:B------:R-:W-:Y:S02]  /*1cd0*/  @!P0 PRMT R46, R46, 0x7610, R22 ;  /* 0x000076102e2e8816 */ /* 0x000fe40000000016 */
[----:B----4-:R-:W-:-:S02]  /*1ce0*/  SHF.R.U32.HI R23, RZ, 0xc, R9 ;  /* 0x0000000cff177819 */ /* 0x010fc40000011609 */
[----:B------:R-:W-:Y:S02]  /*1cf0*/  SHF.R.U32.HI R25, RZ, 0xc, R11 ;  /* 0x0000000cff197819 */ /* 0x000fe4000001160b */
[----:B------:R-:W-:Y:S02]  /*1d00*/  SHF.R.U32.HI R24, RZ, 0xc, R10 ;  /* 0x0000000cff187819 */ /* 0x000fe4000001160a */
[----:B------:R-:W-:Y:S02]  /*1d10*/  LOP3.LUT R7, R8, 0x3f003f, RZ, 0xc0, !PT ;  /* 0x003f003f08077812 */ /* 0x000fe400078ec0ff */
[--C-:B------:R-:W-:Y:S02]  /*1d20*/  SHF.R.U32.HI R6, RZ, 0x6, R8.reuse ;  /* 0x00000006ff067819 */ /* 0x100fe40000011608 */
[----:B------:R-:W-:Y:S02]  /*1d30*/  SHF.R.U32.HI R22, RZ, 0xc, R8 ;  /* 0x0000000cff167819 */ /* 0x000fe40000011608 */
[----:B------:R-:W-:-:S02]  /*1d40*/  SHF.R.U32.HI R36, RZ, 0x8, R13 ;  /* 0x00000008ff247819 */ /* 0x000fc4000001160d */
[----:B------:R-:W-:Y:S02]  /*1d50*/  SHF.R.U32.HI R40, RZ, 0x8, R15 ;  /* 0x00000008ff287819 */ /* 0x000fe4000001160f */
[----:B------:R-:W-:Y:S02]  /*1d60*/  LOP3.LUT R23, R23, 0xf000f, RZ, 0xc0, !PT ;  /* 0x000f000f17177812 */ /* 0x000fe400078ec0ff */
        /* <DEDUP_REMOVED lines=8> */
[----:B------:R-:W-:Y:S02]  /*1df0*/  LOP3.LUT R13, R24, 0xf000f, RZ, 0xc0, !PT ;  /* 0x000f000f180d7812 */ /* 0x000fe400078ec0ff */
[----:B------:R-:W-:-:S02]  /*1e00*/  LOP3.LUT R50, R11, 0x3f003f, RZ, 0xc0, !PT ;  /* 0x003f003f0b327812 */ /* 0x000fc400078ec0ff */
[----:B------:R-:W-:Y:S02]  /*1e10*/  SHF.R.U32.HI R10, RZ, 0x6, R11 ;  /* 0x00000006ff0a7819 */ /* 0x000fe4000001160b */
[----:B------:R-:W-:Y:S02]  /*1e20*/  SHF.R.U32.HI R38, RZ, 0x8, R14 ;  /* 0x00000008ff267819 */ /* 0x000fe4000001160e */
[----:B------:R-:W-:Y:S02]  /*1e30*/  LOP3.LUT R24, R18, 0x3f003f, RZ, 0xc0, !PT ;  /* 0x003f003f12187812 */ /* 0x000fe400078ec0ff */
[----:B------:R-:W-:Y:S02]  /*1e40*/  SHF.R.U32.HI R32, RZ, 0x6, R18 ;  /* 0x00000006ff207819 */ /* 0x000fe40000011612 */
[----:B------:R-:W-:Y:S02]  /*1e50*/  LOP3.LUT R11, R22, 0xf000f, RZ, 0xc0, !PT ;  /* 0x000f000f160b7812 */ /* 0x000fe400078ec0ff */
[----:B------:R-:W-:-:S02]  /*1e60*/  LOP3.LUT R36, R23, 0x300030, R36, 0xf8, !PT ;  /* 0x0030003017247812 */ /* 0x000fc400078ef824 */
[----:B------:R-:W-:Y:S02]  /*1e70*/  LOP3.LUT R40, R25, 0x300030, R40, 0xf8, !PT ;  /* 0x0030003019287812 */ /* 0x000fe400078ef828 */
[----:B------:R-:W-:Y:S02]  /*1e80*/  SHF.R.U32.HI R18, RZ, 0xc, R18 ;  /* 0x0000000cff127819 */ /* 0x000fe40000011612 */
[----:B------:R-:W-:Y:S02]  /*1e90*/  SHF.R.U32.HI R34, RZ, 0x8, R12 ;  /* 0x00000008ff227819 */ /* 0x000fe4000001160c */
[----:B------:R-:W-:Y:S02]  /*1ea0*/  LOP3.LUT R22, R16, 0x3f003f, RZ, 0xc0, !PT ;  /* 0x003f003f10167812 */ /* 0x000fe400078ec0ff */
[----:B------:R-:W-:Y:S02]  /*1eb0*/  SHF.R.U32.HI R30, RZ, 0x6, R16 ;  /* 0x00000006ff1e7819 */ /* 0x000fe40000011610 */
[----:B------:R-:W-:-:S02]  /*1ec0*/  LOP3.LUT R23, R17, 0x3f003f, RZ, 0xc0, !PT ;  /* 0x003f003f11177812 */ /* 0x000fc400078ec0ff */
[----:B------:R-:W-:Y:S02]  /*1ed0*/  SHF.R.U32.HI R31, RZ, 0x6, R17 ;  /* 0x00000006ff1f7819 */ /* 0x000fe40000011611 */
[----:B------:R-:W-:Y:S02]  /*1ee0*/  LOP3.LUT R25, R19, 0x3f003f, RZ, 0xc0, !PT ;  /* 0x003f003f13197812 */ /* 0x000fe400078ec0ff */
[----:B------:R-:W-:Y:S02]  /*1ef0*/  SHF.R.U32.HI R33, RZ, 0x6, R19 ;  /* 0x00000006ff217819 */ /* 0x000fe40000011613 */
[----:B------:R-:W-:Y:S02]  /*1f00*/  SHF.R.U32.HI R16, RZ, 0xc, R16 ;  /* 0x0000000cff107819 */ /* 0x000fe40000011610 */
[----:B------:R-:W-:Y:S02]  /*1f10*/  SHF.R.U32.HI R17, RZ, 0xc, R17 ;  /* 0x0000000cff117819 */ /* 0x000fe40000011611 */
[----:B------:R-:W-:-:S02]  /*1f20*/  SHF.R.U32.HI R19, RZ, 0xc, R19 ;  /* 0x0000000cff137819 */ /* 0x000fc40000011613 */
[----:B------:R-:W-:Y:S02]  /*1f30*/  LOP3.LUT R38, R13, 0x300030, R38, 0xf8, !PT ;  /* 0x003000300d267812 */ /* 0x000fe400078ef826 */
[----:B------:R-:W-:Y:S02]  /*1f40*/  SHF.R.U32.HI R44, RZ, 0xa, R14 ;  /* 0x0000000aff2c7819 */ /* 0x000fe4000001160e */
[----:B------:R-:W-:Y:S02]  /*1f50*/  LOP3.LUT R13, R18, 0xf000f, RZ, 0xc0, !PT ;  /* 0x000f000f120d7812 */ /* 0x000fe400078ec0ff */
[----:B------:R-:W-:Y:S02]  /*1f60*/  ISETP.NE.AND P0, PT, R47, RZ, PT ;  /* 0x000000ff2f00720c */ /* 0x000fe40003f05270 */
[----:B------:R-:W-:Y:S02]  /*1f70*/  LOP3.LUT R26, R12, 0x3f003f, RZ, 0xc0, !PT ;  /* 0x003f003f0c1a7812 */ /* 0x000fe400078ec0ff */
[----:B------:R-:W-:-:S02]  /*1f80*/  SHF.R.U32.HI R35, RZ, 0x6, R12 ;  /* 0x00000006ff237819 */ /* 0x000fc4000001160c */
[----:B------:R-:W-:Y:S02]  /*1f90*/  SHF.R.U32.HI R42, RZ, 0xa, R12 ;  /* 0x0000000aff2a7819 */ /* 0x000fe4000001160c */
[----:B------:R-:W-:Y:S02]  /*1fa0*/  LOP3.LUT R28, R14, 0x3f003f, RZ, 0xc0, !PT ;  /* 0x003f003f0e1c7812 */ /* 0x000fe400078ec0ff */
[----:B------:R-:W-:Y:S02]  /*1fb0*/  SHF.R.U32.HI R39, RZ, 0x6, R14 ;  /* 0x00000006ff277819 */ /* 0x000fe4000001160e */
[----:B------:R-:W-:Y:S02]  /*1fc0*/  LOP3.LUT R34, R11, 0x300030, R34, 0xf8, !PT ;  /* 0x003000300b227812 */ /* 0x000fe400078ef822 */
[--C-:B------:R-:W-:Y:S02]  /*1fd0*/  SHF.R.U32.HI R41, RZ, 0x6, R15.reuse ;  /* 0x00000006ff297819 */ /* 0x100fe4000001160f */
[----:B------:R-:W-:-:S02]  /*1fe0*/  SHF.R.U32.HI R45, RZ, 0xa, R15 ;  /* 0x0000000aff2d7819 */ /* 0x000fc4000001160f */
[----:B------:R-:W-:Y:S02]  /*1ff0*/  LOP3.LUT R11, R16, 0xf000f, RZ, 0xc0, !PT ;  /* 0x000f000f100b7812 */ /* 0x000fe400078ec0ff */
[----:B------:R-:W-:Y:S02]  /*2000*/  LOP3.LUT R12, R17, 0xf000f, RZ, 0xc0, !PT ;  /* 0x000f000f110c7812 */ /* 0x000fe400078ec0ff */
[----:B------:R-:W-:Y:S02]  /*2010*/  LOP3.LUT R14, R19, 0xf000f, RZ, 0xc0, !PT ;  /* 0x000f000f130e7812 */ /* 0x000fe400078ec0ff */
[----:B------:R-:W-:Y:S02]  /*2020*/  LOP3.LUT R44, R13, 0x300030, R44, 0xf8, !PT ;  /* 0x003000300d2c7812 */ /* 0x000fe400078ef82c */
[----:B------:R-:W-:Y:S02]  /*2030*/  LOP3.LUT R13, R21, 0x64006400, RZ, 0xfc, !PT ;  /* 0x64006400150d7812 */ /* 0x000fe400078efcff */
[----:B------:R-:W-:-:S02]  /*2040*/  LOP3.LUT R29, R15, 0x3f003f, RZ, 0xc0, !PT ;  /* 0x003f003f0f1d7812 */ /* 0x000fc400078ec0ff */
[----:B------:R-:W-:Y:S02]  /*2050*/  LOP3.LUT R42, R11, 0x300030, R42, 0xf8, !PT ;  /* 0x003000300b2a7812 */ /* 0x000fe400078ef82a */
[----:B------:R-:W-:Y:S02]  /*2060*/  LOP3.LUT R43, R12, 0x300030, R43, 0xf8, !PT ;  /* 0x003000300c2b7812 */ /* 0x000fe400078ef82b */
        /* <DEDUP_REMOVED lines=119> */
.L_x_2617:
[----:B------:R-:W-:Y:S05]  /*27e0*/  @P1 BRA `(.L_x_2618) ;  /* 0x0000000000a81947 */ /* 0x000fea0003800000 */
        /* <DEDUP_REMOVED lines=42> */
.L_x_2618:
[----:B------:R-:W-:Y:S01]  /*2a90*/  IMAD.U32 R17, RZ, RZ, UR14 ;  /* 0x0000000eff117e24 */ /* 0x000fe2000f8e00ff */
[----:B------:R-:W2:Y:S01]  /*2aa0*/  LDG.E.128.CONSTANT R8, desc[UR20][R48.64] ;  /* 0x0000001430087981 */ /* 0x000ea2000c1e9d00 */
[----:B------:R-:W-:Y:S02]  /*2ab0*/  IMAD.U32 R51, RZ, RZ, UR14 ;  /* 0x0000000eff337e24 */ /* 0x000fe4000f8e00ff */
[----:B------:R-:W-:-:S04]  /*2ac0*/  IMAD.WIDE R16, R17, 0x4, R48 ;  /* 0x0000000411107825 */ /* 0x000fc800078e0230 */
[----:B------:R-:W-:Y:S02]  /*2ad0*/  IMAD.WIDE R50, R51, 0x4, R16 ;  /* 0x0000000433327825 */ /* 0x000fe400078e0210 */
[----:B------:R-:W3:Y:S04]  /*2ae0*/  LDG.E.128.CONSTANT R16, desc[UR20][R16.64] ;  /* 0x0000001410107981 */ /* 0x000ee8000c1e9d00 */
[----:B------:R-:W4:Y:S01]  /*2af0*/  LDG.E.128.CONSTANT R12, desc[UR20][R50.64] ;  /* 0x00000014320c7981 */ /* 0x000f22000c1e9d00 */
[----:B------:R-:W-:Y:S02]  /*2b00*/  @!UP0 UIADD3 UR6, UPT, UPT, UR4, 0x1, URZ ;  /* 0x0000000104068890 */ /* 0x000fe4000fffe0ff */
[----:B------:R-:W-:Y:S01]  /*2b10*/  @!UP0 UIADD3 UR5, UPT, UPT, UR7, UR9, URZ ;  /* 0x0000000907058290 */ /* 0x000fe2000fffe0ff */
[----:B--2---:R-:W-:-:S02]  /*2b20*/  SHF.R.U32.HI R23, RZ, 0xc, R8 ;  /* 0x0000000cff177819 */ /* 0x004fc40000011608 */
[----:B------:R-:W-:Y:S02]  /*2b30*/  SHF.R.U32.HI R25, RZ, 0xc, R10 ;  /* 0x0000000cff197819 */ /* 0x000fe4000001160a */
[----:B------:R-:W-:Y:S02]  /*2b40*/  SHF.R.U32.HI R30, RZ, 0xc, R11 ;  /* 0x0000000cff1e7819 */ /* 0x000fe4000001160b */
[----:B------:R-:W-:Y:S02]  /*2b50*/  LOP3.LUT R6, R8, 0x3f003f, RZ, 0xc0, !PT ;  /* 0x003f003f08067812 */ /* 0x000fe400078ec0ff */
[----:B------:R-:W-:Y:S02]  /*2b60*/  SHF.R.U32.HI R7, RZ, 0x6, R8 ;  /* 0x00000006ff077819 */ /* 0x000fe40000011608 */
[----:B------:R-:W-:Y:S02]  /*2b70*/  SHF.R.U32.HI R24, RZ, 0xc, R9 ;  /* 0x0000000cff187819 */ /* 0x000fe40000011609 */
[----:B------:R-:W-:-:S02]  /*2b80*/  LOP3.LUT R21, R9, 0x3f003f, RZ, 0xc0, !PT ;  /* 0x003f003f09157812 */ /* 0x000fc400078ec0ff */
[----:B------:R-:W-:Y:S02]  /*2b90*/  SHF.R.U32.HI R8, RZ, 0x6, R9 ;  /* 0x00000006ff087819 */ /* 0x000fe40000011609 */
[----:B----4-:R-:W-:Y:S02]  /*2ba0*/  SHF.R.U32.HI R34, RZ, 0x8, R12 ;  /* 0x00000008ff227819 */ /* 0x010fe4000001160c */
[----:B------:R-:W-:Y:S02]  /*2bb0*/  LOP3.LUT R23, R23, 0xf000f, RZ, 0xc0, !PT ;  /* 0x000f000f17177812 */ /* 0x000fe400078ec0ff */
[----:B------:R-:W-:Y:S02]  /*2bc0*/  LOP3.LUT R22, R10, 0x3f003f, RZ, 0xc0, !PT ;  /* 0x003f003f0a167812 */ /* 0x000fe400078ec0ff */
[----:B------:R-:W-:Y:S02]  /*2bd0*/  SHF.R.U32.HI R9, RZ, 0x6, R10 ;  /* 0x00000006ff097819 */ /* 0x000fe4000001160a */
[----:B------:R-:W-:-:S02]  /*2be0*/  SHF.R.U32.HI R36, RZ, 0x8, R13 ;  /* 0x00000008ff247819 */ /* 0x000fc4000001160d */
[----:B------:R-:W-:Y:S02]  /*2bf0*/  LOP3.LUT R27, R13, 0x3f003f, RZ, 0xc0, !PT ;  /* 0x003f003f0d1b7812 */ /* 0x000fe400078ec0ff */
[--C-:B------:R-:W-:Y:S02]  /*2c00*/  SHF.R.U32.HI R37, RZ, 0x6, R13.reuse ;  /* 0x00000006ff257819 */ /* 0x100fe4000001160d */
[----:B------:R-:W-:Y:S02]  /*2c10*/  SHF.R.U32.HI R43, RZ, 0xa, R13 ;  /* 0x0000000aff2b7819 */ /* 0x000fe4000001160d */
[----:B------:R-:W-:Y:S02]  /*2c20*/  SHF.R.U32.HI R38, RZ, 0x8, R14 ;  /* 0x00000008ff267819 */ /* 0x000fe4000001160e */
[----:B------:R-:W-:Y:S02]  /*2c30*/  LOP3.LUT R25, R25, 0xf000f, RZ, 0xc0, !PT ;  /* 0x000f000f19197812 */ /* 0x000fe400078ec0ff */
[----:B------:R-:W-:-:S02]  /*2c40*/  LOP3.LUT R20, R11, 0x3f003f, RZ, 0xc0, !PT ;  /* 0x003f003f0b147812 */ /* 0x000fc400078ec0ff */
[----:B------:R-:W-:Y:S02]  /*2c50*/  SHF.R.U32.HI R10, RZ, 0x6, R11 ;  /* 0x00000006ff0a7819 */ /* 0x000fe4000001160b */
[----:B------:R-:W-:Y:S02]  /*2c60*/  LOP3.LUT R26, R12, 0x3f003f, RZ, 0xc0, !PT ;  /* 0x003f003f0c1a7812 */ /* 0x000fe400078ec0ff */
[--C-:B------:R-:W-:Y:S02]  /*2c70*/  SHF.R.U32.HI R35, RZ, 0x6, R12.reuse ;  /* 0x00000006ff237819 */ /* 0x100fe4000001160c */
[----:B------:R-:W-:Y:S02]  /*2c80*/  SHF.R.U32.HI R42, RZ, 0xa, R12 ;  /* 0x0000000aff2a7819 */ /* 0x000fe4000001160c */
[----:B------:R-:W-:Y:S02]  /*2c90*/  LOP3.LUT R13, R30, 0xf000f, RZ, 0xc0, !PT ;  /* 0x000f000f1e0d7812 */ /* 0x000fe400078ec0ff */
[----:B------:R-:W-:-:S02]  /*2ca0*/  LOP3.LUT R11, R24, 0xf000f, RZ, 0xc0, !PT ;  /* 0x000f000f180b7812 */ /* 0x000fc400078ec0ff */
[----:B---3--:R-:W-:Y:S02]  /*2cb0*/  LOP3.LUT R12, R16, 0x3f003f, RZ, 0xc0, !PT ;  /* 0x003f003f100c7812 */ /* 0x008fe400078ec0ff */
[----:B------:R-:W-:Y:S02]  /*2cc0*/  SHF.R.U32.HI R30, RZ, 0x6, R16 ;  /* 0x00000006ff1e7819 */ /* 0x000fe40000011610 */
[----:B------:R-:W-:Y:S02]  /*2cd0*/  LOP3.LUT R34, R23, 0x300030, R34, 0xf8, !PT ;  /* 0x0030003017227812 */ /* 0x000fe400078ef822 */
[----:B------:R-:W-:Y:S02]  /*2ce0*/  SHF.R.U32.HI R16, RZ, 0xc, R16 ;  /* 0x0000000cff107819 */ /* 0x000fe40000011610 */
[----:B------:R-:W-:Y:S02]  /*2cf0*/  SHF.R.U32.HI R40, RZ, 0x8, R15 ;  /* 0x00000008ff287819 */ /* 0x000fe4000001160f */
        /* <DEDUP_REMOVED lines=9> */
[----:B------:R-:W-:Y:S02]  /*2d90*/  LOP3.LUT R36, R11, 0x300030, R36, 0xf8, !PT ;  /* 0x003000300b247812 */ /* 0x000fe400078ef824 */
[----:B------:R-:W-:Y:S02]  /*2da0*/  SHF.R.U32.HI R19, RZ, 0xc, R19 ;  /* 0x0000000cff137819 */ /* 0x000fe40000011613 */
[----:B------:R-:W-:Y:S02]  /*2db0*/  LOP3.LUT R11, R16, 0xf000f, RZ, 0xc0, !PT ;  /* 0x000f000f100b7812 */ /* 0x000fe400078ec0ff */
[----:B------:R-:W-:-:S02]  /*2dc0*/  LOP3.LUT R28, R14, 0x3f003f, RZ, 0xc0, !PT ;  /* 0x003f003f0e1c7812 */ /* 0x000fc400078ec0ff */
[--C-:B------:R-:W-:Y:S02]  /*2dd0*/  SHF.R.U32.HI R39, RZ, 0x6, R14.reuse ;  /* 0x00000006ff277819 */ /* 0x100fe4000001160e */
[----:B------:R-:W-:Y:S02]  /*2de0*/  SHF.R.U32.HI R44, RZ, 0xa, R14 ;  /* 0x0000000aff2c7819 */ /* 0x000fe4000001160e */
[----:B------:R-:W-:Y:S02]  /*2df0*/  LOP3.LUT R40, R13, 0x300030, R40, 0xf8, !PT ;  /* 0x003000300d287812 */ /* 0x000fe400078ef828 */
[----:B------:R-:W-:Y:S02]  /*2e00*/  LOP3.LUT R14, R17, 0xf000f, RZ, 0xc0, !PT ;  /* 0x000f000f110e7812 */ /* 0x000fe400078ec0ff */
[----:B------:R-:W-:Y:S02]  /*2e10*/  LOP3.LUT R13, R18, 0xf000f, RZ, 0xc0, !PT ;  /* 0x000f000f120d7812 */ /* 0x000fe400078ec0ff */
[----:B------:R-:W-:-:S02]  /*2e20*/  SHF.R.U32.HI R41, RZ, 0x6, R15 ;  /* 0x00000006ff297819 */ /* 0x000fc4000001160f */
[----:B------:R-:W-:Y:S02]  /*2e30*/  SHF.R.U32.HI R45, RZ, 0xa, R15 ;  /* 0x0000000aff2d7819 */ /* 0x000fe4000001160f */
[----:B------:R-:W-:Y:S02]  /*2e40*/  LOP3.LUT R16, R19, 0xf000f, RZ, 0xc0, !PT ;  /* 0x000f000f13107812 */ /* 0x000fe400078ec0ff */
[----:B------:R-:W-:Y:S02]  /*2e50*/  LOP3.LUT R42, R11, 0x300030, R42, 0xf8, !PT ;  /* 0x003000300b2a7812 */ /* 0x000fe400078ef82a */
[----:B------:R-:W-:Y:S02]  /*2e60*/  LOP3.LUT R11, R7, 0x3f003f, RZ, 0xc0, !PT ;  /* 0x003f003f070b7812 */ /* 0x000fe400078ec0ff */
[----:B------:R-:W-:Y:S02]  /*2e70*/  LOP3.LUT R43, R14, 0x300030, R43, 0xf8, !PT ;  /* 0x003000300e2b7812 */ /* 0x000fe400078ef82b */
[----:B------:R-:W-:-:S02]  /*2e80*/  LOP3.LUT R44, R13, 0x300030, R44, 0xf8, !PT ;  /* 0x003000300d2c7812 */ /* 0x000fc400078ef82c */
        /* <DEDUP_REMOVED lines=120> */
.L_x_2619:
[----:B------:R-:W-:Y:S01]  /*3610*/  @!UP0 UMOV UR4, UR6 ;  /* 0x0000000600048c82 */ /* 0x000fe20008000000 */
        /* <DEDUP_REMOVED lines=43> */
.L_x_2620:
        /* <DEDUP_REMOVED lines=8> */
.L_x_2616:
[----:B------:R-:W0:Y:S01]  /*3950*/  S2R R0, SR_CTAID.X ;  /* 0x0000000000007919 */ /* 0x000e220000002500 */
[----:B------:R-:W1:Y:S01]  /*3960*/  S2UR UR4, SR_CTAID.Y ;  /* 0x00000000000479c3 */ /* 0x000e620000002600 */
[----:B------:R-:W0:Y:S07]  /*3970*/  S2R R7, SR_TID.X ;  /* 0x0000000000077919 */ /* 0x000e2e0000002100 */
[----:B------:R-:W2:Y:S01]  /*3980*/  LDC.64 R8, c[0x0][0x3a0] ;  /* 0x0000e800ff087b82 */ /* 0x000ea20000000a00 */
[----:B-1----:R-:W-:Y:S01]  /*3990*/  USHF.L.U32 UR4, UR4, 0x1, URZ ;  /* 0x0000000104047899 */ /* 0x002fe200080006ff */
[----:B0-----:R-:W-:-:S05]  /*39a0*/  IMAD R0, R0, 0x40, R7 ;  /* 0x0000004000007824 */ /* 0x001fca00078e0207 */
[----:B------:R-:W-:Y:S02]  /*39b0*/  IMAD.U32 R7, RZ, RZ, UR4 ;  /* 0x00000004ff077e24 */ /* 0x000fe4000f8e00ff */
[----:B------:R-:W-:-:S04]  /*39c0*/  IMAD.SHL.U32 R0, R0, 0x4, RZ ;  /* 0x0000000400007824 */ /* 0x000fc800078e00ff */
[----:B------:R-:W-:Y:S02]  /*39d0*/  IMAD R7, R7, UR14, R0 ;  /* 0x0000000e07077c24 */ /* 0x000fe4000f8e0200 */
[----:B------:R-:W0:Y:S02]  /*39e0*/  LDC R0, c[0x0][0x3a8] ;  /* 0x0000ea00ff007b82 */ /* 0x000e240000000800 */
[----:B--2---:R-:W-:-:S05]  /*39f0*/  IMAD.WIDE R8, R7, 0x2, R8 ;  /* 0x0000000207087825 */ /* 0x004fca00078e0208 */
[----:B------:R1:W-:Y:S01]  /*3a00*/  ATOM.E.ADD.F16x2.RN.STRONG.GPU P1, RZ, desc[UR20][R8.64], R2 ;  /* 0x8000000208ff79a2 */ /* 0x0003e2000c12e114 */
[----:B------:R-:W-:Y:S01]  /*3a10*/  BSSY.RECONVERGENT B0, `(.L_x_2622) ;  /* 0x0000010000007945 */ /* 0x000fe20003800200 */
[----:B0-----:R-:W-:-:S05]  /*3a20*/  VIADD R0, R0, -UR4 ;  /* 0x8000000400007c36 */ /* 0x001fca0008000000 */
[----:B------:R-:W-:Y:S01]  /*3a30*/  ISETP.NE.AND P0, PT, R0, 0x1, PT ;  /* 0x000000010000780c */ /* 0x000fe20003f05270 */
[----:B-1----:R-:W-:-:S12]  /*3a40*/  @P1 BRA `(.L_x_2623) ;  /* 0x0000000000301947 */ /* 0x002fd80003800000 */
[----:B------:R-:W0:Y:S02]  /*3a50*/  QSPC.E.S P1, RZ, [R8] ;  /* 0x0000000008ff73aa */ /* 0x000e240000020500 */
[----:B0-----:R-:W-:Y:S05]  /*3a60*/  @!P1 BRA `(.L_x_2624) ;  /* 0x00000000001c9947 */ /* 0x001fea0003800000 */
[----:B------:R-:W-:-:S05]  /*3a70*/  IMAD.MOV.U32 R6, RZ, RZ, R8 ;  /* 0x000000ffff067224 */ /* 0x000fca00078e0008 */
[----:B------:R-:W-:-:S07]  /*3a80*/  MOV R0, R6 ;  /* 0x0000000600007202 */ /* 0x000fce0000000f00 */
.L_x_2625:
[----:B------:R-:W0:Y:S02]  /*3a90*/  LDS R6, [R0] ;  /* 0x0000000000067984 */ /* 0x000e240000000800 */
[----:B0-----:R-:W-:-:S05]  /*3aa0*/  HFMA2 R7, R6, 1, 1, R2 ;  /* 0x3c003c0006077831 */ /* 0x001fca0000000002 */
[----:B------:R-:W0:Y:S02]  /*3ab0*/  ATOMS.CAST.SPIN P1, [R0], R6, R7 ;  /* 0x000000060000758d */ /* 0x000e240001820007 */
[----:B0-----:R-:W-:Y:S05]  /*3ac0*/  @!P1 BRA `(.L_x_2625) ;  /* 0xfffffffc00f09947 */ /* 0x001fea000383ffff */
[----:B------:R-:W-:Y:S05]  /*3ad0*/  BRA `(.L_x_2623) ;  /* 0x00000000000c7947 */ /* 0x000fea0003800000 */
.L_x_2624:
[----:B------:R-:W2:Y:S02]  /*3ae0*/  LD.E R0, desc[UR20][R8.64] ;  /* 0x0000001408007980 */ /* 0x000ea4000c101900 */
[----:B--2---:R-:W-:-:S05]  /*3af0*/  IMAD.IADD R7, R2, 0x1, R0 ;  /* 0x0000000102077824 */ /* 0x004fca00078e0200 */
[----:B------:R0:W-:Y:S02]  /*3b00*/  ST.E desc[UR20][R8.64], R7 ;  /* 0x0000000708007985 */ /* 0x0001e4000c101914 */
.L_x_2623:
[----:B------:R-:W-:Y:S05]  /*3b10*/  BSYNC.RECONVERGENT B0 ;  /* 0x0000000000007941 */ /* 0x000fea0003800200 */
.L_x_2622:
[----:B------:R1:W-:Y:S01]  /*3b20*/  ATOM.E.ADD.F16x2.RN.STRONG.GPU P1, RZ, desc[UR20][R8.64+0x4], R3 ;  /* 0x8000040308ff79a2 */ /* 0x0003e2000c12e114 */
[----:B------:R-:W-:Y:S04]  /*3b30*/  BSSY.RECONVERGENT B0, `(.L_x_2626) ;  /* 0x000000f000007945 */ /* 0x000fe80003800200 */
[----:B-1----:R-:W-:Y:S05]  /*3b40*/  @P1 BRA `(.L_x_2627) ;  /* 0x0000000000341947 */ /* 0x002fea0003800000 */
[----:B------:R-:W1:Y:S02]  /*3b50*/  QSPC.E.S P1, RZ, [R8+0x4] ;  /* 0x0000040008ff73aa */ /* 0x000e640000020500 */
[----:B-1----:R-:W-:Y:S05]  /*3b60*/  @!P1 BRA `(.L_x_2628) ;  /* 0x0000000000209947 */ /* 0x002fea0003800000 */
[----:B------:R-:W-:-:S05]  /*3b70*/  IMAD.MOV.U32 R6, RZ, RZ, R8 ;  /* 0x000000ffff067224 */ /* 0x000fca00078e0008 */
[----:B------:R-:W-:Y:S01]  /*3b80*/  MOV R6, R6 ;  /* 0x0000000600067202 */ /* 0x000fe20000000f00 */
[----:B0-----:R-:W-:-:S07]  /*3b90*/  IMAD.MOV.U32 R7, RZ, RZ, R3 ;  /* 0x000000ffff077224 */ /* 0x001fce00078e0003 */
.L_x_2629:
[----:B------:R-:W0:Y:S02]  /*3ba0*/  LDS R2, [R6+0x4] ;  /* 0x0000040006027984 */ /* 0x000e240000000800 */
[----:B0-----:R-:W-:-:S05]  /*3bb0*/  HADD2 R3, R2, R7 ;  /* 0x0000000702037230 */ /* 0x001fca0000000000 */
[----:B------:R-:W0:Y:S02]  /*3bc0*/  ATOMS.CAST.SPIN P1, [R6+0x4], R2, R3 ;  /* 0x000004020600758d */ /* 0x000e240001820003 */
[----:B0-----:R-:W-:Y:S05]  /*3bd0*/  @!P1 BRA `(.L_x_2629) ;  /* 0xfffffffc00f09947 */ /* 0x001fea000383ffff */
[----:B------:R-:W-:Y:S05]  /*3be0*/  BRA `(.L_x_2627) ;  /* 0x00000000000c7947 */ /* 0x000fea0003800000 */
.L_x_2628:
[----:B------:R-:W2:Y:S02]  /*3bf0*/  LD.E R0, desc[UR20][R8.64+0x4] ;  /* 0x0000041408007980 */ /* 0x000ea4000c101900 */
[----:B--2---:R-:W-:-:S05]  /*3c00*/  IMAD.IADD R3, R3, 0x1, R0 ;  /* 0x0000000103037824 */ /* 0x004fca00078e0200 */
[----:B------:R1:W-:Y:S02]  /*3c10*/  ST.E desc[UR20][R8.64+0x4], R3 ;  /* 0x0000040308007985 */ /* 0x0003e4000c101914 */
.L_x_2627:
[----:B------:R-:W-:Y:S05]  /*3c20*/  BSYNC.RECONVERGENT B0 ;  /* 0x0000000000007941 */ /* 0x000fea0003800200 */
.L_x_2626:
[----:B------:R-:W-:Y:S05]  /*3c30*/  @!P0 EXIT ;  /* 0x000000000000894d */ /* 0x000fea0003800000 */
[----:B-1----:R-:W-:-:S04]  /*3c40*/  IMAD.U32 R3, RZ, RZ, UR14 ;  /* 0x0000000eff037e24 */ /* 0x002fc8000f8e00ff */
        /* <DEDUP_REMOVED lines=8> */
.L_x_2633:
[----:B------:R-:W0:Y:S02]  /*3cd0*/  LDS R2, [R0] ;  /* 0x0000000000027984 */ /* 0x000e240000000800 */
[----:B0-----:R-:W-:-:S05]  /*3ce0*/  HFMA2 R3, R2, 1, 1, R4 ;  /* 0x3c003c0002037831 */ /* 0x001fca0000000004 */
[----:B------:R-:W0:Y:S02]  /*3cf0*/  ATOMS.CAST.SPIN P0, [R0], R2, R3 ;  /* 0x000000020000758d */ /* 0x000e240001800003 */
[----:B0-----:R-:W-:Y:S05]  /*3d00*/  @!P0 BRA `(.L_x_2633) ;  /* 0xfffffffc00f08947 */ /* 0x001fea000383ffff */
[----:B------:R-:W-:Y:S05]  /*3d10*/  BRA `(.L_x_2631) ;  /* 0x00000000000c7947 */ /* 0x000fea0003800000 */
.L_x_2632:
[----:B------:R-:W2:Y:S02]  /*3d20*/  LD.E R0, desc[UR20][R8.64] ;  /* 0x0000001408007980 */ /* 0x000ea4000c101900 */
[----:B--2---:R-:W-:-:S05]  /*3d30*/  IMAD.IADD R3, R4, 0x1, R0 ;  /* 0x0000000104037824 */ /* 0x004fca00078e0200 */
[----:B------:R0:W-:Y:S02]  /*3d40*/  ST.E desc[UR20][R8.64], R3 ;  /* 0x0000000308007985 */ /* 0x0001e4000c101914 */
.L_x_2631:
[----:B------:R-:W-:Y:S05]  /*3d50*/  BSYNC.RECONVERGENT B0 ;  /* 0x0000000000007941 */ /* 0x000fea0003800200 */
.L_x_2630:
[----:B------:R1:W-:Y:S02]  /*3d60*/  ATOM.E.ADD.F16x2.RN.STRONG.GPU P0, RZ, desc[UR20][R8.64+0x4], R5 ;  /* 0x8000040508ff79a2 */ /* 0x0003e4000c10e114 */
[----:B-1----:R-:W-:Y:S05]  /*3d70*/  @P0 EXIT ;  /* 0x000000000000094d */ /* 0x002fea0003800000 */
[----:B------:R-:W1:Y:S02]  /*3d80*/  QSPC.E.S P0, RZ, [R8+0x4] ;  /* 0x0000040008ff73aa */ /* 0x000e640000000500 */
[----:B-1----:R-:W-:Y:S05]  /*3d90*/  @!P0 BRA `(.L_x_2634) ;  /* 0x00000000001c8947 */ /* 0x002fea0003800000 */
[----:B------:R-:W-:-:S05]  /*3da0*/  IMAD.MOV.U32 R2, RZ, RZ, R8 ;  /* 0x000000ffff027224 */ /* 0x000fca00078e0008 */
[----:B------:R-:W-:-:S07]  /*3db0*/  MOV R0, R2 ;  /* 0x0000000200007202 */ /* 0x000fce0000000f00 */
.L_x_2635:
[----:B------:R-:W0:Y:S02]  /*3dc0*/  LDS R2, [R0+0x4] ;  /* 0x0000040000027984 */ /* 0x000e240000000800 */
[----:B0-----:R-:W-:-:S05]  /*3dd0*/  HADD2 R3, R2, R5 ;  /* 0x0000000502037230 */ /* 0x001fca0000000000 */
[----:B------:R-:W0:Y:S02]  /*3de0*/  ATOMS.CAST.SPIN P0, [R0+0x4], R2, R3 ;  /* 0x000004020000758d */ /* 0x000e240001800003 */
[----:B0-----:R-:W-:Y:S05]  /*3df0*/  @!P0 BRA `(.L_x_2635) ;  /* 0xfffffffc00f08947 */ /* 0x001fea000383ffff */
[----:B------:R-:W-:Y:S05]  /*3e00*/  EXIT ;  /* 0x000000000000794d */ /* 0x000fea0003800000 */
.L_x_2634:
[----:B------:R-:W0:Y:S02]  /*3e10*/  LD.E R0, desc[UR20][R8.64+0x4] ;  /* 0x0000041408007980 */ /* 0x000e24000c101900 */
[----:B0-----:R-:W-:-:S05]  /*3e20*/  IMAD.IADD R3, R5, 0x1, R0 ;  /* 0x0000000105037824 */ /* 0x001fca00078e0200 */
[----:B------:R-:W-:Y:S01]  /*3e30*/  ST.E desc[UR20][R8.64+0x4], R3 ;  /* 0x0000040308007985 */ /* 0x000fe2000c101914 */
[----:B------:R-:W-:Y:S05]  /*3e40*/  EXIT ;  /* 0x000000000000794d */ /* 0x000fea0003800000 */
.L_x_2636:
        /* <DEDUP_REMOVED lines=11> */
.L_x_3953:


//--------------------- .text._Z23gemm_half_q_half_kernelILi2ELi48ELb1ELb0ELi64EEvPK6__halfPKjS4_S2_PS0_iiiiPKtS7_iiiiiibS2_i --------------------------
	.section	.text._Z23gemm_half_q_half_kernelILi2ELi48ELb1ELb0ELi64EEvPK6__halfPKjS4_S2_PS0_iiiiPKtS7_iiiiiibS2_i,"ax",@progbits
	.align	128
        .global         _Z23gemm_half_q_half_kernelILi2ELi48ELb1ELb0ELi64EEvPK6__halfPKjS4_S2_PS0_iiiiPKtS7_iiiiiibS2_i
        .type           _Z23gemm_half_q_half_kernelILi2ELi48ELb1ELb0ELi64EEvPK6__halfPKjS4_S2_PS0_iiiiPKtS7_iiiiiibS2_i,@function
        .size           _Z23gemm_half_q_half_kernelILi2ELi48ELb1ELb0ELi64EEvPK6__halfPKjS4_S2_PS0_iiiiPKtS7_iiiiiibS2_i,(.L_x_3954 - _Z23gemm_half_q_half_kernelILi2ELi48ELb1ELb0ELi64EEvPK6__halfPKjS4_S2_PS0_iiiiPKtS7_iiiiiibS2_i)
        .other          _Z23gemm_half_q_half_kernelILi2ELi48ELb1ELb0ELi64EEvPK6__halfPKjS4_S2_PS0_iiiiPKtS7_iiiiiibS2_i,@"STO_CUDA_ENTRY STV_DEFAULT"
_Z23gemm_half_q_half_kernelILi2ELi48ELb1ELb0ELi64EEvPK6__halfPKjS4_S2_PS0_iiiiPKtS7_iiiiiibS2_i:
.text._Z23gemm_half_q_half_kernelILi2ELi48ELb1ELb0ELi64EEvPK6__halfPKjS4_S2_PS0_iiiiPKtS7_iiiiiibS2_i:
[----:B------:R-:W0:Y:S01]  /*0000*/  LDC R1, c[0x0][0x37c] ;  /* 0x0000df00ff017b82 */ /* 0x000e220000000800 */
[----:B------:R-:W1:Y:S07]  /*0010*/  S2R R5, SR_CTAID.Y ;  /* 0x0000000000057919 */ /* 0x000e6e0000002600 */
[----:B------:R-:W1:Y:S01]  /*0020*/  LDC R0, c[0x0][0x3a8] ;  /* 0x0000ea00ff007b82 */ /* 0x000e620000000800 */
[----:B0-----:R-:W-:Y:S02]  /*0030*/  VIADD R1, R1, 0xfffffff0 ;  /* 0xfffffff001017836 */ /* 0x001fe40000000000 */
        /* <DEDUP_REMOVED lines=25> */
[----:B------:R-:W-:Y:S02]  /*01d0*/  IMAD.U32 R7, RZ, RZ, UR9 ;  /* 0x00000009ff077e24 */ /* 0x000fe4000f8e00ff */
[----:B-1----:R-:W-:-:S03]  /*01e0*/  VIADD R20, R3, UR9 ;  /* 0x0000000903147c36 */ /* 0x002fc60008000000 */
[----:B--2---:R-:W-:-:S04]  /*01f0*/  VIADDMNMX R7, R7, 0x40, R0, PT ;  /* 0x0000004007077846 */ /* 0x004fc80003800100 */
[----:B------:R-:W-:Y:S01]  /*0200*/  R2UR UR8, R7 ;  /* 0x00000000070872ca */ /* 0x000fe200000e0000 */
[----:B---3--:R-:W-:-:S06]  /*0210*/  USHF.L.U32 UR4, UR4, 0x8, URZ ;  /* 0x0000000804047899 */ /* 0x008fcc00080006ff */
[----:B------:R-:W-:-:S06]  /*0220*/  LEA R2, R3, UR4, 0x2 ;  /* 0x0000000403027c11 */ /* 0x000fcc000f8e10ff */
        /* <DEDUP_REMOVED lines=23> */
[----:B-1----:R-:W-:Y:S02]  /*03a0*/  VIADD R14, R14, 0x80 ;  /* 0x000000800e0e7836 */ /* 0x002fe40000000000 */
[----:B------:R-:W-:-:S10]  /*03b0*/  IMAD.IADD R17, R9, 0x1, R0 ;  /* 0x0000000109117824 */ /* 0x000fd400078e0200 */
[----:B------:R-:W-:Y:S05]  /*03c0*/  @P0 BRA `(.L_x_2640) ;  /* 0x0000000000ec0947 */ /* 0x000fea0003800000 */
[----:B------:R-:W-:Y:S01]  /*03d0*/  IMAD.MOV R6, RZ, RZ, -R15 ;  /* 0x000000ffff067224 */ /* 0x000fe200078e0a0f */
[----:B------:R-:W-:-:S04]  /*03e0*/  PLOP3.LUT P0, PT, PT, PT, PT, 0x80, 0x8 ;  /* 0x000000000008781c */ /* 0x000fc80003f0f070 */
[----:B------:R-:W-:-:S13]  /*03f0*/  ISETP.GT.AND P2, PT, R6, 0x3, PT ;  /* 0x000000030600780c */ /* 0x000fda0003f44270 */
[----:B------:R-:W-:Y:S05]  /*0400*/  @!P2 BRA `(.L_x_2641) ;  /* 0x000000000084a947 */ /* 0x000fea0003800000 */
[----:B------:R-:W-:-:S13]  /*0410*/  PLOP3.LUT P0, PT, PT, PT, PT, 0x8, 0x80 ;  /* 0x000000000080781c */ /* 0x000fda0003f0e170 */
.L_x_2642:
        /* <DEDUP_REMOVED lines=32> */
.L_x_2641:
        /* <DEDUP_REMOVED lines=20> */
.L_x_2643:
[----:B------:R-:W-:-:S13]  /*0760*/  ISETP.EQ.AND P2, PT, R15, RZ, PT ;  /* 0x000000ff0f00720c */ /* 0x000fda0003f42270 */
[----:B------:R-:W-:Y:S05]  /*0770*/  @!P0 BRA P2, `(.L_x_2638) ;  /* 0x0000000400788947 */ /* 0x000fea0001000000 */
.L_x_2640:
        /* <DEDUP_REMOVED lines=12> */
.L_x_2639:
        /* <DEDUP_REMOVED lines=16> */
.L_x_2646:
        /* <DEDUP_REMOVED lines=32> */
.L_x_2645:
        /* <DEDUP_REMOVED lines=21> */
.L_x_2647:
[----:B------:R-:W-:-:S13]  /*0c90*/  ISETP.NE.OR P0, PT, R15, RZ, P0 ;  /* 0x000000ff0f00720c */ /* 0x000fda0000705670 */
[----:B------:R-:W-:Y:S05]  /*0ca0*/  @!P0 BRA `(.L_x_2638) ;  /* 0x00000000002c8947 */ /* 0x000fea0003800000 */
.L_x_2644:
        /* <DEDUP_REMOVED lines=11> */
.L_x_2638:
[----:B0-----:R-:W-:Y:S05]  /*0d60*/  BSYNC.RECONVERGENT B0 ;  /* 0x0000000000007941 */ /* 0x001fea0003800200 */
.L_x_2637:
        /* <DEDUP_REMOVED lines=20> */
.L_x_2651:
        /* <DEDUP_REMOVED lines=10> */
[----:B------:R-:W-:Y:S01]  /*0f50*/  VIADD R14, R14, 0x4 ;  /* 0x000000040e0e7836 */ /* 0x000fe20000000000 */
[----:B------:R1:W-:Y:S01]  /*0f60*/  STG.E.64 desc[UR12][R10.64], RZ ;  /* 0x000000ff0a007986 */ /* 0x0003e2000c101b0c */
[----:B------:R-:W-:-:S03]  /*0f70*/  VIADD R15, R17, UR14 ;  /* 0x0000000e110f7c36 */ /* 0x000fc60008000000 */
[----:B------:R-:W-:-:S13]  /*0f80*/  ISETP.GE.AND P2, PT, R14, -0x3, PT ;  /* 0xfffffffd0e00780c */ /* 0x000fda0003f46270 */
[----:B-1----:R-:W-:Y:S05]  /*0f90*/  @!P2 BRA `(.L_x_2651) ;  /* 0xfffffffc00c4a947 */ /* 0x002fea000383ffff */
.L_x_2650:
[----:B------:R-:W-:-:S05]  /*0fa0*/  IMAD.MOV R4, RZ, RZ, -R14 ;  /* 0x000000ffff047224 */ /* 0x000fca00078e0a0e */
[----:B------:R-:W-:-:S13]  /*0fb0*/  ISETP.GT.AND P2, PT, R4, 0x1, PT ;  /* 0x000000010400780c */ /* 0x000fda0003f44270 */
[----:B------:R-:W-:Y:S05]  /*0fc0*/  @!P2 BRA `(.L_x_2652) ;  /* 0x000000000024a947 */ /* 0x000fea0003800000 */
[----:B------:R-:W0:Y:S01]  /*0fd0*/  LDC.64 R6, c[0x0][0x3a0] ;  /* 0x0000e800ff067b82 */ /* 0x000e220000000a00 */
[C---:B------:R-:W-:Y:S01]  /*0fe0*/  VIADD R9, R15.reuse, UR14 ;  /* 0x0000000e0f097c36 */ /* 0x040fe20008000000 */
[----:B------:R-:W-:Y:S02]  /*0ff0*/  PLOP3.LUT P0, PT, PT, PT, PT, 0x8, 0x80 ;  /* 0x000000000080781c */ /* 0x000fe40003f0e170 */
[----:B------:R-:W-:Y:S01]  /*1000*/  IADD3 R14, PT, PT, R14, 0x2, RZ ;  /* 0x000000020e0e7810 */ /* 0x000fe20007ffe0ff */
[----:B0-----:R-:W-:-:S04]  /*1010*/  IMAD.WIDE R4, R15, 0x2, R6 ;  /* 0x000000020f047825 */ /* 0x001fc800078e0206 */
[C---:B------:R-:W-:Y:S01]  /*1020*/  IMAD.WIDE R6, R9.reuse, 0x2, R6 ;  /* 0x0000000209067825 */ /* 0x040fe200078e0206 */
[----:B------:R0:W-:Y:S03]  /*1030*/  STG.E.64 desc[UR12][R4.64], RZ ;  /* 0x000000ff04007986 */ /* 0x0001e6000c101b0c */
[----:B------:R-:W-:Y:S01]  /*1040*/  VIADD R15, R9, UR14 ;  /* 0x0000000e090f7c36 */ /* 0x000fe20008000000 */
[----:B------:R0:W-:Y:S06]  /*1050*/  STG.E.64 desc[UR12][R6.64], RZ ;  /* 0x000000ff06007986 */ /* 0x0001ec000c101b0c */
.L_x_2652:
[----:B------:R-:W-:-:S13]  /*1060*/  ISETP.NE.OR P0, PT, R14, RZ, P0 ;  /* 0x000000ff0e00720c */ /* 0x000fda0000705670 */
[----:B------:R-:W-:Y:S05]  /*1070*/  @!P0 BRA `(.L_x_2648) ;  /* 0x00000000001c8947 */ /* 0x000fea0003800000 */
.L_x_2649:
[----:B0-----:R-:W0:Y:S02]  /*1080*/  LDC.64 R4, c[0x0][0x3a0] ;  /* 0x0000e800ff047b82 */ /* 0x001e240000000a00 */
.L_x_2653:
[----:B0-----:R-:W-:-:S04]  /*1090*/  IMAD.WIDE R6, R15, 0x2, R4 ;  /* 0x000000020f067825 */ /* 0x001fc800078e0204 */
[----:B------:R-:W-:Y:S01]  /*10a0*/  VIADD R14, R14, 0x1 ;  /* 0x000000010e0e7836 */ /* 0x000fe20000000000 */
[----:B------:R2:W-:Y:S01]  /*10b0*/  STG.E.64 desc[UR12][R6.64], RZ ;  /* 0x000000ff06007986 */ /* 0x0005e2000c101b0c */
[----:B------:R-:W-:-:S03]  /*10c0*/  VIADD R15, R15, UR14 ;  /* 0x0000000e0f0f7c36 */ /* 0x000fc60008000000 */
[----:B------:R-:W-:-:S13]  /*10d0*/  ISETP.NE.AND P0, PT, R14, RZ, PT ;  /* 0x000000ff0e00720c */ /* 0x000fda0003f05270 */
[----:B--2---:R-:W-:Y:S05]  /*10e0*/  @P0 BRA `(.L_x_2653) ;  /* 0xfffffffc00e80947 */ /* 0x004fea000383ffff */
.L_x_2648:
[----:B------:R-:W2:Y:S01]  /*10f0*/  LDCU.64 UR6, c[0x0][0x3b8] ;  /* 0x00007700ff0677ac */ /* 0x000ea20008000a00 */
[----:B------:R-:W-:Y:S01]  /*1100*/  BAR.SYNC.DEFER_BLOCKING 0x0 ;  /* 0x0000000000007b1d */ /* 0x000fe20000010000 */
[----:B------:R-:W-:Y:S01]  /*1110*/  ISETP.LE.AND P0, PT, R0, UR9, PT ;  /* 0x0000000900007c0c */ /* 0x000fe2000bf03270 */
[----:B------:R-:W-:-:S04]  /*1120*/  USHF.L.U32 UR4, UR11, 0x7, URZ ;  /* 0x000000070b047899 */ /* 0x000fc800080006ff */
[----:B--2---:R-:W-:-:S06]  /*1130*/  UIMAD.WIDE.U32 UR4, UR4, 0x2, UR6 ;  /* 0x00000002040478a5 */ /* 0x004fcc000f8e0006 */
[----:B0-----:R-:W-:Y:S02]  /*1140*/  IMAD.U32 R4, RZ, RZ, UR4 ;  /* 0x00000004ff047e24 */ /* 0x001fe4000f8e00ff */
[----:B------:R-:W-:Y:S01]  /*1150*/  IMAD.U32 R5, RZ, RZ, UR5 ;  /* 0x00000005ff057e24 */ /* 0x000fe2000f8e00ff */
[----:B------:R-:W-:Y:S06]  /*1160*/  @P0 BRA `(.L_x_2654) ;  /* 0x0000000000e40947 */ /* 0x000fec0003800000 */
[----:B------:R-:W-:Y:S01]  /*1170*/  IMAD.U32 R10, RZ, RZ, UR4 ;  /* 0x00000004ff0a7e24 */ /* 0x000fe2000f8e00ff */
[----:B-1----:R-:W0:Y:S01]  /*1180*/  LDC.64 R6, c[0x0][0x390] ;  /* 0x0000e400ff067b82 */ /* 0x002e220000000a00 */
[----:B------:R-:W-:-:S05]  /*1190*/  IMAD.U32 R11, RZ, RZ, UR5 ;  /* 0x00000005ff0b7e24 */ /* 0x000fca000f8e00ff */
[----:B------:R1:W5:Y:S01]  /*11a0*/  LDG.E.U16.CONSTANT R16, desc[UR12][R10.64] ;  /* 0x0000000c0a107981 */ /* 0x000362000c1e9500 */
[----:B------:R-:W-:Y:S01]  /*11b0*/  SHF.R.S32.HI R13, RZ, 0x1f, R2 ;  /* 0x0000001fff0d7819 */ /* 0x000fe20000011402 */
[----:B------:R-:W2:Y:S01]  /*11c0*/  LDC.64 R8, c[0x0][0x398] ;  /* 0x0000e600ff087b82 */ /* 0x000ea20000000a00 */
[----:B------:R-:W-:Y:S01]  /*11d0*/  IMAD.SHL.U32 R3, R3, 0x10, RZ ;  /* 0x0000001003037824 */ /* 0x000fe200078e00ff */
[----:B------:R-:W-:Y:S01]  /*11e0*/  UMOV UR10, UR9 ;  /* 0x00000009000a7c82 */ /* 0x000fe20008000000 */
[----:B------:R-:W-:Y:S01]  /*11f0*/  LEA.HI R13, R13, R2, RZ, 0x3 ;  /* 0x000000020d0d7211 */ /* 0x000fe200078f18ff */
[----:B------:R-:W-:Y:S02]  /*1200*/  IMAD.MOV.U32 R18, RZ, RZ, RZ ;  /* 0x000000ffff127224 */ /* 0x000fe400078e00ff */
[----:B------:R-:W-:Y:S02]  /*1210*/  LOP3.LUT R3, R3, 0x10, RZ, 0xc0, !PT ;  /* 0x0000001003037812 */ /* 0x000fe400078ec0ff */
[----:B-1----:R-:W-:-:S07]  /*1220*/  SHF.R.S32.HI R17, RZ, 0x3, R13 ;  /* 0x00000003ff117819 */ /* 0x002fce000001140d */
.L_x_2655:
[----:B-----5:R-:W-:-:S04]  /*1230*/  IMAD.IADD R13, R16, 0x1, R18 ;  /* 0x00000001100d7824 */ /* 0x020fc800078e0212 */
        /* <DEDUP_REMOVED lines=13> */
[----:B---3--:R-:W-:-:S04]  /*1310*/  SHF.R.U32.HI R19, RZ, R3, R10 ;  /* 0x00000003ff137219 */ /* 0x008fc8000001160a */
[--C-:B------:R-:W-:Y:S02]  /*1320*/  SHF.R.U32.HI R10, RZ, 0x8, R19.reuse ;  /* 0x00000008ff0a7819 */ /* 0x100fe40000011613 */
[----:B------:R-:W-:Y:S02]  /*1330*/  LOP3.LUT R20, R19, 0xf, RZ, 0xc0, !PT ;  /* 0x0000000f13147812 */ /* 0x000fe400078ec0ff */
[--C-:B------:R-:W-:Y:S02]  /*1340*/  SHF.R.U32.HI R21, RZ, 0x4, R19.reuse ;  /* 0x00000004ff157819 */ /* 0x100fe40000011613 */
        /* <DEDUP_REMOVED lines=19> */
[----:B-1----:R-:W-:Y:S01]  /*1480*/  PRMT R11, R11, 0x5410, R10 ;  /* 0x000054100b0b7816 */ /* 0x002fe2000000000a */
[----:B------:R-:W-:-:S04]  /*1490*/  IMAD R10, R18, 0x8, R1 ;  /* 0x00000008120a7824 */ /* 0x000fc800078e0201 */
[----:B------:R-:W-:-:S05]  /*14a0*/  HMUL2 R15, R11, R12.H0_H0 ;  /* 0x2000000c0b0f7232 */ /* 0x000fca0000000000 */
[----:B------:R3:W-:Y:S01]  /*14b0*/  STL.64 [R10], R14 ;  /* 0x0000000e0a007387 */ /* 0x0007e20000100a00 */
[----:B------:R-:W-:-:S04]  /*14c0*/  UIADD3 UR10, UPT, UPT, UR4, UR10, URZ ;  /* 0x0000000a040a7290 */ /* 0x000fc8000fffe0ff */
[----:B------:R-:W-:Y:S01]  /*14d0*/  UISETP.GE.AND UP0, UPT, UR10, UR8, UPT ;  /* 0x000000080a00728c */ /* 0x000fe2000bf06270 */
[----:B------:R-:W-:-:S08]  /*14e0*/  VIADD R18, R18, 0x1 ;  /* 0x0000000112127836 */ /* 0x000fd00000000000 */
[----:B---3--:R-:W-:Y:S05]  /*14f0*/  BRA.U !UP0, `(.L_x_2655) ;  /* 0xfffffffd084c7547 */ /* 0x008fea000b83ffff */
.L_x_2654:
[----:B------:R0:W5:Y:S01]  /*1500*/  LDG.E.U16.CONSTANT R82, desc[UR12][R4.64+0x2] ;  /* 0x0000020c04527981 */ /* 0x000162000c1e9500 */
[----:B------:R-:W2:Y:S03]  /*1510*/  LDCU UR15, c[0x0][0x3c8] ;  /* 0x00007900ff0f77ac */ /* 0x000ea60008000800 */
[----:B------:R0:W5:Y:S01]  /*1520*/  LDL.64 R86, [R1] ;  /* 0x0000000001567983 */ /* 0x0001620000100a00 */
[----:B------:R-:W3:Y:S01]  /*1530*/  LDCU UR16, c[0x0][0x3cc] ;  /* 0x00007980ff1077ac */ /* 0x000ee20008000800 */
[----:B------:R-:W-:Y:S02]  /*1540*/  HFMA2 R8, -RZ, RZ, 0, 0 ;  /* 0x00000000ff087431 */ /* 0x000fe400000001ff */
[----:B------:R-:W-:Y:S01]  /*1550*/  IMAD.MOV.U32 R3, RZ, RZ, RZ ;  /* 0x000000ffff037224 */ /* 0x000fe200078e00ff */
[----:B-1----:R-:W-:Y:S01]  /*1560*/  CS2R R6, SRZ ;  /* 0x0000000000067805 */ /* 0x002fe2000001ff00 */
[----:B------:R-:W1:Y:S01]  /*1570*/  LDCU UR17, c[0x0][0x3d0] ;  /* 0x00007a00ff1177ac */ /* 0x000e620008000800 */
[----:B------:R-:W4:Y:S01]  /*1580*/  LDCU UR18, c[0x0][0x3d4] ;  /* 0x00007a80ff1277ac */ /* 0x000f220008000800 */
[----:B------:R-:W0:Y:S01]  /*1590*/  LDCU UR19, c[0x0][0x3d8] ;  /* 0x00007b00ff1377ac */ /* 0x000e220008000800 */
[----:B--2---:R-:W-:-:S02]  /*15a0*/  UISETP.LT.AND UP0, UPT, UR9, UR15, UPT ;  /* 0x0000000f0900728c */ /* 0x004fc4000bf01270 */
[----:B------:R-:W-:Y:S02]  /*15b0*/  UISETP.GT.AND UP4, UPT, UR9, UR15, UPT ;  /* 0x0000000f0900728c */ /* 0x000fe4000bf84270 */
[----:B------:R-:W-:Y:S02]  /*15c0*/  USEL UR4, UR9, UR15, UP0 ;  /* 0x0000000f09047287 */ /* 0x000fe40008000000 */
[----:B---3--:R-:W-:Y:S02]  /*15d0*/  UISETP.GT.AND UP0, UPT, UR9, UR16, UPT ;  /* 0x000000100900728c */ /* 0x008fe4000bf04270 */
[----:B------:R-:W-:Y:S02]  /*15e0*/  USHF.R.S32.HI UR5, URZ, 0x1f, UR4 ;  /* 0x0000001fff057899 */ /* 0x000fe40008011404 */
[----:B-1----:R-:W-:Y:S02]  /*15f0*/  UISETP.GT.AND UP1, UPT, UR9, UR17, UPT ;  /* 0x000000110900728c */ /* 0x002fe4000bf24270 */
[----:B------:R-:W-:-:S02]  /*1600*/  ULEA.HI UR5, UR5, UR4, URZ, 0x5 ;  /* 0x0000000405057291 */ /* 0x000fc4000f8f28ff */
[----:B----4-:R-:W-:Y:S02]  /*1610*/  UISETP.GT.AND UP2, UPT, UR9, UR18, UPT ;  /* 0x000000120900728c */ /* 0x010fe4000bf44270 */
[----:B0-----:R-:W-:Y:S02]  /*1620*/  UISETP.GT.AND UP3, UPT, UR9, UR19, UPT ;  /* 0x000000130900728c */ /* 0x001fe4000bf64270 */
[----:B------:R-:W-:Y:S01]  /*1630*/  USHF.R.S32.HI UR10, URZ, 0x5, UR5 ;  /* 0x00000005ff0a7899 */ /* 0x000fe20008011405 */
[----:B------:R-:W-:Y:S01]  /*1640*/  UMOV UR4, URZ ;  /* 0x000000ff00047c82 */ /* 0x000fe20008000000 */
[----:B------:R-:W-:Y:S10]  /*1650*/  BRA.U !UP4, `(.L_x_2656) ;  /* 0x000000010c207547 */ /* 0x000ff4000b800000 */
        /* <DEDUP_REMOVED lines=8> */
.L_x_2656:
        /* <DEDUP_REMOVED lines=8> */
.L_x_2657:
        /* <DEDUP_REMOVED lines=8> */
.L_x_2658:
        /* <DEDUP_REMOVED lines=8> */
.L_x_2659:
        /* <DEDUP_REMOVED lines=8> */
.L_x_2660:
[----:B------:R-:W-:Y:S01]  /*18e0*/  ULEA UR4, UR10, UR4, 0x3 ;  /* 0x000000040a047291 */ /* 0x000fe2000f8e18ff */
[----:B------:R-:W0:Y:S01]  /*18f0*/  S2UR UR5, SR_CgaCtaId ;  /* 0x00000000000579c3 */ /* 0x000e220000008800 */
[----:B------:R-:W1:Y:S01]  /*1900*/  LDCU.64 UR18, c[0x0][0x388] ;  /* 0x00007100ff1277ac */ /* 0x000e620008000a00 */
[----:B------:R-:W-:Y:S01]  /*1910*/  SHF.R.S32.HI R4, RZ, 0x1f, R2 ;  /* 0x0000001fff047819 */ /* 0x000fe20000011402 */
[----:B------:R-:W-:Y:S01]  /*1920*/  IMAD.MOV.U32 R16, RZ, RZ, RZ ;  /* 0x000000ffff107224 */ /* 0x000fe200078e00ff */
[----:B------:R-:W-:Y:S01]  /*1930*/  VIMNMX R0, PT, PT, R0, UR16, PT ;  /* 0x0000001000007c48 */ /* 0x000fe2000bfe0100 */
[----:B-----5:R-:W-:Y:S01]  /*1940*/  VIADD R82, R82, UR9 ;  /* 0x0000000952527c36 */ /* 0x020fe20008000000 */
[----:B------:R-:W-:Y:S01]  /*1950*/  IADD3 R3, PT, PT, R6, UR4, R3 ;  /* 0x0000000406037c10 */ /* 0x000fe2000fffe003 */
[----:B------:R-:W-:Y:S01]  /*1960*/  UMOV UR4, 0x400 ;  /* 0x0000040000047882 */ /* 0x000fe20000000000 */
[----:B------:R-:W-:Y:S02]  /*1970*/  PRMT R89, R87, 0x7610, R87 ;  /* 0x0000761057597816 */ /* 0x000fe40000000057 */
[----:B------:R-:W-:-:S02]  /*1980*/  IADD3 R3, PT, PT, R8, R3, R7 ;  /* 0x0000000308037210 */ /* 0x000fc40007ffe007 */
[----:B------:R-:W-:Y:S02]  /*1990*/  PRMT R15, RZ, 0x5410, RZ ;  /* 0x00005410ff0f7816 */ /* 0x000fe400000000ff */
[----:B------:R-:W-:Y:S01]  /*19a0*/  PRMT R14, RZ, 0x5410, RZ ;  /* 0x00005410ff0e7816 */ /* 0x000fe200000000ff */
[----:B------:R-:W-:Y:S01]  /*19b0*/  IMAD R3, R3, UR14, RZ ;  /* 0x0000000e03037c24 */ /* 0x000fe2000f8e02ff */
[----:B------:R-:W-:Y:S02]  /*19c0*/  PRMT R13, RZ, 0x5410, RZ ;  /* 0x00005410ff0d7816 */ /* 0x000fe400000000ff */
[----:B------:R-:W-:Y:S02]  /*19d0*/  PRMT R12, RZ, 0x5410, RZ ;  /* 0x00005410ff0c7816 */ /* 0x000fe400000000ff */
[----:B------:R-:W-:-:S04]  /*19e0*/  IADD3 R2, P0, PT, R2, R3, RZ ;  /* 0x0000000302027210 */ /* 0x000fc80007f1e0ff */
[----:B------:R-:W-:Y:S01]  /*19f0*/  LEA.HI.X.SX32 R3, R3, R4, 0x1, P0 ;  /* 0x0000000403037211 */ /* 0x000fe200000f0eff */
[----:B------:R-:W-:Y:S01]  /*1a00*/  IMAD.SHL.U32 R4, R2, 0x4, RZ ;  /* 0x0000000402047824 */ /* 0x000fe200078e00ff */
[----:B------:R-:W-:Y:S01]  /*1a10*/  ISETP.GT.AND P0, PT, R0, UR9, PT ;  /* 0x0000000900007c0c */ /* 0x000fe2000bf04270 */
[----:B0-----:R-:W-:Y:S01]  /*1a20*/  ULEA UR10, UR5, UR4, 0x18 ;  /* 0x00000004050a7291 */ /* 0x001fe2000f8ec0ff */
[----:B------:R-:W-:Y:S02]  /*1a30*/  SHF.L.U64.HI R3, R2, 0x2, R3 ;  /* 0x0000000202037819 */ /* 0x000fe40000010203 */
[----:B-1----:R-:W-:-:S04]  /*1a40*/  IADD3 R18, P2, PT, R4, UR18, RZ ;  /* 0x0000001204127c10 */ /* 0x002fc8000ff5e0ff */
[----:B------:R-:W-:Y:S01]  /*1a50*/  IADD3.X R19, PT, PT, R3, UR19, RZ, P2, !PT ;  /* 0x0000001303137c10 */ /* 0x000fe200097fe4ff */
[----:B------:R-:W-:-:S04]  /*1a60*/  IMAD.MOV.U32 R2, RZ, RZ, R18 ;  /* 0x000000ffff027224 */ /* 0x000fc800078e0012 */
[----:B------:R-:W-:Y:S01]  /*1a70*/  IMAD.MOV.U32 R3, RZ, RZ, R19 ;  /* 0x000000ffff037224 */ /* 0x000fe200078e0013 */
[----:B------:R-:W-:Y:S06]  /*1a80*/  @!P0 BRA `(.L_x_2661) ;  /* 0x0000001c00ac8947 */ /* 0x000fec0003800000 */
[----:B------:R-:W-:Y:S01]  /*1a90*/  UIMAD.WIDE.U32 UR4, UR11, 0x100, UR6 ;  /* 0x000001000b0478a5 */ /* 0x000fe2000f8e0006 */
[----:B------:R-:W-:Y:S01]  /*1aa0*/  IMAD.MOV.U32 R16, RZ, RZ, RZ ;  /* 0x000000ffff107224 */ /* 0x000fe200078e00ff */
[----:B------:R-:W-:Y:S01]  /*1ab0*/  UISETP.LT.AND UP1, UPT, UR8, UR16, UPT ;  /* 0x000000100800728c */ /* 0x000fe2000bf21270 */
[----:B------:R-:W-:Y:S01]  /*1ac0*/  PRMT R15, RZ, 0x7610, R15 ;  /* 0x00007610ff0f7816 */ /* 0x000fe2000000000f */
[----:B------:R-:W-:Y:S01]  /*1ad0*/  UIADD3 UR6, UP0, UPT, UR4, 0x2, URZ ;  /* 0x0000000204067890 */ /* 0x000fe2000ff1e0ff */
[----:B------:R-:W0:Y:S03]  /*1ae0*/  LDCU UR14, c[0x0][0x3ac] ;  /* 0x00007580ff0e77ac */ /* 0x000e260008000800 */
[----:B------:R-:W-:Y:S02]  /*1af0*/  UIADD3.X UR5, UPT, UPT, URZ, UR5, URZ, UP0, !UPT ;  /* 0x00000005ff057290 */ /* 0x000fe400087fe4ff */
[----:B------:R-:W-:Y:S01]  /*1b00*/  IMAD.U32 R0, RZ, RZ, UR6 ;  /* 0x00000006ff007e24 */ /* 0x000fe2000f8e00ff */
[----:B------:R-:W-:-:S03]  /*1b10*/  USEL UR4, UR8, UR16, UP1 ;  /* 0x0000001008047287 */ /* 0x000fc60008800000 */
[----:B------:R-:W-:-:S09]  /*1b20*/  IMAD.U32 R17, RZ, RZ, UR5 ;  /* 0x00000005ff117e24 */ /* 0x000fd2000f8e00ff */
.L_x_2666:
[----:B------:R-:W-:Y:S01]  /*1b30*/  ISETP.NE.AND P0, PT, R82, UR9, PT ;  /* 0x0000000952007c0c */ /* 0x000fe2000bf05270 */
[----:B0-----:R-:W-:Y:S02]  /*1b40*/  IMAD.U32 R33, RZ, RZ, UR14 ;  /* 0x0000000eff217e24 */ /* 0x001fe4000f8e00ff */
[----:B------:R-:W-:-:S10]  /*1b50*/  IMAD.MOV.U32 R3, RZ, RZ, R19 ;  /* 0x000000ffff037224 */ /* 0x000fd400078e0013 */
[----:B------:R-:W-:-:S05]  /*1b60*/  @!P0 LEA R2, R16, R1, 0x3 ;  /* 0x0000000110028211 */ /* 0x000fca00078e18ff */
[----:B------:R0:W2:Y:S01]  /*1b70*/  @!P0 LDL.64 R38, [R2+0x8] ;  /* 0x0000080002268983 */ /* 0x0000a20000100a00 */
[----:B------:R-:W-:Y:S02]  /*1b80*/  IMAD.U32 R11, RZ, RZ, UR14 ;  /* 0x0000000eff0b7e24 */ /* 0x000fe4000f8e00ff */
[----:B0-----:R-:W-:-:S04]  /*1b90*/  IMAD.MOV.U32 R2, RZ, RZ, R18 ;  /* 0x000000ffff027224 */ /* 0x001fc800078e0012 */
[----:B------:R-:W-:Y:S01]  /*1ba0*/  IMAD.WIDE R32, R33, 0x4, R2 ;  /* 0x0000000421207825 */ /* 0x000fe200078e0202 */
[----:B------:R-:W3:Y:S03]  /*1bb0*/  LDG.E.128.CONSTANT R24, desc[UR12][R2.64] ;  /* 0x0000000c02187981 */ /* 0x000ee6000c1e9d00 */
[----:B------:R-:W-:Y:S02]  /*1bc0*/  IMAD.WIDE R10, R11, 0x4, R32 ;  /* 0x000000040b0a7825 */ /* 0x000fe400078e0220 */
[----:B------:R-:W4:Y:S04]  /*1bd0*/  LDG.E.128.CONSTANT R32, desc[UR12][R32.64] ;  /* 0x0000000c20207981 */ /* 0x000f28000c1e9d00 */
[----:B------:R-:W4:Y:S01]  /*1be0*/  LDG.E.128.CONSTANT R28, desc[UR12][R10.64] ;  /* 0x0000000c0a1c7981 */ /* 0x000f22000c1e9d00 */
[----:B------:R-:W-:-:S02]  /*1bf0*/  IMAD.U32 R5, RZ, RZ, UR14 ;  /* 0x0000000eff057e24 */ /* 0x000fc4000f8e00ff */
[----:B------:R-:W-:Y:S02]  /*1c00*/  IMAD.U32 R9, RZ, RZ, UR14 ;  /* 0x0000000eff097e24 */ /* 0x000fe4000f8e00ff */
[----:B------:R-:W-:-:S04]  /*1c10*/  IMAD.WIDE R4, R5, 0x4, R10 ;  /* 0x0000000405047825 */ /* 0x000fc800078e020a */
[----:B------:R-:W-:Y:S02]  /*1c20*/  IMAD.U32 R19, RZ, RZ, UR14 ;  /* 0x0000000eff137e24 */ /* 0x000fe4000f8e00ff */
[----:B------:R-:W-:Y:S02]  /*1c30*/  IMAD.WIDE R8, R9, 0x4, R4 ;  /* 0x0000000409087825 */ /* 0x000fe400078e0204 */
[----:B------:R-:W5:Y:S02]  /*1c40*/  LDG.E.128.CONSTANT R4, desc[UR12][R4.64] ;  /* 0x0000000c04047981 */ /* 0x000f64000c1e9d00 */
[----:B------:R-:W-:Y:S02]  /*1c50*/  IMAD.WIDE R18, R19, 0x4, R8 ;  /* 0x0000000413127825 */ /* 0x000fe400078e0208 */
[----:B------:R-:W5:Y:S04]  /*1c60*/  LDG.E.128.CONSTANT R8, desc[UR12][R8.64] ;  /* 0x0000000c08087981 */ /* 0x000f68000c1e9d00 */
[----:B------:R-:W5:Y:S01]  /*1c70*/  LDG.E.128.CONSTANT R20, desc[UR12][R18.64] ;  /* 0x0000000c12147981 */ /* 0x000f62000c1e9d00 */
[----:B------:R-:W-:-:S02]  /*1c80*/  @!P0 IMAD.MOV.U32 R36, RZ, RZ, R0 ;  /* 0x000000ffff248224 */ /* 0x000fc400078e0000 */
[----:B------:R-:W-:-:S05]  /*1c90*/  @!P0 IMAD.MOV.U32 R37, RZ, RZ, R17 ;  /* 0x000000ffff258224 */ /* 0x000fca00078e0011 */
[----:B------:R0:W5:Y:S01]  /*1ca0*/  @!P0 LDG.E.U16.CONSTANT R36, desc[UR12][R36.64] ;  /* 0x0000000c24248981 */ /* 0x000162000c1e9500 */
[----:B------:R-:W-:Y:S02]  /*1cb0*/  ISETP.NE.AND P2, PT, R83, RZ, PT ;  /* 0x000000ff5300720c */ /* 0x000fe40003f45270 */
[----:B--2---:R-:W-:Y:S02]  /*1cc0*/  @!P0 PRMT R86, R38, 0x7610, R86 ;  /* 0x0000761026568816 */ /* 0x004fe40000000056 */
[----:B------:R-:W-:Y:S02]  /*1cd0*/  @!P0 PRMT R89, R39, 0x7610, R89 ;  /* 0x0000761027598816 */ /* 0x000fe40000000059 */
[----:B------:R-:W-:Y:S02]  /*1ce0*/  @!P0 PRMT R86, R86, 0x7610, R38 ;  /* 0x0000761056568816 */ /* 0x000fe40000000026 */
[----:B------:R-:W-:Y:S02]  /*1cf0*/  @!P0 PRMT R89, R89, 0x7610, R39 ;  /* 0x0000761059598816 */ /* 0x000fe40000000027 */
[----:B---3--:R-:W-:-:S02]  /*1d00*/  LOP3.LUT R57, R24, 0x3f003f, RZ, 0xc0, !PT ;  /* 0x003f003f18397812 */ /* 0x008fc400078ec0ff */
[--C-:B------:R-:W-:Y:S02]  /*1d10*/  SHF.R.U32.HI R51, RZ, 0x6, R24.reuse ;  /* 0x00000006ff337819 */ /* 0x100fe40000011618 */
[----:B------:R-:W-:Y:S02]  /*1d20*/  SHF.R.U32.HI R24, RZ, 0xc, R24 ;  /* 0x0000000cff187819 */ /* 0x000fe40000011618 */
[--C-:B------:R-:W-:Y:S02]  /*1d30*/  SHF.R.U32.HI R46, RZ, 0xc, R25.reuse ;  /* 0x0000000cff2e7819 */ /* 0x100fe40000011619 */
[----:B------:R-:W-:Y:S02]  /*1d40*/  SHF.R.U32.HI R52, RZ, 0xc, R26 ;  /* 0x0000000cff347819 */ /* 0x000fe4000001161a */
[----:B------:R-:W-:Y:S02]  /*1d50*/  LOP3.LUT R50, R25, 0x3f003f, RZ, 0xc0, !PT ;  /* 0x003f003f19327812 */ /* 0x000fe400078ec0ff */
[----:B------:R-:W-:-:S02]  /*1d60*/  SHF.R.U32.HI R40, RZ, 0x6, R25 ;  /* 0x00000006ff287819 */ /* 0x000fc40000011619 */
[----:B------:R-:W-:Y:S02]  /*1d70*/  LOP3.LUT R49, R26, 0x3f003f, RZ, 0xc0, !PT ;  /* 0x003f003f1a317812 */ /* 0x000fe400078ec0ff */
[----:B0-----:R-:W-:Y:S02]  /*1d80*/  SHF.R.U32.HI R37, RZ, 0x6, R26 ;  /* 0x00000006ff257819 */ /* 0x001fe4000001161a */
[----:B------:R-:W-:Y:S02]  /*1d90*/  SHF.R.U32.HI R54, RZ, 0xc, R27 ;  /* 0x0000000cff367819 */ /* 0x000fe4000001161b */
[----:B----4-:R-:W-:Y:S02]  /*1da0*/  SHF.R.U32.HI R25, RZ, 0x8, R28 ;  /* 0x00000008ff197819 */ /* 0x010fe4000001161c */
        /* <DEDUP_REMOVED lines=8> */
[--C-:B------:R-:W-:Y:S02]  /*1e30*/  SHF.R.U32.HI R41, RZ, 0x6, R28.reuse ;  /* 0x00000006ff297819 */ /* 0x100fe4000001161c */
[----:B------:R-:W-:Y:S02]  /*1e40*/  SHF.R.U32.HI R48, RZ, 0xa, R28 ;  /* 0x0000000aff307819 */ /* 0x000fe4000001161c */
[--C-:B------:R-:W-:Y:S02]  /*1e50*/  SHF.R.U32.HI R26, RZ, 0x8, R29.reuse ;  /* 0x00000008ff1a7819 */ /* 0x100fe4000001161d */
[----:B------:R-:W-:Y:S02]  /*1e60*/  LOP3.LUT R31, R46, 0xf000f, RZ, 0xc0, !PT ;  /* 0x000f000f2e1f7812 */ /* 0x000fe400078ec0ff */
[----:B------:R-:W-:Y:S02]  /*1e70*/  LOP3.LUT R27, R29, 0x3f003f, RZ, 0xc0, !PT ;  /* 0x003f003f1d1b7812 */ /* 0x000fe400078ec0ff */
[----:B------:R-:W-:-:S02]  /*1e80*/  SHF.R.U32.HI R28, RZ, 0x6, R29 ;  /* 0x00000006ff1c7819 */ /* 0x000fc4000001161d */
[----:B------:R-:W-:Y:S02]  /*1e90*/  SHF.R.U32.HI R47, RZ, 0xa, R29 ;  /* 0x0000000aff2f7819 */ /* 0x000fe4000001161d */
[--C-:B------:R-:W-:Y:S02]  /*1ea0*/  SHF.R.U32.HI R53, RZ, 0x8, R30.reuse ;  /* 0x00000008ff357819 */ /* 0x100fe4000001161e */
[----:B------:R-:W-:Y:S02]  /*1eb0*/  LOP3.LUT R52, R52, 0xf000f, RZ, 0xc0, !PT ;  /* 0x000f000f34347812 */ /* 0x000fe400078ec0ff */
[----:B------:R-:W-:Y:S02]  /*1ec0*/  LOP3.LUT R29, R30, 0x3f003f, RZ, 0xc0, !PT ;  /* 0x003f003f1e1d7812 */ /* 0x000fe400078ec0ff */
[--C-:B------:R-:W-:Y:S02]  /*1ed0*/  SHF.R.U32.HI R43, RZ, 0x6, R30.reuse ;  /* 0x00000006ff2b7819 */ /* 0x100fe4000001161e */
[----:B------:R-:W-:-:S02]  /*1ee0*/  SHF.R.U32.HI R61, RZ, 0xa, R30 ;  /* 0x0000000aff3d7819 */ /* 0x000fc4000001161e */
[----:B------:R-:W-:Y:S02]  /*1ef0*/  LOP3.LUT R54, R54, 0xf000f, RZ, 0xc0, !PT ;  /* 0x000f000f36367812 */ /* 0x000fe400078ec0ff */
[----:B------:R-:W-:Y:S02]  /*1f00*/  LOP3.LUT R30, R24, 0x300030, R25, 0xf8, !PT ;  /* 0x00300030181e7812 */ /* 0x000fe400078ef819 */
[----:B------:R-:W-:Y:S02]  /*1f10*/  LOP3.LUT R25, R31, 0x300030, R26, 0xf8, !PT ;  /* 0x003000301f197812 */ /* 0x000fe400078ef81a */
[----:B------:R-:W-:Y:S02]  /*1f20*/  LOP3.LUT R26, R52, 0x300030, R53, 0xf8, !PT ;  /* 0x00300030341a7812 */ /* 0x000fe400078ef835 */
[----:B------:R-:W-:Y:S02]  /*1f30*/  LOP3.LUT R60, R32, 0x3f003f, RZ, 0xc0, !PT ;  /* 0x003f003f203c7812 */ /* 0x000fe400078ec0ff */
[----:B------:R-:W-:-:S02]  /*1f40*/  SHF.R.U32.HI R58, RZ, 0x6, R32 ;  /* 0x00000006ff3a7819 */ /* 0x000fc40000011620 */
[----:B------:R-:W-:Y:S02]  /*1f50*/  SHF.R.U32.HI R32, RZ, 0xc, R32 ;  /* 0x0000000cff207819 */ /* 0x000fe40000011620 */
[----:B------:R-:W-:Y:S02]  /*1f60*/  LOP3.LUT R56, R34, 0x3f003f, RZ, 0xc0, !PT ;  /* 0x003f003f22387812 */ /* 0x000fe400078ec0ff */
[--C-:B------:R-:W-:Y:S02]  /*1f70*/  SHF.R.U32.HI R53, RZ, 0x6, R34.reuse ;  /* 0x00000006ff357819 */ /* 0x100fe40000011622 */
[----:B------:R-:W-:Y:S02]  /*1f80*/  LOP3.LUT R24, R54, 0x300030, R55, 0xf8, !PT ;  /* 0x0030003036187812 */ /* 0x000fe400078ef837 */
        /* <DEDUP_REMOVED lines=18> */
[----:B------:R-:W-:Y:S02]  /*20b0*/  LOP3.LUT R46, R46, 0x300030, R47, 0xf8, !PT ;  /* 0x003000302e2e7812 */ /* 0x000fe400078ef82f */
[----:B------:R-:W-:-:S02]  /*20c0*/  LOP3.LUT R33, R49, 0x64006400, RZ, 0xfc, !PT ;  /* 0x6400640031217812 */ /* 0x000fc400078efcff */
[----:B------:R-:W-:Y:S02]  /*20d0*/  LOP3.LUT R50, R38, 0x64006400, RZ, 0xfc, !PT ;  /* 0x6400640026327812 */ /* 0x000fe400078efcff */
        /* <DEDUP_REMOVED lines=113> */
.L_x_2662:
        /* <DEDUP_REMOVED lines=45> */
.L_x_2663:
[----:B-----5:R-:W-:Y:S01]  /*2ac0*/  LOP3.LUT R34, R5, 0x3f003f, RZ, 0xc0, !PT ;  /* 0x003f003f05227812 */ /* 0x020fe200078ec0ff */
[----:B------:R-:W-:Y:S01]  /*2ad0*/  @!P0 VIADD R53, R16, 0x1 ;  /* 0x0000000110358836 */ /* 0x000fe20000000000 */
[--C-:B------:R-:W-:Y:S02]  /*2ae0*/  SHF.R.U32.HI R35, RZ, 0x6, R5.reuse ;  /* 0x00000006ff237819 */ /* 0x100fe40000011605 */
[----:B------:R-:W-:Y:S02]  /*2af0*/  SHF.R.U32.HI R5, RZ, 0xc, R5 ;  /* 0x0000000cff057819 */ /* 0x000fe40000011605 */
[----:B------:R-:W-:Y:S02]  /*2b00*/  LOP3.LUT R32, R4, 0x3f003f, RZ, 0xc0, !PT ;  /* 0x003f003f04207812 */ /* 0x000fe400078ec0ff */
[----:B------:R-:W-:Y:S02]  /*2b10*/  SHF.R.U32.HI R33, RZ, 0x6, R4 ;  /* 0x00000006ff217819 */ /* 0x000fe40000011604 */
[----:B------:R-:W-:-:S02]  /*2b20*/  SHF.R.U32.HI R37, RZ, 0xc, R6 ;  /* 0x0000000cff257819 */ /* 0x000fc40000011606 */
[----:B------:R-:W-:Y:S02]  /*2b30*/  SHF.R.U32.HI R4, RZ, 0xc, R4 ;  /* 0x0000000cff047819 */ /* 0x000fe40000011604 */
[----:B------:R-:W-:Y:S02]  /*2b40*/  LOP3.LUT R40, R6, 0x3f003f, RZ, 0xc0, !PT ;  /* 0x003f003f06287812 */ /* 0x000fe400078ec0ff */
[----:B------:R-:W-:Y:S02]  /*2b50*/  SHF.R.U32.HI R41, RZ, 0x6, R6 ;  /* 0x00000006ff297819 */ /* 0x000fe40000011606 */
[----:B------:R-:W-:Y:S02]  /*2b60*/  SHF.R.U32.HI R38, RZ, 0xc, R7 ;  /* 0x0000000cff267819 */ /* 0x000fe40000011607 */
[----:B------:R-:W-:Y:S02]  /*2b70*/  SHF.R.U32.HI R6, RZ, 0x8, R21 ;  /* 0x00000008ff067819 */ /* 0x000fe40000011615 */
[----:B------:R-:W-:-:S02]  /*2b80*/  LOP3.LUT R29, R21, 0x3f003f, RZ, 0xc0, !PT ;  /* 0x003f003f151d7812 */ /* 0x000fc400078ec0ff */
[--C-:B------:R-:W-:Y:S02]  /*2b90*/  SHF.R.U32.HI R28, RZ, 0x6, R21.reuse ;  /* 0x00000006ff1c7819 */ /* 0x100fe40000011615 */
[----:B------:R-:W-:Y:S02]  /*2ba0*/  SHF.R.U32.HI R39, RZ, 0xa, R21 ;  /* 0x0000000aff277819 */ /* 0x000fe40000011615 */
[--C-:B------:R-:W-:Y:S02]  /*2bb0*/  SHF.R.U32.HI R21, RZ, 0x8, R22.reuse ;  /* 0x00000008ff157819 */ /* 0x100fe40000011616 */
[----:B------:R-:W-:Y:S02]  /*2bc0*/  LOP3.LUT R27, R22, 0x3f003f, RZ, 0xc0, !PT ;  /* 0x003f003f161b7812 */ /* 0x000fe400078ec0ff */
[--C-:B------:R-:W-:Y:S02]  /*2bd0*/  SHF.R.U32.HI R25, RZ, 0x6, R22.reuse ;  /* 0x00000006ff197819 */ /* 0x100fe40000011616 */
[----:B------:R-:W-:-:S02]  /*2be0*/  SHF.R.U32.HI R45, RZ, 0xa, R22 ;  /* 0x0000000aff2d7819 */ /* 0x000fc40000011616 */
[----:B------:R-:W-:Y:S02]  /*2bf0*/  LOP3.LUT R5, R5, 0xf000f, RZ, 0xc0, !PT ;  /* 0x000f000f05057812 */ /* 0x000fe400078ec0ff */
[----:B------:R-:W-:Y:S02]  /*2c00*/  LOP3.LUT R46, R7, 0x3f003f, RZ, 0xc0, !PT ;  /* 0x003f003f072e7812 */ /* 0x000fe400078ec0ff */
[----:B------:R-:W-:Y:S02]  /*2c10*/  SHF.R.U32.HI R47, RZ, 0x6, R7 ;  /* 0x00000006ff2f7819 */ /* 0x000fe40000011607 */
[----:B------:R-:W-:Y:S02]  /*2c20*/  LOP3.LUT R22, R37, 0xf000f, RZ, 0xc0, !PT ;  /* 0x000f000f25167812 */ /* 0x000fe400078ec0ff */
[----:B------:R-:W-:Y:S02]  /*2c30*/  SHF.R.U32.HI R7, RZ, 0x8, R20 ;  /* 0x00000008ff077819 */ /* 0x000fe40000011614 */
[----:B------:R-:W-:-:S02]  /*2c40*/  SHF.R.U32.HI R42, RZ, 0x8, R23 ;  /* 0x00000008ff2a7819 */ /* 0x000fc40000011617 */
[----:B------:R-:W-:Y:S02]  /*2c50*/  LOP3.LUT R24, R23, 0x3f003f, RZ, 0xc0, !PT ;  /* 0x003f003f17187812 */ /* 0x000fe400078ec0ff */
[--C-:B------:R-:W-:Y:S02]  /*2c60*/  SHF.R.U32.HI R26, RZ, 0x6, R23.reuse ;  /* 0x00000006ff1a7819 */ /* 0x100fe40000011617 */
[----:B------:R-:W-:Y:S02]  /*2c70*/  SHF.R.U32.HI R48, RZ, 0xa, R23 ;  /* 0x0000000aff307819 */ /* 0x000fe40000011617 */
[----:B------:R-:W-:Y:S02]  /*2c80*/  LOP3.LUT R4, R4, 0xf000f, RZ, 0xc0, !PT ;  /* 0x000f000f04047812 */ /* 0x000fe400078ec0ff */
[----:B------:R-:W-:Y:S02]  /*2c90*/  LOP3.LUT R23, R38, 0xf000f, RZ, 0xc0, !PT ;  /* 0x000f000f26177812 */ /* 0x000fe400078ec0ff */
[----:B------:R-:W-:-:S02]  /*2ca0*/  LOP3.LUT R6, R5, 0x300030, R6, 0xf8, !PT ;  /* 0x0030003005067812 */ /* 0x000fc400078ef806 */
[----:B------:R-:W-:Y:S02]  /*2cb0*/  LOP3.LUT R5, R22, 0x300030, R21, 0xf8, !PT ;  /* 0x0030003016057812 */ /* 0x000fe400078ef815 */
[----:B------:R-:W-:Y:S02]  /*2cc0*/  LOP3.LUT R7, R4, 0x300030, R7, 0xf8, !PT ;  /* 0x0030003004077812 */ /* 0x000fe400078ef807 */
[----:B------:R-:W-:Y:S02]  /*2cd0*/  LOP3.LUT R21, R8, 0x3f003f, RZ, 0xc0, !PT ;  /* 0x003f003f08157812 */ /* 0x000fe400078ec0ff */
[----:B------:R-:W-:Y:S02]  /*2ce0*/  SHF.R.U32.HI R22, RZ, 0x6, R8 ;  /* 0x00000006ff167819 */ /* 0x000fe40000011608 */
[----:B------:R-:W-:Y:S02]  /*2cf0*/  LOP3.LUT R4, R23, 0x300030, R42, 0xf8, !PT ;  /* 0x0030003017047812 */ /* 0x000fe400078ef82a */
[----:B------:R-:W-:-:S02]  /*2d00*/  SHF.R.U32.HI R8, RZ, 0xc, R8 ;  /* 0x0000000cff087819 */ /* 0x000fc40000011608 */
[----:B------:R-:W-:Y:S02]  /*2d10*/  SHF.R.U32.HI R23, RZ, 0xc, R9 ;  /* 0x0000000cff177819 */ /* 0x000fe40000011609 */
[----:B------:R-:W-:Y:S02]  /*2d20*/  LOP3.LUT R49, R11, 0x3f003f, RZ, 0xc0, !PT ;  /* 0x003f003f0b317812 */ /* 0x000fe400078ec0ff */
[--C-:B------:R-:W-:Y:S02]  /*2d30*/  SHF.R.U32.HI R52, RZ, 0x6, R11.reuse ;  /* 0x00000006ff347819 */ /* 0x100fe4000001160b */
[----:B------:R-:W-:Y:S02]  /*2d40*/  SHF.R.U32.HI R11, RZ, 0xc, R11 ;  /* 0x0000000cff0b7819 */ /* 0x000fe4000001160b */
[----:B------:R-:W-:Y:S02]  /*2d50*/  LOP3.LUT R31, R20, 0x3f003f, RZ, 0xc0, !PT ;  /* 0x003f003f141f7812 */ /* 0x000fe400078ec0ff */
[----:B------:R-:W-:-:S02]  /*2d60*/  SHF.R.U32.HI R30, RZ, 0x6, R20 ;  /* 0x00000006ff1e7819 */ /* 0x000fc40000011614 */
[----:B------:R-:W-:Y:S02]  /*2d70*/  LOP3.LUT R37, R9, 0x3f003f, RZ, 0xc0, !PT ;  /* 0x003f003f09257812 */ /* 0x000fe400078ec0ff */
[----:B------:R-:W-:Y:S02]  /*2d80*/  SHF.R.U32.HI R38, RZ, 0x6, R9 ;  /* 0x00000006ff267819 */ /* 0x000fe40000011609 */
[----:B------:R-:W-:Y:S02]  /*2d90*/  SHF.R.U32.HI R42, RZ, 0xc, R10 ;  /* 0x0000000cff2a7819 */ /* 0x000fe4000001160a */
[----:B------:R-:W-:Y:S02]  /*2da0*/  SHF.R.U32.HI R20, RZ, 0xa, R20 ;  /* 0x0000000aff147819 */ /* 0x000fe40000011614 */
[----:B------:R-:W-:Y:S02]  /*2db0*/  LOP3.LUT R43, R10, 0x3f003f, RZ, 0xc0, !PT ;  /* 0x003f003f0a2b7812 */ /* 0x000fe400078ec0ff */
[----:B------:R-:W-:-:S02]  /*2dc0*/  SHF.R.U32.HI R44, RZ, 0x6, R10 ;  /* 0x00000006ff2c7819 */ /* 0x000fc4000001160a */
[----:B------:R-:W-:Y:S02]  /*2dd0*/  LOP3.LUT R9, R8, 0xf000f, RZ, 0xc0, !PT ;  /* 0x000f000f08097812 */ /* 0x000fe400078ec0ff */
[----:B------:R-:W-:Y:S02]  /*2de0*/  LOP3.LUT R10, R23, 0xf000f, RZ, 0xc0, !PT ;  /* 0x000f000f170a7812 */ /* 0x000fe400078ec0ff */
[----:B------:R-:W-:Y:S02]  /*2df0*/  LOP3.LUT R23, R11, 0xf000f, RZ, 0xc0, !PT ;  /* 0x000f000f0b177812 */ /* 0x000fe400078ec0ff */
[----:B------:R-:W-:Y:S02]  /*2e00*/  LOP3.LUT R42, R42, 0xf000f, RZ, 0xc0, !PT ;  /* 0x000f000f2a2a7812 */ /* 0x000fe400078ec0ff */
[----:B------:R-:W-:Y:S02]  /*2e10*/  LOP3.LUT R8, R9, 0x300030, R20, 0xf8, !PT ;  /* 0x0030003009087812 */ /* 0x000fe400078ef814 */
[----:B------:R-:W-:-:S02]  /*2e20*/  LOP3.LUT R41, R41, 0x3f003f, RZ, 0xc0, !PT ;  /* 0x003f003f29297812 */ /* 0x000fc400078ec0ff */
[----:B------:R-:W-:Y:S02]  /*2e30*/  LOP3.LUT R47, R47, 0x3f003f, RZ, 0xc0, !PT ;  /* 0x003f003f2f2f7812 */ /* 0x000fe400078ec0ff */
[----:B------:R-:W-:Y:S02]  /*2e40*/  LOP3.LUT R9, R10, 0x300030, R39, 0xf8, !PT ;  /* 0x003000300a097812 */ /* 0x000fe400078ef827 */
        /* <DEDUP_REMOVED lines=119> */
.L_x_2664:
[----:B------:R-:W-:Y:S02]  /*35c0*/  @!P0 IMAD.MOV.U32 R16, RZ, RZ, R53 ;  /* 0x000000ffff108224 */ /* 0x000fe400078e0035 */
[----:B------:R-:W-:Y:S01]  /*35d0*/  @!P0 VIADD R82, R36, UR9 ;  /* 0x0000000924528c36 */ /* 0x000fe20008000000 */
[----:B------:R-:W-:Y:S06]  /*35e0*/  @P1 BRA `(.L_x_2665) ;  /* 0x0000000000ac1947 */ /* 0x000fec0003800000 */
        /* <DEDUP_REMOVED lines=43> */
.L_x_2665:
[----:B------:R-:W-:Y:S01]  /*38a0*/  UIADD3 UR9, UPT, UPT, UR9, 0x20, URZ ;  /* 0x0000002009097890 */ /* 0x000fe2000fffe0ff */
[----:B------:R-:W-:Y:S01]  /*38b0*/  IADD3 R0, P0, PT, R0, 0x80, RZ ;  /* 0x0000008000007810 */ /* 0x000fe20007f1e0ff */
[----:B------:R-:W-:Y:S01]  /*38c0*/  IMAD.U32 R5, RZ, RZ, UR14 ;  /* 0x0000000eff057e24 */ /* 0x000fe2000f8e00ff */
[----:B------:R-:W-:Y:S02]  /*38d0*/  UIADD3 UR10, UPT, UPT, UR10, 0x40, URZ ;  /* 0x000000400a0a7890 */ /* 0x000fe4000fffe0ff */
[----:B------:R-:W-:Y:S01]  /*38e0*/  UISETP.GE.AND UP0, UPT, UR9, UR4, UPT ;  /* 0x000000040900728c */ /* 0x000fe2000bf06270 */
[----:B------:R-:W-:-:S04]  /*38f0*/  IMAD.WIDE R18, R5, 0x4, R18 ;  /* 0x0000000405127825 */ /* 0x000fc800078e0212 */
[----:B------:R-:W-:-:S04]  /*3900*/  IMAD.X R17, RZ, RZ, R17, P0 ;  /* 0x000000ffff117224 */ /* 0x000fc800000e0611 */
[----:B------:R-:W-:Y:S05]  /*3910*/  BRA.U !UP0, `(.L_x_2666) ;  /* 0xffffffe108847547 */ /* 0x000fea000b83ffff */
[----:B------:R-:W-:-:S04]  /*3920*/  IMAD.U32 R5, RZ, RZ, UR14 ;  /* 0x0000000eff057e24 */ /* 0x000fc8000f8e00ff */
[----:B------:R-:W-:-:S07]  /*3930*/  IMAD.WIDE R2, R5, 0x18, R2 ;  /* 0x0000001805027825 */ /* 0x000fce00078e0202 */
.L_x_2661:
[----:B------:R-:W0:Y:S02]  /*3940*/  LDCU UR4, c[0x0][0x3d0] ;  /* 0x00007a00ff0477ac */ /* 0x000e240008000800 */
[----:B0-----:R-:W-:-:S04]  /*3950*/  UISETP.LT.AND UP0, UPT, UR8, UR4, UPT ;  /* 0x000000040800728c */ /* 0x001fc8000bf01270 */
[----:B------:R-:W-:-:S04]  /*3960*/  USEL UR8, UR8, UR4, UP0 ;  /* 0x0000000408087287 */ /* 0x000fc80008000000 */
[----:B------:R-:W-:-:S09]  /*3970*/  UISETP.GT.AND UP0, UPT, UR8, UR9, UPT ;  /* 0x000000090800728c */ /* 0x000fd2000bf04270 */
[----:B------:R-:W-:Y:S05]  /*3980*/  BRA.U !UP0, `(.L_x_2667) ;  /* 0x0000001908f07547 */ /* 0x000fea000b800000 */
[----:B------:R-:W0:Y:S01]  /*3990*/  LDCU.64 UR4, c[0x0][0x3b8] ;  /* 0x00007700ff0477ac */ /* 0x000e220008000a00 */
[----:B------:R-:W1:Y:S01]  /*39a0*/  LDCU UR14, c[0x0][0x3ac] ;  /* 0x00007580ff0e77ac */ /* 0x000e620008000800 */
[----:B------:R-:W-:Y:S02]  /*39b0*/  UIADD3 UR10, UPT, UPT, UR10, 0x80, URZ ;  /* 0x000000800a0a7890 */ /* 0x000fe4000fffe0ff */
[----:B0-----:R-:W-:-:S04]  /*39c0*/  UIMAD.WIDE.U32 UR4, UR9, 0x4, UR4 ;  /* 0x00000004090478a5 */ /* 0x001fc8000f8e0004 */
[----:B------:R-:W-:-:S04]  /*39d0*/  UIADD3 UR6, UP0, UPT, UR4, 0x2, URZ ;  /* 0x0000000204067890 */ /* 0x000fc8000ff1e0ff */
[----:B-1----:R-:W-:-:S12]  /*39e0*/  UIADD3.X UR4, UPT, UPT, URZ, UR5, URZ, UP0, !UPT ;  /* 0x00000005ff047290 */ /* 0x002fd800087fe4ff */
.L_x_2670:
[----:B------:R-:W-:Y:S01]  /*39f0*/  ISETP.NE.AND P0, PT, R82, UR9, PT ;  /* 0x0000000952007c0c */ /* 0x000fe2000bf05270 */
[----:B------:R-:W-:Y:S01]  /*3a00*/  IMAD.U32 R19, RZ, RZ, UR14 ;  /* 0x0000000eff137e24 */ /* 0x000fe2000f8e00ff */
[----:B------:R-:W2:Y:S01]  /*3a10*/  LDG.E.128.CONSTANT R24, desc[UR12][R2.64] ;  /* 0x0000000c02187981 */ /* 0x000ea2000c1e9d00 */
[----:B------:R-:W-:Y:S02]  /*3a20*/  IMAD.U32 R29, RZ, RZ, UR14 ;  /* 0x0000000eff1d7e24 */ /* 0x000fe4000f8e00ff */
[----:B------:R-:W-:-:S04]  /*3a30*/  IMAD.WIDE R18, R19, 0x4, R2 ;  /* 0x0000000413127825 */ /* 0x000fc800078e0202 */
[----:B------:R-:W-:Y:S01]  /*3a40*/  IMAD.U32 R31, RZ, RZ, UR14 ;  /* 0x0000000eff1f7e24 */ /* 0x000fe2000f8e00ff */
[----:B------:R-:W3:Y:S03]  /*3a50*/  LDG.E.128.CONSTANT R8, desc[UR12][R18.64] ;  /* 0x0000000c12087981 */ /* 0x000ee6000c1e9d00 */
[----:B------:R-:W-:-:S06]  /*3a60*/  @!P0 IMAD R38, R16, 0x8, R1 ;  /* 0x0000000810268824 */ /* 0x000fcc00078e0201 */
[----:B------:R-:W4:Y:S01]  /*3a70*/  @!P0 LDL.64 R38, [R38+0x8] ;  /* 0x0000080026268983 */ /* 0x000f220000100a00 */
[----:B------:R-:W-:-:S05]  /*3a80*/  IMAD.WIDE R28, R29, 0x4, R18 ;  /* 0x000000041d1c7825 */ /* 0x000fca00078e0212 */
[----:B------:R-:W3:Y:S01]  /*3a90*/  LDG.E.128.CONSTANT R20, desc[UR12][R28.64] ;  /* 0x0000000c1c147981 */ /* 0x000ee2000c1e9d00 */
[----:B------:R-:W-:-:S04]  /*3aa0*/  IMAD.WIDE R30, R31, 0x4, R28 ;  /* 0x000000041f1e7825 */ /* 0x000fc800078e021c */
[----:B------:R-:W-:Y:S01]  /*3ab0*/  IMAD.U32 R85, RZ, RZ, UR14 ;  /* 0x0000000eff557e24 */ /* 0x000fe2000f8e00ff */
[----:B------:R2:W3:Y:S03]  /*3ac0*/  LDG.E.128.CONSTANT R32, desc[UR12][R30.64] ;  /* 0x0000000c1e207981 */ /* 0x0004e6000c1e9d00 */
[----:B------:R-:W-:-:S05]  /*3ad0*/  IMAD.WIDE R84, R85, 0x4, R30 ;  /* 0x0000000455547825 */ /* 0x000fca00078e021e */
[----:B------:R-:W3:Y:S01]  /*3ae0*/  LDG.E.128.CONSTANT R4, desc[UR12][R84.64] ;  /* 0x0000000c54047981 */ /* 0x000ee2000c1e9d00 */
[----:B------:R-:W-:Y:S02]  /*3af0*/  IMAD.U32 R36, RZ, RZ, UR6 ;  /* 0x00000006ff247e24 */ /* 0x000fe4000f8e00ff */
[----:B------:R-:W-:-:S05]  /*3b00*/  IMAD.U32 R37, RZ, RZ, UR4 ;  /* 0x00000004ff257e24 */ /* 0x000fca000f8e00ff */
[----:B------:R0:W5:Y:S01]  /*3b10*/  @!P0 LDG.E.U16.CONSTANT R87, desc[UR12][R36.64] ;  /* 0x0000000c24578981 */ /* 0x000162000c1e9500 */
[----:B------:R-:W-:Y:S01]  /*3b20*/  IMAD.MOV.U32 R0, RZ, RZ, 0x2800 ;  /* 0x00002800ff007424 */ /* 0x000fe200078e00ff */
[----:B------:R-:W-:Y:S01]  /*3b30*/  ISETP.NE.AND P2, PT, R83, RZ, PT ;  /* 0x000000ff5300720c */ /* 0x000fe20003f45270 */
[----:B------:R-:W-:Y:S01]  /*3b40*/  @!P0 VIADD R88, R16, 0x1 ;  /* 0x0000000110588836 */ /* 0x000fe20000000000 */
[----:B--2---:R-:W-:Y:S02]  /*3b50*/  SHF.R.U32.HI R31, RZ, 0xf, R26 ;  /* 0x0000000fff1f7819 */ /* 0x004fe4000001161a */
[C---:B------:R-:W-:Y:S02]  /*3b60*/  LOP3.LUT R45, R24.reuse, 0x1f001f, RZ, 0xc0, !PT ;  /* 0x001f001f182d7812 */ /* 0x040fe400078ec0ff */
[----:B------:R-:W-:Y:S02]  /*3b70*/  SHF.R.U32.HI R46, RZ, 0xa, R24 ;  /* 0x0000000aff2e7819 */ /* 0x000fe40000011618 */
[----:B------:R-:W-:-:S02]  /*3b80*/  LOP3.LUT R3, R24, 0x3e003e0, RZ, 0xc0, !PT ;  /* 0x03e003e018037812 */ /* 0x000fc400078ec0ff */
[----:B------:R-:W-:Y:S02]  /*3b90*/  SHF.R.U32.HI R24, RZ, 0xf, R24 ;  /* 0x0000000fff187819 */ /* 0x000fe40000011618 */
[----:B----4-:R-:W-:Y:S02]  /*3ba0*/  @!P0 PRMT R89, R39, 0x7610, R89 ;  /* 0x0000761027598816 */ /* 0x010fe40000000059 */
[----:B------:R-:W-:Y:S02]  /*3bb0*/  @!P0 PRMT R86, R38, 0x7610, R86 ;  /* 0x0000761026568816 */ /* 0x000fe40000000056 */
[----:B------:R-:W-:Y:S02]  /*3bc0*/  @!P0 PRMT R89, R89, 0x7610, R39 ;  /* 0x0000761059598816 */ /* 0x000fe40000000027 */
[----:B------:R-:W-:Y:S02]  /*3bd0*/  SHF.R.U32.HI R39, RZ, 0xf, R27 ;  /* 0x0000000fff277819 */ /* 0x000fe4000001161b */
[----:B------:R-:W-:-:S02]  /*3be0*/  @!P0 PRMT R86, R86, 0x7610, R38 ;  /* 0x0000761056568816 */ /* 0x000fc40000000026 */
[--C-:B------:R-:W-:Y:S02]  /*3bf0*/  SHF.R.U32.HI R18, RZ, 0xf, R25.reuse ;  /* 0x0000000fff127819 */ /* 0x100fe40000011619 */
        /* <DEDUP_REMOVED lines=23> */
[----:B------:R-:W-:Y:S02]  /*3d70*/  SHF.R.U32.HI R29, RZ, 0xa, R10 ;  /* 0x0000000aff1d7819 */ /* 0x000fe4000001160a */
[----:B------:R-:W-:Y:S02]  /*3d80*/  LOP3.LUT R9, R10, 0x3e003e0, RZ, 0xc0, !PT ;  /* 0x03e003e00a097812 */ /* 0x000fe400078ec0ff */
[----:B------:R-:W-:Y:S02]  /*3d90*/  LOP3.LUT R18, R18, 0x10001, RZ, 0xc0, !PT ;  /* 0x0001000112127812 */ /* 0x000fe400078ec0ff */
[C---:B0-----:R-:W-:Y:S02]  /*3da0*/  LOP3.LUT R36, R11.reuse, 0x1f001f, RZ, 0xc0, !PT ;  /* 0x001f001f0b247812 */ /* 0x041fe400078ec0ff */
[----:B------:R-:W-:Y:S02]  /*3db0*/  SHF.R.U32.HI R37, RZ, 0xa, R11 ;  /* 0x0000000aff257819 */ /* 0x000fe4000001160b */
[----:B------:R-:W-:-:S02]  /*3dc0*/  LOP3.LUT R10, R11, 0x3e003e0, RZ, 0xc0, !PT ;  /* 0x03e003e00b0a7812 */ /* 0x000fc400078ec0ff */
        /* <DEDUP_REMOVED lines=17> */
[----:B------:R-:W-:-:S02]  /*3ee0*/  LOP3.LUT R18, R18, 0x20002, R19, 0xf8, !PT ;  /* 0x0002000212127812 */ /* 0x000fc400078ef813 */
        /* <DEDUP_REMOVED lines=10> */
[----:B------:R-:W-:Y:S02]  /*3f90*/  SHF.R.U32.HI R33, RZ, 0xc, R33 ;  /* 0x0000000cff217819 */ /* 0x000fe40000011621 */
[----:B------:R-:W-:-:S02]  /*3fa0*/  LOP3.LUT R50, R34, 0x1f001f, RZ, 0xc0, !PT ;  /* 0x001f001f22327812 */ /* 0x000fc400078ec0ff */
[--C-:B------:R-:W-:Y:S02]  /*3fb0*/  SHF.R.U32.HI R60, RZ, 0xa, R34.reuse ;  /* 0x0000000aff3c7819 */ /* 0x100fe40000011622 */
[----:B------:R-:W-:Y:S02]  /*3fc0*/  LOP3.LUT R73, R34, 0x3e003e0, RZ, 0xc0, !PT ;  /* 0x03e003e022497812 */ /* 0x000fe400078ec0ff */
[--C-:B------:R-:W-:Y:S02]  /*3fd0*/  SHF.R.U32.HI R23, RZ, 0xc, R35.reuse ;  /* 0x0000000cff177819 */ /* 0x100fe40000011623 */
[----:B------:R-:W-:Y:S02]  /*3fe0*/  SHF.R.U32.HI R34, RZ, 0xc, R34 ;  /* 0x0000000cff227819 */ /* 0x000fe40000011622 */
        /* <DEDUP_REMOVED lines=27> */
[----:B------:R-:W-:Y:S02]  /*41a0*/  LOP3.LUT R7, R54, 0x64006400, RZ, 0xfc, !PT ;  /* 0x6400640036077812 */ /* 0x000fe400078efcff */
[----:B------:R-:W-:Y:S02]  /*41b0*/  LOP3.LUT R20, R20, 0x100010, R21, 0xf8, !PT ;  /* 0x0010001014147812 */ /* 0x000fe400078ef815 */
[----:B------:R-:W-:Y:S02]  /*41c0*/  LOP3.LUT R21, R69, 0x100010, R22, 0xf8, !PT ;  /* 0x0010001045157812 */ /* 0x000fe400078ef816 */
[----:B------:R-:W-:Y:S01]  /*41d0*/  LOP3.LUT R22, R71, 0x100010, R68, 0xf8, !PT ;  /* 0x0010001047167812 */ /* 0x000fe200078ef844 */
[----:B------:R-:W-:Y:S01]  /*41e0*/  HFMA2 R68, R3, R0.H0_H0, -48, -48 ;  /* 0xd200d20003447431 */ /* 0x000fe20000040000 */
[----:B------:R-:W-:-:S02]  /*41f0*/  LOP3.LUT R55, R55, 0x64006400, RZ, 0xfc, !PT ;  /* 0x6400640037377812 */ /* 0x000fc400078efcff */
[----:B------:R-:W-:Y:S01]  /*4200*/  LOP3.LUT R23, R23, 0x100010, R70, 0xf8, !PT ;  /* 0x0010001017177812 */ /* 0x000fe200078ef846 */
        /* <DEDUP_REMOVED lines=106> */
[-C--:B------:R-:W-:Y:S02]  /*48b0*/  HFMA2 R55, R55, R0.reuse.H0_H0, -48, -48 ;  /* 0xd200d20037377431 */ /* 0x080fe40000040000 */
[-C--:B------:R-:W-:Y:S02]  /*48c0*/  HFMA2 R9, R79, R0.reuse.H0_H0, -48, -48 ;  /* 0xd200d2004f097431 */ /* 0x080fe40000040000 */
[----:B------:R-:W-:-:S02]  /*48d0*/  HFMA2 R7, R7, R0.H0_H0, -48, -48 ;  /* 0xd200d20007077431 */ /* 0x000fc40000040000 */
[-C--:B------:R-:W-:Y:S02]  /*48e0*/  HFMA2 R6, R73, R0.reuse.H0_H0, -48, -48 ;  /* 0xd200d20049067431 */ /* 0x080fe40000040000 */
[-C--:B------:R-:W-:Y:S02]  /*48f0*/  HFMA2 R3, R3, R0.reuse.H0_H0, -48, -48 ;  /* 0xd200d20003037431 */ /* 0x080fe40000040000 */
        /* <DEDUP_REMOVED lines=110> */
.L_x_2668:
[----:B------:R-:W-:Y:S02]  /*4fe0*/  @!P0 IMAD.MOV.U32 R16, RZ, RZ, R88 ;  /* 0x000000ffff108224 */ /* 0x000fe400078e0058 */
[----:B-----5:R-:W-:Y:S01]  /*4ff0*/  @!P0 VIADD R82, R87, UR9 ;  /* 0x0000000957528c36 */ /* 0x020fe20008000000 */
[----:B------:R-:W-:Y:S06]  /*5000*/  @P1 BRA `(.L_x_2669) ;  /* 0x0000000400301947 */ /* 0x000fec0003800000 */
        /* <DEDUP_REMOVED lines=76> */
.L_x_2669:
        /* <DEDUP_REMOVED lines=8> */
.L_x_2667:
        /* <DEDUP_REMOVED lines=20> */
.L_x_2674:
[----:B------:R-:W0:Y:S02]  /*5690*/  LDS R2, [R0] ;  /* 0x0000000000027984 */ /* 0x000e240000000800 */
[----:B0-----:R-:W-:-:S05]  /*56a0*/  HFMA2 R3, R2, 1, 1, R15 ;  /* 0x3c003c0002037831 */ /* 0x001fca000000000f */
[----:B------:R-:W0:Y:S02]  /*56b0*/  ATOMS.CAST.SPIN P1, [R0], R2, R3 ;  /* 0x000000020000758d */ /* 0x000e240001820003 */
[----:B0-----:R-:W-:Y:S05]  /*56c0*/  @!P1 BRA `(.L_x_2674) ;  /* 0xfffffffc00f09947 */ /* 0x001fea000383ffff */
[----:B------:R-:W-:Y:S05]  /*56d0*/  BRA `(.L_x_2672) ;  /* 0x00000000000c7947 */ /* 0x000fea0003800000 */
.L_x_2673:
[----:B------:R-:W2:Y:S02]  /*56e0*/  LD.E R0, desc[UR12][R4.64] ;  /* 0x0000000c04007980 */ /* 0x000ea4000c101900 */
[----:B--2---:R-:W-:-:S05]  /*56f0*/  IMAD.IADD R3, R15, 0x1, R0 ;  /* 0x000000010f037824 */ /* 0x004fca00078e0200 */
[----:B------:R0:W-:Y:S02]  /*5700*/  ST.E desc[UR12][R4.64], R3 ;  /* 0x0000000304007985 */ /* 0x0001e4000c10190c */
.L_x_2672:
[----:B------:R-:W-:Y:S05]  /*5710*/  BSYNC.RECONVERGENT B0 ;  /* 0x0000000000007941 */ /* 0x000fea0003800200 */
.L_x_2671:
[----:B------:R1:W-:Y:S01]  /*5720*/  ATOM.E.ADD.F16x2.RN.STRONG.GPU P1, RZ, desc[UR12][R4.64+0x4], R14 ;  /* 0x8000040e04ff79a2 */ /* 0x0003e2000c12e10c */
[----:B------:R-:W-:Y:S04]  /*5730*/  BSSY.RECONVERGENT B0, `(.L_x_2675) ;  /* 0x000000e000007945 */ /* 0x000fe80003800200 */
[----:B-1----:R-:W-:Y:S05]  /*5740*/  @P1 BRA `(.L_x_2676) ;  /* 0x0000000000301947 */ /* 0x002fea0003800000 */
[----:B------:R-:W1:Y:S02]  /*5750*/  QSPC.E.S P1, RZ, [R4+0x4] ;  /* 0x0000040004ff73aa */ /* 0x000e640000020500 */
[----:B-1----:R-:W-:Y:S05]  /*5760*/  @!P1 BRA `(.L_x_2677) ;  /* 0x00000000001c9947 */ /* 0x002fea0003800000 */
[----:B------:R-:W-:-:S05]  /*5770*/  IMAD.MOV.U32 R2, RZ, RZ, R4 ;  /* 0x000000ffff027224 */ /* 0x000fca00078e0004 */
[----:B------:R-:W-:-:S07]  /*5780*/  MOV R0, R2 ;  /* 0x0000000200007202 */ /* 0x000fce0000000f00 */
.L_x_2678:
[----:B------:R-:W0:Y:S02]  /*5790*/  LDS R2, [R0+0x4] ;  /* 0x0000040000027984 */ /* 0x000e240000000800 */
[----:B0-----:R-:W-:-:S05]  /*57a0*/  HADD2 R3, R2, R14 ;  /* 0x0000000e02037230 */ /* 0x001fca0000000000 */
[----:B------:R-:W0:Y:S02]  /*57b0*/  ATOMS.CAST.SPIN P1, [R0+0x4], R2, R3 ;  /* 0x000004020000758d */ /* 0x000e240001820003 */
[----:B0-----:R-:W-:Y:S05]  /*57c0*/  @!P1 BRA `(.L_x_2678) ;  /* 0xfffffffc00f09947 */ /* 0x001fea000383ffff */
[----:B------:R-:W-:Y:S05]  /*57d0*/  BRA `(.L_x_2676) ;  /* 0x00000000000c7947 */ /* 0x000fea0003800000 */
.L_x_2677:
[----:B------:R-:W0:Y:S02]  /*57e0*/  LD.E R0, desc[UR12][R4.64+0x4] ;  /* 0x0000040c04007980 */ /* 0x000e24000c101900 */
[----:B0-----:R-:W-:-:S05]  /*57f0*/  IMAD.IADD R3, R14, 0x1, R0 ;  /* 0x000000010e037824 */ /* 0x001fca00078e0200 */
[----:B------:R1:W-:Y:S02]  /*5800*/  ST.E desc[UR12][R4.64+0x4], R3 ;  /* 0x0000040304007985 */ /* 0x0003e4000c10190c */
.L_x_2676:
[----:B------:R-:W-:Y:S05]  /*5810*/  BSYNC.RECONVERGENT B0 ;  /* 0x0000000000007941 */ /* 0x000fea0003800200 */
.L_x_2675:
        /* <DEDUP_REMOVED lines=10> */
.L_x_2682:
[----:B------:R-:W0:Y:S02]  /*58c0*/  LDS R2, [R0] ;  /* 0x0000000000027984 */ /* 0x000e240000000800 */
[----:B0-----:R-:W-:-:S05]  /*58d0*/  HFMA2 R3, R2, 1, 1, R13 ;  /* 0x3c003c0002037831 */ /* 0x001fca000000000d */
[----:B------:R-:W0:Y:S02]  /*58e0*/  ATOMS.CAST.SPIN P0, [R0], R2, R3 ;  /* 0x000000020000758d */ /* 0x000e240001800003 */
[----:B0-----:R-:W-:Y:S05]  /*58f0*/  @!P0 BRA `(.L_x_2682) ;  /* 0xfffffffc00f08947 */ /* 0x001fea000383ffff */
[----:B------:R-:W-:Y:S05]  /*5900*/  BRA `(.L_x_2680) ;  /* 0x00000000000c7947 */ /* 0x000fea0003800000 */
.L_x_2681:
[----:B------:R-:W2:Y:S02]  /*5910*/  LD.E R0, desc[UR12][R4.64] ;  /* 0x0000000c04007980 */ /* 0x000ea4000c101900 */
[----:B--2---:R-:W-:-:S05]  /*5920*/  IMAD.IADD R3, R13, 0x1, R0 ;  /* 0x000000010d037824 */ /* 0x004fca00078e0200 */
[----:B------:R0:W-:Y:S02]  /*5930*/  ST.E desc[UR12][R4.64], R3 ;  /* 0x0000000304007985 */ /* 0x0001e4000c10190c */
.L_x_2680:
[----:B------:R-:W-:Y:S05]  /*5940*/  BSYNC.RECONVERGENT B0 ;  /* 0x0000000000007941 */ /* 0x000fea0003800200 */
.L_x_2679:
[----:B------:R1:W-:Y:S02]  /*5950*/  ATOM.E.ADD.F16x2.RN.STRONG.GPU P0, RZ, desc[UR12][R4.64+0x4], R12 ;  /* 0x8000040c04ff79a2 */ /* 0x0003e4000c10e10c */
[----:B-1----:R-:W-:Y:S05]  /*5960*/  @P0 EXIT ;  /* 0x000000000000094d */ /* 0x002fea0003800000 */
[----:B------:R-:W1:Y:S02]  /*5970*/  QSPC.E.S P0, RZ, [R4+0x4] ;  /* 0x0000040004ff73aa */ /* 0x000e640000000500 */
[----:B-1----:R-:W-:Y:S05]  /*5980*/  @!P0 BRA `(.L_x_2683) ;  /* 0x00000000001c8947 */ /* 0x002fea0003800000 */
[----:B------:R-:W-:-:S05]  /*5990*/  IMAD.MOV.U32 R2, RZ, RZ, R4 ;  /* 0x000000ffff027224 */ /* 0x000fca00078e0004 */
[----:B------:R-:W-:-:S07]  /*59a0*/  MOV R0, R2 ;  /* 0x0000000200007202 */ /* 0x000fce0000000f00 */
.L_x_2684:
[----:B------:R-:W0:Y:S02]  /*59b0*/  LDS R2, [R0+0x4] ;  /* 0x0000040000027984 */ /* 0x000e240000000800 */
[----:B0-----:R-:W-:-:S05]  /*59c0*/  HADD2 R3, R2, R12 ;  /* 0x0000000c02037230 */ /* 0x001fca0000000000 */
[----:B------:R-:W0:Y:S02]  /*59d0*/  ATOMS.CAST.SPIN P0, [R0+0x4], R2, R3 ;  /* 0x000004020000758d */ /* 0x000e240001800003 */
[----:B0-----:R-:W-:Y:S05]  /*59e0*/  @!P0 BRA `(.L_x_2684) ;  /* 0xfffffffc00f08947 */ /* 0x001fea000383ffff */
[----:B------:R-:W-:Y:S05]  /*59f0*/  EXIT ;  /* 0x000000000000794d */ /* 0x000fea0003800000 */
.L_x_2683:
[----:B------:R-:W0:Y:S02]  /*5a00*/  LD.E R0, desc[UR12][R4.64+0x4] ;  /* 0x0000040c04007980 */ /* 0x000e24000c101900 */
[----:B0-----:R-:W-:-:S05]  /*5a10*/  IMAD.IADD R3, R12, 0x1, R0 ;  /* 0x000000010c037824 */ /* 0x001fca00078e0200 */
[----:B------:R-:W-:Y:S01]  /*5a20*/  ST.E desc[UR12][R4.64+0x4], R3 ;  /* 0x0000040304007985 */ /* 0x000fe2000c10190c */
[----:B------:R-:W-:Y:S05]  /*5a30*/  EXIT ;  /* 0x000000000000794d */ /* 0x000fea0003800000 */
.L_x_2685:
        /* <DEDUP_REMOVED lines=12> */
.L_x_3954:


//--------------------- .text._Z23gemm_half_q_half_kernelILi2ELi16ELb1ELb0ELi64EEvPK6__halfPKjS4_S2_PS0_iiiiPKtS7_iiiiiibS2_i --------------------------
	.section	.text._Z23gemm_half_q_half_kernelILi2ELi16ELb1ELb0ELi64EEvPK6__halfPKjS4_S2_PS0_iiiiPKtS7_iiiiiibS2_i,"ax",@progbits
	.align	128
        .global         _Z23gemm_half_q_half_kernelILi2ELi16ELb1ELb0ELi64EEvPK6__halfPKjS4_S2_PS0_iiiiPKtS7_iiiiiibS2_i
        .type           _Z23gemm_half_q_half_kernelILi2ELi16ELb1ELb0ELi64EEvPK6__halfPKjS4_S2_PS0_iiiiPKtS7_iiiiiibS2_i,@function
        .size           _Z23gemm_half_q_half_kernelILi2ELi16ELb1ELb0ELi64EEvPK6__halfPKjS4_S2_PS0_iiiiPKtS7_iiiiiibS2_i,(.L_x_3955 - _Z23gemm_half_q_half_kernelILi2ELi16ELb1ELb0ELi64EEvPK6__halfPKjS4_S2_PS0_iiiiPKtS7_iiiiiibS2_i)
        .other          _Z23gemm_half_q_half_kernelILi2ELi16ELb1ELb0ELi64EEvPK6__halfPKjS4_S2_PS0_iiiiPKtS7_iiiiiibS2_i,@"STO_CUDA_ENTRY STV_DEFAULT"
_Z23gemm_half_q_half_kernelILi2ELi16ELb1ELb0ELi64EEvPK6__halfPKjS4_S2_PS0_iiiiPKtS7_iiiiiibS2_i:
.text._Z23gemm_half_q_half_kernelILi2ELi16ELb1ELb0ELi64EEvPK6__halfPKjS4_S2_PS0_iiiiPKtS7_iiiiiibS2_i:
        /* <DEDUP_REMOVED lines=13> */
[----:B0-----:R-:W-:-:S05]  /*00d0*/  IMAD.WIDE R2, R7, 0x2, R2 ;  /* 0x0000000207027825 */ /* 0x001fca00078e0202 */
        /* <DEDUP_REMOVED lines=53> */
.L_x_2691:
        /* <DEDUP_REMOVED lines=32> */
.L_x_2690:
        /* <DEDUP_REMOVED lines=20> */
.L_x_2692:
[----:B------:R-:W-:-:S13]  /*0770*/  ISETP.EQ.AND P2, PT, R15, RZ, PT ;  /* 0x000000ff0f00720c */ /* 0x000fda0003f42270 */
[----:B------:R-:W-:Y:S05]  /*0780*/  @!P0 BRA P2, `(.L_x_2687) ;  /* 0x0000000400788947 */ /* 0x000fea0001000000 */
.L_x_2689:
        /* <DEDUP_REMOVED lines=12> */
.L_x_2688:
        /* <DEDUP_REMOVED lines=16> */
.L_x_2695:
        /* <DEDUP_REMOVED lines=32> */
.L_x_2694:
        /* <DEDUP_REMOVED lines=21> */
.L_x_2696:
[----:B------:R-:W-:-:S13]  /*0ca0*/  ISETP.NE.OR P0, PT, R15, RZ, P0 ;  /* 0x000000ff0f00720c */ /* 0x000fda0000705670 */
[----:B------:R-:W-:Y:S05]  /*0cb0*/  @!P0 BRA `(.L_x_2687) ;  /* 0x00000000002c8947 */ /* 0x000fea0003800000 */
.L_x_2693:
        /* <DEDUP_REMOVED lines=11> */
.L_x_2687:
[----:B0-----:R-:W-:Y:S05]  /*0d70*/  BSYNC.RECONVERGENT B0 ;  /* 0x0000000000007941 */ /* 0x001fea0003800200 */
.L_x_2686:
        /* <DEDUP_REMOVED lines=20> */
.L_x_2700:
        /* <DEDUP_REMOVED lines=15> */
.L_x_2699:
[----:B------:R-:W-:-:S05]  /*0fb0*/  IMAD.MOV R4, RZ, RZ, -R14 ;  /* 0x000000ffff047224 */ /* 0x000fca00078e0a0e */
[----:B------:R-:W-:-:S13]  /*0fc0*/  ISETP.GT.AND P2, PT, R4, 0x1, PT ;  /* 0x000000010400780c */ /* 0x000fda0003f44270 */
[----:B------:R-:W-:Y:S05]  /*0fd0*/  @!P2 BRA `(.L_x_2701) ;  /* 0x000000000024a947 */ /* 0x000fea0003800000 */
[----:B------:R-:W0:Y:S01]  /*0fe0*/  LDC.64 R6, c[0x0][0x3a0] ;  /* 0x0000e800ff067b82 */ /* 0x000e220000000a00 */
[C---:B------:R-:W-:Y:S01]  /*0ff0*/  VIADD R9, R15.reuse, UR14 ;  /* 0x0000000e0f097c36 */ /* 0x040fe20008000000 */
[----:B------:R-:W-:Y:S01]  /*1000*/  PLOP3.LUT P0, PT, PT, PT, PT, 0x8, 0x80 ;  /* 0x000000000080781c */ /* 0x000fe20003f0e170 */
[----:B------:R-:W-:Y:S02]  /*1010*/  VIADD R14, R14, 0x2 ;  /* 0x000000020e0e7836 */ /* 0x000fe40000000000 */
[----:B0-----:R-:W-:-:S04]  /*1020*/  IMAD.WIDE R4, R15, 0x2, R6 ;  /* 0x000000020f047825 */ /* 0x001fc800078e0206 */
[C---:B------:R-:W-:Y:S01]  /*1030*/  IMAD.WIDE R6, R9.reuse, 0x2, R6 ;  /* 0x0000000209067825 */ /* 0x040fe200078e0206 */
[----:B------:R0:W-:Y:S03]  /*1040*/  STG.E.64 desc[UR20][R4.64], RZ ;  /* 0x000000ff04007986 */ /* 0x0001e6000c101b14 */
[----:B------:R-:W-:Y:S01]  /*1050*/  VIADD R15, R9, UR14 ;  /* 0x0000000e090f7c36 */ /* 0x000fe20008000000 */
[----:B------:R0:W-:Y:S06]  /*1060*/  STG.E.64 desc[UR20][R6.64], RZ ;  /* 0x000000ff06007986 */ /* 0x0001ec000c101b14 */
.L_x_2701:
[----:B------:R-:W-:-:S13]  /*1070*/  ISETP.NE.OR P0, PT, R14, RZ, P0 ;  /* 0x000000ff0e00720c */ /* 0x000fda0000705670 */
[----:B------:R-:W-:Y:S05]  /*1080*/  @!P0 BRA `(.L_x_2697) ;  /* 0x00000000001c8947 */ /* 0x000fea0003800000 */
.L_x_2698:
[----:B0-----:R-:W0:Y:S02]  /*1090*/  LDC.64 R4, c[0x0][0x3a0] ;  /* 0x0000e800ff047b82 */ /* 0x001e240000000a00 */
.L_x_2702:
[----:B0-----:R-:W-:-:S04]  /*10a0*/  IMAD.WIDE R6, R15, 0x2, R4 ;  /* 0x000000020f067825 */ /* 0x001fc800078e0204 */
[----:B------:R-:W-:Y:S01]  /*10b0*/  VIADD R14, R14, 0x1 ;  /* 0x000000010e0e7836 */ /* 0x000fe20000000000 */
[----:B------:R2:W-:Y:S01]  /*10c0*/  STG.E.64 desc[UR20][R6.64], RZ ;  /* 0x000000ff06007986 */ /* 0x0005e2000c101b14 */
[----:B------:R-:W-:-:S03]  /*10d0*/  VIADD R15, R15, UR14 ;  /* 0x0000000e0f0f7c36 */ /* 0x000fc60008000000 */
[----:B------:R-:W-:-:S13]  /*10e0*/  ISETP.NE.AND P0, PT, R14, RZ, PT ;  /* 0x000000ff0e00720c */ /* 0x000fda0003f05270 */
[----:B--2---:R-:W-:Y:S05]  /*10f0*/  @P0 BRA `(.L_x_2702) ;  /* 0xfffffffc00e80947 */ /* 0x004fea000383ffff */
.L_x_2697:
        /* <DEDUP_REMOVED lines=33> */
.L_x_2704:
        /* <DEDUP_REMOVED lines=45> */
.L_x_2703:
        /* <DEDUP_REMOVED lines=14> */
.L_x_2705:
        /* <DEDUP_REMOVED lines=9> */
.L_x_2706:
        /* <DEDUP_REMOVED lines=9> */
.L_x_2707:
        /* <DEDUP_REMOVED lines=9> */
.L_x_2708:
        /* <DEDUP_REMOVED lines=9> */
.L_x_2709:
        /* <DEDUP_REMOVED lines=12> */
[----:B------:R0:W5:Y:S01]  /*19c0*/  LDL.64 R88, [R1] ;  /* 0x0000000001587983 */ /* 0x0001620000100a00 */
[----:B------:R-:W-:Y:S01]  /*19d0*/  IMAD.U32 R5, RZ, RZ, UR13 ;  /* 0x0000000dff057e24 */ /* 0x000fe2000f8e00ff */
[----:B------:R-:W1:Y:S01]  /*19e0*/  S2UR UR7, SR_CgaCtaId ;  /* 0x00000000000779c3 */ /* 0x000e620000008800 */
[----:B------:R-:W2:Y:S03]  /*19f0*/  LDCU.64 UR12, c[0x0][0x388] ;  /* 0x00007100ff0c77ac */ /* 0x000ea60008000a00 */
        /* <DEDUP_REMOVED lines=8> */
[----:B------:R-:W-:Y:S01]  /*1a80*/  PRMT R15, RZ, 0x7610, R15 ;  /* 0x00007610ff0f7816 */ /* 0x000fe2000000000f */
[----:B------:R-:W-:Y:S01]  /*1a90*/  UIADD3 UR10, UP0, UPT, UR10, 0x2, URZ ;  /* 0x000000020a0a7890 */ /* 0x000fe2000ff1e0ff */
[----:B------:R-:W4:Y:S01]  /*1aa0*/  LDCU UR14, c[0x0][0x3ac] ;  /* 0x00007580ff0e77ac */ /* 0x000f220008000800 */
[----:B--2---:R-:W-:-:S04]  /*1ab0*/  LEA R86, P0, R0, UR12, 0x2 ;  /* 0x0000000c00567c11 */ /* 0x004fc8000f8010ff */
[----:B------:R-:W-:Y:S01]  /*1ac0*/  LEA.HI.X R87, R0, UR13, R87, 0x2, P0 ;  /* 0x0000000d00577c11 */ /* 0x000fe200080f1457 */
[----:B-1----:R-:W-:Y:S02]  /*1ad0*/  ULEA UR6, UR7, UR6, 0x18 ;  /* 0x0000000607067291 */ /* 0x002fe4000f8ec0ff */
[----:B------:R-:W-:Y:S02]  /*1ae0*/  UIADD3.X UR11, UPT, UPT, URZ, UR11, URZ, UP0, !UPT ;  /* 0x0000000bff0b7290 */ /* 0x000fe400087fe4ff */
[----:B------:R-:W-:Y:S01]  /*1af0*/  UIADD3 UR8, UPT, UPT, UR6, 0x80, URZ ;  /* 0x0000008006087890 */ /* 0x000fe2000fffe0ff */
[----:B---3--:R-:W-:-:S13]  /*1b00*/  R2UR UR4, R4 ;  /* 0x00000000040472ca */ /* 0x008fda00000e0000 */
[----:B------:R-:W-:-:S03]  /*1b10*/  UIADD3 UR5, UPT, UPT, UR9, UR4, URZ ;  /* 0x0000000409057290 */ /* 0x000fc6000fffe0ff */
[----:B0---4-:R-:W-:-:S09]  /*1b20*/  UMOV UR4, URZ ;  /* 0x000000ff00047c82 */ /* 0x011fd20008000000 */
.L_x_2713:
[----:B------:R-:W-:-:S06]  /*1b30*/  UISETP.NE.AND UP0, UPT, UR9, UR5, UPT ;  /* 0x000000050900728c */ /* 0x000fcc000bf05270 */
[----:B------:R-:W-:-:S05]  /*1b40*/  PLOP3.LUT P0, PT, PT, PT, UP0, 0x80, 0x8 ;  /* 0x000000000008781c */ /* 0x000fca0003f0f008 */
[----:B------:R-:W-:Y:S01]  /*1b50*/  @!UP0 UMOV UR6, UR10 ;  /* 0x0000000a00068c82 */ /* 0x000fe20008000000 */
[----:B------:R-:W-:Y:S01]  /*1b60*/  @!UP0 UMOV UR7, UR11 ;  /* 0x0000000b00078c82 */ /* 0x000fe20008000000 */
[----:B------:R-:W-:Y:S01]  /*1b70*/  IMAD.U32 R4, RZ, RZ, UR6 ;  /* 0x00000006ff047e24 */ /* 0x000fe2000f8e00ff */
[----:B------:R-:W-:Y:S01]  /*1b80*/  @!UP0 ULEA UR12, UR4, UR22, 0x3 ;  /* 0x00000016040c8291 */ /* 0x000fe2000f8e18ff */
[----:B------:R-:W-:Y:S02]  /*1b90*/  IMAD.U32 R5, RZ, RZ, UR7 ;  /* 0x00000007ff057e24 */ /* 0x000fe4000f8e00ff */
[----:B------:R-:W-:-:S03]  /*1ba0*/  IMAD.U32 R3, RZ, RZ, UR14 ;  /* 0x0000000eff037e24 */ /* 0x000fc6000f8e00ff */
[----:B------:R0:W2:Y:S01]  /*1bb0*/  @!P0 LDG.E.U16.CONSTANT R17, desc[UR20][R4.64] ;  /* 0x0000001404118981 */ /* 0x0000a2000c1e9500 */
[----:B------:R-:W-:-:S03]  /*1bc0*/  IMAD.U32 R19, RZ, RZ, UR14 ;  /* 0x0000000eff137e24 */ /* 0x000fc6000f8e00ff */
[----:B------:R-:W3:Y:S01]  /*1bd0*/  @!P0 LDL.64 R34, [UR12+0x8] ;  /* 0x0000080cff228983 */ /* 0x000ee20008100a00 */
[----:B0-----:R-:W-:Y:S02]  /*1be0*/  IMAD.MOV.U32 R4, RZ, RZ, R86 ;  /* 0x000000ffff047224 */ /* 0x001fe400078e0056 */
[----:B------:R-:W-:Y:S02]  /*1bf0*/  IMAD.MOV.U32 R5, RZ, RZ, R87 ;  /* 0x000000ffff057224 */ /* 0x000fe400078e0057 */
[----:B------:R-:W-:-:S03]  /*1c00*/  IMAD.WIDE R2, R3, 0x4, R4 ;  /* 0x0000000403027825 */ /* 0x000fc600078e0204 */
[----:B------:R-:W4:Y:S04]  /*1c10*/  LDG.E.128.CONSTANT R28, desc[UR20][R4.64] ;  /* 0x00000014041c7981 */ /* 0x000f28000c1e9d00 */
[----:B------:R-:W4:Y:S01]  /*1c20*/  LDG.E.128.CONSTANT R24, desc[UR20][R2.64] ;  /* 0x0000001402187981 */ /* 0x000f22000c1e9d00 */
[----:B------:R-:W-:-:S04]  /*1c30*/  IMAD.WIDE R18, R19, 0x4, R2 ;  /* 0x0000000413127825 */ /* 0x000fc800078e0202 */
[----:B------:R-:W-:Y:S01]  /*1c40*/  IMAD.U32 R33, RZ, RZ, UR14 ;  /* 0x0000000eff217e24 */ /* 0x000fe2000f8e00ff */
[----:B-----5:R-:W4:Y:S01]  /*1c50*/  LDG.E.128.CONSTANT R20, desc[UR20][R18.64] ;  /* 0x0000001412147981 */ /* 0x020f22000c1e9d00 */
[----:B------:R-:W-:Y:S02]  /*1c60*/  IMAD.U32 R87, RZ, RZ, UR14 ;  /* 0x0000000eff577e24 */ /* 0x000fe4000f8e00ff */
[----:B------:R-:W-:-:S05]  /*1c70*/  IMAD.WIDE R32, R33, 0x4, R18 ;  /* 0x0000000421207825 */ /* 0x000fca00078e0212 */
[----:B------:R0:W4:Y:S01]  /*1c80*/  LDG.E.128.CONSTANT R8, desc[UR20][R32.64] ;  /* 0x0000001420087981 */ /* 0x000122000c1e9d00 */
[----:B------:R-:W-:-:S05]  /*1c90*/  IMAD.WIDE R86, R87, 0x4, R32 ;  /* 0x0000000457567825 */ /* 0x000fca00078e0220 */
[----:B------:R-:W4:Y:S01]  /*1ca0*/  LDG.E.128.CONSTANT R4, desc[UR20][R86.64] ;  /* 0x0000001456047981 */ /* 0x000f22000c1e9d00 */
[----:B------:R-:W-:Y:S01]  /*1cb0*/  IMAD.MOV.U32 R0, RZ, RZ, 0x2800 ;  /* 0x00002800ff007424 */ /* 0x000fe200078e00ff */
[----:B------:R-:W-:Y:S01]  /*1cc0*/  @!UP0 UIADD3 UR6, UPT, UPT, UR4, 0x1, URZ ;  /* 0x0000000104068890 */ /* 0x000fe2000fffe0ff */
[----:B--2---:R-:W-:Y:S02]  /*1cd0*/  @!P0 R2UR UR7, R17 ;  /* 0x00000000110782ca */ /* 0x004fe400000e0000 */
[----:B---3--:R-:W-:Y:S02]  /*1ce0*/  @!P0 PRMT R89, R35, 0x7610, R89 ;  /* 0x0000761023598816 */ /* 0x008fe40000000059 */
[----:B------:R-:W-:Y:S02]  /*1cf0*/  @!P0 PRMT R88, R34, 0x7610, R88 ;  /* 0x0000761022588816 */ /* 0x000fe40000000058 */
[----:B------:R-:W-:Y:S02]  /*1d00*/  @!P0 PRMT R89, R89, 0x7610, R35 ;  /* 0x0000761059598816 */ /* 0x000fe40000000023 */
[----:B------:R-:W-:-:S02]  /*1d10*/  @!P0 PRMT R88, R88, 0x7610, R34 ;  /* 0x0000761058588816 */ /* 0x000fc40000000022 */
[----:B------:R-:W-:-:S03]  /*1d20*/  ISETP.NE.AND P0, PT, R16, RZ, PT ;  /* 0x000000ff1000720c */ /* 0x000fc60003f05270 */
[----:B------:R-:W-:Y:S01]  /*1d30*/  @!UP0 UIADD3 UR5, UPT, UPT, UR7, UR9, URZ ;  /* 0x0000000907058290 */ /* 0x000fe2000fffe0ff */
[C---:B----4-:R-:W-:Y:S02]  /*1d40*/  LOP3.LUT R42, R29.reuse, 0x1f001f, RZ, 0xc0, !PT ;  /* 0x001f001f1d2a7812 */ /* 0x050fe400078ec0ff */
[----:B------:R-:W-:Y:S02]  /*1d50*/  SHF.R.U32.HI R40, RZ, 0xa, R29 ;  /* 0x0000000aff287819 */ /* 0x000fe4000001161d */
[----:B------:R-:W-:Y:S02]  /*1d60*/  LOP3.LUT R59, R29, 0x3e003e0, RZ, 0xc0, !PT ;  /* 0x03e003e01d3b7812 */ /* 0x000fe400078ec0ff */
[C---:B------:R-:W-:Y:S02]  /*1d70*/  LOP3.LUT R45, R30.reuse, 0x1f001f, RZ, 0xc0, !PT ;  /* 0x001f001f1e2d7812 */ /* 0x040fe400078ec0ff */
[----:B------:R-:W-:Y:S02]  /*1d80*/  SHF.R.U32.HI R50, RZ, 0xa, R30 ;  /* 0x0000000aff327819 */ /* 0x000fe4000001161e */
[----:B------:R-:W-:-:S02]  /*1d90*/  LOP3.LUT R60, R30, 0x3e003e0, RZ, 0xc0, !PT ;  /* 0x03e003e01e3c7812 */ /* 0x000fc400078ec0ff */
[----:B------:R-:W-:Y:S02]  /*1da0*/  SHF.R.U32.HI R29, RZ, 0xf, R29 ;  /* 0x0000000fff1d7819 */ /* 0x000fe4000001161d */
[----:B------:R-:W-:Y:S02]  /*1db0*/  SHF.R.U32.HI R30, RZ, 0xf, R30 ;  /* 0x0000000fff1e7819 */ /* 0x000fe4000001161e */
[C---:B0-----:R-:W-:Y:S02]  /*1dc0*/  LOP3.LUT R33, R28.reuse, 0x1f001f, RZ, 0xc0, !PT ;  /* 0x001f001f1c217812 */ /* 0x041fe400078ec0ff */
        /* <DEDUP_REMOVED lines=9> */
[----:B------:R-:W-:Y:S02]  /*1e60*/  SHF.R.U32.HI R53, RZ, 0xa, R31 ;  /* 0x0000000aff357819 */ /* 0x000fe4000001161f */
[----:B------:R-:W-:Y:S02]  /*1e70*/  LOP3.LUT R66, R31, 0x3e003e0, RZ, 0xc0, !PT ;  /* 0x03e003e01f427812 */ /* 0x000fe400078ec0ff */
[--C-:B------:R-:W-:Y:S02]  /*1e80*/  SHF.R.U32.HI R17, RZ, 0xe, R24.reuse ;  /* 0x0000000eff117819 */ /* 0x100fe40000011618 */
[----:B------:R-:W-:Y:S02]  /*1e90*/  LOP3.LUT R28, R28, 0x10001, RZ, 0xc0, !PT ;  /* 0x000100011c1c7812 */ /* 0x000fe400078ec0ff */
[----:B------:R-:W-:Y:S02]  /*1ea0*/  LOP3.LUT R34, R24, 0x1f001f, RZ, 0xc0, !PT ;  /* 0x001f001f18227812 */ /* 0x000fe400078ec0ff */
[----:B------:R-:W-:-:S02]  /*1eb0*/  SHF.R.U32.HI R31, RZ, 0xa, R24 ;  /* 0x0000000aff1f7819 */ /* 0x000fc40000011618 */
[----:B------:R-:W-:Y:S02]  /*1ec0*/  LOP3.LUT R2, R24, 0x3e003e0, RZ, 0xc0, !PT ;  /* 0x03e003e018027812 */ /* 0x000fe400078ec0ff */
[----:B------:R-:W-:Y:S02]  /*1ed0*/  SHF.R.U32.HI R24, RZ, 0xe, R27 ;  /* 0x0000000eff187819 */ /* 0x000fe4000001161b */
[----:B------:R-:W-:Y:S02]  /*1ee0*/  LOP3.LUT R35, R35, 0x10001, RZ, 0xc0, !PT ;  /* 0x0001000123237812 */ /* 0x000fe400078ec0ff */
[----:B------:R-:W-:Y:S02]  /*1ef0*/  LOP3.LUT R18, R29, 0x20002, R18, 0xf8, !PT ;  /* 0x000200021d127812 */ /* 0x000fe400078ef812 */
[----:B------:R-:W-:Y:S02]  /*1f00*/  LOP3.LUT R19, R30, 0x20002, R19, 0xf8, !PT ;  /* 0x000200021e137812 */ /* 0x000fe400078ef813 */
[----:B------:R-:W-:-:S02]  /*1f10*/  LOP3.LUT R29, R20, 0x1f001f, RZ, 0xc0, !PT ;  /* 0x001f001f141d7812 */ /* 0x000fc400078ec0ff */
[--C-:B------:R-:W-:Y:S02]  /*1f20*/  SHF.R.U32.HI R30, RZ, 0xa, R20.reuse ;  /* 0x0000000aff1e7819 */ /* 0x100fe40000011614 */
[----:B------:R-:W-:Y:S02]  /*1f30*/  LOP3.LUT R67, R20, 0x3e003e0, RZ, 0xc0, !PT ;  /* 0x03e003e014437812 */ /* 0x000fe400078ec0ff */
[----:B------:R-:W-:Y:S02]  /*1f40*/  LOP3.LUT R17, R28, 0x20002, R17, 0xf8, !PT ;  /* 0x000200021c117812 */ /* 0x000fe400078ef811 */
[----:B------:R-:W-:Y:S02]  /*1f50*/  SHF.R.U32.HI R20, RZ, 0xd, R20 ;  /* 0x0000000dff147819 */ /* 0x000fe40000011614 */
[----:B------:R-:W-:Y:S02]  /*1f60*/  LOP3.LUT R37, R21, 0x1f001f, RZ, 0xc0, !PT ;  /* 0x001f001f15257812 */ /* 0x000fe400078ec0ff */
[----:B------:R-:W-:-:S02]  /*1f70*/  SHF.R.U32.HI R38, RZ, 0xa, R21 ;  /* 0x0000000aff267819 */ /* 0x000fc40000011615 */
[----:B------:R-:W-:Y:S02]  /*1f80*/  LOP3.LUT R70, R21, 0x3e003e0, RZ, 0xc0, !PT ;  /* 0x03e003e015467812 */ /* 0x000fe400078ec0ff */
[C---:B------:R-:W-:Y:S02]  /*1f90*/  LOP3.LUT R51, R22.reuse, 0x1f001f, RZ, 0xc0, !PT ;  /* 0x001f001f16337812 */ /* 0x040fe400078ec0ff */
[--C-:B------:R-:W-:Y:S02]  /*1fa0*/  SHF.R.U32.HI R47, RZ, 0xa, R22.reuse ;  /* 0x0000000aff2f7819 */ /* 0x100fe40000011616 */
[----:B------:R-:W-:Y:S02]  /*1fb0*/  LOP3.LUT R71, R22, 0x3e003e0, RZ, 0xc0, !PT ;  /* 0x03e003e016477812 */ /* 0x000fe400078ec0ff */
[----:B------:R-:W-:Y:S02]  /*1fc0*/  SHF.R.U32.HI R21, RZ, 0xd, R21 ;  /* 0x0000000dff157819 */ /* 0x000fe40000011615 */
        /* <DEDUP_REMOVED lines=12> */
[----:B------:R-:W-:-:S02]  /*2090*/  LOP3.LUT R24, R24, 0x40004, R23, 0xf8, !PT ;  /* 0x0004000418187812 */ /* 0x000fc400078ef817 */
[----:B------:R-:W-:Y:S02]  /*20a0*/  SHF.R.U32.HI R8, RZ, 0xc, R8 ;  /* 0x0000000cff087819 */ /* 0x000fe40000011608 */
[--C-:B------:R-:W-:Y:S02]  /*20b0*/  SHF.R.U32.HI R18, RZ, 0xc, R9.reuse ;  /* 0x0000000cff127819 */ /* 0x100fe40000011609 */
[----:B------:R-:W-:Y:S02]  /*20c0*/  SHF.R.U32.HI R19, RZ, 0xc, R10 ;  /* 0x0000000cff137819 */ /* 0x000fe4000001160a */
[C---:B------:R-:W-:Y:S02]  /*20d0*/  LOP3.LUT R39, R9.reuse, 0x1f001f, RZ, 0xc0, !PT ;  /* 0x001f001f09277812 */ /* 0x040fe400078ec0ff */
[----:B------:R-:W-:Y:S02]  /*20e0*/  SHF.R.U32.HI R43, RZ, 0xa, R9 ;  /* 0x0000000aff2b7819 */ /* 0x000fe40000011609 */
[----:B------:R-:W-:-:S02]  /*20f0*/  LOP3.LUT R69, R9, 0x3e003e0, RZ, 0xc0, !PT ;  /* 0x03e003e009457812 */ /* 0x000fc400078ec0ff */
[--C-:B------:R-:W-:Y:S02]  /*2100*/  SHF.R.U32.HI R23, RZ, 0xc, R11.reuse ;  /* 0x0000000cff177819 */ /* 0x100fe4000001160b */
        /* <DEDUP_REMOVED lines=10> */
[----:B------:R-:W-:-:S02]  /*21b0*/  LOP3.LUT R17, R4, 0x1f001f, RZ, 0xc0, !PT ;  /* 0x001f001f04117812 */ /* 0x000fc400078ec0ff */
        /* <DEDUP_REMOVED lines=55> */
[----:B------:R-:W-:Y:S01]  /*2530*/  HFMA2 R10, R71, R0.H0_H0, -48, -48 ;  /* 0xd200d200470a7431 */ /* 0x000fe20000040000 */
[----:B------:R-:W-:Y:S02]  /*2540*/  LOP3.LUT R40, R40, 0x1f001f, RZ, 0xc0, !PT ;  /* 0x001f001f28287812 */ /* 0x000fe400078ec0ff */
[----:B------:R-:W-:Y:S02]  /*2550*/  LOP3.LUT R33, R33, 0x64006400, RZ, 0xfc, !PT ;  /* 0x6400640021217812 */ /* 0x000fe400078efcff */
[----:B------:R-:W-:-:S02]  /*2560*/  LOP3.LUT R20, R11, 0x100010, R20, 0xf8, !PT ;  /* 0x001000100b147812 */ /* 0x000fc400078ef814 */
        /* <DEDUP_REMOVED lines=119> */
[----:B------:R-:W1:Y:S04]  /*2ce0*/  LDS.128 R24, [UR8+-0x70] ;  /* 0xffff9008ff187984 */ /* 0x000e680008000c00 */
[----:B------:R-:W2:Y:S01]  /*2cf0*/  LDS.128 R28, [UR8+-0x60] ;  /* 0xffffa008ff1c7984 */ /* 0x000ea20008000c00 */
        /* <DEDUP_REMOVED lines=23> */
[----:B------:R-:W0:Y:S01]  /*2e70*/  LDS.128 R32, [UR8+-0x50] ;  /* 0xffffb008ff207984 */ /* 0x000e220008000c00 */
        /* <DEDUP_REMOVED lines=45> */
[----:B------:R-:W-:Y:S02]  /*3150*/  HADD2 R90, R90.H0_H0, R90.H1_H1 ;  /* 0x3000005a5a5a7230 */ /* 0x000fe40000000800 */
[----:B------:R-:W-:-:S05]  /*3160*/  HADD2 R20, R20.H0_H0, R20.H1_H1 ;  /* 0x3000001414147230 */ /* 0x000fca0000000800 */
[----:B------:R-:W-:-:S05]  /*3170*/  PRMT R90, R90, 0x5410, R20 ;  /* 0x000054105a5a7816 */ /* 0x000fca0000000014 */
[----:B------:R-:W-:-:S07]  /*3180*/  HFMA2 R14, R90, R89, R14 ;  /* 0x000000595a0e7231 */ /* 0x000fce000000000e */
.L_x_2711:
[----:B------:R-:W-:Y:S01]  /*3190*/  @!UP0 UMOV UR4, UR6 ;  /* 0x0000000600048c82 */ /* 0x000fe20008000000 */
        /* <DEDUP_REMOVED lines=77> */
.L_x_2712:
        /* <DEDUP_REMOVED lines=8> */
.L_x_2710:
        /* <DEDUP_REMOVED lines=20> */
.L_x_2717:
[----:B------:R-:W0:Y:S02]  /*3830*/  LDS R2, [R0] ;  /* 0x0000000000027984 */ /* 0x000e240000000800 */
[----:B0-----:R-:W-:-:S05]  /*3840*/  HFMA2 R3, R2, 1, 1, R15 ;  /* 0x3c003c0002037831 */ /* 0x001fca000000000f */
[----:B------:R-:W0:Y:S02]  /*3850*/  ATOMS.CAST.SPIN P1, [R0], R2, R3 ;  /* 0x000000020000758d */ /* 0x000e240001820003 */
[----:B0-----:R-:W-:Y:S05]  /*3860*/  @!P1 BRA `(.L_x_2717) ;  /* 0xfffffffc00f09947 */ /* 0x001fea000383ffff */
[----:B------:R-:W-:Y:S05]  /*3870*/  BRA `(.L_x_2715) ;  /* 0x00000000000c7947 */ /* 0x000fea0003800000 */
.L_x_2716:
[----:B------:R-:W2:Y:S02]  /*3880*/  LD.E R0, desc[UR20][R4.64] ;  /* 0x0000001404007980 */ /* 0x000ea4000c101900 */
[----:B--2---:R-:W-:-:S05]  /*3890*/  IMAD.IADD R3, R15, 0x1, R0 ;  /* 0x000000010f037824 */ /* 0x004fca00078e0200 */
[----:B------:R0:W-:Y:S02]  /*38a0*/  ST.E desc[UR20][R4.64], R3 ;  /* 0x0000000304007985 */ /* 0x0001e4000c101914 */
.L_x_2715:
[----:B------:R-:W-:Y:S05]  /*38b0*/  BSYNC.RECONVERGENT B0 ;  /* 0x0000000000007941 */ /* 0x000fea0003800200 */
.L_x_2714:
[----:B------:R1:W-:Y:S01]  /*38c0*/  ATOM.E.ADD.F16x2.RN.STRONG.GPU P1, RZ, desc[UR20][R4.64+0x4], R14 ;  /* 0x8000040e04ff79a2 */ /* 0x0003e2000c12e114 */
[----:B------:R-:W-:Y:S04]  /*38d0*/  BSSY.RECONVERGENT B0, `(.L_x_2718) ;  /* 0x000000e000007945 */ /* 0x000fe80003800200 */
[----:B-1----:R-:W-:Y:S05]  /*38e0*/  @P1 BRA `(.L_x_2719) ;  /* 0x0000000000301947 */ /* 0x002fea0003800000 */
[----:B------:R-:W1:Y:S02]  /*38f0*/  QSPC.E.S P1, RZ, [R4+0x4] ;  /* 0x0000040004ff73aa */ /* 0x000e640000020500 */
[----:B-1----:R-:W-:Y:S05]  /*3900*/  @!P1 BRA `(.L_x_2720) ;  /* 0x00000000001c9947 */ /* 0x002fea0003800000 */
[----:B------:R-:W-:-:S05]  /*3910*/  IMAD.MOV.U32 R2, RZ, RZ, R4 ;  /* 0x000000ffff027224 */ /* 0x000fca00078e0004 */
[----:B------:R-:W-:-:S07]  /*3920*/  MOV R0, R2 ;  /* 0x0000000200007202 */ /* 0x000fce0000000f00 */
.L_x_2721:
[----:B------:R-:W0:Y:S02]  /*3930*/  LDS R2, [R0+0x4] ;  /* 0x0000040000027984 */ /* 0x000e240000000800 */
[----:B0-----:R-:W-:-:S05]  /*3940*/  HADD2 R3, R2, R14 ;  /* 0x0000000e02037230 */ /* 0x001fca0000000000 */
[----:B------:R-:W0:Y:S02]  /*3950*/  ATOMS.CAST.SPIN P1, [R0+0x4], R2, R3 ;  /* 0x000004020000758d */ /* 0x000e240001820003 */
[----:B0-----:R-:W-:Y:S05]  /*3960*/  @!P1 BRA `(.L_x_2721) ;  /* 0xfffffffc00f09947 */ /* 0x001fea000383ffff */
[----:B------:R-:W-:Y:S05]  /*3970*/  BRA `(.L_x_2719) ;  /* 0x00000000000c7947 */ /* 0x000fea0003800000 */
.L_x_2720:
[----:B------:R-:W0:Y:S02]  /*3980*/  LD.E R0, desc[UR20][R4.64+0x4] ;  /* 0x0000041404007980 */ /* 0x000e24000c101900 */
[----:B0-----:R-:W-:-:S05]  /*3990*/  IMAD.IADD R3, R14, 0x1, R0 ;  /* 0x000000010e037824 */ /* 0x001fca00078e0200 */
[----:B------:R1:W-:Y:S02]  /*39a0*/  ST.E desc[UR20][R4.64+0x4], R3 ;  /* 0x0000040304007985 */ /* 0x0003e4000c101914 */
.L_x_2719:
[----:B------:R-:W-:Y:S05]  /*39b0*/  BSYNC.RECONVERGENT B0 ;  /* 0x0000000000007941 */ /* 0x000fea0003800200 */
.L_x_2718:
        /* <DEDUP_REMOVED lines=10> */
.L_x_2725:
[----:B------:R-:W0:Y:S02]  /*3a60*/  LDS R2, [R0] ;  /* 0x0000000000027984 */ /* 0x000e240000000800 */
[----:B0-----:R-:W-:-:S05]  /*3a70*/  HFMA2 R3, R2, 1, 1, R13 ;  /* 0x3c003c0002037831 */ /* 0x001fca000000000d */
[----:B------:R-:W0:Y:S02]  /*3a80*/  ATOMS.CAST.SPIN P0, [R0], R2, R3 ;  /* 0x000000020000758d */ /* 0x000e240001800003 */
[----:B0-----:R-:W-:Y:S05]  /*3a90*/  @!P0 BRA `(.L_x_2725) ;  /* 0xfffffffc00f08947 */ /* 0x001fea000383ffff */
[----:B------:R-:W-:Y:S05]  /*3aa0*/  BRA `(.L_x_2723) ;  /* 0x00000000000c7947 */ /* 0x000fea0003800000 */
.L_x_2724:
[----:B------:R-:W2:Y:S02]  /*3ab0*/  LD.E R0, desc[UR20][R4.64] ;  /* 0x0000001404007980 */ /* 0x000ea4000c101900 */
[----:B--2---:R-:W-:-:S05]  /*3ac0*/  IMAD.IADD R3, R13, 0x1, R0 ;  /* 0x000000010d037824 */ /* 0x004fca00078e0200 */
[----:B------:R0:W-:Y:S02]  /*3ad0*/  ST.E desc[UR20][R4.64], R3 ;  /* 0x0000000304007985 */ /* 0x0001e4000c101914 */
.L_x_2723:
[----:B------:R-:W-:Y:S05]  /*3ae0*/  BSYNC.RECONVERGENT B0 ;  /* 0x0000000000007941 */ /* 0x000fea0003800200 */
.L_x_2722:
[----:B------:R1:W-:Y:S02]  /*3af0*/  ATOM.E.ADD.F16x2.RN.STRONG.GPU P0, RZ, desc[UR20][R4.64+0x4], R12 ;  /* 0x8000040c04ff79a2 */ /* 0x0003e4000c10e114 */
[----:B-1----:R-:W-:Y:S05]  /*3b00*/  @P0 EXIT ;  /* 0x000000000000094d */ /* 0x002fea0003800000 */
[----:B------:R-:W1:Y:S02]  /*3b10*/  QSPC.E.S P0, RZ, [R4+0x4] ;  /* 0x0000040004ff73aa */ /* 0x000e640000000500 */
[----:B-1----:R-:W-:Y:S05]  /*3b20*/  @!P0 BRA `(.L_x_2726) ;  /* 0x00000000001c8947 */ /* 0x002fea0003800000 */
[----:B------:R-:W-:-:S05]  /*3b30*/  IMAD.MOV.U32 R2, RZ, RZ, R4 ;  /* 0x000000ffff027224 */ /* 0x000fca00078e0004 */
[----:B------:R-:W-:-:S07]  /*3b40*/  MOV R0, R2 ;  /* 0x0000000200007202 */ /* 0x000fce0000000f00 */
.L_x_2727:
[----:B------:R-:W0:Y:S02]  /*3b50*/  LDS R2, [R0+0x4] ;  /* 0x0000040000027984 */ /* 0x000e240000000800 */
[----:B0-----:R-:W-:-:S05]  /*3b60*/  HADD2 R3, R2, R12 ;  /* 0x0000000c02037230 */ /* 0x001fca0000000000 */
[----:B------:R-:W0:Y:S02]  /*3b70*/  ATOMS.CAST.SPIN P0, [R0+0x4], R2, R3 ;  /* 0x000004020000758d */ /* 0x000e240001800003 */
[----:B0-----:R-:W-:Y:S05]  /*3b80*/  @!P0 BRA `(.L_x_2727) ;  /* 0xfffffffc00f08947 */ /* 0x001fea000383ffff */
[----:B------:R-:W-:Y:S05]  /*3b90*/  EXIT ;  /* 0x000000000000794d */ /* 0x000fea0003800000 */
.L_x_2726:
[----:B------:R-:W0:Y:S02]  /*3ba0*/  LD.E R0, desc[UR20][R4.64+0x4] ;  /* 0x0000041404007980 */ /* 0x000e24000c101900 */
[----:B0-----:R-:W-:-:S05]  /*3bb0*/  IMAD.IADD R3, R12, 0x1, R0 ;  /* 0x000000010c037824 */ /* 0x001fca00078e0200 */
[----:B------:R-:W-:Y:S01]  /*3bc0*/  ST.E desc[UR20][R4.64+0x4], R3 ;  /* 0x0000040304007985 */ /* 0x000fe2000c101914 */
[----:B------:R-:W-:Y:S05]  /*3bd0*/  EXIT ;  /* 0x000000000000794d */ /* 0x000fea0003800000 */
.L_x_2728:
        /* <DEDUP_REMOVED lines=10> */
.L_x_3955:


//--------------------- .text._Z23gemm_half_q_half_kernelILi2ELi24ELb1ELb0ELi64EEvPK6__halfPKjS4_S2_PS0_iiiiPKtS7_iiiiiibS2_i --------------------------
	.section	.text._Z23gemm_half_q_half_kernelILi2ELi24ELb1ELb0ELi64EEvPK6__halfPKjS4_S2_PS0_iiiiPKtS7_iiiiiibS2_i,"ax",@progbits
	.align	128
        .global         _Z23gemm_half_q_half_kernelILi2ELi24ELb1ELb0ELi64EEvPK6__halfPKjS4_S2_PS0_iiiiPKtS7_iiiiiibS2_i
        .type           _Z23gemm_half_q_half_kernelILi2ELi24ELb1ELb0ELi64EEvPK6__halfPKjS4_S2_PS0_iiiiPKtS7_iiiiiibS2_i,@function
        .size           _Z23gemm_half_q_half_kernelILi2ELi24ELb1ELb0ELi64EEvPK6__halfPKjS4_S2_PS0_iiiiPKtS7_iiiiiibS2_i,(.L_x_3956 - _Z23gemm_half_q_half_kernelILi2ELi24ELb1ELb0ELi64EEvPK6__halfPKjS4_S2_PS0_iiiiPKtS7_iiiiiibS2_i)
        .other          _Z23gemm_half_q_half_kernelILi2ELi24ELb1ELb0ELi64EEvPK6__halfPKjS4_S2_PS0_iiiiPKtS7_iiiiiibS2_i,@"STO_CUDA_ENTRY STV_DEFAULT"
_Z23gemm_half_q_half_kernelILi2ELi24ELb1ELb0ELi64EEvPK6__halfPKjS4_S2_PS0_iiiiPKtS7_iiiiiibS2_i:
.text._Z23gemm_half_q_half_kernelILi2ELi24ELb1ELb0ELi64EEvPK6__halfPKjS4_S2_PS0_iiiiPKtS7_iiiiiibS2_i:
[----:B------:R-:W0:Y:S01]  /*0000*/  LDC R1, c[0x0][0x37c] ;  /* 0x0000df00ff017b82 */ /* 0x000e220000000800 */
[----:B------:R-:W1:Y:S07]  /*0010*/  S2R R0, SR_CTAID.Y ;  /* 0x0000000000007919 */ /* 0x000e6e0000002600 */
[----:B------:R-:W1:Y:S01]  /*0020*/  LDC R3, c[0x0][0x3a8] ;  /* 0x0000ea00ff037b82 */ /* 0x000e620000000800 */
[----:B0-----:R-:W-:Y:S01]  /*0030*/  IADD3 R1, PT, PT, R1, -0x10, RZ ;  /* 0xfffffff001017810 */ /* 0x001fe20007ffe0ff */
        /* <DEDUP_REMOVED lines=16> */
[----:B------:R-:W0:Y:S01]  /*0140*/  S2R R2, SR_CTAID.Z ;  /* 0x0000000000027919 */ /* 0x000e220000002700 */
[----:B------:R-:W1:Y:S01]  /*0150*/  LDC R5, c[0x0][0x3b0] ;  /* 0x0000ec00ff057b82 */ /* 0x000e620000000800 */
[----:B------:R-:W-:Y:S01]  /*0160*/  HFMA2 R18, -RZ, RZ, 0, 1.1920928955078125e-07 ;  /* 0x00000002ff127431 */ /* 0x000fe200000001ff */
[----:B------:R-:W-:Y:S01]  /*0170*/  BSSY.RECONVERGENT B0, `(.L_x_2729) ;  /* 0x00000bd000007945 */ /* 0x000fe20003800200 */
[----:B------:R-:W2:Y:S01]  /*0180*/  S2R R3, SR_TID.X ;  /* 0x0000000000037919 */ /* 0x000ea20000002100 */
[----:B------:R-:W-:Y:S02]  /*0190*/  ISETP.EQ.OR P1, PT, R8, RZ, !P0 ;  /* 0x000000ff0800720c */ /* 0x000fe40004722670 */
[----:B------:R-:W-:Y:S02]  /*01a0*/  SEL R18, R18, 0x1, P0 ;  /* 0x0000000112127807 */ /* 0x000fe40000000000 */
[----:B------:R-:W3:Y:S01]  /*01b0*/  S2UR UR4, SR_CTAID.X ;  /* 0x00000000000479c3 */ /* 0x000ee20000002500 */
[----:B0-----:R-:W-:Y:S01]  /*01c0*/  SHF.L.U32 R16, R2, 0x6, RZ ;  /* 0x0000000602107819 */ /* 0x001fe200000006ff */
[----:B---3--:R-:W-:-:S03]  /*01d0*/  USHF.L.U32 UR4, UR4, 0x8, URZ ;  /* 0x0000000804047899 */ /* 0x008fc600080006ff */
[C---:B--2---:R-:W-:Y:S02]  /*01e0*/  IADD3 R21, PT, PT, R16.reuse, R3, RZ ;  /* 0x0000000310157210 */ /* 0x044fe40007ffe0ff */
[----:B-1----:R-:W-:Y:S02]  /*01f0*/  VIADDMNMX R4, R16, 0x40, R5, PT ;  /* 0x0000004010047846 */ /* 0x002fe40003800105 */
[----:B------:R-:W-:Y:S02]  /*0200*/  LEA R6, R3, UR4, 0x2 ;  /* 0x0000000403067c11 */ /* 0x000fe4000f8e10ff */
[----:B------:R-:W-:-:S13]  /*0210*/  ISETP.GE.AND P2, PT, R21, R4, PT ;  /* 0x000000041500720c */ /* 0x000fda0003f46270 */
        /* <DEDUP_REMOVED lines=30> */
.L_x_2734:
        /* <DEDUP_REMOVED lines=8> */
[----:B------:R-:W-:Y:S01]  /*0480*/  LEA.HI.X.SX32 R14, R10, RZ, 0x1, P3 ;  /* 0x000000ff0a0e7211 */ /* 0x000fe200018f0eff */
[----:B------:R-:W2:Y:S01]  /*0490*/  LDG.E.U16.CONSTANT R8, desc[UR8][R8.64] ;  /* 0x0000000808087981 */ /* 0x000ea2000c1e9500 */
[----:B------:R-:W-:Y:S02]  /*04a0*/  IADD3 R13, P4, PT, R21, R12, RZ ;  /* 0x0000000c150d7210 */ /* 0x000fe40007f9e0ff */
        /* <DEDUP_REMOVED lines=21> */
.L_x_2733:
        /* <DEDUP_REMOVED lines=20> */
.L_x_2735:
[----:B------:R-:W-:-:S13]  /*0740*/  ISETP.EQ.AND P2, PT, R19, RZ, PT ;  /* 0x000000ff1300720c */ /* 0x000fda0003f42270 */
[----:B------:R-:W-:Y:S05]  /*0750*/  @!P0 BRA P2, `(.L_x_2730) ;  /* 0x0000000400788947 */ /* 0x000fea0001000000 */
.L_x_2732:
        /* <DEDUP_REMOVED lines=12> */
.L_x_2731:
[----:B------:R-:W-:-:S04]  /*0820*/  LEA R8, P0, R21, UR10, 0x1 ;  /* 0x0000000a15087c11 */ /* 0x000fc8000f8008ff */
[----:B------:R-:W-:Y:S02]  /*0830*/  LEA.HI.X R9, R21, UR11, RZ, 0x1, P0 ;  /* 0x0000000b15097c11 */ /* 0x000fe400080f0cff */
[----:B------:R-:W-:Y:S01]  /*0840*/  IADD3 R19, PT, PT, RZ, -R18, RZ ;  /* 0x80000012ff137210 */ /* 0x000fe20007ffe0ff */
[----:B------:R-:W-:Y:S01]  /*0850*/  IMAD R20, R0, R5, RZ ;  /* 0x0000000500147224 */ /* 0x000fe200078e02ff */
[----:B------:R-:W0:Y:S01]  /*0860*/  LDCU.64 UR10, c[0x0][0x380] ;  /* 0x00007000ff0a77ac */ /* 0x000e220008000a00 */
[----:B------:R1:W5:Y:S01]  /*0870*/  LDG.E.U16.CONSTANT R21, desc[UR8][R8.64] ;  /* 0x0000000808157981 */ /* 0x000362000c1e9500 */
[----:B------:R-:W-:Y:S02]  /*0880*/  ISETP.GE.AND P0, PT, R19, RZ, PT ;  /* 0x000000ff1300720c */ /* 0x000fe40003f06270 */
[----:B------:R-:W-:-:S11]  /*0890*/  SHF.L.U32 R20, R20, 0x1, RZ ;  /* 0x0000000114147819 */ /* 0x000fd600000006ff */
        /* <DEDUP_REMOVED lines=8> */
.L_x_2738:
[----:B-----5:R-:W-:Y:S02]  /*0920*/  IADD3 R9, P2, PT, R21, R20, RZ ;  /* 0x0000001415097210 */ /* 0x020fe40007f5e0ff */
[CC--:B------:R-:W-:Y:S02]  /*0930*/  IADD3 R10, PT, PT, R20.reuse, R5.reuse, RZ ;  /* 0x00000005140a7210 */ /* 0x0c0fe40007ffe0ff */
[----:B------:R-:W-:Y:S02]  /*0940*/  LEA.HI.X.SX32 R20, R20, RZ, 0x1, P2 ;  /* 0x000000ff14147211 */ /* 0x000fe400010f0eff */
[----:B-1----:R-:W-:Y:S02]  /*0950*/  LEA R8, P2, R9, UR6, 0x1 ;  /* 0x0000000609087c11 */ /* 0x002fe4000f8408ff */
        /* <DEDUP_REMOVED lines=28> */
.L_x_2737:
        /* <DEDUP_REMOVED lines=21> */
.L_x_2739:
[----:B------:R-:W-:-:S13]  /*0c70*/  ISETP.NE.OR P0, PT, R19, RZ, P0 ;  /* 0x000000ff1300720c */ /* 0x000fda0000705670 */
[----:B------:R-:W-:Y:S05]  /*0c80*/  @!P0 BRA `(.L_x_2730) ;  /* 0x00000000002c8947 */ /* 0x000fea0003800000 */
.L_x_2736:
        /* <DEDUP_REMOVED lines=11> */
.L_x_2730:
[----:B0-----:R-:W-:Y:S05]  /*0d40*/  BSYNC.RECONVERGENT B0 ;  /* 0x0000000000007941 */ /* 0x001fea0003800200 */
.L_x_2729:
[----:B------:R-:W1:Y:S02]  /*0d50*/  LDCU UR5, c[0x0][0x3ac] ;  /* 0x00007580ff0577ac */ /* 0x000e640008000800 */
[----:B-1----:R-:W-:-:S04]  /*0d60*/  MOV R7, UR5 ;  /* 0x0000000500077c02 */ /* 0x002fc80008000f00 */
[----:B------:R-:W-:-:S13]  /*0d70*/  ISETP.GE.AND P0, PT, R6, R7, PT ;  /* 0x000000070600720c */ /* 0x000fda0003f06270 */
        /* <DEDUP_REMOVED lines=18> */
.L_x_2743:
[CC--:B-1----:R-:W-:Y:S01]  /*0ea0*/  IADD3 R10, PT, PT, R0.reuse, R7.reuse, RZ ;  /* 0x00000007000a7210 */ /* 0x0c2fe20007ffe0ff */
[--C-:B0-----:R-:W-:Y:S01]  /*0eb0*/  IMAD.WIDE R8, R0, 0x2, R18.reuse ;  /* 0x0000000200087825 */ /* 0x101fe200078e0212 */
[----:B------:R-:W-:Y:S02]  /*0ec0*/  IADD3 R20, PT, PT, R20, 0x4, RZ ;  /* 0x0000000414147810 */ /* 0x000fe40007ffe0ff */
[CC--:B------:R-:W-:Y:S01]  /*0ed0*/  IADD3 R12, PT, PT, R10.reuse, R7.reuse, RZ ;  /* 0x000000070a0c7210 */ /* 0x0c0fe20007ffe0ff */
[--C-:B------:R-:W-:Y:S01]  /*0ee0*/  IMAD.WIDE R10, R10, 0x2, R18.reuse ;  /* 0x000000020a0a7825 */ /* 0x100fe200078e0212 */
[----:B------:R1:W-:Y:S01]  /*0ef0*/  STG.E.64 desc[UR8][R8.64], RZ ;  /* 0x000000ff08007986 */ /* 0x0003e2000c101b08 */
[----:B------:R-:W-:Y:S02]  /*0f00*/  ISETP.GE.AND P2, PT, R20, -0x3, PT ;  /* 0xfffffffd1400780c */ /* 0x000fe40003f46270 */
[CC--:B-----5:R-:W-:Y:S01]  /*0f10*/  IADD3 R21, PT, PT, R12.reuse, R7.reuse, RZ ;  /* 0x000000070c157210 */ /* 0x0e0fe20007ffe0ff */
[--C-:B------:R-:W-:Y:S01]  /*0f20*/  IMAD.WIDE R12, R12, 0x2, R18.reuse ;  /* 0x000000020c0c7825 */ /* 0x100fe200078e0212 */
[----:B------:R1:W-:Y:S02]  /*0f30*/  STG.E.64 desc[UR8][R10.64], RZ ;  /* 0x000000ff0a007986 */ /* 0x0003e4000c101b08 */
[C---:B------:R-:W-:Y:S01]  /*0f40*/  IADD3 R0, PT, PT, R21.reuse, R7, RZ ;  /* 0x0000000715007210 */ /* 0x040fe20007ffe0ff */
[----:B------:R-:W-:Y:S01]  /*0f50*/  IMAD.WIDE R14, R21, 0x2, R18 ;  /* 0x00000002150e7825 */ /* 0x000fe200078e0212 */
[----:B------:R1:W-:Y:S04]  /*0f60*/  STG.E.64 desc[UR8][R12.64], RZ ;  /* 0x000000ff0c007986 */ /* 0x0003e8000c101b08 */
[----:B------:R1:W-:Y:S01]  /*0f70*/  STG.E.64 desc[UR8][R14.64], RZ ;  /* 0x000000ff0e007986 */ /* 0x0003e2000c101b08 */
[----:B------:R-:W-:Y:S05]  /*0f80*/  @!P2 BRA `(.L_x_2743) ;  /* 0xfffffffc00c4a947 */ /* 0x000fea000383ffff */
.L_x_2742:
[----:B-1----:R-:W-:-:S04]  /*0f90*/  IADD3 R8, PT, PT, RZ, -R20, RZ ;  /* 0x80000014ff087210 */ /* 0x002fc80007ffe0ff */
        /* <DEDUP_REMOVED lines=11> */
.L_x_2744:
[----:B------:R-:W-:-:S13]  /*1050*/  ISETP.NE.OR P0, PT, R20, RZ, P0 ;  /* 0x000000ff1400720c */ /* 0x000fda0000705670 */
[----:B------:R-:W-:Y:S05]  /*1060*/  @!P0 BRA `(.L_x_2740) ;  /* 0x00000000001c8947 */ /* 0x000fea0003800000 */
.L_x_2741:
[----:B0-----:R-:W0:Y:S02]  /*1070*/  LDC.64 R8, c[0x0][0x3a0] ;  /* 0x0000e800ff087b82 */ /* 0x001e240000000a00 */
.L_x_2745:
[----:B0-----:R-:W-:Y:S01]  /*1080*/  IMAD.WIDE R10, R0, 0x2, R8 ;  /* 0x00000002000a7825 */ /* 0x001fe200078e0208 */
[----:B------:R-:W-:Y:S02]  /*1090*/  IADD3 R20, PT, PT, R20, 0x1, RZ ;  /* 0x0000000114147810 */ /* 0x000fe40007ffe0ff */
[----:B------:R-:W-:Y:S02]  /*10a0*/  IADD3 R0, PT, PT, R0, R7, RZ ;  /* 0x0000000700007210 */ /* 0x000fe40007ffe0ff */
[----:B------:R1:W-:Y:S01]  /*10b0*/  STG.E.64 desc[UR8][R10.64], RZ ;  /* 0x000000ff0a007986 */ /* 0x0003e2000c101b08 */
[----:B------:R-:W-:-:S13]  /*10c0*/  ISETP.NE.AND P0, PT, R20, RZ, PT ;  /* 0x000000ff1400720c */ /* 0x000fda0003f05270 */
[----:B-1----:R-:W-:Y:S05]  /*10d0*/  @P0 BRA `(.L_x_2745) ;  /* 0xfffffffc00e80947 */ /* 0x002fea000383ffff */
.L_x_2740:
        /* <DEDUP_REMOVED lines=12> */
[----:B-----5:R-:W-:Y:S02]  /*11a0*/  MOV R21, R16 ;  /* 0x0000001000157202 */ /* 0x020fe40000000f00 */
[----:B------:R-:W-:Y:S02]  /*11b0*/  LOP3.LUT R3, R3, 0x10, RZ, 0xc0, !PT ;  /* 0x0000001003037812 */ /* 0x000fe400078ec0ff */
[----:B0-----:R-:W-:-:S07]  /*11c0*/  SHF.R.S32.HI R18, RZ, 0x3, R13 ;  /* 0x00000003ff127819 */ /* 0x001fce000001140d */
.L_x_2747:
        /* <DEDUP_REMOVED lines=44> */
.L_x_2746:
        /* <DEDUP_REMOVED lines=13> */
[C---:B---3--:R-:W-:Y:S02]  /*1560*/  ISETP.GT.AND P3, PT, R16.reuse, UR10, PT ;  /* 0x0000000a10007c0c */ /* 0x048fe4000bf64270 */
[----:B------:R-:W-:Y:S01]  /*1570*/  LEA.HI R3, R3, R0, RZ, 0x5 ;  /* 0x0000000003037211 */ /* 0x000fe200078f28ff */
[----:B------:R-:W-:Y:S01]  /*1580*/  HFMA2 R0, -RZ, RZ, 0, 0 ;  /* 0x00000000ff007431 */ /* 0x000fe200000001ff */
[----:B----4-:R-:W-:-:S02]  /*1590*/  ISETP.GT.AND P4, PT, R16, UR6, PT ;  /* 0x0000000610007c0c */ /* 0x010fc4000bf84270 */
[----:B-----5:R-:W-:Y:S02]  /*15a0*/  SHF.R.S32.HI R21, RZ, 0x5, R3 ;  /* 0x00000005ff157819 */ /* 0x020fe40000011403 */
        /* <DEDUP_REMOVED lines=9> */
.L_x_2748:
        /* <DEDUP_REMOVED lines=8> */
.L_x_2749:
        /* <DEDUP_REMOVED lines=8> */
.L_x_2750:
        /* <DEDUP_REMOVED lines=8> */
.L_x_2751:
        /* <DEDUP_REMOVED lines=8> */
.L_x_2752:
        /* <DEDUP_REMOVED lines=23> */
[----:B------:R-:W-:Y:S02]  /*19b0*/  PRMT R5, R11, 0x7610, R11 ;  /* 0x000076100b057816 */ /* 0x000fe4000000000b */
[----:B------:R-:W-:Y:S01]  /*19c0*/  IADD3 R19, PT, PT, R16, R19, RZ ;  /* 0x0000001310137210 */ /* 0x000fe20007ffe0ff */
[----:B------:R-:W-:Y:S06]  /*19d0*/  @!P0 BRA `(.L_x_2753) ;  /* 0x0000001800f88947 */ /* 0x000fec0003800000 */
[----:B------:R-:W-:-:S04]  /*19e0*/  IMAD.WIDE.U32 R2, R2, 0x100, R8 ;  /* 0x0000010002027825 */ /* 0x000fc800078e0008 */
[----:B------:R-:W-:Y:S01]  /*19f0*/  HFMA2 R24, -RZ, RZ, 0, 0 ;  /* 0x00000000ff187431 */ /* 0x000fe200000001ff */
[----:B------:R-:W-:Y:S02]  /*1a00*/  MOV R9, R41 ;  /* 0x0000002900097202 */ /* 0x000fe40000000f00 */
[----:B------:R-:W-:Y:S02]  /*1a10*/  VIMNMX R25, PT, PT, R4, UR10, PT ;  /* 0x0000000a04197c48 */ /* 0x000fe4000bfe0100 */
[----:B------:R-:W-:Y:S02]  /*1a20*/  IADD3 R0, P0, PT, R2, 0x2, RZ ;  /* 0x0000000202007810 */ /* 0x000fe40007f1e0ff */
[----:B------:R-:W-:Y:S02]  /*1a30*/  MOV R2, R40 ;  /* 0x0000002800027202 */ /* 0x000fe40000000f00 */
[----:B------:R-:W-:Y:S02]  /*1a40*/  IADD3.X R23, PT, PT, RZ, R3, RZ, P0, !PT ;  /* 0x00000003ff177210 */ /* 0x000fe400007fe4ff */
[----:B------:R-:W-:-:S07]  /*1a50*/  PRMT R22, RZ, 0x7610, R22 ;  /* 0x00007610ff167816 */ /* 0x000fce0000000016 */
.L_x_2756:
[----:B------:R-:W-:Y:S01]  /*1a60*/  ISETP.NE.AND P0, PT, R16, R19, PT ;  /* 0x000000131000720c */ /* 0x000fe20003f05270 */
[----:B------:R-:W0:Y:S01]  /*1a70*/  LDC R7, c[0x0][0x3ac] ;  /* 0x0000eb00ff077b82 */ /* 0x000e220000000800 */
[----:B------:R-:W-:-:S11]  /*1a80*/  MOV R27, R9 ;  /* 0x00000009001b7202 */ /* 0x000fd60000000f00 */
[----:B------:R-:W-:-:S05]  /*1a90*/  @!P0 LEA R26, R24, R1, 0x3 ;  /* 0x00000001181a8211 */ /* 0x000fca00078e18ff */
[----:B------:R1:W2:Y:S02]  /*1aa0*/  @!P0 LDL.64 R50, [R26+0x8] ;  /* 0x000008001a328983 */ /* 0x0002a40000100a00 */
[----:B-1----:R-:W-:-:S05]  /*1ab0*/  MOV R26, R2 ;  /* 0x00000002001a7202 */ /* 0x002fca0000000f00 */
[C---:B0-----:R-:W-:Y:S01]  /*1ac0*/  IMAD.WIDE R44, R7.reuse, 0x4, R26 ;  /* 0x00000004072c7825 */ /* 0x041fe200078e021a */
[----:B------:R-:W3:Y:S04]  /*1ad0*/  LDG.E.128.CONSTANT R28, desc[UR8][R26.64] ;  /* 0x000000081a1c7981 */ /* 0x000ee8000c1e9d00 */
[----:B------:R0:W4:Y:S01]  /*1ae0*/  LDG.E.128.CONSTANT R36, desc[UR8][R44.64] ;  /* 0x000000082c247981 */ /* 0x000122000c1e9d00 */
[----:B------:R-:W-:-:S05]  /*1af0*/  IMAD.WIDE R46, R7, 0x4, R44 ;  /* 0x00000004072e7825 */ /* 0x000fca00078e022c */
[----:B------:R1:W4:Y:S01]  /*1b00*/  LDG.E.128.CONSTANT R32, desc[UR8][R46.64] ;  /* 0x000000082e207981 */ /* 0x000322000c1e9d00 */
[----:B------:R-:W-:-:S05]  /*1b10*/  IMAD.WIDE R48, R7, 0x4, R46 ;  /* 0x0000000407307825 */ /* 0x000fca00078e022e */
[----:B------:R1:W4:Y:S01]  /*1b20*/  LDG.E.128.CONSTANT R12, desc[UR8][R48.64] ;  /* 0x00000008300c7981 */ /* 0x000322000c1e9d00 */
[----:B------:R-:W-:-:S05]  /*1b30*/  IMAD.WIDE R2, R7, 0x4, R48 ;  /* 0x0000000407027825 */ /* 0x000fca00078e0230 */
[----:B------:R-:W4:Y:S01]  /*1b40*/  LDG.E.128.CONSTANT R8, desc[UR8][R2.64] ;  /* 0x0000000802087981 */ /* 0x000f22000c1e9d00 */
[----:B------:R-:W-:Y:S02]  /*1b50*/  @!P0 MOV R41, R23 ;  /* 0x0000001700298202 */ /* 0x000fe40000000f00 */
[----:B------:R-:W-:-:S05]  /*1b60*/  @!P0 MOV R40, R0 ;  /* 0x0000000000288202 */ /* 0x000fca0000000f00 */
[----:B------:R1:W5:Y:S01]  /*1b70*/  @!P0 LDG.E.U16.CONSTANT R41, desc[UR8][R40.64] ;  /* 0x0000000828298981 */ /* 0x000362000c1e9500 */
[----:B------:R-:W-:Y:S02]  /*1b80*/  MOV R43, 0x2800 ;  /* 0x00002800002b7802 */ /* 0x000fe40000000f00 */
[----:B------:R-:W-:Y:S02]  /*1b90*/  ISETP.NE.AND P2, PT, R17, RZ, PT ;  /* 0x000000ff1100720c */ /* 0x000fe40003f45270 */
[----:B--2---:R-:W-:Y:S02]  /*1ba0*/  @!P0 PRMT R6, R50, 0x7610, R6 ;  /* 0x0000761032068816 */ /* 0x004fe40000000006 */
[----:B------:R-:W-:Y:S02]  /*1bb0*/  @!P0 PRMT R5, R51, 0x7610, R5 ;  /* 0x0000761033058816 */ /* 0x000fe40000000005 */
[----:B------:R-:W-:Y:S02]  /*1bc0*/  @!P0 PRMT R6, R6, 0x7610, R50 ;  /* 0x0000761006068816 */ /* 0x000fe40000000032 */
[----:B------:R-:W-:-:S02]  /*1bd0*/  @!P0 PRMT R5, R5, 0x7610, R51 ;  /* 0x0000761005058816 */ /* 0x000fc40000000033 */
[C---:B---3--:R-:W-:Y:S02]  /*1be0*/  LOP3.LUT R54, R28.reuse, 0x1f001f, RZ, 0xc0, !PT ;  /* 0x001f001f1c367812 */ /* 0x048fe400078ec0ff */
[--C-:B------:R-:W-:Y:S02]  /*1bf0*/  SHF.R.U32.HI R53, RZ, 0xa, R28.reuse ;  /* 0x0000000aff357819 */ /* 0x100fe4000001161c */
[----:B0-----:R-:W-:Y:S02]  /*1c00*/  LOP3.LUT R44, R28, 0x3e003e0, RZ, 0xc0, !PT ;  /* 0x03e003e01c2c7812 */ /* 0x001fe400078ec0ff */
[----:B------:R-:W-:Y:S02]  /*1c10*/  SHF.R.U32.HI R28, RZ, 0xf, R28 ;  /* 0x0000000fff1c7819 */ /* 0x000fe4000001161c */
[----:B-1----:R-:W-:Y:S02]  /*1c20*/  SHF.R.U32.HI R47, RZ, 0xf, R29 ;  /* 0x0000000fff2f7819 */ /* 0x002fe4000001161d */
[----:B------:R-:W-:-:S02]  /*1c30*/  SHF.R.U32.HI R48, RZ, 0xf, R30 ;  /* 0x0000000fff307819 */ /* 0x000fc4000001161e */
[C---:B------:R-:W-:Y:S02]  /*1c40*/  LOP3.LUT R56, R29.reuse, 0x1f001f, RZ, 0xc0, !PT ;  /* 0x001f001f1d387812 */ /* 0x040fe400078ec0ff */
[----:B------:R-:W-:Y:S02]  /*1c50*/  SHF.R.U32.HI R55, RZ, 0xa, R29 ;  /* 0x0000000aff377819 */ /* 0x000fe4000001161d */
[----:B------:R-:W-:Y:S02]  /*1c60*/  LOP3.LUT R42, R29, 0x3e003e0, RZ, 0xc0, !PT ;  /* 0x03e003e01d2a7812 */ /* 0x000fe400078ec0ff */
[C---:B------:R-:W-:Y:S02]  /*1c70*/  LOP3.LUT R57, R30.reuse, 0x1f001f, RZ, 0xc0, !PT ;  /* 0x001f001f1e397812 */ /* 0x040fe400078ec0ff */
[----:B------:R-:W-:Y:S02]  /*1c80*/  SHF.R.U32.HI R58, RZ, 0xa, R30 ;  /* 0x0000000aff3a7819 */ /* 0x000fe4000001161e */
[----:B------:R-:W-:-:S02]  /*1c90*/  LOP3.LUT R40, R30, 0x3e003e0, RZ, 0xc0, !PT ;  /* 0x03e003e01e287812 */ /* 0x000fc400078ec0ff */
[----:B----4-:R-:W-:Y:S02]  /*1ca0*/  SHF.R.U32.HI R29, RZ, 0xe, R36 ;  /* 0x0000000eff1d7819 */ /* 0x010fe40000011624 */
[----:B------:R-:W-:Y:S02]  /*1cb0*/  LOP3.LUT R28, R28, 0x10001, RZ, 0xc0, !PT ;  /* 0x000100011c1c7812 */ /* 0x000fe400078ec0ff */
        /* <DEDUP_REMOVED lines=17> */
[C---:B------:R-:W-:Y:S02]  /*1dd0*/  LOP3.LUT R82, R39.reuse, 0x1f001f, RZ, 0xc0, !PT ;  /* 0x001f001f27527812 */ /* 0x040fe400078ec0ff */
[--C-:B------:R-:W-:Y:S02]  /*1de0*/  SHF.R.U32.HI R81, RZ, 0xa, R39.reuse ;  /* 0x0000000aff517819 */ /* 0x100fe40000011627 */
[----:B------:R-:W-:Y:S02]  /*1df0*/  LOP3.LUT R38, R39, 0x3e003e0, RZ, 0xc0, !PT ;  /* 0x03e003e027267812 */ /* 0x000fe400078ec0ff */
[----:B------:R-:W-:Y:S02]  /*1e00*/  SHF.R.U32.HI R50, RZ, 0xe, R39 ;  /* 0x0000000eff327819 */ /* 0x000fe40000011627 */
[----:B------:R-:W-:-:S02]  /*1e10*/  LOP3.LUT R29, R28, 0x20002, R29, 0xf8, !PT ;  /* 0x000200021c1d7812 */ /* 0x000fc400078ef81d */
[----:B------:R-:W-:Y:S02]  /*1e20*/  LOP3.LUT R49, R49, 0x10001, RZ, 0xc0, !PT ;  /* 0x0001000131317812 */ /* 0x000fe400078ec0ff */
        /* <DEDUP_REMOVED lines=30> */
[--C-:B------:R-:W-:Y:S02]  /*2010*/  SHF.R.U32.HI R62, RZ, 0xa, R13.reuse ;  /* 0x0000000aff3e7819 */ /* 0x100fe4000001160d */
[----:B------:R-:W-:Y:S02]  /*2020*/  LOP3.LUT R87, R13, 0x3e003e0, RZ, 0xc0, !PT ;  /* 0x03e003e00d577812 */ /* 0x000fe400078ec0ff */
[----:B------:R-:W-:Y:S02]  /*2030*/  LOP3.LUT R30, R47, 0x40004, R30, 0xf8, !PT ;  /* 0x000400042f1e7812 */ /* 0x000fe400078ef81e */
[----:B------:R-:W-:Y:S02]  /*2040*/  SHF.R.U32.HI R13, RZ, 0xc, R13 ;  /* 0x0000000cff0d7819 */ /* 0x000fe4000001160d */
[----:B------:R-:W-:-:S02]  /*2050*/  LOP3.LUT R59, R12, 0x1f001f, RZ, 0xc0, !PT ;  /* 0x001f001f0c3b7812 */ /* 0x000fc400078ec0ff */
[----:B------:R-:W-:Y:S02]  /*2060*/  SHF.R.U32.HI R60, RZ, 0xa, R12 ;  /* 0x0000000aff3c7819 */ /* 0x000fe4000001160c */
[----:B------:R-:W-:Y:S02]  /*2070*/  LOP3.LUT R35, R12, 0x3e003e0, RZ, 0xc0, !PT ;  /* 0x03e003e00c237812 */ /* 0x000fe400078ec0ff */
[----:B------:R-:W-:Y:S02]  /*2080*/  LOP3.LUT R49, R31, 0x80008, R14, 0xf8, !PT ;  /* 0x000800081f317812 */ /* 0x000fe400078ef80e */
[----:B------:R-:W-:Y:S02]  /*2090*/  LOP3.LUT R50, R50, 0x80008, R15, 0xf8, !PT ;  /* 0x0008000832327812 */ /* 0x000fe400078ef80f */
[----:B------:R-:W-:Y:S02]  /*20a0*/  LOP3.LUT R29, R29, 0x40004, R28, 0xf8, !PT ;  /* 0x000400041d1d7812 */ /* 0x000fe400078ef81c */
[----:B------:R-:W-:-:S02]  /*20b0*/  SHF.R.U32.HI R12, RZ, 0xc, R12 ;  /* 0x0000000cff0c7819 */ /* 0x000fc4000001160c */
[C---:B------:R-:W-:Y:S02]  /*20c0*/  LOP3.LUT R14, R9.reuse, 0x1f001f, RZ, 0xc0, !PT ;  /* 0x001f001f090e7812 */ /* 0x040fe400078ec0ff */
[----:B------:R-:W-:Y:S02]  /*20d0*/  SHF.R.U32.HI R15, RZ, 0xa, R9 ;  /* 0x0000000aff0f7819 */ /* 0x000fe40000011609 */
[----:B------:R-:W-:Y:S02]  /*20e0*/  LOP3.LUT R89, R9, 0x3e003e0, RZ, 0xc0, !PT ;  /* 0x03e003e009597812 */ /* 0x000fe400078ec0ff */
[----:B------:R-:W-:Y:S02]  /*20f0*/  LOP3.LUT R48, R30, 0x80008, R13, 0xf8, !PT ;  /* 0x000800081e307812 */ /* 0x000fe400078ef80d */
[----:B------:R-:W-:Y:S02]  /*2100*/  SHF.R.U32.HI R9, RZ, 0xb, R9 ;  /* 0x0000000bff097819 */ /* 0x000fe40000011609 */
[----:B------:R-:W-:-:S02]  /*2110*/  LOP3.LUT R47, R29, 0x80008, R12, 0xf8, !PT ;  /* 0x000800081d2f7812 */ /* 0x000fc400078ef80c */
[C---:B------:R-:W-:Y:S02]  /*2120*/  LOP3.LUT R28, R10.reuse, 0x1f001f, RZ, 0xc0, !PT ;  /* 0x001f001f0a1c7812 */ /* 0x040fe400078ec0ff */
[----:B------:R-:W-:Y:S02]  /*2130*/  SHF.R.U32.HI R29, RZ, 0xa, R10 ;  /* 0x0000000aff1d7819 */ /* 0x000fe4000001160a */
[----:B------:R-:W-:Y:S02]  /*2140*/  LOP3.LUT R90, R10, 0x3e003e0, RZ, 0xc0, !PT ;  /* 0x03e003e00a5a7812 */ /* 0x000fe400078ec0ff */
[----:B------:R-:W-:Y:S02]  /*2150*/  LOP3.LUT R9, R48, 0x100010, R9, 0xf8, !PT ;  /* 0x0010001030097812 */ /* 0x000fe400078ef809 */
[----:B------:R-:W-:Y:S02]  /*2160*/  LOP3.LUT R42, R42, 0x64006400, RZ, 0xfc, !PT ;  /* 0x640064002a2a7812 */ /* 0x000fe400078efcff */
[----:B------:R-:W-:-:S02]  /*2170*/  LOP3.LUT R12, R8, 0x1f001f, RZ, 0xc0, !PT ;  /* 0x001f001f080c7812 */ /* 0x000fc400078ec0ff */
[----:B------:R-:W-:Y:S01]  /*2180*/  SHF.R.U32.HI R13, RZ, 0xa, R8 ;  /* 0x0000000aff0d7819 */ /* 0x000fe20000011608 */
[-C--:B------:R-:W-:Y:S01]  /*2190*/  HFMA2 R51, R42, R43.reuse.H0_H0, -48, -48 ;  /* 0xd200d2002a337431 */ /* 0x080fe2000004002b */
[----:B------:R-:W-:Y:S02]  /*21a0*/  LOP3.LUT R88, R8, 0x3e003e0, RZ, 0xc0, !PT ;  /* 0x03e003e008587812 */ /* 0x000fe400078ec0ff */
[----:B------:R-:W-:Y:S02]  /*21b0*/  SHF.R.U32.HI R10, RZ, 0xb, R10 ;  /* 0x0000000bff0a7819 */ /* 0x000fe4000001160a */
[----:B------:R-:W-:Y:S02]  /*21c0*/  LOP3.LUT R44, R44, 0x64006400, RZ, 0xfc, !PT ;  /* 0x640064002c2c7812 */ /* 0x000fe400078efcff */
[----:B------:R-:W-:Y:S02]  /*21d0*/  LOP3.LUT R48, R45, 0x64006400, RZ, 0xfc, !PT ;  /* 0x640064002d307812 */ /* 0x000fe400078efcff */
[----:B------:R-:W-:Y:S01]  /*21e0*/  LOP3.LUT R32, R32, 0x64006400, RZ, 0xfc, !PT ;  /* 0x6400640020207812 */ /* 0x000fe200078efcff */
[----:B------:R-:W-:Y:S01]  /*21f0*/  HFMA2 R52, R44, R43.H0_H0, -48, -48 ;  /* 0xd200d2002c347431 */ /* 0x000fe2000004002b */
[----:B------:R-:W-:-:S02]  /*2200*/  SHF.R.U32.HI R8, RZ, 0xb, R8 ;  /* 0x0000000bff087819 */ /* 0x000fc40000011608 */
[C---:B------:R-:W-:Y:S01]  /*2210*/  LOP3.LUT R91, R11.reuse, 0x3e003e0, RZ, 0xc0, !PT ;  /* 0x03e003e00b5b7812 */ /* 0x040fe200078ec0ff */
[----:B------:R-:W-:Y:S01]  /*2220*/  HFMA2 R42, R32, R43.H0_H0, -48, -48 ;  /* 0xd200d200202a7431 */ /* 0x000fe2000004002b */
[----:B------:R-:W-:Y:S02]  /*2230*/  LOP3.LUT R30, R11, 0x1f001f, RZ, 0xc0, !PT ;  /* 0x001f001f0b1e7812 */ /* 0x000fe400078ec0ff */
[--C-:B------:R-:W-:Y:S02]  /*2240*/  SHF.R.U32.HI R31, RZ, 0xa, R11.reuse ;  /* 0x0000000aff1f7819 */ /* 0x100fe4000001160b */
[----:B------:R-:W-:Y:S02]  /*2250*/  LOP3.LUT R46, R46, 0x64006400, RZ, 0xfc, !PT ;  /* 0x640064002e2e7812 */ /* 0x000fe400078efcff */
[----:B------:R-:W-:Y:S02]  /*2260*/  LOP3.LUT R36, R36, 0x64006400, RZ, 0xfc, !PT ;  /* 0x6400640024247812 */ /* 0x000fe400078efcff */
[----:B------:R-:W-:-:S02]  /*2270*/  SHF.R.U32.HI R11, RZ, 0xb, R11 ;  /* 0x0000000bff0b7819 */ /* 0x000fc4000001160b */
[----:B------:R-:W-:Y:S02]  /*2280*/  LOP3.LUT R40, R40, 0x64006400, RZ, 0xfc, !PT ;  /* 0x6400640028287812 */ /* 0x000fe400078efcff */
[----:B------:R-:W-:Y:S02]  /*2290*/  LOP3.LUT R92, R37, 0x64006400, RZ, 0xfc, !PT ;  /* 0x64006400255c7812 */ /* 0x000fe400078efcff */
[----:B------:R-:W-:Y:S02]  /*22a0*/  LOP3.LUT R38, R38, 0x64006400, RZ, 0xfc, !PT ;  /* 0x6400640026267812 */ /* 0x000fe400078efcff */
[----:B------:R-:W-:Y:S02]  /*22b0*/  LOP3.LUT R34, R34, 0x64006400, RZ, 0xfc, !PT ;  /* 0x6400640022227812 */ /* 0x000fe400078efcff */
[----:B------:R-:W-:Y:S01]  /*22c0*/  LOP3.LUT R10, R49, 0x100010, R10, 0xf8, !PT ;  /* 0x00100010310a7812 */ /* 0x000fe200078ef80a */
[-C--:B------:R-:W-:Y:S01]  /*22d0*/  HFMA2 R49, R48, R43.reuse.H0_H0, -48, -48 ;  /* 0xd200d20030317431 */ /* 0x080fe2000004002b */
[----:B------:R-:W-:Y:S01]  /*22e0*/  LOP3.LUT R86, R86, 0x64006400, RZ, 0xfc, !PT ;  /* 0x6400640056567812 */ /* 0x000fe200078efcff */
[-C--:B------:R-:W-:Y:S01]  /*22f0*/  HFMA2 R48, R46, R43.reuse.H0_H0, -48, -48 ;  /* 0xd200d2002e307431 */ /* 0x080fe2000004002b */
[----:B------:R-:W-:Y:S01]  /*2300*/  LOP3.LUT R8, R47, 0x100010, R8, 0xf8, !PT ;  /* 0x001000102f087812 */ /* 0x000fe200078ef808 */
[-C--:B------:R-:W-:Y:S01]  /*2310*/  HFMA2 R47, R36, R43.reuse.H0_H0, -48, -48 ;  /* 0xd200d200242f7431 */ /* 0x080fe2000004002b */
        /* <DEDUP_REMOVED lines=210> */
.L_x_2754:
[----:B------:R-:W-:Y:S02]  /*3040*/  @!P0 MOV R24, R85 ;  /* 0x0000005500188202 */ /* 0x000fe40000000f00 */
[----:B-----5:R-:W-:Y:S01]  /*3050*/  @!P0 IADD3 R19, PT, PT, R41, R16, RZ ;  /* 0x0000001029138210 */ /* 0x020fe20007ffe0ff */
[----:B------:R-:W-:Y:S06]  /*3060*/  @P1 BRA `(.L_x_2755) ;  /* 0x0000000400301947 */ /* 0x000fec0003800000 */
        /* <DEDUP_REMOVED lines=76> */
.L_x_2755:
[----:B------:R-:W-:Y:S01]  /*3530*/  IADD3 R16, PT, PT, R16, 0x20, RZ ;  /* 0x0000002010107810 */ /* 0x000fe20007ffe0ff */
[----:B------:R-:W-:Y:S01]  /*3540*/  IMAD.WIDE R2, R7, 0x4, R2 ;  /* 0x0000000407027825 */ /* 0x000fe200078e0202 */
[----:B------:R-:W-:Y:S01]  /*3550*/  IADD3 R0, P2, PT, R0, 0x80, RZ ;  /* 0x0000008000007810 */ /* 0x000fe20007f5e0ff */
[----:B------:R-:W-:Y:S01]  /*3560*/  UIADD3 UR4, UPT, UPT, UR4, 0x40, URZ ;  /* 0x0000004004047890 */ /* 0x000fe2000fffe0ff */
[----:B------:R-:W-:Y:S02]  /*3570*/  ISETP.GE.AND P0, PT, R16, R25, PT ;  /* 0x000000191000720c */ /* 0x000fe40003f06270 */
[----:B------:R-:W-:Y:S02]  /*3580*/  MOV R9, R3 ;  /* 0x0000000300097202 */ /* 0x000fe40000000f00 */
[----:B------:R-:W-:-:S09]  /*3590*/  IADD3.X R23, PT, PT, RZ, R23, RZ, P2, !PT ;  /* 0x00000017ff177210 */ /* 0x000fd200017fe4ff */
[----:B------:R-:W-:Y:S05]  /*35a0*/  @!P0 BRA `(.L_x_2756) ;  /* 0xffffffe4002c8947 */ /* 0x000fea000383ffff */
[----:B------:R-:W-:-:S07]  /*35b0*/  IMAD.WIDE R40, R7, 0x14, R26 ;  /* 0x0000001407287825 */ /* 0x000fce00078e021a */
.L_x_2753:
[----:B------:R-:W0:Y:S02]  /*35c0*/  LDCU UR5, c[0x0][0x3d4] ;  /* 0x00007a80ff0577ac */ /* 0x000e240008000800 */
[----:B0-----:R-:W-:-:S04]  /*35d0*/  VIMNMX R33, PT, PT, R4, UR5, PT ;  /* 0x0000000504217c48 */ /* 0x001fc8000bfe0100 */
[----:B------:R-:W-:-:S13]  /*35e0*/  ISETP.GT.AND P0, PT, R33, R16, PT ;  /* 0x000000102100720c */ /* 0x000fda0003f04270 */
[----:B------:R-:W-:Y:S05]  /*35f0*/  @!P0 BRA `(.L_x_2757) ;  /* 0x0000003c002c8947 */ /* 0x000fea0003800000 */
[----:B------:R-:W0:Y:S01]  /*3600*/  LDC.64 R2, c[0x0][0x3b8] ;  /* 0x0000ee00ff027b82 */ /* 0x000e220000000a00 */
[----:B------:R-:W-:Y:S01]  /*3610*/  UIADD3 UR4, UPT, UPT, UR4, 0x80, URZ ;  /* 0x0000008004047890 */ /* 0x000fe2000fffe0ff */
[----:B0-----:R-:W-:-:S03]  /*3620*/  IMAD.WIDE.U32 R2, R16, 0x4, R2 ;  /* 0x0000000410027825 */ /* 0x001fc600078e0002 */
[----:B------:R-:W-:-:S04]  /*3630*/  IADD3 R32, P0, PT, R2, 0x2, RZ ;  /* 0x0000000202207810 */ /* 0x000fc80007f1e0ff */
[----:B------:R-:W-:-:S09]  /*3640*/  IADD3.X R25, PT, PT, RZ, R3, RZ, P0, !PT ;  /* 0x00000003ff197210 */ /* 0x000fd200007fe4ff */
.L_x_2766:
[----:B------:R-:W-:Y:S01]  /*3650*/  ISETP.NE.AND P0, PT, R16, R19, PT ;  /* 0x000000131000720c */ /* 0x000fe20003f05270 */
[----:B------:R-:W0:Y:S01]  /*3660*/  LDC R7, c[0x0][0x3ac] ;  /* 0x0000eb00ff077b82 */ /* 0x000e220000000800 */
[----:B------:R-:W2:Y:S11]  /*3670*/  LDG.E.128.CONSTANT R36, desc[UR8][R40.64] ;  /* 0x0000000828247981 */ /* 0x000eb6000c1e9d00 */
[----:B------:R-:W-:-:S06]  /*3680*/  @!P0 LEA R42, R24, R1, 0x3 ;  /* 0x00000001182a8211 */ /* 0x000fcc00078e18ff */
[----:B------:R-:W3:Y:S01]  /*3690*/  @!P0 LDL.64 R42, [R42+0x8] ;  /* 0x000008002a2a8983 */ /* 0x000ee20000100a00 */
[----:B0-----:R-:W-:-:S04]  /*36a0*/  IMAD.WIDE R28, R7, 0x4, R40 ;  /* 0x00000004071c7825 */ /* 0x001fc800078e0228 */
[C---:B------:R-:W-:Y:S02]  /*36b0*/  IMAD.WIDE R12, R7.reuse, 0x4, R28 ;  /* 0x00000004070c7825 */ /* 0x040fe400078e021c */
[----:B------:R-:W5:Y:S02]  /*36c0*/  LDG.E.128.CONSTANT R28, desc[UR8][R28.64] ;  /* 0x000000081c1c7981 */ /* 0x000f64000c1e9d00 */
[----:B------:R-:W-:Y:S02]  /*36d0*/  IMAD.WIDE R26, R7, 0x4, R12 ;  /* 0x00000004071a7825 */ /* 0x000fe400078e020c */
[----:B------:R-:W5:Y:S04]  /*36e0*/  LDG.E.128.CONSTANT R12, desc[UR8][R12.64] ;  /* 0x000000080c0c7981 */ /* 0x000f68000c1e9d00 */
[----:B------:R-:W5:Y:S01]  /*36f0*/  LDG.E.128.CONSTANT R8, desc[UR8][R26.64] ;  /* 0x000000081a087981 */ /* 0x000f62000c1e9d00 */
[----:B------:R-:W-:-:S02]  /*3700*/  @!P0 MOV R2, R32 ;  /* 0x0000002000028202 */ /* 0x000fc40000000f00 */
[----:B------:R-:W-:Y:S02]  /*3710*/  @!P0 MOV R3, R25 ;  /* 0x0000001900038202 */ /* 0x000fe40000000f00 */
[----:B------:R-:W-:-:S03]  /*3720*/  ISETP.NE.AND P2, PT, R17, RZ, PT ;  /* 0x000000ff1100720c */ /* 0x000fc60003f45270 */
[----:B------:R0:W5:Y:S01]  /*3730*/  @!P0 LDG.E.U16.CONSTANT R35, desc[UR8][R2.64] ;  /* 0x0000000802238981 */ /* 0x000162000c1e9500 */
[----:B------:R-:W-:Y:S01]  /*3740*/  HFMA2 R23, -RZ, RZ, 0, 0.0625 ;  /* 0x00002c00ff177431 */ /* 0x000fe200000001ff */
[C---:B--2---:R-:W-:Y:S02]  /*3750*/  LOP3.LUT R0, R36.reuse, 0xf000f, RZ, 0xc0, !PT ;  /* 0x000f000f24007812 */ /* 0x044fe400078ec0ff */
[----:B0-----:R-:W-:Y:S02]  /*3760*/  LOP3.LUT R2, R36, 0xf000f0, RZ, 0xc0, !PT ;  /* 0x00f000f024027812 */ /* 0x001fe400078ec0ff */
[C---:B------:R-:W-:Y:S02]  /*3770*/  LOP3.LUT R4, R37.reuse, 0xf000f, RZ, 0xc0, !PT ;  /* 0x000f000f25047812 */ /* 0x040fe400078ec0ff */
[----:B------:R-:W-:Y:S02]  /*3780*/  LOP3.LUT R34, R37, 0xf000f0, RZ, 0xc0, !PT ;  /* 0x00f000f025227812 */ /* 0x000fe400078ec0ff */
[----:B------:R-:W-:-:S02]  /*3790*/  LOP3.LUT R41, R38, 0xf000f, RZ, 0xc0, !PT ;  /* 0x000f000f26297812 */ /* 0x000fc400078ec0ff */
[----:B------:R-:W-:Y:S02]  /*37a0*/  SHF.R.U32.HI R36, RZ, 0x8, R36 ;  /* 0x00000008ff247819 */ /* 0x000fe40000011624 */
[----:B---3--:R-:W-:Y:S02]  /*37b0*/  @!P0 PRMT R6, R42, 0x7610, R6 ;  /* 0x000076102a068816 */ /* 0x008fe40000000006 */
[----:B------:R-:W-:Y:S02]  /*37c0*/  @!P0 PRMT R5, R43, 0x7610, R5 ;  /* 0x000076102b058816 */ /* 0x000fe40000000005 */
[----:B------:R-:W-:Y:S02]  /*37d0*/  @!P0 PRMT R6, R6, 0x7610, R42 ;  /* 0x0000761006068816 */ /* 0x000fe4000000002a */
[----:B------:R-:W-:Y:S02]  /*37e0*/  LOP3.LUT R42, R38, 0xf000f0, RZ, 0xc0, !PT ;  /* 0x00f000f0262a7812 */ /* 0x000fe400078ec0ff */
[----:B------:R-:W-:-:S02]  /*37f0*/  SHF.R.U32.HI R37, RZ, 0x8, R37 ;  /* 0x00000008ff257819 */ /* 0x000fc40000011625 */
[----:B------:R-:W-:Y:S02]  /*3800*/  SHF.R.U32.HI R38, RZ, 0x8, R38 ;  /* 0x00000008ff267819 */ /* 0x000fe40000011626 */
[----:B------:R-:W-:Y:S02]  /*3810*/  SHF.R.U32.HI R45, RZ, 0x8, R39 ;  /* 0x00000008ff2d7819 */ /* 0x000fe40000011627 */
[----:B------:R-:W-:Y:S02]  /*3820*/  @!P0 PRMT R5, R5, 0x7610, R43 ;  /* 0x0000761005058816 */ /* 0x000fe4000000002b */
        /* <DEDUP_REMOVED lines=41> */
[----:B------:R-:W-:Y:S01]  /*3ac0*/  HFMA2 R52, R52, R23.H0_H0, -72, -72 ;  /* 0xd480d48034347431 */ /* 0x000fe20000040017 */
[----:B------:R-:W-:Y:S06]  /*3ad0*/  @!P2 BRA `(.L_x_2758) ;  /* 0x000000040068a947 */ /* 0x000fec0003800000 */
[----:B------:R-:W0:Y:S01]  /*3ae0*/  LDS.64 R54, [UR4+-0x80] ;  /* 0xffff8004ff367984 */ /* 0x000e220008000a00 */
[--C-:B------:R-:W-:Y:S02]  /*3af0*/  HADD2.F32 R58, -RZ, R38.reuse.H0_H0 ;  /* 0x20000026ff3a7230 */ /* 0x100fe40000004100 */
[--C-:B------:R-:W-:Y:S01]  /*3b00*/  HADD2.F32 R0, -RZ, R39.reuse.H0_H0 ;  /* 0x20000027ff007230 */ /* 0x100fe20000004100 */
[----:B------:R-:W1:Y:S01]  /*3b10*/  LDS.64 R36, [UR4+-0x78] ;  /* 0xffff8804ff247984 */ /* 0x000e620008000a00 */
[----:B------:R-:W-:Y:S02]  /*3b20*/  HADD2.F32 R57, -RZ, R38.H1_H1 ;  /* 0x30000026ff397230 */ /* 0x000fe40000004100 */
[----:B------:R-:W-:Y:S02]  /*3b30*/  HADD2.F32 R53, -RZ, R39.H1_H1 ;  /* 0x30000027ff357230 */ /* 0x000fe40000004100 */
[----:B------:R-:W-:Y:S02]  /*3b40*/  HADD2.F32 R2, -RZ, R41.H0_H0 ;  /* 0x20000029ff027230 */ /* 0x000fe40000004100 */
[----:B------:R-:W-:-:S02]  /*3b50*/  HADD2.F32 R4, -RZ, R43.H0_H0 ;  /* 0x2000002bff047230 */ /* 0x000fc40000004100 */
        /* <DEDUP_REMOVED lines=46> */
[--C-:B------:R-:W-:Y:S02]  /*3e40*/  HADD2.F32 R36, -RZ, R37.reuse.H0_H0 ;  /* 0x20000025ff247230 */ /* 0x100fe40000004100 */
        /* <DEDUP_REMOVED lines=35> */
.L_x_2758:
[----:B------:R-:W-:Y:S05]  /*4080*/  @P1 BRA `(.L_x_2759) ;  /* 0x0000000400681947 */ /* 0x000fea0003800000 */
[----:B------:R-:W0:Y:S01]  /*4090*/  LDS.64 R2, [UR4] ;  /* 0x00000004ff027984 */ /* 0x000e220008000a00 */
        /* <DEDUP_REMOVED lines=34> */
[-C--:B------:R-:W-:Y:S01]  /*42c0*/  FFMA.FTZ R38, R41, R55.reuse, R4 ;  /* 0x0000003729267223 */ /* 0x080fe20000010004 */
[-C--:B------:R-:W-:Y:S01]  /*42d0*/  FFMA.FTZ R0, R3, R55.reuse, R0 ;  /* 0x0000003703007223 */ /* 0x080fe20000010000 */
[--C-:B-1----:R-:W-:Y:S02]  /*42e0*/  HADD2.F32 R2, -RZ, R37.reuse.H0_H0 ;  /* 0x20000025ff027230 */ /* 0x102fe40000004100 */
[----:B------:R-:W-:Y:S01]  /*42f0*/  FFMA.FTZ R56, R43, R55, R56 ;  /* 0x000000372b387223 */ /* 0x000fe20000010038 */
[----:B------:R-:W-:Y:S02]  /*4300*/  HADD2.F32 R4, -RZ, R37.H1_H1 ;  /* 0x30000025ff047230 */ /* 0x000fe40000004100 */
[----:B------:R-:W-:Y:S02]  /*4310*/  HADD2.F32 R3, -RZ, R36.H0_H0 ;  /* 0x20000024ff037230 */ /* 0x000fe40000004100 */
[----:B------:R-:W-:-:S02]  /*4320*/  HADD2.F32 R37, -RZ, R45.H0_H0 ;  /* 0x2000002dff257230 */ /* 0x000fc40000004100 */
[----:B------:R-:W-:Y:S02]  /*4330*/  HADD2.F32 R39, -RZ, R47.H0_H0 ;  /* 0x2000002fff277230 */ /* 0x000fe40000004100 */
[----:B------:R-:W-:Y:S02]  /*4340*/  HADD2.F32 R36, -RZ, R36.H1_H1 ;  /* 0x30000024ff247230 */ /* 0x000fe40000004100 */
[-C--:B------:R-:W-:Y:S01]  /*4350*/  FFMA.FTZ R37, R37, R3.reuse, R0 ;  /* 0x0000000325257223 */ /* 0x080fe20000010000 */
[----:B------:R-:W-:Y:S02]  /*4360*/  HADD2.F32 R40, -RZ, R45.H1_H1 ;  /* 0x3000002dff287230 */ /* 0x000fe40000004100 */
[----:B------:R-:W-:Y:S01]  /*4370*/  FFMA.FTZ R39, R39, R3, R34 ;  /* 0x0000000327277223 */ /* 0x000fe20000010022 */
[----:B------:R-:W-:Y:S02]  /*4380*/  HADD2.F32 R41, -RZ, R49.H0_H0 ;  /* 0x20000031ff297230 */ /* 0x000fe40000004100 */
[----:B------:R-:W-:-:S02]  /*4390*/  HADD2.F32 R43, -RZ, R51.H0_H0 ;  /* 0x20000033ff2b7230 */ /* 0x000fc40000004100 */
[-C--:B------:R-:W-:Y:S01]  /*43a0*/  FFMA.FTZ R37, R40, R36.reuse, R37 ;  /* 0x0000002428257223 */ /* 0x080fe20000010025 */
        /* <DEDUP_REMOVED lines=40> */
.L_x_2759:
[C---:B-----5:R-:W-:Y:S02]  /*4630*/  LOP3.LUT R0, R28.reuse, 0xf000f, RZ, 0xc0, !PT ;  /* 0x000f000f1c007812 */ /* 0x060fe400078ec0ff */
[----:B------:R-:W-:Y:S02]  /*4640*/  LOP3.LUT R2, R28, 0xf000f0, RZ, 0xc0, !PT ;  /* 0x00f000f01c027812 */ /* 0x000fe400078ec0ff */
[C---:B------:R-:W-:Y:S02]  /*4650*/  LOP3.LUT R4, R29.reuse, 0xf000f, RZ, 0xc0, !PT ;  /* 0x000f000f1d047812 */ /* 0x040fe400078ec0ff */
[----:B------:R-:W-:Y:S02]  /*4660*/  LOP3.LUT R34, R29, 0xf000f0, RZ, 0xc0, !PT ;  /* 0x00f000f01d227812 */ /* 0x000fe400078ec0ff */
[----:B------:R-:W-:Y:S02]  /*4670*/  SHF.R.U32.HI R28, RZ, 0x8, R28 ;  /* 0x00000008ff1c7819 */ /* 0x000fe4000001161c */
[----:B------:R-:W-:-:S02]  /*4680*/  SHF.R.U32.HI R29, RZ, 0x8, R29 ;  /* 0x00000008ff1d7819 */ /* 0x000fc4000001161d */
[----:B------:R-:W-:Y:S02]  /*4690*/  SHF.R.U32.HI R39, RZ, 0x8, R30 ;  /* 0x00000008ff277819 */ /* 0x000fe4000001161e */
[C---:B------:R-:W-:Y:S02]  /*46a0*/  LOP3.LUT R41, R31.reuse, 0xf000f0, RZ, 0xc0, !PT ;  /* 0x00f000f01f297812 */ /* 0x040fe400078ec0ff */
[----:B------:R-:W-:Y:S02]  /*46b0*/  SHF.R.U32.HI R43, RZ, 0x8, R31 ;  /* 0x00000008ff2b7819 */ /* 0x000fe4000001161f */
[C---:B------:R-:W-:Y:S02]  /*46c0*/  LOP3.LUT R37, R30.reuse, 0xf000f, RZ, 0xc0, !PT ;  /* 0x000f000f1e257812 */ /* 0x040fe400078ec0ff */
        /* <DEDUP_REMOVED lines=33> */
[----:B------:R-:W-:Y:S02]  /*48e0*/  HADD2 R34, R0, -1032, -1032 ;  /* 0xe408e40800227430 */ /* 0x000fe40000000000 */
[----:B------:R-:W-:Y:S02]  /*48f0*/  HADD2 R41, R3, -1032, -1032 ;  /* 0xe408e40803297430 */ /* 0x000fe40000000000 */
[----:B------:R-:W-:-:S02]  /*4900*/  HFMA2 R42, R28, R23.H0_H0, -72, -72 ;  /* 0xd480d4801c2a7431 */ /* 0x000fc40000040017 */
[----:B------:R-:W-:Y:S02]  /*4910*/  HADD2 R43, R43, -1032, -1032 ;  /* 0xe408e4082b2b7430 */ /* 0x000fe40000000000 */
        /* <DEDUP_REMOVED lines=96> */
.L_x_2760:
[----:B------:R-:W-:Y:S05]  /*4f20*/  @P1 BRA `(.L_x_2761) ;  /* 0x0000000400681947 */ /* 0x000fea0003800000 */
[----:B------:R-:W0:Y:S01]  /*4f30*/  LDS.64 R2, [UR4+0x10] ;  /* 0x00001004ff027984 */ /* 0x000e220008000a00 */
[--C-:B------:R-:W-:Y:S02]  /*4f40*/  HADD2.F32 R0, -RZ, R34.reuse.H0_H0 ;  /* 0x20000022ff007230 */ /* 0x100fe40000004100 */
        /* <DEDUP_REMOVED lines=10> */
[--C-:B------:R-:W-:Y:S02]  /*4ff0*/  HADD2.F32 R3, -RZ, R37.reuse.H0_H0 ;  /* 0x20000025ff037230 */ /* 0x100fe40000004100 */
[----:B------:R-:W-:Y:S02]  /*5000*/  HADD2.F32 R0, -RZ, R30.H0_H0 ;  /* 0x2000001eff007230 */ /* 0x000fe40000004100 */
[-C--:B------:R-:W-:Y:S01]  /*5010*/  FFMA.FTZ R53, R2, R49.reuse, RZ ;  /* 0x0000003102357223 */ /* 0x080fe200000100ff */
[----:B------:R-:W-:Y:S01]  /*5020*/  FFMA.FTZ R31, R34, R50, R31 ;  /* 0x00000032221f7223 */ /* 0x000fe2000001001f */
[-C--:B------:R-:W-:Y:S01]  /*5030*/  FFMA.FTZ R3, R3, R49.reuse, RZ ;  /* 0x0000003103037223 */ /* 0x080fe200000100ff */
[----:B------:R-:W-:Y:S01]  /*5040*/  FFMA.FTZ R49, R4, R49, RZ ;  /* 0x0000003104317223 */ /* 0x000fe200000100ff */
[----:B------:R-:W-:-:S02]  /*5050*/  HADD2.F32 R4, -RZ, R37.H1_H1 ;  /* 0x30000025ff047230 */ /* 0x000fc40000004100 */
[----:B------:R-:W-:Y:S01]  /*5060*/  FFMA.FTZ R53, R54, R50, R53 ;  /* 0x0000003236357223 */ /* 0x000fe20000010035 */
[----:B------:R-:W-:Y:S02]  /*5070*/  HADD2.F32 R34, -RZ, R38.H0_H0 ;  /* 0x20000026ff227230 */ /* 0x000fe40000004100 */
[----:B------:R-:W-:Y:S01]  /*5080*/  FFMA.FTZ R0, R0, R52, R31 ;  /* 0x0000003400007223 */ /* 0x000fe2000001001f */
[----:B------:R-:W-:Y:S02]  /*5090*/  HADD2.F32 R54, -RZ, R39.H1_H1 ;  /* 0x30000027ff367230 */ /* 0x000fe40000004100 */
[----:B------:R-:W-:Y:S01]  /*50a0*/  FFMA.FTZ R3, R4, R50, R3 ;  /* 0x0000003204037223 */ /* 0x000fe20000010003 */
[--C-:B------:R-:W-:Y:S02]  /*50b0*/  HADD2.F32 R2, -RZ, R36.reuse.H0_H0 ;  /* 0x20000024ff027230 */ /* 0x100fe40000004100 */
[----:B------:R-:W-:Y:S02]  /*50c0*/  HADD2.F32 R31, -RZ, R36.H1_H1 ;  /* 0x30000024ff1f7230 */ /* 0x000fe40000004100 */
        /* <DEDUP_REMOVED lines=8> */
[-C--:B------:R-:W-:Y:S01]  /*5150*/  FFMA.FTZ R30, R31, R51.reuse, R2 ;  /* 0x000000331f1e7223 */ /* 0x080fe20000010002 */
[-C--:B------:R-:W-:Y:S01]  /*5160*/  FFMA.FTZ R34, R37, R51.reuse, R4 ;  /* 0x0000003325227223 */ /* 0x080fe20000010004 */
[----:B------:R-:W-:Y:S01]  /*5170*/  FFMA.FTZ R0, R3, R51, R0 ;  /* 0x0000003303007223 */ /* 0x000fe20000010000 */
[----:B-1----:R-:W-:-:S02]  /*5180*/  HADD2.F32 R2, -RZ, R29.H0_H0 ;  /* 0x2000001dff027230 */ /* 0x002fc40000004100 */
[----:B------:R-:W-:Y:S01]  /*5190*/  FFMA.FTZ R52, R39, R51, R52 ;  /* 0x0000003327347223 */ /* 0x000fe20000010034 */
[----:B------:R-:W-:Y:S02]  /*51a0*/  HADD2.F32 R4, -RZ, R29.H1_H1 ;  /* 0x3000001dff047230 */ /* 0x000fe40000004100 */
[--C-:B------:R-:W-:Y:S02]  /*51b0*/  HADD2.F32 R3, -RZ, R28.reuse.H0_H0 ;  /* 0x2000001cff037230 */ /* 0x100fe40000004100 */
[----:B------:R-:W-:Y:S02]  /*51c0*/  HADD2.F32 R29, -RZ, R41.H0_H0 ;  /* 0x20000029ff1d7230 */ /* 0x000fe40000004100 */
[----:B------:R-:W-:Y:S02]  /*51d0*/  HADD2.F32 R28, -RZ, R28.H1_H1 ;  /* 0x3000001cff1c7230 */ /* 0x000fe40000004100 */
[----:B------:R-:W-:Y:S02]  /*51e0*/  HADD2.F32 R31, -RZ, R43.H0_H0 ;  /* 0x2000002bff1f7230 */ /* 0x000fe40000004100 */
        /* <DEDUP_REMOVED lines=28> */
[--C-:B------:R-:W-:Y:S02]  /*53b0*/  HADD2.F32 R0, -RZ, R6.reuse.H0_H0 ;  /* 0x20000006ff007230 */ /* 0x100fe40000004100 */
[-C--:B------:R-:W-:Y:S01]  /*53c0*/  FFMA.FTZ R37, R46, R4.reuse, R37 ;  /* 0x000000042e257223 */ /* 0x080fe20000010025 */
        /* <DEDUP_REMOVED lines=16> */
.L_x_2761:
[C---:B------:R-:W-:Y:S02]  /*54d0*/  LOP3.LUT R4, R13.reuse, 0xf000f, RZ, 0xc0, !PT ;  /* 0x000f000f0d047812 */ /* 0x040fe400078ec0ff */
[----:B------:R-:W-:Y:S02]  /*54e0*/  LOP3.LUT R28, R13, 0xf000f0, RZ, 0xc0, !PT ;  /* 0x00f000f00d1c7812 */ /* 0x000fe400078ec0ff */
[C---:B------:R-:W-:Y:S02]  /*54f0*/  LOP3.LUT R29, R14.reuse, 0xf000f, RZ, 0xc0, !PT ;  /* 0x000f000f0e1d7812 */ /* 0x040fe400078ec0ff */
[----:B------:R-:W-:Y:S02]  /*5500*/  LOP3.LUT R34, R14, 0xf000f0, RZ, 0xc0, !PT ;  /* 0x00f000f00e227812 */ /* 0x000fe400078ec0ff */
[C---:B------:R-:W-:Y:S02]  /*5510*/  LOP3.LUT R0, R12.reuse, 0xf000f, RZ, 0xc0, !PT ;  /* 0x000f000f0c007812 */ /* 0x040fe400078ec0ff */
[----:B------:R-:W-:-:S02]  /*5520*/  LOP3.LUT R2, R12, 0xf000f0, RZ, 0xc0, !PT ;  /* 0x00f000f00c027812 */ /* 0x000fc400078ec0ff */
[----:B------:R-:W-:Y:S02]  /*5530*/  SHF.R.U32.HI R13, RZ, 0x8, R13 ;  /* 0x00000008ff0d7819 */ /* 0x000fe4000001160d */
[----:B------:R-:W-:Y:S02]  /*5540*/  SHF.R.U32.HI R14, RZ, 0x8, R14 ;  /* 0x00000008ff0e7819 */ /* 0x000fe4000001160e */
[C---:B------:R-:W-:Y:S02]  /*5550*/  LOP3.LUT R37, R15.reuse, 0xf000f0, RZ, 0xc0, !PT ;  /* 0x00f000f00f257812 */ /* 0x040fe400078ec0ff */
[----:B------:R-:W-:Y:S02]  /*5560*/  SHF.R.U32.HI R12, RZ, 0x8, R12 ;  /* 0x00000008ff0c7819 */ /* 0x000fe4000001160c */
[----:B------:R-:W-:Y:S02]  /*5570*/  SHF.R.U32.HI R39, RZ, 0x8, R15 ;  /* 0x00000008ff277819 */ /* 0x000fe4000001160f */
        /* <DEDUP_REMOVED lines=9> */
[C---:B------:R-:W-:Y:S01]  /*5610*/  LOP3.LUT R37, R39.reuse, 0xf000f, RZ, 0xc0, !PT ;  /* 0x000f000f27257812 */ /* 0x040fe200078ec0ff */
[----:B------:R-:W-:Y:S01]  /*5620*/  HFMA2 R30, R30, R23.H0_H0, -72, -72 ;  /* 0xd480d4801e1e7431 */ /* 0x000fe20000040017 */
        /* <DEDUP_REMOVED lines=27> */
[----:B------:R-:W-:-:S02]  /*57e0*/  HFMA2 R39, R12, R23.H0_H0, -72, -72 ;  /* 0xd480d4800c277431 */ /* 0x000fc40000040017 */
[----:B------:R-:W-:Y:S02]  /*57f0*/  HADD2 R40, R40, -1032, -1032 ;  /* 0xe408e40828287430 */ /* 0x000fe40000000000 */
        /* <DEDUP_REMOVED lines=93> */
.L_x_2762:
        /* <DEDUP_REMOVED lines=37> */
[----:B-1----:R-:W-:Y:S02]  /*6020*/  HADD2.F32 R3, -RZ, R12.H0_H0 ;  /* 0x2000000cff037230 */ /* 0x002fe40000004100 */
[----:B------:R-:W-:Y:S01]  /*6030*/  FFMA.FTZ R30, R29, R49, R4 ;  /* 0x000000311d1e7223 */ /* 0x000fe20000010004 */
[--C-:B------:R-:W-:Y:S02]  /*6040*/  HADD2.F32 R2, -RZ, R13.reuse.H0_H0 ;  /* 0x2000000dff027230 */ /* 0x100fe40000004100 */
[----:B------:R-:W-:Y:S02]  /*6050*/  HADD2.F32 R4, -RZ, R13.H1_H1 ;  /* 0x3000000dff047230 */ /* 0x000fe40000004100 */
[----:B------:R-:W-:Y:S01]  /*6060*/  FFMA.FTZ R15, R15, R3, R28 ;  /* 0x000000030f0f7223 */ /* 0x000fe2000001001c */
[----:B------:R-:W-:-:S02]  /*6070*/  HADD2.F32 R13, -RZ, R38.H0_H0 ;  /* 0x20000026ff0d7230 */ /* 0x000fc40000004100 */
[----:B------:R-:W-:Y:S02]  /*6080*/  HADD2.F32 R37, -RZ, R37.H1_H1 ;  /* 0x30000025ff257230 */ /* 0x000fe40000004100 */
[----:B------:R-:W-:Y:S02]  /*6090*/  HADD2.F32 R12, -RZ, R12.H1_H1 ;  /* 0x3000000cff0c7230 */ /* 0x000fe40000004100 */
[----:B------:R-:W-:Y:S01]  /*60a0*/  FFMA.FTZ R13, R13, R3, R0 ;  /* 0x000000030d0d7223 */ /* 0x000fe20000010000 */
[----:B------:R-:W-:Y:S02]  /*60b0*/  HADD2.F32 R40, -RZ, R40.H1_H1 ;  /* 0x30000028ff287230 */ /* 0x000fe40000004100 */
[----:B------:R-:W-:Y:S01]  /*60c0*/  FFMA.FTZ R48, R37, R49, R48 ;  /* 0x0000003125307223 */ /* 0x000fe20000010030 */
[----:B------:R-:W-:Y:S02]  /*60d0*/  HADD2.F32 R29, -RZ, R42.H0_H0 ;  /* 0x2000002aff1d7230 */ /* 0x000fe40000004100 */
[----:B------:R-:W-:-:S02]  /*60e0*/  HADD2.F32 R38, -RZ, R38.H1_H1 ;  /* 0x30000026ff267230 */ /* 0x000fc40000004100 */
        /* <DEDUP_REMOVED lines=41> */
.L_x_2763:
[----:B------:R-:W-:Y:S02]  /*6380*/  SHF.R.U32.HI R31, RZ, 0x8, R10 ;  /* 0x00000008ff1f7819 */ /* 0x000fe4000001160a */
[C---:B------:R-:W-:Y:S02]  /*6390*/  LOP3.LUT R30, R10.reuse, 0xf000f, RZ, 0xc0, !PT ;  /* 0x000f000f0a1e7812 */ /* 0x040fe400078ec0ff */
[----:B------:R-:W-:Y:S02]  /*63a0*/  LOP3.LUT R12, R10, 0xf000f0, RZ, 0xc0, !PT ;  /* 0x00f000f00a0c7812 */ /* 0x000fe400078ec0ff */
[C---:B------:R-:W-:Y:S02]  /*63b0*/  LOP3.LUT R36, R11.reuse, 0xf000f, RZ, 0xc0, !PT ;  /* 0x000f000f0b247812 */ /* 0x040fe400078ec0ff */
[----:B------:R-:W-:Y:S02]  /*63c0*/  LOP3.LUT R10, R11, 0xf000f0, RZ, 0xc0, !PT ;  /* 0x00f000f00b0a7812 */ /* 0x000fe400078ec0ff */
[----:B------:R-:W-:-:S02]  /*63d0*/  SHF.R.U32.HI R37, RZ, 0x8, R11 ;  /* 0x00000008ff257819 */ /* 0x000fc4000001160b */
[----:B------:R-:W-:Y:S02]  /*63e0*/  LOP3.LUT R0, R8, 0xf000f0, RZ, 0xc0, !PT ;  /* 0x00f000f008007812 */ /* 0x000fe400078ec0ff */
[C---:B------:R-:W-:Y:S02]  /*63f0*/  LOP3.LUT R3, R9.reuse, 0xf000f, RZ, 0xc0, !PT ;  /* 0x000f000f09037812 */ /* 0x040fe400078ec0ff */
[----:B------:R-:W-:Y:S02]  /*6400*/  LOP3.LUT R2, R9, 0xf000f0, RZ, 0xc0, !PT ;  /* 0x00f000f009027812 */ /* 0x000fe400078ec0ff */
[----:B------:R-:W-:Y:S02]  /*6410*/  LOP3.LUT R11, R31, 0xf000f0, RZ, 0xc0, !PT ;  /* 0x00f000f01f0b7812 */ /* 0x000fe400078ec0ff */
[----:B------:R-:W-:Y:S02]  /*6420*/  SHF.R.U32.HI R8, RZ, 0x8, R8 ;  /* 0x00000008ff087819 */ /* 0x000fe40000011608 */
[----:B------:R-:W-:-:S02]  /*6430*/  SHF.R.U32.HI R9, RZ, 0x8, R9 ;  /* 0x00000008ff097819 */ /* 0x000fc40000011609 */
[----:B------:R-:W-:Y:S02]  /*6440*/  LOP3.LUT R4, R2, 0x64006400, RZ, 0xfc, !PT ;  /* 0x6400640002047812 */ /* 0x000fe400078efcff */
[----:B------:R-:W-:Y:S02]  /*6450*/  LOP3.LUT R38, R10, 0x64006400, RZ, 0xfc, !PT ;  /* 0x640064000a267812 */ /* 0x000fe400078efcff */
[----:B------:R-:W-:Y:S02]  /*6460*/  LOP3.LUT R13, R37, 0xf000f0, RZ, 0xc0, !PT ;  /* 0x00f000f0250d7812 */ /* 0x000fe400078ec0ff */
[----:B------:R-:W-:Y:S01]  /*6470*/  LOP3.LUT R34, R11, 0x64006400, RZ, 0xfc, !PT ;  /* 0x640064000b227812 */ /* 0x000fe200078efcff */
[-C--:B------:R-:W-:Y:S01]  /*6480*/  HFMA2 R11, R4, R23.reuse.H0_H0, -72, -72 ;  /* 0xd480d480040b7431 */ /* 0x080fe20000040017 */
[C---:B------:R-:W-:Y:S02]  /*6490*/  LOP3.LUT R2, R8.reuse, 0xf000f0, RZ, 0xc0, !PT ;  /* 0x00f000f008027812 */ /* 0x040fe400078ec0ff */
        /* <DEDUP_REMOVED lines=125> */
.L_x_2764:
[----:B------:R-:W-:Y:S02]  /*6c70*/  @!P0 MOV R24, R49 ;  /* 0x0000003100188202 */ /* 0x000fe40000000f00 */
[----:B------:R-:W-:Y:S01]  /*6c80*/  @!P0 IADD3 R19, PT, PT, R35, R16, RZ ;  /* 0x0000001023138210 */ /* 0x000fe20007ffe0ff */
[----:B------:R-:W-:Y:S06]  /*6c90*/  @P1 BRA `(.L_x_2765) ;  /* 0x0000000400681947 */ /* 0x000fec0003800000 */
        /* <DEDUP_REMOVED lines=13> */
[----:B------:R-:W-:Y:S02]  /*6d70*/  HADD2.F32 R30, -RZ, R30.H1_H1 ;  /* 0x3000001eff1e7230 */ /* 0x000fe40000004100 */
[----:B------:R-:W-:Y:S01]  /*6d80*/  FFMA.FTZ R3, R3, R35, RZ ;  /* 0x0000002303037223 */ /* 0x000fe200000100ff */
[----:B------:R-:W-:-:S02]  /*6d90*/  HADD2.F32 R14, -RZ, R14.H1_H1 ;  /* 0x3000000eff0e7230 */ /* 0x000fc40000004100 */
[-C--:B------:R-:W-:Y:S01]  /*6da0*/  FFMA.FTZ R43, R2, R35.reuse, RZ ;  /* 0x00000023022b7223 */ /* 0x080fe200000100ff */
[----:B------:R-:W-:Y:S01]  /*6db0*/  FFMA.FTZ R35, R4, R35, RZ ;  /* 0x0000002304237223 */ /* 0x000fe200000100ff */
[----:B------:R-:W-:Y:S02]  /*6dc0*/  HADD2.F32 R0, -RZ, R10.H0_H0 ;  /* 0x2000000aff007230 */ /* 0x000fe40000004100 */
[-C--:B------:R-:W-:Y:S01]  /*6dd0*/  FFMA.FTZ R31, R44, R40.reuse, R31 ;  /* 0x000000282c1f7223 */ /* 0x080fe2000001001f */
[----:B------:R-:W-:Y:S02]  /*6de0*/  HADD2.F32 R4, -RZ, R12.H0_H0 ;  /* 0x2000000cff047230 */ /* 0x000fe40000004100 */
[-C--:B------:R-:W-:Y:S01]  /*6df0*/  FFMA.FTZ R3, R30, R40.reuse, R3 ;  /* 0x000000281e037223 */ /* 0x080fe20000010003 */
[-C--:B------:R-:W-:Y:S01]  /*6e00*/  FFMA.FTZ R43, R14, R40.reuse, R43 ;  /* 0x000000280e2b7223 */ /* 0x080fe2000001002b */
[----:B------:R-:W-:Y:S02]  /*6e10*/  HADD2.F32 R2, -RZ, R11.H0_H0 ;  /* 0x2000000bff027230 */ /* 0x000fe40000004100 */
[----:B------:R-:W-:Y:S01]  /*6e20*/  FFMA.FTZ R35, R34, R40, R35 ;  /* 0x0000002822237223 */ /* 0x000fe20000010023 */
[----:B------:R-:W-:-:S02]  /*6e30*/  HADD2.F32 R14, -RZ, R13.H0_H0 ;  /* 0x2000000dff0e7230 */ /* 0x000fc40000004100 */
[-C--:B------:R-:W-:Y:S01]  /*6e40*/  FFMA.FTZ R0, R0, R42.reuse, R31 ;  /* 0x0000002a00007223 */ /* 0x080fe2000001001f */
        /* <DEDUP_REMOVED lines=11> */
[--C-:B------:R-:W-:Y:S02]  /*6f00*/  HADD2.F32 R2, -RZ, R9.reuse.H0_H0 ;  /* 0x20000009ff027230 */ /* 0x100fe40000004100 */
[----:B------:R-:W-:Y:S01]  /*6f10*/  FFMA.FTZ R42, R13, R41, R42 ;  /* 0x000000290d2a7223 */ /* 0x000fe2000001002a */
[----:B------:R-:W-:Y:S02]  /*6f20*/  HADD2.F32 R4, -RZ, R9.H1_H1 ;  /* 0x30000009ff047230 */ /* 0x000fe40000004100 */
        /* <DEDUP_REMOVED lines=24> */
[----:B------:R-:W-:Y:S01]  /*70b0*/  FFMA.FTZ R13, R8, R2, R13 ;  /* 0x00000002080d7223 */ /* 0x000fe2000001000d */
[----:B------:R-:W-:Y:S02]  /*70c0*/  HADD2.F32 R0, -RZ, R15.H1_H1 ;  /* 0x3000000fff007230 */ /* 0x000fe40000004100 */
[----:B------:R-:W-:Y:S02]  /*70d0*/  HADD2.F32 R28, -RZ, R28.H1_H1 ;  /* 0x3000001cff1c7230 */ /* 0x000fe40000004100 */
[----:B------:R-:W-:Y:S01]  /*70e0*/  FFMA.FTZ R13, R10, R4, R13 ;  /* 0x000000040a0d7223 */ /* 0x000fe2000001000d */
[----:B------:R-:W-:-:S02]  /*70f0*/  HADD2.F32 R10, -RZ, R23.H1_H1 ;  /* 0x30000017ff0a7230 */ /* 0x000fc40000004100 */
[----:B------:R-:W-:Y:S01]  /*7100*/  FFMA.FTZ R3, R12, R2, R3 ;  /* 0x000000020c037223 */ /* 0x000fe20000010003 */
        /* <DEDUP_REMOVED lines=19> */
.L_x_2765:
[----:B------:R-:W-:Y:S01]  /*7240*/  IADD3 R16, PT, PT, R16, 0x20, RZ ;  /* 0x0000002010107810 */ /* 0x000fe20007ffe0ff */
[----:B------:R-:W-:Y:S01]  /*7250*/  UIADD3 UR4, UPT, UPT, UR4, 0x40, URZ ;  /* 0x0000004004047890 */ /* 0x000fe2000fffe0ff */
[----:B------:R-:W-:Y:S01]  /*7260*/  IADD3 R32, P2, PT, R32, 0x80, RZ ;  /* 0x0000008020207810 */ /* 0x000fe20007f5e0ff */
[----:B------:R-:W-:Y:S01]  /*7270*/  IMAD.WIDE R40, R7, 0x4, R26 ;  /* 0x0000000407287825 */ /* 0x000fe200078e021a */
[----:B------:R-:W-:Y:S02]  /*7280*/  ISETP.GE.AND P0, PT, R16, R33, PT ;  /* 0x000000211000720c */ /* 0x000fe40003f06270 */
[----:B------:R-:W-:-:S11]  /*7290*/  IADD3.X R25, PT, PT, RZ, R25, RZ, P2, !PT ;  /* 0x00000019ff197210 */ /* 0x000fd600017fe4ff */
[----:B------:R-:W-:Y:S05]  /*72a0*/  @!P0 BRA `(.L_x_2766) ;  /* 0xffffffc000e88947 */ /* 0x000fea000383ffff */
.L_x_2757:
[----:B------:R-:W0:Y:S01]  /*72b0*/  S2R R0, SR_CTAID.X ;  /* 0x0000000000007919 */ /* 0x000e220000002500 */
[----:B------:R-:W1:Y:S01]  /*72c0*/  S2UR UR4, SR_CTAID.Y ;  /* 0x00000000000479c3 */ /* 0x000e620000002600 */
[----:B------:R-:W0:Y:S07]  /*72d0*/  S2R R3, SR_TID.X ;  /* 0x0000000000037919 */ /* 0x000e2e0000002100 */
[----:B------:R-:W2:Y:S01]  /*72e0*/  LDC.64 R4, c[0x0][0x3a0] ;  /* 0x0000e800ff047b82 */ /* 0x000ea20000000a00 */
[----:B-1----:R-:W-:Y:S01]  /*72f0*/  USHF.L.U32 UR4, UR4, 0x1, URZ ;  /* 0x0000000104047899 */ /* 0x002fe200080006ff */
        /* <DEDUP_REMOVED lines=14> */
.L_x_2770:
[----:B------:R-:W0:Y:S02]  /*73e0*/  LDS R2, [R0] ;  /* 0x0000000000027984 */ /* 0x000e240000000800 */
[----:B0-----:R-:W-:-:S05]  /*73f0*/  HFMA2 R3, R2, 1, 1, R22 ;  /* 0x3c003c0002037831 */ /* 0x001fca0000000016 */
[----:B------:R-:W0:Y:S02]  /*7400*/  ATOMS.CAST.SPIN P1, [R0], R2, R3 ;  /* 0x000000020000758d */ /* 0x000e240001820003 */
[----:B0-----:R-:W-:Y:S05]  /*7410*/  @!P1 BRA `(.L_x_2770) ;  /* 0xfffffffc00f09947 */ /* 0x001fea000383ffff */
[----:B------:R-:W-:Y:S05]  /*7420*/  BRA `(.L_x_2768) ;  /* 0x00000000000c7947 */ /* 0x000fea0003800000 */
.L_x_2769:
[----:B------:R-:W2:Y:S02]  /*7430*/  LD.E R0, desc[UR8][R4.64] ;  /* 0x0000000804007980 */ /* 0x000ea4000c101900 */
[----:B--2---:R-:W-:-:S05]  /*7440*/  IADD3 R3, PT, PT, R22, R0, RZ ;  /* 0x0000000016037210 */ /* 0x004fca0007ffe0ff */
[----:B------:R0:W-:Y:S02]  /*7450*/  ST.E desc[UR8][R4.64], R3 ;  /* 0x0000000304007985 */ /* 0x0001e4000c101908 */
.L_x_2768:
[----:B------:R-:W-:Y:S05]  /*7460*/  BSYNC.RECONVERGENT B0 ;  /* 0x0000000000007941 */ /* 0x000fea0003800200 */
.L_x_2767:
[----:B------:R1:W-:Y:S01]  /*7470*/  ATOM.E.ADD.F16x2.RN.STRONG.GPU P1, RZ, desc[UR8][R4.64+0x4], R21 ;  /* 0x8000041504ff79a2 */ /* 0x0003e2000c12e108 */
[----:B------:R-:W-:Y:S04]  /*7480*/  BSSY.RECONVERGENT B0, `(.L_x_2771) ;  /* 0x000000e000007945 */ /* 0x000fe80003800200 */
[----:B-1----:R-:W-:Y:S05]  /*7490*/  @P1 BRA `(.L_x_2772) ;  /* 0x0000000000301947 */ /* 0x002fea0003800000 */
[----:B------:R-:W1:Y:S02]  /*74a0*/  QSPC.E.S P1, RZ, [R4+0x4] ;  /* 0x0000040004ff73aa */ /* 0x000e640000020500 */
[----:B-1----:R-:W-:Y:S05]  /*74b0*/  @!P1 BRA `(.L_x_2773) ;  /* 0x00000000001c9947 */ /* 0x002fea0003800000 */
[----:B------:R-:W-:-:S04]  /*74c0*/  MOV R2, R4 ;  /* 0x0000000400027202 */ /* 0x000fc80000000f00 */
[----:B------:R-:W-:-:S07]  /*74d0*/  MOV R0, R2 ;  /* 0x0000000200007202 */ /* 0x000fce0000000f00 */
.L_x_2774:
[----:B------:R-:W0:Y:S02]  /*74e0*/  LDS R2, [R0+0x4] ;  /* 0x0000040000027984 */ /* 0x000e240000000800 */
[----:B0-----:R-:W-:-:S05]  /*74f0*/  HADD2 R3, R2, R21 ;  /* 0x0000001502037230 */ /* 0x001fca0000000000 */
[----:B------:R-:W0:Y:S02]  /*7500*/  ATOMS.CAST.SPIN P1, [R0+0x4], R2, R3 ;  /* 0x000004020000758d */ /* 0x000e240001820003 */
[----:B0-----:R-:W-:Y:S05]  /*7510*/  @!P1 BRA `(.L_x_2774) ;  /* 0xfffffffc00f09947 */ /* 0x001fea000383ffff */
[----:B------:R-:W-:Y:S05]  /*7520*/  BRA `(.L_x_2772) ;  /* 0x00000000000c7947 */ /* 0x000fea0003800000 */
.L_x_2773:
[----:B------:R-:W0:Y:S02]  /*7530*/  LD.E R0, desc[UR8][R4.64+0x4] ;  /* 0x0000040804007980 */ /* 0x000e24000c101900 */
[----:B0-----:R-:W-:-:S05]  /*7540*/  IADD3 R3, PT, PT, R21, R0, RZ ;  /* 0x0000000015037210 */ /* 0x001fca0007ffe0ff */
[----:B------:R1:W-:Y:S02]  /*7550*/  ST.E desc[UR8][R4.64+0x4], R3 ;  /* 0x0000040304007985 */ /* 0x0003e4000c101908 */
.L_x_2772:
[----:B------:R-:W-:Y:S05]  /*7560*/  BSYNC.RECONVERGENT B0 ;  /* 0x0000000000007941 */ /* 0x000fea0003800200 */
.L_x_2771:
        /* <DEDUP_REMOVED lines=9> */
.L_x_2778:
[----:B------:R-:W0:Y:S02]  /*7600*/  LDS R2, [R0] ;  /* 0x0000000000027984 */ /* 0x000e240000000800 */
[----:B0-----:R-:W-:-:S05]  /*7610*/  HFMA2 R3, R2, 1, 1, R20 ;  /* 0x3c003c0002037831 */ /* 0x001fca0000000014 */
[----:B------:R-:W0:Y:S02]  /*7620*/  ATOMS.CAST.SPIN P0, [R0], R2, R3 ;  /* 0x000000020000758d */ /* 0x000e240001800003 */
[----:B0-----:R-:W-:Y:S05]  /*7630*/  @!P0 BRA `(.L_x_2778) ;  /* 0xfffffffc00f08947 */ /* 0x001fea000383ffff */
[----:B------:R-:W-:Y:S05]  /*7640*/  BRA `(.L_x_2776) ;  /* 0x00000000000c7947 */ /* 0x000fea0003800000 */
.L_x_2777:
[----:B------:R-:W2:Y:S02]  /*7650*/  LD.E R0, desc[UR8][R4.64] ;  /* 0x0000000804007980 */ /* 0x000ea4000c101900 */
[----:B--2---:R-:W-:-:S05]  /*7660*/  IADD3 R3, PT, PT, R20, R0, RZ ;  /* 0x0000000014037210 */ /* 0x004fca0007ffe0ff */
[----:B------:R0:W-:Y:S02]  /*7670*/  ST.E desc[UR8][R4.64], R3 ;  /* 0x0000000304007985 */ /* 0x0001e4000c101908 */
.L_x_2776:
[----:B------:R-:W-:Y:S05]  /*7680*/  BSYNC.RECONVERGENT B0 ;  /* 0x0000000000007941 */ /* 0x000fea0003800200 */
.L_x_2775:
[----:B------:R1:W-:Y:S02]  /*7690*/  ATOM.E.ADD.F16x2.RN.STRONG.GPU P0, RZ, desc[UR8][R4.64+0x4], R18 ;  /* 0x8000041204ff79a2 */ /* 0x0003e4000c10e108 */
[----:B-1----:R-:W-:Y:S05]  /*76a0*/  @P0 EXIT ;  /* 0x000000000000094d */ /* 0x002fea0003800000 */
[----:B------:R-:W1:Y:S02]  /*76b0*/  QSPC.E.S P0, RZ, [R4+0x4] ;  /* 0x0000040004ff73aa */ /* 0x000e640000000500 */
[----:B-1----:R-:W-:Y:S05]  /*76c0*/  @!P0 BRA `(.L_x_2779) ;  /* 0x00000000001c8947 */ /* 0x002fea0003800000 */
[----:B------:R-:W-:-:S04]  /*76d0*/  MOV R2, R4 ;  /* 0x0000000400027202 */ /* 0x000fc80000000f00 */
[----:B------:R-:W-:-:S07]  /*76e0*/  MOV R0, R2 ;  /* 0x0000000200007202 */ /* 0x000fce0000000f00 */
.L_x_2780:
[----:B------:R-:W0:Y:S02]  /*76f0*/  LDS R2, [R0+0x4] ;  /* 0x0000040000027984 */ /* 0x000e240000000800 */
[----:B0-----:R-:W-:-:S05]  /*7700*/  HADD2 R3, R2, R18 ;  /* 0x0000001202037230 */ /* 0x001fca0000000000 */
[----:B------:R-:W0:Y:S02]  /*7710*/  ATOMS.CAST.SPIN P0, [R0+0x4], R2, R3 ;  /* 0x000004020000758d */ /* 0x000e240001800003 */
[----:B0-----:R-:W-:Y:S05]  /*7720*/  @!P0 BRA `(.L_x_2780) ;  /* 0xfffffffc00f08947 */ /* 0x001fea000383ffff */
[----:B------:R-:W-:Y:S05]  /*7730*/  EXIT ;  /* 0x000000000000794d */ /* 0x000fea0003800000 */
.L_x_2779:
[----:B------:R-:W0:Y:S02]  /*7740*/  LD.E R0, desc[UR8][R4.64+0x4] ;  /* 0x0000040804007980 */ /* 0x000e24000c101900 */
[----:B0-----:R-:W-:-:S05]  /*7750*/  IADD3 R3, PT, PT, R18, R0, RZ ;  /* 0x0000000012037210 */ /* 0x001fca0007ffe0ff */
[----:B------:R-:W-:Y:S01]  /*7760*/  ST.E desc[UR8][R4.64+0x4], R3 ;  /* 0x0000040304007985 */ /* 0x000fe2000c101908 */
[----:B------:R-:W-:Y:S05]  /*7770*/  EXIT ;  /* 0x000000000000794d */ /* 0x000fea0003800000 */
.L_x_2781:
        /* <DEDUP_REMOVED lines=16> */
.L_x_3956:


//--------------------- .text._Z23gemm_half_q_half_kernelILi2ELi8ELb1ELb0ELi64EEvPK6__halfPKjS4_S2_PS0_iiiiPKtS7_iiiiiibS2_i --------------------------
	.section	.text._Z23gemm_half_q_half_kernelILi2ELi8ELb1ELb0ELi64EEvPK6__halfPKjS4_S2_PS0_iiiiPKtS7_iiiiiibS2_i,"ax",@progbits
	.align	128
        .global         _Z23gemm_half_q_half_kernelILi2ELi8ELb1ELb0ELi64EEvPK6__halfPKjS4_S2_PS0_iiiiPKtS7_iiiiiibS2_i
        .type           _Z23gemm_half_q_half_kernelILi2ELi8ELb1ELb0ELi64EEvPK6__halfPKjS4_S2_PS0_iiiiPKtS7_iiiiiibS2_i,@function
        .size           _Z23gemm_half_q_half_kernelILi2ELi8ELb1ELb0ELi64EEvPK6__halfPKjS4_S2_PS0_iiiiPKtS7_iiiiiibS2_i,(.L_x_3957 - _Z23gemm_half_q_half_kernelILi2ELi8ELb1ELb0ELi64EEvPK6__halfPKjS4_S2_PS0_iiiiPKtS7_iiiiiibS2_i)
        .other          _Z23gemm_half_q_half_kernelILi2ELi8ELb1ELb0ELi64EEvPK6__halfPKjS4_S2_PS0_iiiiPKtS7_iiiiiibS2_i,@"STO_CUDA_ENTRY STV_DEFAULT"
_Z23gemm_half_q_half_kernelILi2ELi8ELb1ELb0ELi64EEvPK6__halfPKjS4_S2_PS0_iiiiPKtS7_iiiiiibS2_i:
.text._Z23gemm_half_q_half_kernelILi2ELi8ELb1ELb0ELi64EEvPK6__halfPKjS4_S2_PS0_iiiiPKtS7_iiiiiibS2_i:
[----:B------:R-:W0:Y:S01]  /*0000*/  LDC R1, c[0x0][0x37c] ;  /* 0x0000df00ff017b82 */ /* 0x000e220000000800 */
[----:B------:R-:W1:Y:S07]  /*0010*/  S2R R3, SR_CTAID.Y ;  /* 0x0000000000037919 */ /* 0x000e6e0000002600 */
[----:B------:R-:W1:Y:S01]  /*0020*/  LDC R0, c[0x0][0x3a8] ;  /* 0x0000ea00ff007b82 */ /* 0x000e620000000800 */
[----:B0-----:R-:W-:-:S04]  /*0030*/  IADD3 R1, PT, PT, R1, -0x10, RZ ;  /* 0xfffffff001017810 */ /* 0x001fc80007ffe0ff */
        /* <DEDUP_REMOVED lines=19> */
[----:B------:R-:W-:Y:S01]  /*0170*/  BSSY.RECONVERGENT B0, `(.L_x_2782) ;  /* 0x00000bf000007945 */ /* 0x000fe20003800200 */
[----:B------:R-:W-:-:S05]  /*0180*/  ISETP.EQ.OR P1, PT, R9, RZ, !P0 ;  /* 0x000000ff0900720c */ /* 0x000fca0004722670 */
[----:B------:R-:W2:Y:S08]  /*0190*/  LDC R0, c[0x0][0x3b0] ;  /* 0x0000ec00ff007b82 */ /* 0x000eb00000000800 */
[----:B------:R-:W3:Y:S01]  /*01a0*/  S2UR UR4, SR_CTAID.X ;  /* 0x00000000000479c3 */ /* 0x000ee20000002500 */
[----:B0-----:R-:W-:-:S06]  /*01b0*/  USHF.L.U32 UR9, UR16, 0x6, URZ ;  /* 0x0000000610097899 */ /* 0x001fcc00080006ff */
[----:B------:R-:W-:Y:S02]  /*01c0*/  MOV R5, UR9 ;  /* 0x0000000900057c02 */ /* 0x000fe40008000f00 */
[----:B-1----:R-:W-:Y:S02]  /*01d0*/  IADD3 R7, PT, PT, R2, UR9, RZ ;  /* 0x0000000902077c10 */ /* 0x002fe4000fffe0ff */
[----:B--2---:R-:W-:-:S04]  /*01e0*/  VIADDMNMX R5, R5, 0x40, R0, PT ;  /* 0x0000004005057846 */ /* 0x004fc80003800100 */
[----:B------:R-:W-:Y:S01]  /*01f0*/  R2UR UR15, R5 ;  /* 0x00000000050f72ca */ /* 0x000fe200000e0000 */
[----:B------:R-:W-:Y:S01]  /*0200*/  HFMA2 R5, -RZ, RZ, 0, 1.1920928955078125e-07 ;  /* 0x00000002ff057431 */ /* 0x000fe200000001ff */
[----:B---3--:R-:W-:-:S04]  /*0210*/  USHF.L.U32 UR4, UR4, 0x8, URZ ;  /* 0x0000000804047899 */ /* 0x008fc800080006ff */
[----:B------:R-:W-:-:S07]  /*0220*/  SEL R5, R5, 0x1, P0 ;  /* 0x0000000105057807 */ /* 0x000fce0000000000 */
        /* <DEDUP_REMOVED lines=17> */
[----:B------:R0:W2:Y:S02]  /*0340*/  LDG.E.U16.CONSTANT R9, desc[UR20][R8.64] ;  /* 0x0000001408097981 */ /* 0x0000a4000c1e9500 */
[----:B0-----:R-:W-:-:S04]  /*0350*/  IADD3 R8, PT, PT, -R5, 0x1, RZ ;  /* 0x0000000105087810 */ /* 0x001fc80007ffe1ff */
        /* <DEDUP_REMOVED lines=12> */
.L_x_2787:
        /* <DEDUP_REMOVED lines=32> */
.L_x_2786:
[----:B------:R-:W-:-:S04]  /*0620*/  IADD3 R10, PT, PT, RZ, -R8, RZ ;  /* 0x80000008ff0a7210 */ /* 0x000fc80007ffe0ff */
        /* <DEDUP_REMOVED lines=19> */
.L_x_2788:
[----:B------:R-:W-:-:S13]  /*0760*/  ISETP.EQ.AND P2, PT, R8, RZ, PT ;  /* 0x000000ff0800720c */ /* 0x000fda0003f42270 */
[----:B------:R-:W-:Y:S05]  /*0770*/  @!P0 BRA P2, `(.L_x_2783) ;  /* 0x0000000400788947 */ /* 0x000fea0001000000 */
.L_x_2785:
        /* <DEDUP_REMOVED lines=12> */
.L_x_2784:
        /* <DEDUP_REMOVED lines=16> */
.L_x_2791:
[----:B-----5:R-:W-:Y:S02]  /*0940*/  IADD3 R11, P2, PT, R7, R9, RZ ;  /* 0x00000009070b7210 */ /* 0x020fe40007f5e0ff */
[CC--:B------:R-:W-:Y:S02]  /*0950*/  IADD3 R10, PT, PT, R9.reuse, R0.reuse, RZ ;  /* 0x00000000090a7210 */ /* 0x0c0fe40007ffe0ff */
[----:B------:R-:W-:Y:S02]  /*0960*/  LEA.HI.X.SX32 R12, R9, RZ, 0x1, P2 ;  /* 0x000000ff090c7211 */ /* 0x000fe400010f0eff */
[----:B------:R-:W-:Y:S02]  /*0970*/  IADD3 R9, PT, PT, R10, R0, RZ ;  /* 0x000000000a097210 */ /* 0x000fe40007ffe0ff */
[----:B-1----:R-:W-:Y:S02]  /*0980*/  LEA R14, P2, R11, UR6, 0x1 ;  /* 0x000000060b0e7c11 */ /* 0x002fe4000f8408ff */
        /* <DEDUP_REMOVED lines=27> */
.L_x_2790:
[----:B------:R-:W-:-:S04]  /*0b40*/  IADD3 R10, PT, PT, RZ, -R8, RZ ;  /* 0x80000008ff0a7210 */ /* 0x000fc80007ffe0ff */
[----:B------:R-:W-:-:S13]  /*0b50*/  ISETP.GT.AND P2, PT, R10, 0x1, PT ;  /* 0x000000010a00780c */ /* 0x000fda0003f44270 */
[----:B------:R-:W-:Y:S05]  /*0b60*/  @!P2 BRA `(.L_x_2792) ;  /* 0x000000000048a947 */ /* 0x000fea0003800000 */
[----:B------:R-:W1:Y:S01]  /*0b70*/  LDCU.64 UR6, c[0x0][0x380] ;  /* 0x00007000ff0677ac */ /* 0x000e620008000a00 */
[----:B------:R-:W-:Y:S02]  /*0b80*/  IADD3 R14, PT, PT, R9, R0, RZ ;  /* 0x00000000090e7210 */ /* 0x000fe40007ffe0ff */
        /* <DEDUP_REMOVED lines=16> */
.L_x_2792:
[----:B------:R-:W-:-:S13]  /*0c90*/  ISETP.NE.OR P0, PT, R8, RZ, P0 ;  /* 0x000000ff0800720c */ /* 0x000fda0000705670 */
[----:B------:R-:W-:Y:S05]  /*0ca0*/  @!P0 BRA `(.L_x_2783) ;  /* 0x00000000002c8947 */ /* 0x000fea0003800000 */
.L_x_2789:
        /* <DEDUP_REMOVED lines=11> */
.L_x_2783:
[----:B0-----:R-:W-:Y:S05]  /*0d60*/  BSYNC.RECONVERGENT B0 ;  /* 0x0000000000007941 */ /* 0x001fea0003800200 */
.L_x_2782:
[----:B------:R-:W0:Y:S01]  /*0d70*/  LDCU UR14, c[0x0][0x3ac] ;  /* 0x00007580ff0e77ac */ /* 0x000e220008000800 */
[----:B------:R-:W-:-:S04]  /*0d80*/  LEA R8, R2, UR4, 0x2 ;  /* 0x0000000402087c11 */ /* 0x000fc8000f8e10ff */
[----:B0-----:R-:W-:-:S13]  /*0d90*/  ISETP.GE.AND P0, PT, R8, UR14, PT ;  /* 0x0000000e08007c0c */ /* 0x001fda000bf06270 */
[----:B------:R-:W-:Y:S05]  /*0da0*/  @P0 EXIT ;  /* 0x000000000000094d */ /* 0x000fea0003800000 */
[----:B------:R-:W0:Y:S02]  /*0db0*/  LDCU.U8 UR5, c[0x0][0x3e0] ;  /* 0x00007c00ff0577ac */ /* 0x000e240008000000 */
[----:B0-----:R-:W-:-:S04]  /*0dc0*/  UPRMT UR5, UR5, 0x8880, URZ ;  /* 0x0000888005057896 */ /* 0x001fc800080000ff */
[----:B------:R-:W-:-:S04]  /*0dd0*/  UISETP.NE.AND UP0, UPT, UR5, URZ, UPT ;  /* 0x000000ff0500728c */ /* 0x000fc8000bf05270 */
[----:B------:R-:W-:-:S09]  /*0de0*/  UISETP.NE.OR UP0, UPT, UR16, URZ, !UP0 ;  /* 0x000000ff1000728c */ /* 0x000fd2000c705670 */
[----:B------:R-:W-:Y:S05]  /*0df0*/  BRA.U UP0, `(.L_x_2793) ;  /* 0x0000000100c07547 */ /* 0x000fea000b800000 */
[----:B------:R-:W-:Y:S01]  /*0e00*/  IADD3 R5, PT, PT, RZ, -R5, RZ ;  /* 0x80000005ff057210 */ /* 0x000fe20007ffe0ff */
[----:B------:R-:W-:-:S03]  /*0e10*/  IMAD R3, R3, UR14, RZ ;  /* 0x0000000e03037c24 */ /* 0x000fc6000f8e02ff */
[----:B------:R-:W-:Y:S02]  /*0e20*/  ISETP.GE.AND P0, PT, R5, RZ, PT ;  /* 0x000000ff0500720c */ /* 0x000fe40003f06270 */
[----:B------:R-:W-:-:S04]  /*0e30*/  LEA R3, R3, UR4, 0x1 ;  /* 0x0000000403037c11 */ /* 0x000fc8000f8e08ff */
[----:B------:R-:W-:-:S07]  /*0e40*/  LEA R3, R2, R3, 0x2 ;  /* 0x0000000302037211 */ /* 0x000fce00078e10ff */
[----:B------:R-:W-:Y:S05]  /*0e50*/  @P0 BRA `(.L_x_2794) ;  /* 0x00000000008c0947 */ /* 0x000fea0003800000 */
[----:B-1----:R-:W-:Y:S02]  /*0e60*/  IADD3 R6, PT, PT, RZ, -R5, RZ ;  /* 0x80000005ff067210 */ /* 0x002fe40007ffe0ff */
[----:B------:R-:W-:Y:S02]  /*0e70*/  PLOP3.LUT P0, PT, PT, PT, PT, 0x80, 0x8 ;  /* 0x000000000008781c */ /* 0x000fe40003f0f070 */
[----:B------:R-:W-:-:S13]  /*0e80*/  ISETP.GT.AND P2, PT, R6, 0x3, PT ;  /* 0x000000030600780c */ /* 0x000fda0003f44270 */
[----:B------:R-:W-:Y:S05]  /*0e90*/  @!P2 BRA `(.L_x_2795) ;  /* 0x000000000044a947 */ /* 0x000fea0003800000 */
[----:B------:R-:W0:Y:S01]  /*0ea0*/  LDC.64 R16, c[0x0][0x3a0] ;  /* 0x0000e800ff107b82 */ /* 0x000e220000000a00 */
[----:B------:R-:W-:-:S13]  /*0eb0*/  PLOP3.LUT P0, PT, PT, PT, PT, 0x8, 0x80 ;  /* 0x000000000080781c */ /* 0x000fda0003f0e170 */
.L_x_2796:
[C---:B-1----:R-:W-:Y:S01]  /*0ec0*/  IADD3 R11, PT, PT, R3.reuse, UR14, RZ ;  /* 0x0000000e030b7c10 */ /* 0x042fe2000fffe0ff */
[--C-:B0----5:R-:W-:Y:S01]  /*0ed0*/  IMAD.WIDE R6, R3, 0x2, R16.reuse ;  /* 0x0000000203067825 */ /* 0x121fe200078e0210 */
[----:B------:R-:W-:Y:S02]  /*0ee0*/  IADD3 R5, PT, PT, R5, 0x4, RZ ;  /* 0x0000000405057810 */ /* 0x000fe40007ffe0ff */
[C---:B------:R-:W-:Y:S01]  /*0ef0*/  IADD3 R13, PT, PT, R11.reuse, UR14, RZ ;  /* 0x0000000e0b0d7c10 */ /* 0x040fe2000fffe0ff */
[--C-:B------:R-:W-:Y:S01]  /*0f00*/  IMAD.WIDE R10, R11, 0x2, R16.reuse ;  /* 0x000000020b0a7825 */ /* 0x100fe200078e0210 */
[----:B------:R1:W-:Y:S01]  /*0f10*/  STG.E.64 desc[UR20][R6.64], RZ ;  /* 0x000000ff06007986 */ /* 0x0003e2000c101b14 */
[----:B------:R-:W-:Y:S02]  /*0f20*/  ISETP.GE.AND P2, PT, R5, -0x3, PT ;  /* 0xfffffffd0500780c */ /* 0x000fe40003f46270 */
[C---:B------:R-:W-:Y:S01]  /*0f30*/  IADD3 R9, PT, PT, R13.reuse, UR14, RZ ;  /* 0x0000000e0d097c10 */ /* 0x040fe2000fffe0ff */
[--C-:B------:R-:W-:Y:S01]  /*0f40*/  IMAD.WIDE R12, R13, 0x2, R16.reuse ;  /* 0x000000020d0c7825 */ /* 0x100fe200078e0210 */
[----:B------:R1:W-:Y:S02]  /*0f50*/  STG.E.64 desc[UR20][R10.64], RZ ;  /* 0x000000ff0a007986 */ /* 0x0003e4000c101b14 */
[C---:B------:R-:W-:Y:S01]  /*0f60*/  IADD3 R3, PT, PT, R9.reuse, UR14, RZ ;  /* 0x0000000e09037c10 */ /* 0x040fe2000fffe0ff */
[----:B------:R-:W-:Y:S01]  /*0f70*/  IMAD.WIDE R14, R9, 0x2, R16 ;  /* 0x00000002090e7825 */ /* 0x000fe200078e0210 */
[----:B------:R1:W-:Y:S04]  /*0f80*/  STG.E.64 desc[UR20][R12.64], RZ ;  /* 0x000000ff0c007986 */ /* 0x0003e8000c101b14 */
[----:B------:R1:W-:Y:S01]  /*0f90*/  STG.E.64 desc[UR20][R14.64], RZ ;  /* 0x000000ff0e007986 */ /* 0x0003e2000c101b14 */
[----:B------:R-:W-:Y:S05]  /*0fa0*/  @!P2 BRA `(.L_x_2796) ;  /* 0xfffffffc00c4a947 */ /* 0x000fea000383ffff */
.L_x_2795:
[----:B-1----:R-:W-:-:S04]  /*0fb0*/  IADD3 R6, PT, PT, RZ, -R5, RZ ;  /* 0x80000005ff067210 */ /* 0x002fc80007ffe0ff */
[----:B------:R-:W-:-:S13]  /*0fc0*/  ISETP.GT.AND P2, PT, R6, 0x1, PT ;  /* 0x000000010600780c */ /* 0x000fda0003f44270 */
[----:B------:R-:W-:Y:S05]  /*0fd0*/  @!P2 BRA `(.L_x_2797) ;  /* 0x000000000024a947 */ /* 0x000fea0003800000 */
[----:B------:R-:W0:Y:S01]  /*0fe0*/  LDC.64 R10, c[0x0][0x3a0] ;  /* 0x0000e800ff0a7b82 */ /* 0x000e220000000a00 */
[----:B------:R-:W-:Y:S02]  /*0ff0*/  IADD3 R9, PT, PT, R3, UR14, RZ ;  /* 0x0000000e03097c10 */ /* 0x000fe4000fffe0ff */
[----:B------:R-:W-:Y:S02]  /*1000*/  PLOP3.LUT P0, PT, PT, PT, PT, 0x8, 0x80 ;  /* 0x000000000080781c */ /* 0x000fe40003f0e170 */
[----:B------:R-:W-:Y:S01]  /*1010*/  IADD3 R5, PT, PT, R5, 0x2, RZ ;  /* 0x0000000205057810 */ /* 0x000fe20007ffe0ff */
[----:B0----5:R-:W-:Y:S01]  /*1020*/  IMAD.WIDE R6, R3, 0x2, R10 ;  /* 0x0000000203067825 */ /* 0x021fe200078e020a */
[----:B------:R-:W-:-:S03]  /*1030*/  IADD3 R3, PT, PT, R9, UR14, RZ ;  /* 0x0000000e09037c10 */ /* 0x000fc6000fffe0ff */
[----:B------:R-:W-:Y:S01]  /*1040*/  IMAD.WIDE R10, R9, 0x2, R10 ;  /* 0x00000002090a7825 */ /* 0x000fe200078e020a */
[----:B------:R0:W-:Y:S04]  /*1050*/  STG.E.64 desc[UR20][R6.64], RZ ;  /* 0x000000ff06007986 */ /* 0x0001e8000c101b14 */
[----:B------:R0:W-:Y:S02]  /*1060*/  STG.E.64 desc[UR20][R10.64], RZ ;  /* 0x000000ff0a007986 */ /* 0x0001e4000c101b14 */
.L_x_2797:
[----:B------:R-:W-:-:S13]  /*1070*/  ISETP.NE.OR P0, PT, R5, RZ, P0 ;  /* 0x000000ff0500720c */ /* 0x000fda0000705670 */
[----:B------:R-:W-:Y:S05]  /*1080*/  @!P0 BRA `(.L_x_2793) ;  /* 0x00000000001c8947 */ /* 0x000fea0003800000 */
.L_x_2794:
[----:B01---5:R-:W0:Y:S02]  /*1090*/  LDC.64 R6, c[0x0][0x3a0] ;  /* 0x0000e800ff067b82 */ /* 0x023e240000000a00 */
.L_x_2798:
[----:B0-----:R-:W-:Y:S01]  /*10a0*/  IMAD.WIDE R10, R3, 0x2, R6 ;  /* 0x00000002030a7825 */ /* 0x001fe200078e0206 */
[----:B------:R-:W-:Y:S02]  /*10b0*/  IADD3 R5, PT, PT, R5, 0x1, RZ ;  /* 0x0000000105057810 */ /* 0x000fe40007ffe0ff */
[----:B------:R-:W-:Y:S02]  /*10c0*/  IADD3 R3, PT, PT, R3, UR14, RZ ;  /* 0x0000000e03037c10 */ /* 0x000fe4000fffe0ff */
[----:B------:R2:W-:Y:S01]  /*10d0*/  STG.E.64 desc[UR20][R10.64], RZ ;  /* 0x000000ff0a007986 */ /* 0x0005e2000c101b14 */
[----:B------:R-:W-:-:S13]  /*10e0*/  ISETP.NE.AND P0, PT, R5, RZ, PT ;  /* 0x000000ff0500720c */ /* 0x000fda0003f05270 */
[----:B--2---:R-:W-:Y:S05]  /*10f0*/  @P0 BRA `(.L_x_2798) ;  /* 0xfffffffc00e80947 */ /* 0x004fea000383ffff */
.L_x_2793:
        /* <DEDUP_REMOVED lines=21> */
[----:B------:R-:W-:Y:S01]  /*1250*/  MOV R12, UR12 ;  /* 0x0000000c000c7c02 */ /* 0x000fe20008000f00 */
[----:B-----5:R-:W0:Y:S01]  /*1260*/  LDC.64 R6, c[0x0][0x390] ;  /* 0x0000e400ff067b82 */ /* 0x020e220000000a00 */
        /* <DEDUP_REMOVED lines=10> */
.L_x_2800:
        /* <DEDUP_REMOVED lines=9> */
[----:B------:R-:W-:Y:S02]  /*13a0*/  UIMAD.WIDE.U32 UR6, UR6, 0x2, UR10 ;  /* 0x00000002060678a5 */ /* 0x000fe4000f8e000a */
[----:B------:R0:W2:Y:S04]  /*13b0*/  LDG.E.U16.CONSTANT R9, desc[UR20][R14.64] ;  /* 0x000000140e097981 */ /* 0x0000a8000c1e9500 */
        /* <DEDUP_REMOVED lines=34> */
.L_x_2799:
        /* <DEDUP_REMOVED lines=14> */
.L_x_2801:
        /* <DEDUP_REMOVED lines=9> */
.L_x_2802:
        /* <DEDUP_REMOVED lines=9> */
.L_x_2803:
        /* <DEDUP_REMOVED lines=9> */
.L_x_2804:
        /* <DEDUP_REMOVED lines=9> */
.L_x_2805:
        /* <DEDUP_REMOVED lines=8> */
[----:B-----5:R-:W-:-:S03]  /*1980*/  PRMT R7, RZ, 0x5410, RZ ;  /* 0x00005410ff077816 */ /* 0x020fc600000000ff */
[----:B------:R-:W-:-:S04]  /*1990*/  UIMAD UR5, UR4, UR14, URZ ;  /* 0x0000000e040572a4 */ /* 0x000fc8000f8e02ff */
[----:B------:R-:W-:Y:S08]  /*19a0*/  @!P0 BRA `(.L_x_2806) ;  /* 0x0000003c00ac8947 */ /* 0x000ff00003800000 */
        /* <DEDUP_REMOVED lines=26> */
.L_x_2815:
        /* <DEDUP_REMOVED lines=12> */
[----:B------:R-:W-:-:S05]  /*1c10*/  MOV R15, UR14 ;  /* 0x0000000e000f7c02 */ /* 0x000fca0008000f00 */
[----:B------:R-:W-:-:S04]  /*1c20*/  IMAD.WIDE R14, R15, 0x4, R18 ;  /* 0x000000040f0e7825 */ /* 0x000fc800078e0212 */
[----:B------:R-:W-:Y:S01]  /*1c30*/  HFMA2 R13, -RZ, RZ, 0, 0.0625 ;  /* 0x00002c00ff0d7431 */ /* 0x000fe200000001ff */
[----:B--2---:R-:W-:Y:S02]  /*1c40*/  @!P0 PRMT R3, R3, 0x5410, R16 ;  /* 0x0000541003038816 */ /* 0x004fe40000000010 */
[----:B------:R-:W-:Y:S02]  /*1c50*/  @!P0 PRMT R2, R2, 0x5410, R17 ;  /* 0x0000541002028816 */ /* 0x000fe40000000011 */
[----:B---3--:R-:W-:Y:S02]  /*1c60*/  @!P0 R2UR UR7, R0 ;  /* 0x00000000000782ca */ /* 0x008fe400000e0000 */
[----:B------:R-:W-:Y:S02]  /*1c70*/  @!P0 PRMT R3, R16, 0x7632, R3 ;  /* 0x0000763210038816 */ /* 0x000fe40000000003 */
[----:B------:R-:W-:Y:S02]  /*1c80*/  @!P0 PRMT R2, R17, 0x7632, R2 ;  /* 0x0000763211028816 */ /* 0x000fe40000000002 */
[----:B------:R-:W-:-:S02]  /*1c90*/  ISETP.NE.AND P0, PT, R4, RZ, PT ;  /* 0x000000ff0400720c */ /* 0x000fc40003f05270 */
[C---:B----4-:R-:W-:Y:S02]  /*1ca0*/  LOP3.LUT R16, R8.reuse, 0xf000f, RZ, 0xc0, !PT ;  /* 0x000f000f08107812 */ /* 0x050fe400078ec0ff */
[----:B------:R-:W-:Y:S02]  /*1cb0*/  LOP3.LUT R17, R8, 0xf000f0, RZ, 0xc0, !PT ;  /* 0x00f000f008117812 */ /* 0x000fe400078ec0ff */
[----:B------:R-:W-:Y:S02]  /*1cc0*/  SHF.R.U32.HI R23, RZ, 0x8, R10 ;  /* 0x00000008ff177819 */ /* 0x000fe4000001160a */
[----:B------:R-:W-:Y:S02]  /*1cd0*/  SHF.R.U32.HI R8, RZ, 0x8, R8 ;  /* 0x00000008ff087819 */ /* 0x000fe40000011608 */
[----:B------:R-:W-:Y:S02]  /*1ce0*/  LOP3.LUT R31, R11, 0xf000f, RZ, 0xc0, !PT ;  /* 0x000f000f0b1f7812 */ /* 0x000fe400078ec0ff */
[----:B------:R-:W-:-:S02]  /*1cf0*/  SHF.R.U32.HI R19, RZ, 0x8, R9 ;  /* 0x00000008ff137819 */ /* 0x000fc40000011609 */
[----:B------:R-:W-:Y:S02]  /*1d00*/  SHF.R.U32.HI R0, RZ, 0x8, R11 ;  /* 0x00000008ff007819 */ /* 0x000fe4000001160b */
[C---:B------:R-:W-:Y:S02]  /*1d10*/  LOP3.LUT R29, R23.reuse, 0xf000f, RZ, 0xc0, !PT ;  /* 0x000f000f171d7812 */ /* 0x040fe400078ec0ff */
[----:B------:R-:W-:Y:S02]  /*1d20*/  LOP3.LUT R30, R23, 0xf000f0, RZ, 0xc0, !PT ;  /* 0x00f000f0171e7812 */ /* 0x000fe400078ec0ff */
[C---:B------:R-:W-:Y:S02]  /*1d30*/  LOP3.LUT R25, R8.reuse, 0xf000f, RZ, 0xc0, !PT ;  /* 0x000f000f08197812 */ /* 0x040fe400078ec0ff */
        /* <DEDUP_REMOVED lines=44> */
[----:B------:R-:W-:Y:S02]  /*2000*/  HADD2.F32 R33, -RZ, R9.H0_H0 ;  /* 0x20000009ff217230 */ /* 0x000fe40000004100 */
[----:B------:R-:W-:Y:S01]  /*2010*/  HADD2.F32 R36, -RZ, R25.H1_H1 ;  /* 0x30000019ff247230 */ /* 0x000fe20000004100 */
[----:B------:R-:W1:Y:S01]  /*2020*/  LDS.64 R18, [UR8+-0x78] ;  /* 0xffff8808ff127984 */ /* 0x000e620008000a00 */
[----:B------:R-:W-:Y:S02]  /*2030*/  HADD2.F32 R37, -RZ, R26.H1_H1 ;  /* 0x3000001aff257230 */ /* 0x000fe40000004100 */
[--C-:B0-----:R-:W-:Y:S02]  /*2040*/  HADD2.F32 R0, -RZ, R16.reuse.H0_H0 ;  /* 0x20000010ff007230 */ /* 0x101fe40000004100 */
[----:B------:R-:W-:Y:S02]  /*2050*/  HADD2.F32 R32, -RZ, R16.H1_H1 ;  /* 0x30000010ff207230 */ /* 0x000fe40000004100 */
[----:B------:R-:W-:-:S02]  /*2060*/  HADD2.F32 R16, -RZ, R17.H0_H0 ;  /* 0x20000011ff107230 */ /* 0x000fc40000004100 */
[----:B------:R-:W-:Y:S01]  /*2070*/  FFMA.FTZ R34, R33, R0, RZ ;  /* 0x0000000021227223 */ /* 0x000fe200000100ff */
[----:B------:R-:W-:-:S05]  /*2080*/  HADD2.F32 R33, -RZ, R9.H1_H1 ;  /* 0x30000009ff217230 */ /* 0x000fca0000004100 */
[----:B------:R-:W-:Y:S01]  /*2090*/  FFMA.FTZ R33, R33, R32, R34 ;  /* 0x0000002021217223 */ /* 0x000fe20000010022 */
[----:B------:R-:W-:-:S05]  /*20a0*/  HADD2.F32 R34, -RZ, R10.H0_H0 ;  /* 0x2000000aff227230 */ /* 0x000fca0000004100 */
[----:B------:R-:W-:Y:S01]  /*20b0*/  FFMA.FTZ R35, R34, R16, R33 ;  /* 0x0000001022237223 */ /* 0x000fe20000010021 */
[----:B------:R-:W-:Y:S02]  /*20c0*/  HADD2.F32 R33, -RZ, R17.H1_H1 ;  /* 0x30000011ff217230 */ /* 0x000fe40000004100 */
[----:B------:R-:W-:Y:S02]  /*20d0*/  HADD2.F32 R34, -RZ, R10.H1_H1 ;  /* 0x3000000aff227230 */ /* 0x000fe40000004100 */
[----:B-1----:R-:W-:-:S03]  /*20e0*/  HADD2.F32 R17, -RZ, R18.H0_H0 ;  /* 0x20000012ff117230 */ /* 0x002fc60000004100 */
[----:B------:R-:W-:Y:S01]  /*20f0*/  FFMA.FTZ R34, R34, R33, R35 ;  /* 0x0000002122227223 */ /* 0x000fe20000010023 */
[----:B------:R-:W-:-:S05]  /*2100*/  HADD2.F32 R35, -RZ, R25.H0_H0 ;  /* 0x20000019ff237230 */ /* 0x000fca0000004100 */
[----:B------:R-:W-:Y:S01]  /*2110*/  FFMA.FTZ R35, R35, R17, R34 ;  /* 0x0000001123237223 */ /* 0x000fe20000010022 */
[----:B------:R-:W-:Y:S02]  /*2120*/  HADD2.F32 R34, -RZ, R18.H1_H1 ;  /* 0x30000012ff227230 */ /* 0x000fe40000004100 */
[----:B------:R-:W-:-:S03]  /*2130*/  HADD2.F32 R18, -RZ, R19.H0_H0 ;  /* 0x20000013ff127230 */ /* 0x000fc60000004100 */
[----:B------:R-:W-:Y:S01]  /*2140*/  FFMA.FTZ R36, R36, R34, R35 ;  /* 0x0000002224247223 */ /* 0x000fe20000010023 */
[----:B------:R-:W-:-:S05]  /*2150*/  HADD2.F32 R35, -RZ, R26.H0_H0 ;  /* 0x2000001aff237230 */ /* 0x000fca0000004100 */
[----:B------:R-:W-:Y:S01]  /*2160*/  FFMA.FTZ R35, R35, R18, R36 ;  /* 0x0000001223237223 */ /* 0x000fe20000010024 */
[----:B------:R-:W-:Y:S02]  /*2170*/  HADD2.F32 R36, -RZ, R19.H1_H1 ;  /* 0x30000013ff247230 */ /* 0x000fe40000004100 */
[----:B------:R-:W-:-:S03]  /*2180*/  HADD2.F32 R19, -RZ, R3.H1_H1 ;  /* 0x30000003ff137230 */ /* 0x000fc60000004100 */
[----:B------:R-:W-:Y:S01]  /*2190*/  FFMA.FTZ R35, R37, R36, R35 ;  /* 0x0000002425237223 */ /* 0x000fe20000010023 */
[----:B------:R-:W-:-:S03]  /*21a0*/  HADD2.F32 R37, -RZ, R11.H1_H1 ;  /* 0x3000000bff257230 */ /* 0x000fc60000004100 */
[----:B------:R-:W-:Y:S01]  /*21b0*/  FMUL.FTZ R35, R35, R19 ;  /* 0x0000001323237220 */ /* 0x000fe20000410000 */
[----:B------:R-:W-:-:S04]  /*21c0*/  HADD2.F32 R19, -RZ, R11.H0_H0 ;  /* 0x2000000bff137230 */ /* 0x000fc80000004100 */
[----:B------:R-:W-:Y:S01]  /*21d0*/  F2FP.F16.F32.PACK_AB R35, RZ, R35 ;  /* 0x00000023ff23723e */ /* 0x000fe200000000ff */
[----:B------:R-:W-:-:S04]  /*21e0*/  FFMA.FTZ R19, R0, R19, RZ ;  /* 0x0000001300137223 */ /* 0x000fc800000100ff */
        /* <DEDUP_REMOVED lines=14> */
[----:B------:R-:W-:-:S05]  /*22d0*/  FMUL.FTZ R19, R37, R19 ;  /* 0x0000001325137220 */ /* 0x000fca0000410000 */
[----:B------:R-:W-:-:S04]  /*22e0*/  F2FP.F16.F32.PACK_AB R19, RZ, R19 ;  /* 0x00000013ff13723e */ /* 0x000fc800000000ff */
[----:B------:R-:W-:Y:S01]  /*22f0*/  PRMT R35, R35, 0x5410, R19 ;  /* 0x0000541023237816 */ /* 0x000fe20000000013 */
[----:B------:R-:W-:-:S04]  /*2300*/  HADD2.F32 R19, -RZ, R23.H0_H0 ;  /* 0x20000017ff137230 */ /* 0x000fc80000004100 */
[----:B------:R-:W-:Y:S02]  /*2310*/  HFMA2 R7, R35, 1, 1, R7 ;  /* 0x3c003c0023077831 */ /* 0x000fe40000000007 */
[----:B------:R-:W-:Y:S02]  /*2320*/  HADD2.F32 R35, -RZ, R21.H0_H0 ;  /* 0x20000015ff237230 */ /* 0x000fe40000004100 */
[----:B------:R-:W-:-:S03]  /*2330*/  FFMA.FTZ R19, R0, R19, RZ ;  /* 0x0000001300137223 */ /* 0x000fc600000100ff */
[----:B------:R-:W-:Y:S01]  /*2340*/  FFMA.FTZ R35, R0, R35, RZ ;  /* 0x0000002300237223 */ /* 0x000fe200000100ff */
[----:B------:R-:W-:-:S05]  /*2350*/  HADD2.F32 R0, -RZ, R21.H1_H1 ;  /* 0x30000015ff007230 */ /* 0x000fca0000004100 */
[----:B------:R-:W-:Y:S01]  /*2360*/  FFMA.FTZ R35, R32, R0, R35 ;  /* 0x0000000020237223 */ /* 0x000fe20000010023 */
[----:B------:R-:W-:-:S05]  /*2370*/  HADD2.F32 R0, -RZ, R23.H1_H1 ;  /* 0x30000017ff007230 */ /* 0x000fca0000004100 */
[----:B------:R-:W-:Y:S01]  /*2380*/  FFMA.FTZ R19, R32, R0, R19 ;  /* 0x0000000020137223 */ /* 0x000fe20000010013 */
[----:B------:R-:W-:Y:S02]  /*2390*/  HADD2.F32 R0, -RZ, R22.H0_H0 ;  /* 0x20000016ff007230 */ /* 0x000fe40000004100 */
[----:B------:R-:W-:-:S03]  /*23a0*/  HADD2.F32 R32, -RZ, R24.H0_H0 ;  /* 0x20000018ff207230 */ /* 0x000fc60000004100 */
[C---:B------:R-:W-:Y:S02]  /*23b0*/  FFMA.FTZ R0, R16.reuse, R0, R35 ;  /* 0x0000000010007223 */ /* 0x040fe40000010023 */
[----:B------:R-:W-:Y:S01]  /*23c0*/  FFMA.FTZ R16, R16, R32, R19 ;  /* 0x0000002010107223 */ /* 0x000fe20000010013 */
        /* <DEDUP_REMOVED lines=10> */
[----:B------:R-:W-:Y:S02]  /*2470*/  HADD2.F32 R33, -RZ, R8.H1_H1 ;  /* 0x30000008ff217230 */ /* 0x000fe40000004100 */
[C---:B------:R-:W-:Y:S01]  /*2480*/  FFMA.FTZ R19, R34.reuse, R0, R19 ;  /* 0x0000000022137223 */ /* 0x040fe20000010013 */
[----:B------:R-:W-:Y:S02]  /*2490*/  HADD2.F32 R0, -RZ, R30.H0_H0 ;  /* 0x2000001eff007230 */ /* 0x000fe40000004100 */
[----:B------:R-:W-:Y:S01]  /*24a0*/  FFMA.FTZ R17, R34, R17, R16 ;  /* 0x0000001122117223 */ /* 0x000fe20000010010 */
[----:B------:R-:W-:-:S02]  /*24b0*/  HADD2.F32 R16, -RZ, R8.H0_H0 ;  /* 0x20000008ff107230 */ /* 0x000fc40000004100 */
[C---:B------:R-:W-:Y:S01]  /*24c0*/  FFMA.FTZ R19, R18.reuse, R0, R19 ;  /* 0x0000000012137223 */ /* 0x040fe20000010013 */
[----:B------:R-:W-:Y:S02]  /*24d0*/  HADD2.F32 R0, -RZ, R2.H1_H1 ;  /* 0x30000002ff007230 */ /* 0x000fe40000004100 */
[----:B------:R-:W-:Y:S01]  /*24e0*/  FFMA.FTZ R16, R18, R16, R17 ;  /* 0x0000001012107223 */ /* 0x000fe20000010011 */
[----:B------:R-:W-:-:S03]  /*24f0*/  HADD2.F32 R17, -RZ, R30.H1_H1 ;  /* 0x3000001eff117230 */ /* 0x000fc60000004100 */
[C---:B------:R-:W-:Y:S02]  /*2500*/  FFMA.FTZ R16, R36.reuse, R33, R16 ;  /* 0x0000002124107223 */ /* 0x040fe40000010010 */
[----:B------:R-:W-:Y:S01]  /*2510*/  FFMA.FTZ R17, R36, R17, R19 ;  /* 0x0000001124117223 */ /* 0x000fe20000010013 */
[----:B------:R-:W-:-:S03]  /*2520*/  HADD2.F32 R19, -RZ, R2.H0_H0 ;  /* 0x20000002ff137230 */ /* 0x000fc60000004100 */
[----:B------:R-:W-:Y:S02]  /*2530*/  FMUL.FTZ R0, R17, R0 ;  /* 0x0000000011007220 */ /* 0x000fe40000410000 */
[----:B------:R-:W-:-:S03]  /*2540*/  FMUL.FTZ R16, R16, R19 ;  /* 0x0000001310107220 */ /* 0x000fc60000410000 */
[----:B------:R-:W-:Y:S02]  /*2550*/  F2FP.F16.F32.PACK_AB R0, RZ, R0 ;  /* 0x00000000ff00723e */ /* 0x000fe400000000ff */
[----:B------:R-:W-:-:S04]  /*2560*/  F2FP.F16.F32.PACK_AB R16, RZ, R16 ;  /* 0x00000010ff10723e */ /* 0x000fc800000000ff */
[----:B------:R-:W-:-:S05]  /*2570*/  PRMT R0, R0, 0x5410, R16 ;  /* 0x0000541000007816 */ /* 0x000fca0000000010 */
[----:B------:R-:W-:-:S07]  /*2580*/  HFMA2 R6, R0, 1, 1, R6 ;  /* 0x3c003c0000067831 */ /* 0x000fce0000000006 */
.L_x_2807:
[----:B------:R-:W-:Y:S05]  /*2590*/  @P1 BRA `(.L_x_2808) ;  /* 0x0000000400681947 */ /* 0x000fea0003800000 */
[----:B------:R-:W0:Y:S01]  /*25a0*/  LDS.64 R16, [UR8] ;  /* 0x00000008ff107984 */ /* 0x000e220008000a00 */
[----:B------:R-:W-:Y:S02]  /*25b0*/  HADD2.F32 R34, -RZ, R9.H0_H0 ;  /* 0x20000009ff227230 */ /* 0x000fe40000004100 */
[----:B------:R-:W-:Y:S01]  /*25c0*/  HADD2.F32 R33, -RZ, R11.H0_H0 ;  /* 0x2000000bff217230 */ /* 0x000fe20000004100 */
[----:B------:R-:W1:Y:S01]  /*25d0*/  LDS.64 R18, [UR8+0x8] ;  /* 0x00000808ff127984 */ /* 0x000e620008000a00 */
[----:B------:R-:W-:Y:S02]  /*25e0*/  HADD2.F32 R0, -RZ, R21.H0_H0 ;  /* 0x20000015ff007230 */ /* 0x000fe40000004100 */
[----:B------:R-:W-:Y:S02]  /*25f0*/  HADD2.F32 R32, -RZ, R23.H0_H0 ;  /* 0x20000017ff207230 */ /* 0x000fe40000004100 */
[----:B------:R-:W-:Y:S02]  /*2600*/  HADD2.F32 R21, -RZ, R21.H1_H1 ;  /* 0x30000015ff157230 */ /* 0x000fe40000004100 */
[----:B------:R-:W-:-:S02]  /*2610*/  HADD2.F32 R23, -RZ, R23.H1_H1 ;  /* 0x30000017ff177230 */ /* 0x000fc40000004100 */
[----:B0-----:R-:W-:-:S05]  /*2620*/  HADD2.F32 R35, -RZ, R16.H0_H0 ;  /* 0x20000010ff237230 */ /* 0x001fca0000004100 */
[-C--:B------:R-:W-:Y:S01]  /*2630*/  FFMA.FTZ R34, R34, R35.reuse, RZ ;  /* 0x0000002322227223 */ /* 0x080fe200000100ff */
[-C--:B------:R-:W-:Y:S01]  /*2640*/  FFMA.FTZ R33, R33, R35.reuse, RZ ;  /* 0x0000002321217223 */ /* 0x080fe200000100ff */
[-C--:B------:R-:W-:Y:S01]  /*2650*/  FFMA.FTZ R0, R0, R35.reuse, RZ ;  /* 0x0000002300007223 */ /* 0x080fe200000100ff */
[----:B------:R-:W-:Y:S01]  /*2660*/  FFMA.FTZ R32, R32, R35, RZ ;  /* 0x0000002320207223 */ /* 0x000fe200000100ff */
[----:B------:R-:W-:Y:S02]  /*2670*/  HADD2.F32 R35, -RZ, R9.H1_H1 ;  /* 0x30000009ff237230 */ /* 0x000fe40000004100 */
[----:B------:R-:W-:Y:S02]  /*2680*/  HADD2.F32 R9, -RZ, R16.H1_H1 ;  /* 0x30000010ff097230 */ /* 0x000fe40000004100 */
[----:B------:R-:W-:Y:S02]  /*2690*/  HADD2.F32 R16, -RZ, R11.H1_H1 ;  /* 0x3000000bff107230 */ /* 0x000fe40000004100 */
[----:B------:R-:W-:-:S02]  /*26a0*/  HADD2.F32 R11, -RZ, R22.H0_H0 ;  /* 0x20000016ff0b7230 */ /* 0x000fc40000004100 */
[-C--:B------:R-:W-:Y:S01]  /*26b0*/  FFMA.FTZ R34, R35, R9.reuse, R34 ;  /* 0x0000000923227223 */ /* 0x080fe20000010022 */
[-C--:B------:R-:W-:Y:S01]  /*26c0*/  FFMA.FTZ R0, R21, R9.reuse, R0 ;  /* 0x0000000915007223 */ /* 0x080fe20000010000 */
[-C--:B------:R-:W-:Y:S01]  /*26d0*/  FFMA.FTZ R33, R16, R9.reuse, R33 ;  /* 0x0000000910217223 */ /* 0x080fe20000010021 */
[----:B------:R-:W-:Y:S01]  /*26e0*/  FFMA.FTZ R32, R23, R9, R32 ;  /* 0x0000000917207223 */ /* 0x000fe20000010020 */
[----:B------:R-:W-:Y:S02]  /*26f0*/  HADD2.F32 R21, -RZ, R10.H0_H0 ;  /* 0x2000000aff157230 */ /* 0x000fe40000004100 */
[--C-:B------:R-:W-:Y:S02]  /*2700*/  HADD2.F32 R9, -RZ, R17.reuse.H0_H0 ;  /* 0x20000011ff097230 */ /* 0x100fe40000004100 */
[----:B------:R-:W-:Y:S02]  /*2710*/  HADD2.F32 R16, -RZ, R20.H0_H0 ;  /* 0x20000014ff107230 */ /* 0x000fe40000004100 */
[----:B------:R-:W-:-:S02]  /*2720*/  HADD2.F32 R17, -RZ, R17.H1_H1 ;  /* 0x30000011ff117230 */ /* 0x000fc40000004100 */
[-C--:B------:R-:W-:Y:S01]  /*2730*/  FFMA.FTZ R34, R21, R9.reuse, R34 ;  /* 0x0000000915227223 */ /* 0x080fe20000010022 */
[-C--:B------:R-:W-:Y:S01]  /*2740*/  FFMA.FTZ R0, R11, R9.reuse, R0 ;  /* 0x000000090b007223 */ /* 0x080fe20000010000 */
[-C--:B------:R-:W-:Y:S01]  /*2750*/  FFMA.FTZ R16, R16, R9.reuse, R33 ;  /* 0x0000000910107223 */ /* 0x080fe20000010021 */
[----:B------:R-:W-:Y:S02]  /*2760*/  HADD2.F32 R33, -RZ, R24.H0_H0 ;  /* 0x20000018ff217230 */ /* 0x000fe40000004100 */
[----:B------:R-:W-:Y:S02]  /*2770*/  HADD2.F32 R11, -RZ, R10.H1_H1 ;  /* 0x3000000aff0b7230 */ /* 0x000fe40000004100 */
        /* <DEDUP_REMOVED lines=20> */
[----:B------:R-:W-:Y:S02]  /*28c0*/  HADD2.F32 R0, -RZ, R19.H0_H0 ;  /* 0x20000013ff007230 */ /* 0x000fe40000004100 */
[-C--:B------:R-:W-:Y:S01]  /*28d0*/  FFMA.FTZ R21, R20, R18.reuse, R21 ;  /* 0x0000001214157223 */ /* 0x080fe20000010015 */
[----:B------:R-:W-:Y:S02]  /*28e0*/  HADD2.F32 R22, -RZ, R29.H1_H1 ;  /* 0x3000001dff167230 */ /* 0x000fe40000004100 */
[-C--:B------:R-:W-:Y:S01]  /*28f0*/  FFMA.FTZ R11, R16, R18.reuse, R11 ;  /* 0x00000012100b7223 */ /* 0x080fe2000001000b */
[----:B------:R-:W-:Y:S02]  /*2900*/  HADD2.F32 R24, -RZ, R31.H1_H1 ;  /* 0x3000001fff187230 */ /* 0x000fe40000004100 */
[----:B------:R-:W-:Y:S02]  /*2910*/  HADD2.F32 R10, -RZ, R26.H0_H0 ;  /* 0x2000001aff0a7230 */ /* 0x000fe40000004100 */
[----:B------:R-:W-:Y:S01]  /*2920*/  FFMA.FTZ R9, R22, R18, R9 ;  /* 0x0000001216097223 */ /* 0x000fe20000010009 */
[----:B------:R-:W-:-:S02]  /*2930*/  HADD2.F32 R20, -RZ, R28.H0_H0 ;  /* 0x2000001cff147230 */ /* 0x000fc40000004100 */
[----:B------:R-:W-:Y:S01]  /*2940*/  FFMA.FTZ R17, R24, R18, R17 ;  /* 0x0000001218117223 */ /* 0x000fe20000010011 */
[----:B------:R-:W-:Y:S02]  /*2950*/  HADD2.F32 R19, -RZ, R19.H1_H1 ;  /* 0x30000013ff137230 */ /* 0x000fe40000004100 */
[-C--:B------:R-:W-:Y:S01]  /*2960*/  FFMA.FTZ R10, R10, R0.reuse, R21 ;  /* 0x000000000a0a7223 */ /* 0x080fe20000010015 */
        /* <DEDUP_REMOVED lines=11> */
[--C-:B------:R-:W-:Y:S02]  /*2a20*/  HADD2.F32 R9, -RZ, R3.reuse.H1_H1 ;  /* 0x30000003ff097230 */ /* 0x100fe40000004100 */
[----:B------:R-:W-:Y:S01]  /*2a30*/  FFMA.FTZ R18, R23, R19, R18 ;  /* 0x0000001317127223 */ /* 0x000fe20000010012 */
[----:B------:R-:W-:-:S02]  /*2a40*/  HADD2.F32 R11, -RZ, R3.H0_H0 ;  /* 0x20000003ff0b7230 */ /* 0x000fc40000004100 */
[----:B------:R-:W-:Y:S01]  /*2a50*/  FFMA.FTZ R0, R21, R19, R0 ;  /* 0x0000001315007223 */ /* 0x000fe20000010000 */
[--C-:B------:R-:W-:Y:S02]  /*2a60*/  HADD2.F32 R17, -RZ, R2.reuse.H1_H1 ;  /* 0x30000002ff117230 */ /* 0x100fe40000004100 */
        /* <DEDUP_REMOVED lines=13> */
.L_x_2808:
[----:B------:R-:W2:Y:S01]  /*2b40*/  LDG.E.128.CONSTANT R8, desc[UR20][R14.64] ;  /* 0x000000140e087981 */ /* 0x000ea2000c1e9d00 */
[----:B------:R-:W-:-:S05]  /*2b50*/  MOV R17, UR14 ;  /* 0x0000000e00117c02 */ /* 0x000fca0008000f00 */
[----:B------:R-:W-:Y:S01]  /*2b60*/  IMAD.WIDE R16, R17, 0x4, R14 ;  /* 0x0000000411107825 */ /* 0x000fe200078e020e */
[C---:B--2---:R-:W-:Y:S02]  /*2b70*/  LOP3.LUT R0, R9.reuse, 0xf000f, RZ, 0xc0, !PT ;  /* 0x000f000f09007812 */ /* 0x044fe400078ec0ff */
[----:B------:R-:W-:Y:S02]  /*2b80*/  LOP3.LUT R21, R9, 0xf000f0, RZ, 0xc0, !PT ;  /* 0x00f000f009157812 */ /* 0x000fe400078ec0ff */
[----:B------:R-:W-:Y:S02]  /*2b90*/  SHF.R.U32.HI R18, RZ, 0x8, R9 ;  /* 0x00000008ff127819 */ /* 0x000fe40000011609 */
[----:B------:R-:W-:Y:S02]  /*2ba0*/  LOP3.LUT R9, R10, 0xf000f0, RZ, 0xc0, !PT ;  /* 0x00f000f00a097812 */ /* 0x000fe400078ec0ff */
[----:B------:R-:W-:Y:S02]  /*2bb0*/  SHF.R.U32.HI R25, RZ, 0x8, R8 ;  /* 0x00000008ff197819 */ /* 0x000fe40000011608 */
[----:B------:R-:W-:-:S02]  /*2bc0*/  SHF.R.U32.HI R14, RZ, 0x8, R10 ;  /* 0x00000008ff0e7819 */ /* 0x000fc4000001160a */
[----:B------:R-:W-:Y:S02]  /*2bd0*/  SHF.R.U32.HI R26, RZ, 0x8, R11 ;  /* 0x00000008ff1a7819 */ /* 0x000fe4000001160b */
        /* <DEDUP_REMOVED lines=51> */
[--C-:B0-----:R-:W-:Y:S02]  /*2f10*/  HADD2.F32 R0, -RZ, R14.reuse.H0_H0 ;  /* 0x2000000eff007230 */ /* 0x101fe40000004100 */
[----:B------:R-:W-:Y:S02]  /*2f20*/  HADD2.F32 R31, -RZ, R14.H1_H1 ;  /* 0x3000000eff1f7230 */ /* 0x000fe40000004100 */
[----:B------:R-:W-:-:S02]  /*2f30*/  HADD2.F32 R14, -RZ, R24.H1_H1 ;  /* 0x30000018ff0e7230 */ /* 0x000fc40000004100 */
[----:B------:R-:W-:Y:S01]  /*2f40*/  FFMA.FTZ R33, R33, R0, RZ ;  /* 0x0000000021217223 */ /* 0x000fe200000100ff */
[----:B-1----:R-:W-:-:S03]  /*2f50*/  HADD2.F32 R36, -RZ, R19.H1_H1 ;  /* 0x30000013ff247230 */ /* 0x002fc60000004100 */
[----:B------:R-:W-:Y:S01]  /*2f60*/  FFMA.FTZ R33, R14, R31, R33 ;  /* 0x0000001f0e217223 */ /* 0x000fe20000010021 */
[----:B------:R-:W-:-:S05]  /*2f70*/  HADD2.F32 R14, -RZ, R15.H0_H0 ;  /* 0x2000000fff0e7230 */ /* 0x000fca0000004100 */
[----:B------:R-:W-:Y:S01]  /*2f80*/  FFMA.FTZ R34, R32, R14, R33 ;  /* 0x0000000e20227223 */ /* 0x000fe20000010021 */
[----:B------:R-:W-:Y:S02]  /*2f90*/  HADD2.F32 R32, -RZ, R15.H1_H1 ;  /* 0x3000000fff207230 */ /* 0x000fe40000004100 */
[----:B------:R-:W-:Y:S02]  /*2fa0*/  HADD2.F32 R15, -RZ, R8.H1_H1 ;  /* 0x30000008ff0f7230 */ /* 0x000fe40000004100 */
[----:B------:R-:W-:-:S03]  /*2fb0*/  HADD2.F32 R33, -RZ, R28.H0_H0 ;  /* 0x2000001cff217230 */ /* 0x000fc60000004100 */
[----:B------:R-:W-:Y:S01]  /*2fc0*/  FFMA.FTZ R34, R15, R32, R34 ;  /* 0x000000200f227223 */ /* 0x000fe20000010022 */
[----:B------:R-:W-:-:S05]  /*2fd0*/  HADD2.F32 R15, -RZ, R18.H0_H0 ;  /* 0x20000012ff0f7230 */ /* 0x000fca0000004100 */
[----:B------:R-:W-:Y:S01]  /*2fe0*/  FFMA.FTZ R35, R33, R15, R34 ;  /* 0x0000000f21237223 */ /* 0x000fe20000010022 */
[----:B------:R-:W-:Y:S02]  /*2ff0*/  HADD2.F32 R33, -RZ, R18.H1_H1 ;  /* 0x30000012ff217230 */ /* 0x000fe40000004100 */
[----:B------:R-:W-:Y:S02]  /*3000*/  HADD2.F32 R18, -RZ, R28.H1_H1 ;  /* 0x3000001cff127230 */ /* 0x000fe40000004100 */
[----:B------:R-:W-:-:S03]  /*3010*/  HADD2.F32 R34, -RZ, R20.H0_H0 ;  /* 0x20000014ff227230 */ /* 0x000fc60000004100 */
[----:B------:R-:W-:Y:S01]  /*3020*/  FFMA.FTZ R35, R18, R33, R35 ;  /* 0x0000002112237223 */ /* 0x000fe20000010023 */
[----:B------:R-:W-:Y:S02]  /*3030*/  HADD2.F32 R18, -RZ, R19.H0_H0 ;  /* 0x20000013ff127230 */ /* 0x000fe40000004100 */
[----:B------:R-:W-:-:S03]  /*3040*/  HADD2.F32 R19, -RZ, R3.H1_H1 ;  /* 0x30000003ff137230 */ /* 0x000fc60000004100 */
[----:B------:R-:W-:Y:S01]  /*3050*/  FFMA.FTZ R35, R34, R18, R35 ;  /* 0x0000001222237223 */ /* 0x000fe20000010023 */
[----:B------:R-:W-:-:S05]  /*3060*/  HADD2.F32 R34, -RZ, R20.H1_H1 ;  /* 0x30000014ff227230 */ /* 0x000fca0000004100 */
[----:B------:R-:W-:Y:S01]  /*3070*/  FFMA.FTZ R34, R34, R36, R35 ;  /* 0x0000002422227223 */ /* 0x000fe20000010023 */
[----:B------:R-:W-:-:S03]  /*3080*/  HADD2.F32 R35, -RZ, R25.H0_H0 ;  /* 0x20000019ff237230 */ /* 0x000fc60000004100 */
[----:B------:R-:W-:Y:S02]  /*3090*/  FMUL.FTZ R19, R19, R34 ;  /* 0x0000002213137220 */ /* 0x000fe40000410000 */
[----:B------:R-:W-:Y:S01]  /*30a0*/  FFMA.FTZ R34, R0, R35, RZ ;  /* 0x0000002300227223 */ /* 0x000fe200000100ff */
[--C-:B------:R-:W-:Y:S02]  /*30b0*/  HADD2.F32 R35, -RZ, R9.reuse.H0_H0 ;  /* 0x20000009ff237230 */ /* 0x100fe40000004100 */
[----:B------:R-:W-:Y:S01]  /*30c0*/  F2FP.F16.F32.PACK_AB R19, RZ, R19 ;  /* 0x00000013ff13723e */ /* 0x000fe200000000ff */
[----:B------:R-:W-:Y:S01]  /*30d0*/  FFMA.FTZ R37, R31, R37, R34 ;  /* 0x000000251f257223 */ /* 0x000fe20000010022 */
[----:B------:R-:W-:-:S03]  /*30e0*/  HADD2.F32 R34, -RZ, R9.H1_H1 ;  /* 0x30000009ff227230 */ /* 0x000fc60000004100 */
[----:B------:R-:W-:Y:S01]  /*30f0*/  FFMA.FTZ R35, R14, R35, R37 ;  /* 0x000000230e237223 */ /* 0x000fe20000010025 */
[----:B------:R-:W-:-:S03]  /*3100*/  HADD2.F32 R37, -RZ, R29.H1_H1 ;  /* 0x3000001dff257230 */ /* 0x000fc60000004100 */
[----:B------:R-:W-:Y:S01]  /*3110*/  FFMA.FTZ R35, R32, R34, R35 ;  /* 0x0000002220237223 */ /* 0x000fe20000010023 */
[----:B------:R-:W-:-:S05]  /*3120*/  HADD2.F32 R34, -RZ, R29.H0_H0 ;  /* 0x2000001dff227230 */ /* 0x000fca0000004100 */
[----:B------:R-:W-:Y:S01]  /*3130*/  FFMA.FTZ R34, R15, R34, R35 ;  /* 0x000000220f227223 */ /* 0x000fe20000010023 */
[----:B------:R-:W-:-:S03]  /*3140*/  HADD2.F32 R35, -RZ, R21.H0_H0 ;  /* 0x20000015ff237230 */ /* 0x000fc60000004100 */
[----:B------:R-:W-:Y:S01]  /*3150*/  FFMA.FTZ R37, R33, R37, R34 ;  /* 0x0000002521257223 */ /* 0x000fe20000010022 */
[----:B------:R-:W-:-:S03]  /*3160*/  HADD2.F32 R34, -RZ, R21.H1_H1 ;  /* 0x30000015ff227230 */ /* 0x000fc60000004100 */
[----:B------:R-:W-:-:S04]  /*3170*/  FFMA.FTZ R35, R18, R35, R37 ;  /* 0x0000002312237223 */ /* 0x000fc80000010025 */
[----:B------:R-:W-:Y:S01]  /*3180*/  FFMA.FTZ R34, R36, R34, R35 ;  /* 0x0000002224227223 */ /* 0x000fe20000010023 */
[----:B------:R-:W-:-:S05]  /*3190*/  HADD2.F32 R35, -RZ, R3.H0_H0 ;  /* 0x20000003ff237230 */ /* 0x000fca0000004100 */
[----:B------:R-:W-:Y:S01]  /*31a0*/  FMUL.FTZ R34, R35, R34 ;  /* 0x0000002223227220 */ /* 0x000fe20000410000 */
[----:B------:R-:W-:-:S04]  /*31b0*/  HADD2.F32 R35, -RZ, R26.H0_H0 ;  /* 0x2000001aff237230 */ /* 0x000fc80000004100 */
[----:B------:R-:W-:-:S04]  /*31c0*/  F2FP.F16.F32.PACK_AB R34, RZ, R34 ;  /* 0x00000022ff22723e */ /* 0x000fc800000000ff */
[----:B------:R-:W-:Y:S01]  /*31d0*/  PRMT R19, R19, 0x5410, R34 ;  /* 0x0000541013137816 */ /* 0x000fe20000000022 */
[----:B------:R-:W-:Y:S01]  /*31e0*/  FFMA.FTZ R34, R0, R35, RZ ;  /* 0x0000002300227223 */ /* 0x000fe200000100ff */
[----:B------:R-:W-:-:S03]  /*31f0*/  HADD2.F32 R35, -RZ, R27.H1_H1 ;  /* 0x3000001bff237230 */ /* 0x000fc60000004100 */
[----:B------:R-:W-:Y:S02]  /*3200*/  HFMA2 R7, R19, 1, 1, R7 ;  /* 0x3c003c0013077831 */ /* 0x000fe40000000007 */
[----:B------:R-:W-:-:S05]  /*3210*/  HADD2.F32 R19, -RZ, R27.H0_H0 ;  /* 0x2000001bff137230 */ /* 0x000fca0000004100 */
[----:B------:R-:W-:Y:S01]  /*3220*/  FFMA.FTZ R0, R0, R19, RZ ;  /* 0x0000001300007223 */ /* 0x000fe200000100ff */
[----:B------:R-:W-:-:S05]  /*3230*/  HADD2.F32 R19, -RZ, R26.H1_H1 ;  /* 0x3000001aff137230 */ /* 0x000fca0000004100 */
[C---:B------:R-:W-:Y:S01]  /*3240*/  FFMA.FTZ R19, R31.reuse, R19, R34 ;  /* 0x000000131f137223 */ /* 0x040fe20000010022 */
[----:B------:R-:W-:Y:S01]  /*3250*/  FFMA.FTZ R31, R31, R35, R0 ;  /* 0x000000231f1f7223 */ /* 0x000fe20000010000 */
[----:B------:R-:W-:-:S05]  /*3260*/  HADD2.F32 R0, -RZ, R10.H0_H0 ;  /* 0x2000000aff007230 */ /* 0x000fca0000004100 */
[----:B------:R-:W-:Y:S01]  /*3270*/  FFMA.FTZ R19, R14, R0, R19 ;  /* 0x000000000e137223 */ /* 0x000fe20000010013 */
[----:B------:R-:W-:-:S05]  /*3280*/  HADD2.F32 R0, -RZ, R11.H0_H0 ;  /* 0x2000000bff007230 */ /* 0x000fca0000004100 */
[----:B------:R-:W-:Y:S01]  /*3290*/  FFMA.FTZ R14, R14, R0, R31 ;  /* 0x000000000e0e7223 */ /* 0x000fe2000001001f */
[----:B------:R-:W-:Y:S02]  /*32a0*/  HADD2.F32 R0, -RZ, R10.H1_H1 ;  /* 0x3000000aff007230 */ /* 0x000fe40000004100 */
[----:B------:R-:W-:-:S03]  /*32b0*/  HADD2.F32 R31, -RZ, R11.H1_H1 ;  /* 0x3000000bff1f7230 */ /* 0x000fc60000004100 */
[C---:B------:R-:W-:Y:S01]  /*32c0*/  FFMA.FTZ R0, R32.reuse, R0, R19 ;  /* 0x0000000020007223 */ /* 0x040fe20000010013 */
[----:B------:R-:W-:Y:S02]  /*32d0*/  HADD2.F32 R19, -RZ, R13.H0_H0 ;  /* 0x2000000dff137230 */ /* 0x000fe40000004100 */
[----:B------:R-:W-:Y:S01]  /*32e0*/  FFMA.FTZ R32, R32, R31, R14 ;  /* 0x0000001f20207223 */ /* 0x000fe2000001000e */
[--C-:B------:R-:W-:Y:S02]  /*32f0*/  HADD2.F32 R14, -RZ, R30.reuse.H0_H0 ;  /* 0x2000001eff0e7230 */ /* 0x100fe40000004100 */
[----:B------:R-:W-:Y:S02]  /*3300*/  HADD2.F32 R31, -RZ, R23.H1_H1 ;  /* 0x30000017ff1f7230 */ /* 0x000fe40000004100 */
[C---:B------:R-:W-:Y:S01]  /*3310*/  FFMA.FTZ R19, R15.reuse, R19, R32 ;  /* 0x000000130f137223 */ /* 0x040fe20000010020 */
[----:B------:R-:W-:Y:S02]  /*3320*/  HADD2.F32 R32, -RZ, R13.H1_H1 ;  /* 0x3000000dff207230 */ /* 0x000fe40000004100 */
[----:B------:R-:W-:Y:S01]  /*3330*/  FFMA.FTZ R14, R15, R14, R0 ;  /* 0x0000000e0f0e7223 */ /* 0x000fe20000010000 */
[----:B------:R-:W-:-:S05]  /*3340*/  HADD2.F32 R0, -RZ, R30.H1_H1 ;  /* 0x3000001eff007230 */ /* 0x000fca0000004100 */
[C---:B------:R-:W-:Y:S01]  /*3350*/  FFMA.FTZ R15, R33.reuse, R0, R14 ;  /* 0x00000000210f7223 */ /* 0x040fe2000001000e */
[--C-:B------:R-:W-:Y:S02]  /*3360*/  HADD2.F32 R0, -RZ, R22.reuse.H0_H0 ;  /* 0x20000016ff007230 */ /* 0x100fe40000004100 */
[----:B------:R-:W-:Y:S01]  /*3370*/  FFMA.FTZ R33, R33, R32, R19 ;  /* 0x0000002021217223 */ /* 0x000fe20000010013 */
[----:B------:R-:W-:Y:S02]  /*3380*/  HADD2.F32 R14, -RZ, R23.H0_H0 ;  /* 0x20000017ff0e7230 */ /* 0x000fe40000004100 */
[----:B------:R-:W-:Y:S02]  /*3390*/  HADD2.F32 R19, -RZ, R22.H1_H1 ;  /* 0x30000016ff137230 */ /* 0x000fe40000004100 */
[C---:B------:R-:W-:Y:S01]  /*33a0*/  FFMA.FTZ R15, R18.reuse, R0, R15 ;  /* 0x00000000120f7223 */ /* 0x040fe2000001000f */
[--C-:B------:R-:W-:Y:S02]  /*33b0*/  HADD2.F32 R0, -RZ, R2.reuse.H1_H1 ;  /* 0x30000002ff007230 */ /* 0x100fe40000004100 */
[----:B------:R-:W-:Y:S01]  /*33c0*/  FFMA.FTZ R14, R18, R14, R33 ;  /* 0x0000000e120e7223 */ /* 0x000fe20000010021 */
[----:B------:R-:W-:Y:S01]  /*33d0*/  FFMA.FTZ R15, R36, R19, R15 ;  /* 0x00000013240f7223 */ /* 0x000fe2000001000f */
[----:B------:R-:W-:-:S02]  /*33e0*/  HADD2.F32 R19, -RZ, R2.H0_H0 ;  /* 0x20000002ff137230 */ /* 0x000fc40000004100 */
[----:B------:R-:W-:Y:S01]  /*33f0*/  FFMA.FTZ R14, R36, R31, R14 ;  /* 0x0000001f240e7223 */ /* 0x000fe2000001000e */
[----:B------:R-:W-:-:S03]  /*3400*/  FMUL.FTZ R15, R0, R15 ;  /* 0x0000000f000f7220 */ /* 0x000fc60000410000 */
[----:B------:R-:W-:Y:S02]  /*3410*/  FMUL.FTZ R14, R19, R14 ;  /* 0x0000000e130e7220 */ /* 0x000fe40000410000 */
[----:B------:R-:W-:-:S03]  /*3420*/  F2FP.F16.F32.PACK_AB R15, RZ, R15 ;  /* 0x0000000fff0f723e */ /* 0x000fc600000000ff */
[----:B------:R-:W-:-:S04]  /*3430*/  F2FP.F16.F32.PACK_AB R14, RZ, R14 ;  /* 0x0000000eff0e723e */ /* 0x000fc800000000ff */
[----:B------:R-:W-:-:S05]  /*3440*/  PRMT R15, R15, 0x5410, R14 ;  /* 0x000054100f0f7816 */ /* 0x000fca000000000e */
[----:B------:R-:W-:-:S07]  /*3450*/  HFMA2 R6, R15, 1, 1, R6 ;  /* 0x3c003c000f067831 */ /* 0x000fce0000000006 */
.L_x_2809:
[----:B------:R-:W-:Y:S05]  /*3460*/  @P1 BRA `(.L_x_2810) ;  /* 0x0000000400681947 */ /* 0x000fea0003800000 */
[----:B------:R-:W0:Y:S01]  /*3470*/  LDS.64 R14, [UR8+0x10] ;  /* 0x00001008ff0e7984 */ /* 0x000e220008000a00 */
[----:B------:R-:W-:Y:S02]  /*3480*/  HADD2.F32 R33, -RZ, R25.H0_H0 ;  /* 0x20000019ff217230 */ /* 0x000fe40000004100 */
[----:B------:R-:W-:Y:S01]  /*3490*/  HADD2.F32 R31, -RZ, R26.H0_H0 ;  /* 0x2000001aff1f7230 */ /* 0x000fe20000004100 */
[----:B------:R-:W1:Y:S01]  /*34a0*/  LDS.64 R18, [UR8+0x18] ;  /* 0x00001808ff127984 */ /* 0x000e620008000a00 */
[--C-:B------:R-:W-:Y:S02]  /*34b0*/  HADD2.F32 R32, -RZ, R24.reuse.H0_H0 ;  /* 0x20000018ff207230 */ /* 0x100fe40000004100 */
[----:B------:R-:W-:Y:S02]  /*34c0*/  HADD2.F32 R35, -RZ, R24.H1_H1 ;  /* 0x30000018ff237230 */ /* 0x000fe40000004100 */
[----:B------:R-:W-:Y:S02]  /*34d0*/  HADD2.F32 R0, -RZ, R27.H0_H0 ;  /* 0x2000001bff007230 */ /* 0x000fe40000004100 */
[----:B------:R-:W-:-:S02]  /*34e0*/  HADD2.F32 R24, -RZ, R25.H1_H1 ;  /* 0x30000019ff187230 */ /* 0x000fc40000004100 */
[----:B------:R-:W-:Y:S02]  /*34f0*/  HADD2.F32 R26, -RZ, R26.H1_H1 ;  /* 0x3000001aff1a7230 */ /* 0x000fe40000004100 */
        /* <DEDUP_REMOVED lines=11> */
[-C--:B------:R-:W-:Y:S01]  /*35b0*/  FFMA.FTZ R0, R27, R14.reuse, R0 ;  /* 0x0000000e1b007223 */ /* 0x080fe20000010000 */
[----:B------:R-:W-:Y:S02]  /*35c0*/  HADD2.F32 R27, -RZ, R8.H0_H0 ;  /* 0x20000008ff1b7230 */ /* 0x000fe40000004100 */
        /* <DEDUP_REMOVED lines=14> */
[----:B-1----:R-:W-:-:S02]  /*36b0*/  HADD2.F32 R9, -RZ, R18.H0_H0 ;  /* 0x20000012ff097230 */ /* 0x002fc40000004100 */
        /* <DEDUP_REMOVED lines=13> */
[----:B------:R-:W-:Y:S02]  /*3790*/  HADD2.F32 R0, -RZ, R19.H0_H0 ;  /* 0x20000013ff007230 */ /* 0x000fe40000004100 */
[-C--:B------:R-:W-:Y:S01]  /*37a0*/  FFMA.FTZ R15, R10, R18.reuse, R15 ;  /* 0x000000120a0f7223 */ /* 0x080fe2000001000f */
[----:B------:R-:W-:Y:S02]  /*37b0*/  HADD2.F32 R14, -RZ, R21.H0_H0 ;  /* 0x20000015ff0e7230 */ /* 0x000fe40000004100 */
[----:B------:R-:W-:Y:S01]  /*37c0*/  FFMA.FTZ R11, R28, R18, R11 ;  /* 0x000000121c0b7223 */ /* 0x000fe2000001000b */
[----:B------:R-:W-:-:S02]  /*37d0*/  HADD2.F32 R30, -RZ, R30.H1_H1 ;  /* 0x3000001eff1e7230 */ /* 0x000fc40000004100 */
[----:B------:R-:W-:Y:S02]  /*37e0*/  HADD2.F32 R24, -RZ, R13.H1_H1 ;  /* 0x3000000dff187230 */ /* 0x000fe40000004100 */
[----:B------:R-:W-:Y:S01]  /*37f0*/  FFMA.FTZ R10, R14, R0, R15 ;  /* 0x000000000e0a7223 */ /* 0x000fe2000001000f */
        /* <DEDUP_REMOVED lines=18> */
[----:B------:R-:W-:Y:S01]  /*3920*/  FFMA.FTZ R0, R23, R19, R0 ;  /* 0x0000001317007223 */ /* 0x000fe20000010000 */
[--C-:B------:R-:W-:Y:S02]  /*3930*/  HADD2.F32 R13, -RZ, R2.reuse.H1_H1 ;  /* 0x30000002ff0d7230 */ /* 0x100fe40000004100 */
        /* <DEDUP_REMOVED lines=13> */
.L_x_2810:
[----:B------:R-:W2:Y:S01]  /*3a10*/  LDG.E.128.CONSTANT R8, desc[UR20][R16.64] ;  /* 0x0000001410087981 */ /* 0x000ea2000c1e9d00 */
[----:B------:R-:W-:Y:S02]  /*3a20*/  MOV R15, UR14 ;  /* 0x0000000e000f7c02 */ /* 0x000fe40008000f00 */
[----:B------:R-:W-:-:S03]  /*3a30*/  MOV R23, 0x2c00 ;  /* 0x00002c0000177802 */ /* 0x000fc60000000f00 */
[----:B------:R-:W-:Y:S01]  /*3a40*/  IMAD.WIDE R14, R15, 0x4, R16 ;  /* 0x000000040f0e7825 */ /* 0x000fe200078e0210 */
[C---:B--2---:R-:W-:Y:S02]  /*3a50*/  LOP3.LUT R18, R8.reuse, 0xf000f, RZ, 0xc0, !PT ;  /* 0x000f000f08127812 */ /* 0x044fe400078ec0ff */
[----:B------:R-:W-:Y:S02]  /*3a60*/  LOP3.LUT R13, R8, 0xf000f0, RZ, 0xc0, !PT ;  /* 0x00f000f0080d7812 */ /* 0x000fe400078ec0ff */
[----:B------:R-:W-:Y:S02]  /*3a70*/  SHF.R.U32.HI R24, RZ, 0x8, R8 ;  /* 0x00000008ff187819 */ /* 0x000fe40000011608 */
[C---:B------:R-:W-:Y:S02]  /*3a80*/  LOP3.LUT R0, R9.reuse, 0xf000f, RZ, 0xc0, !PT ;  /* 0x000f000f09007812 */ /* 0x040fe400078ec0ff */
[----:B------:R-:W-:Y:S02]  /*3a90*/  LOP3.LUT R20, R9, 0xf000f0, RZ, 0xc0, !PT ;  /* 0x00f000f009147812 */ /* 0x000fe400078ec0ff */
[----:B------:R-:W-:-:S02]  /*3aa0*/  SHF.R.U32.HI R8, RZ, 0x8, R9 ;  /* 0x00000008ff087819 */ /* 0x000fc40000011609 */
[C---:B------:R-:W-:Y:S02]  /*3ab0*/  LOP3.LUT R9, R10.reuse, 0xf000f0, RZ, 0xc0, !PT ;  /* 0x00f000f00a097812 */ /* 0x040fe400078ec0ff */
[C---:B------:R-:W-:Y:S02]  /*3ac0*/  LOP3.LUT R21, R11.reuse, 0xf000f0, RZ, 0xc0, !PT ;  /* 0x00f000f00b157812 */ /* 0x040fe400078ec0ff */
[----:B------:R-:W-:Y:S02]  /*3ad0*/  SHF.R.U32.HI R17, RZ, 0x8, R10 ;  /* 0x00000008ff117819 */ /* 0x000fe4000001160a */
        /* <DEDUP_REMOVED lines=111> */
[----:B------:R-:W-:Y:S02]  /*41d0*/  HADD2.F32 R16, -RZ, R30.H0_H0 ;  /* 0x2000001eff107230 */ /* 0x000fe40000004100 */
        /* <DEDUP_REMOVED lines=22> */
.L_x_2811:
[----:B------:R-:W-:Y:S05]  /*4340*/  @P1 BRA `(.L_x_2812) ;  /* 0x0000000400681947 */ /* 0x000fea0003800000 */
[----:B------:R-:W0:Y:S01]  /*4350*/  LDS.64 R16, [UR8+0x20] ;  /* 0x00002008ff107984 */ /* 0x000e220008000a00 */
[--C-:B------:R-:W-:Y:S02]  /*4360*/  HADD2.F32 R31, -RZ, R26.reuse.H0_H0 ;  /* 0x2000001aff1f7230 */ /* 0x100fe40000004100 */
[----:B------:R-:W-:Y:S01]  /*4370*/  HADD2.F32 R33, -RZ, R25.H0_H0 ;  /* 0x20000019ff217230 */ /* 0x000fe20000004100 */
[----:B------:R-:W1:Y:S01]  /*4380*/  LDS.64 R18, [UR8+0x28] ;  /* 0x00002808ff127984 */ /* 0x000e620008000a00 */
[----:B------:R-:W-:Y:S02]  /*4390*/  HADD2.F32 R0, -RZ, R27.H0_H0 ;  /* 0x2000001bff007230 */ /* 0x000fe40000004100 */
[----:B------:R-:W-:Y:S02]  /*43a0*/  HADD2.F32 R26, -RZ, R26.H1_H1 ;  /* 0x3000001aff1a7230 */ /* 0x000fe40000004100 */
[--C-:B------:R-:W-:Y:S02]  /*43b0*/  HADD2.F32 R32, -RZ, R24.reuse.H0_H0 ;  /* 0x20000018ff207230 */ /* 0x100fe40000004100 */
        /* <DEDUP_REMOVED lines=16> */
[-C--:B------:R-:W-:Y:S01]  /*44c0*/  FFMA.FTZ R24, R31, R25.reuse, R24 ;  /* 0x000000191f187223 */ /* 0x080fe20000010018 */
        /* <DEDUP_REMOVED lines=66> */
.L_x_2812:
[----:B------:R-:W2:Y:S01]  /*48f0*/  LDG.E.128.CONSTANT R8, desc[UR20][R14.64] ;  /* 0x000000140e087981 */ /* 0x000ea2000c1e9d00 */
[----:B------:R-:W-:Y:S01]  /*4900*/  MOV R23, 0x2c00 ;  /* 0x00002c0000177802 */ /* 0x000fe20000000f00 */
[----:B------:R-:W-:Y:S02]  /*4910*/  @!UP0 UIADD3 UR6, UPT, UPT, UR4, 0x1, URZ ;  /* 0x0000000104068890 */ /* 0x000fe4000fffe0ff */
[----:B------:R-:W-:Y:S01]  /*4920*/  @!UP0 UIADD3 UR5, UPT, UPT, UR7, UR9, URZ ;  /* 0x0000000907058290 */ /* 0x000fe2000fffe0ff */
[C---:B--2---:R-:W-:Y:S02]  /*4930*/  LOP3.LUT R18, R8.reuse, 0xf000f, RZ, 0xc0, !PT ;  /* 0x000f000f08127812 */ /* 0x044fe400078ec0ff */
[----:B------:R-:W-:Y:S02]  /*4940*/  LOP3.LUT R13, R8, 0xf000f0, RZ, 0xc0, !PT ;  /* 0x00f000f0080d7812 */ /* 0x000fe400078ec0ff */
[----:B------:R-:W-:Y:S02]  /*4950*/  SHF.R.U32.HI R24, RZ, 0x8, R8 ;  /* 0x00000008ff187819 */ /* 0x000fe40000011608 */
[----:B------:R-:W-:-:S02]  /*4960*/  LOP3.LUT R0, R9, 0xf000f, RZ, 0xc0, !PT ;  /* 0x000f000f09007812 */ /* 0x000fc400078ec0ff */
[----:B------:R-:W-:Y:S02]  /*4970*/  LOP3.LUT R20, R9, 0xf000f0, RZ, 0xc0, !PT ;  /* 0x00f000f009147812 */ /* 0x000fe400078ec0ff */
[----:B------:R-:W-:Y:S02]  /*4980*/  SHF.R.U32.HI R8, RZ, 0x8, R9 ;  /* 0x00000008ff087819 */ /* 0x000fe40000011609 */
[----:B------:R-:W-:Y:S02]  /*4990*/  LOP3.LUT R9, R10, 0xf000f0, RZ, 0xc0, !PT ;  /* 0x00f000f00a097812 */ /* 0x000fe400078ec0ff */
        /* <DEDUP_REMOVED lines=136> */
.L_x_2813:
[----:B------:R-:W-:Y:S01]  /*5220*/  @!UP0 UMOV UR4, UR6 ;  /* 0x0000000600048c82 */ /* 0x000fe20008000000 */
        /* <DEDUP_REMOVED lines=91> */
.L_x_2814:
        /* <DEDUP_REMOVED lines=8> */
.L_x_2806:
        /* <DEDUP_REMOVED lines=20> */
.L_x_2819:
[----:B------:R-:W0:Y:S02]  /*59a0*/  LDS R8, [R0] ;  /* 0x0000000000087984 */ /* 0x000e240000000800 */
[----:B0-----:R-:W-:-:S05]  /*59b0*/  HFMA2 R9, R8, 1, 1, R7 ;  /* 0x3c003c0008097831 */ /* 0x001fca0000000007 */
[----:B------:R-:W0:Y:S02]  /*59c0*/  ATOMS.CAST.SPIN P1, [R0], R8, R9 ;  /* 0x000000080000758d */ /* 0x000e240001820009 */
[----:B0-----:R-:W-:Y:S05]  /*59d0*/  @!P1 BRA `(.L_x_2819) ;  /* 0xfffffffc00f09947 */ /* 0x001fea000383ffff */
[----:B------:R-:W-:Y:S05]  /*59e0*/  BRA `(.L_x_2817) ;  /* 0x00000000000c7947 */ /* 0x000fea0003800000 */
.L_x_2818:
[----:B------:R-:W2:Y:S02]  /*59f0*/  LD.E R0, desc[UR20][R2.64] ;  /* 0x0000001402007980 */ /* 0x000ea4000c101900 */
[----:B--2---:R-:W-:-:S05]  /*5a00*/  IADD3 R7, PT, PT, R7, R0, RZ ;  /* 0x0000000007077210 */ /* 0x004fca0007ffe0ff */
[----:B------:R0:W-:Y:S02]  /*5a10*/  ST.E desc[UR20][R2.64], R7 ;  /* 0x0000000702007985 */ /* 0x0001e4000c101914 */
.L_x_2817:
[----:B------:R-:W-:Y:S05]  /*5a20*/  BSYNC.RECONVERGENT B0 ;  /* 0x0000000000007941 */ /* 0x000fea0003800200 */
.L_x_2816:
[----:B------:R1:W-:Y:S01]  /*5a30*/  ATOM.E.ADD.F16x2.RN.STRONG.GPU P1, RZ, desc[UR20][R2.64+0x4], R6 ;  /* 0x8000040602ff79a2 */ /* 0x0003e2000c12e114 */
[----:B------:R-:W-:Y:S04]  /*5a40*/  BSSY.RECONVERGENT B0, `(.L_x_2820) ;  /* 0x000000f000007945 */ /* 0x000fe80003800200 */
[----:B-1----:R-:W-:Y:S05]  /*5a50*/  @P1 BRA `(.L_x_2821) ;  /* 0x0000000000341947 */ /* 0x002fea0003800000 */
[----:B------:R-:W1:Y:S02]  /*5a60*/  QSPC.E.S P1, RZ, [R2+0x4] ;  /* 0x0000040002ff73aa */ /* 0x000e640000020500 */
[----:B-1----:R-:W-:Y:S05]  /*5a70*/  @!P1 BRA `(.L_x_2822) ;  /* 0x0000000000209947 */ /* 0x002fea0003800000 */
[----:B------:R-:W-:-:S04]  /*5a80*/  MOV R8, R2 ;  /* 0x0000000200087202 */ /* 0x000fc80000000f00 */
[----:B------:R-:W-:Y:S02]  /*5a90*/  MOV R8, R8 ;  /* 0x0000000800087202 */ /* 0x000fe40000000f00 */
[----:B------:R-:W-:-:S07]  /*5aa0*/  MOV R9, R6 ;  /* 0x0000000600097202 */ /* 0x000fce0000000f00 */
.L_x_2823:
[----:B------:R-:W0:Y:S02]  /*5ab0*/  LDS R6, [R8+0x4] ;  /* 0x0000040008067984 */ /* 0x000e240000000800 */
[----:B0-----:R-:W-:-:S05]  /*5ac0*/  HADD2 R7, R6, R9 ;  /* 0x0000000906077230 */ /* 0x001fca0000000000 */
[----:B------:R-:W0:Y:S02]  /*5ad0*/  ATOMS.CAST.SPIN P1, [R8+0x4], R6, R7 ;  /* 0x000004060800758d */ /* 0x000e240001820007 */
[----:B0-----:R-:W-:Y:S05]  /*5ae0*/  @!P1 BRA `(.L_x_2823) ;  /* 0xfffffffc00f09947 */ /* 0x001fea000383ffff */
[----:B------:R-:W-:Y:S05]  /*5af0*/  BRA `(.L_x_2821) ;  /* 0x00000000000c7947 */ /* 0x000fea0003800000 */
.L_x_2822:
[----:B------:R-:W0:Y:S02]  /*5b00*/  LD.E R0, desc[UR20][R2.64+0x4] ;  /* 0x0000041402007980 */ /* 0x000e24000c101900 */
[----:B0-----:R-:W-:-:S05]  /*5b10*/  IADD3 R7, PT, PT, R6, R0, RZ ;  /* 0x0000000006077210 */ /* 0x001fca0007ffe0ff */
[----:B------:R1:W-:Y:S02]  /*5b20*/  ST.E desc[UR20][R2.64+0x4], R7 ;  /* 0x0000040702007985 */ /* 0x0003e4000c101914 */
.L_x_2821:
[----:B------:R-:W-:Y:S05]  /*5b30*/  BSYNC.RECONVERGENT B0 ;  /* 0x0000000000007941 */ /* 0x000fea0003800200 */
.L_x_2820:
        /* <DEDUP_REMOVED lines=10> */
.L_x_2827:
[----:B------:R-:W0:Y:S02]  /*5be0*/  LDS R2, [R0] ;  /* 0x0000000000027984 */ /* 0x000e240000000800 */
[----:B0-----:R-:W-:-:S05]  /*5bf0*/  HFMA2 R3, R2, 1, 1, R12 ;  /* 0x3c003c0002037831 */ /* 0x001fca000000000c */
[----:B------:R-:W0:Y:S02]  /*5c00*/  ATOMS.CAST.SPIN P0, [R0], R2, R3 ;  /* 0x000000020000758d */ /* 0x000e240001800003 */
[----:B0-----:R-:W-:Y:S05]  /*5c10*/  @!P0 BRA `(.L_x_2827) ;  /* 0xfffffffc00f08947 */ /* 0x001fea000383ffff */
[----:B------:R-:W-:Y:S05]  /*5c20*/  BRA `(.L_x_2825) ;  /* 0x00000000000c7947 */ /* 0x000fea0003800000 */
.L_x_2826:
[----:B------:R-:W2:Y:S02]  /*5c30*/  LD.E R0, desc[UR20][R6.64] ;  /* 0x0000001406007980 */ /* 0x000ea4000c101900 */
[----:B--2---:R-:W-:-:S05]  /*5c40*/  IADD3 R3, PT, PT, R12, R0, RZ ;  /* 0x000000000c037210 */ /* 0x004fca0007ffe0ff */
[----:B------:R0:W-:Y:S02]  /*5c50*/  ST.E desc[UR20][R6.64], R3 ;  /* 0x0000000306007985 */ /* 0x0001e4000c101914 */
.L_x_2825:
[----:B------:R-:W-:Y:S05]  /*5c60*/  BSYNC.RECONVERGENT B0 ;  /* 0x0000000000007941 */ /* 0x000fea0003800200 */
.L_x_2824:
[----:B------:R1:W-:Y:S02]  /*5c70*/  ATOM.E.ADD.F16x2.RN.STRONG.GPU P0, RZ, desc[UR20][R6.64+0x4], R5 ;  /* 0x8000040506ff79a2 */ /* 0x0003e4000c10e114 */
[----:B-1----:R-:W-:Y:S05]  /*5c80*/  @P0 EXIT ;  /* 0x000000000000094d */ /* 0x002fea0003800000 */
[----:B------:R-:W1:Y:S02]  /*5c90*/  QSPC.E.S P0, RZ, [R6+0x4] ;  /* 0x0000040006ff73aa */ /* 0x000e640000000500 */
[----:B-1----:R-:W-:Y:S05]  /*5ca0*/  @!P0 BRA `(.L_x_2828) ;  /* 0x00000000001c8947 */ /* 0x002fea0003800000 */
[----:B------:R-:W-:-:S04]  /*5cb0*/  MOV R2, R6 ;  /* 0x0000000600027202 */ /* 0x000fc80000000f00 */
[----:B------:R-:W-:-:S07]  /*5cc0*/  MOV R0, R2 ;  /* 0x0000000200007202 */ /* 0x000fce0000000f00 */
.L_x_2829:
[----:B------:R-:W0:Y:S02]  /*5cd0*/  LDS R2, [R0+0x4] ;  /* 0x0000040000027984 */ /* 0x000e240000000800 */
[----:B0-----:R-:W-:-:S05]  /*5ce0*/  HADD2 R3, R2, R5 ;  /* 0x0000000502037230 */ /* 0x001fca0000000000 */
[----:B------:R-:W0:Y:S02]  /*5cf0*/  ATOMS.CAST.SPIN P0, [R0+0x4], R2, R3 ;  /* 0x000004020000758d */ /* 0x000e240001800003 */
[----:B0-----:R-:W-:Y:S05]  /*5d00*/  @!P0 BRA `(.L_x_2829) ;  /* 0xfffffffc00f08947 */ /* 0x001fea000383ffff */
[----:B------:R-:W-:Y:S05]  /*5d10*/  EXIT ;  /* 0x000000000000794d */ /* 0x000fea0003800000 */
.L_x_2828:
[----:B------:R-:W0:Y:S02]  /*5d20*/  LD.E R0, desc[UR20][R6.64+0x4] ;  /* 0x0000041406007980 */ /* 0x000e24000c101900 */
[----:B0-----:R-:W-:-:S05]  /*5d30*/  IADD3 R3, PT, PT, R5, R0, RZ ;  /* 0x0000000005037210 */ /* 0x001fca0007ffe0ff */
[----:B------:R-:W-:Y:S01]  /*5d40*/  ST.E desc[UR20][R6.64+0x4], R3 ;  /* 0x0000040306007985 */ /* 0x000fe2000c101914 */
[----:B------:R-:W-:Y:S05]  /*5d50*/  EXIT ;  /* 0x000000000000794d */ /* 0x000fea0003800000 */
.L_x_2830:
        /* <DEDUP_REMOVED lines=10> */
.L_x_3957:


//--------------------- .text._Z23gemm_half_q_half_kernelILi2ELi12ELb1ELb0ELi64EEvPK6__halfPKjS4_S2_PS0_iiiiPKtS7_iiiiiibS2_i --------------------------
	.section	.text._Z23gemm_half_q_half_kernelILi2ELi12ELb1ELb0ELi64EEvPK6__halfPKjS4_S2_PS0_iiiiPKtS7_iiiiiibS2_i,"ax",@progbits
	.align	128
        .global         _Z23gemm_half_q_half_kernelILi2ELi12ELb1ELb0ELi64EEvPK6__halfPKjS4_S2_PS0_iiiiPKtS7_iiiiiibS2_i
        .type           _Z23gemm_half_q_half_kernelILi2ELi12ELb1ELb0ELi64EEvPK6__halfPKjS4_S2_PS0_iiiiPKtS7_iiiiiibS2_i,@function
        .size           _Z23gemm_half_q_half_kernelILi2ELi12ELb1ELb0ELi64EEvPK6__halfPKjS4_S2_PS0_iiiiPKtS7_iiiiiibS2_i,(.L_x_3958 - _Z23gemm_half_q_half_kernelILi2ELi12ELb1ELb0ELi64EEvPK6__halfPKjS4_S2_PS0_iiiiPKtS7_iiiiiibS2_i)
        .other          _Z23gemm_half_q_half_kernelILi2ELi12ELb1ELb0ELi64EEvPK6__halfPKjS4_S2_PS0_iiiiPKtS7_iiiiiibS2_i,@"STO_CUDA_ENTRY STV_DEFAULT"
_Z23gemm_half_q_half_kernelILi2ELi12ELb1ELb0ELi64EEvPK6__halfPKjS4_S2_PS0_iiiiPKtS7_iiiiiibS2_i:
.text._Z23gemm_half_q_half_kernelILi2ELi12ELb1ELb0ELi64EEvPK6__halfPKjS4_S2_PS0_iiiiPKtS7_iiiiiibS2_i:
        /* <DEDUP_REMOVED lines=64> */
.L_x_2836:
        /* <DEDUP_REMOVED lines=32> */
.L_x_2835:
        /* <DEDUP_REMOVED lines=20> */
.L_x_2837:
[----:B------:R-:W-:-:S13]  /*0740*/  ISETP.EQ.AND P2, PT, R16, RZ, PT ;  /* 0x000000ff1000720c */ /* 0x000fda0003f42270 */
[----:B------:R-:W-:Y:S05]  /*0750*/  @!P0 BRA P2, `(.L_x_2832) ;  /* 0x0000000400788947 */ /* 0x000fea0001000000 */
.L_x_2834:
        /* <DEDUP_REMOVED lines=12> */
.L_x_2833:
        /* <DEDUP_REMOVED lines=16> */
.L_x_2840:
        /* <DEDUP_REMOVED lines=32> */
.L_x_2839:
        /* <DEDUP_REMOVED lines=21> */
.L_x_2841:
[----:B------:R-:W-:-:S13]  /*0c70*/  ISETP.NE.OR P0, PT, R16, RZ, P0 ;  /* 0x000000ff1000720c */ /* 0x000fda0000705670 */
[----:B------:R-:W-:Y:S05]  /*0c80*/  @!P0 BRA `(.L_x_2832) ;  /* 0x00000000002c8947 */ /* 0x000fea0003800000 */
.L_x_2838:
        /* <DEDUP_REMOVED lines=11> */
.L_x_2832:
[----:B0-----:R-:W-:Y:S05]  /*0d40*/  BSYNC.RECONVERGENT B0 ;  /* 0x0000000000007941 */ /* 0x001fea0003800200 */
.L_x_2831:
        /* <DEDUP_REMOVED lines=9> */
[----:B-1----:R-:W-:Y:S01]  /*0de0*/  IADD3 R6, PT, PT, RZ, -R14, RZ ;  /* 0x8000000eff067210 */ /* 0x002fe20007ffe0ff */
        /* <DEDUP_REMOVED lines=9> */
[----:B-----5:R-:W0:Y:S01]  /*0e80*/  LDC.64 R16, c[0x0][0x3a0] ;  /* 0x0000e800ff107b82 */ /* 0x020e220000000a00 */
[----:B------:R-:W-:-:S13]  /*0e90*/  PLOP3.LUT P0, PT, PT, PT, PT, 0x8, 0x80 ;  /* 0x000000000080781c */ /* 0x000fda0003f0e170 */
.L_x_2845:
        /* <DEDUP_REMOVED lines=15> */
.L_x_2844:
        /* <DEDUP_REMOVED lines=12> */
.L_x_2846:
[----:B------:R-:W-:-:S13]  /*1050*/  ISETP.NE.OR P0, PT, R6, RZ, P0 ;  /* 0x000000ff0600720c */ /* 0x000fda0000705670 */
[----:B------:R-:W-:Y:S05]  /*1060*/  @!P0 BRA `(.L_x_2842) ;  /* 0x00000000001c8947 */ /* 0x000fea0003800000 */
.L_x_2843:
[----:B0-----:R-:W0:Y:S02]  /*1070*/  LDC.64 R8, c[0x0][0x3a0] ;  /* 0x0000e800ff087b82 */ /* 0x001e240000000a00 */
.L_x_2847:
[----:B0-----:R-:W-:Y:S01]  /*1080*/  IMAD.WIDE R10, R0, 0x2, R8 ;  /* 0x00000002000a7825 */ /* 0x001fe200078e0208 */
[----:B------:R-:W-:Y:S02]  /*1090*/  IADD3 R6, PT, PT, R6, 0x1, RZ ;  /* 0x0000000106067810 */ /* 0x000fe40007ffe0ff */
[----:B------:R-:W-:Y:S02]  /*10a0*/  IADD3 R0, PT, PT, R0, R7, RZ ;  /* 0x0000000700007210 */ /* 0x000fe40007ffe0ff */
[----:B------:R2:W-:Y:S01]  /*10b0*/  STG.E.64 desc[UR8][R10.64], RZ ;  /* 0x000000ff0a007986 */ /* 0x0005e2000c101b08 */
[----:B------:R-:W-:-:S13]  /*10c0*/  ISETP.NE.AND P0, PT, R6, RZ, PT ;  /* 0x000000ff0600720c */ /* 0x000fda0003f05270 */
[----:B--2---:R-:W-:Y:S05]  /*10d0*/  @P0 BRA `(.L_x_2847) ;  /* 0xfffffffc00e80947 */ /* 0x004fea000383ffff */
.L_x_2842:
        /* <DEDUP_REMOVED lines=14> */
[----:B01----:R-:W-:-:S07]  /*11c0*/  SHF.R.S32.HI R6, RZ, 0x3, R13 ;  /* 0x00000003ff067819 */ /* 0x003fce000001140d */
.L_x_2849:
        /* <DEDUP_REMOVED lines=44> */
.L_x_2848:
[----:B0-----:R0:W5:Y:S01]  /*1490*/  LDL.64 R10, [R1] ;  /* 0x00000000010a7983 */ /* 0x0011620000100a00 */
[----:B------:R-:W2:Y:S01]  /*14a0*/  LDCU UR4, c[0x0][0x3c8] ;  /* 0x00007900ff0477ac */ /* 0x000ea20008000800 */
[----:B-1----:R-:W-:Y:S01]  /*14b0*/  HFMA2 R6, -RZ, RZ, 0, 0 ;  /* 0x00000000ff067431 */ /* 0x002fe200000001ff */
[----:B------:R-:W-:Y:S02]  /*14c0*/  MOV R13, RZ ;  /* 0x000000ff000d7202 */ /* 0x000fe40000000f00 */
[----:B------:R-:W-:Y:S01]  /*14d0*/  CS2R R14, SRZ ;  /* 0x00000000000e7805 */ /* 0x000fe2000001ff00 */
[----:B------:R-:W1:Y:S01]  /*14e0*/  LDCU UR5, c[0x0][0x3cc] ;  /* 0x00007980ff0577ac */ /* 0x000e620008000800 */
[----:B------:R-:W3:Y:S01]  /*14f0*/  LDCU UR6, c[0x0][0x3d0] ;  /* 0x00007a00ff0677ac */ /* 0x000ee20008000800 */
[----:B------:R-:W4:Y:S01]  /*1500*/  LDCU UR10, c[0x0][0x3d4] ;  /* 0x00007a80ff0a77ac */ /* 0x000f220008000800 */
[----:B------:R-:W0:Y:S01]  /*1510*/  LDCU UR7, c[0x0][0x3d8] ;  /* 0x00007b00ff0777ac */ /* 0x000e220008000800 */
[----:B--2---:R-:W-:-:S02]  /*1520*/  ISETP.GT.AND P0, PT, R20, UR4, PT ;  /* 0x0000000414007c0c */ /* 0x004fc4000bf04270 */
[C---:B------:R-:W-:Y:S02]  /*1530*/  VIMNMX R0, PT, PT, R20.reuse, UR4, PT ;  /* 0x0000000414007c48 */ /* 0x040fe4000bfe0100 */
[C---:B-1----:R-:W-:Y:S02]  /*1540*/  ISETP.GT.AND P2, PT, R20.reuse, UR5, PT ;  /* 0x0000000514007c0c */ /* 0x042fe4000bf44270 */
        /* <DEDUP_REMOVED lines=15> */
.L_x_2850:
        /* <DEDUP_REMOVED lines=8> */
.L_x_2851:
        /* <DEDUP_REMOVED lines=8> */
.L_x_2852:
        /* <DEDUP_REMOVED lines=8> */
.L_x_2853:
        /* <DEDUP_REMOVED lines=8> */
.L_x_2854:
[----:B------:R-:W-:Y:S01]  /*1840*/  LEA R0, R17, R0, 0x3 ;  /* 0x0000000011007211 */ /* 0x000fe200078e18ff */
[----:B------:R-:W0:Y:S01]  /*1850*/  S2UR UR5, SR_CgaCtaId ;  /* 0x00000000000579c3 */ /* 0x000e220000008800 */
[----:B------:R-:W1:Y:S01]  /*1860*/  LDCU.64 UR6, c[0x0][0x388] ;  /* 0x00007100ff0677ac */ /* 0x000e620008000a00 */
[----:B------:R-:W-:Y:S02]  /*1870*/  VIMNMX R5, PT, PT, R5, UR10, PT ;  /* 0x0000000a05057c48 */ /* 0x000fe4000bfe0100 */
[----:B------:R-:W-:Y:S01]  /*1880*/  IADD3 R0, PT, PT, R13, R0, R6 ;  /* 0x000000000d007210 */ /* 0x000fe20007ffe006 */
[----:B------:R-:W-:Y:S01]  /*1890*/  UMOV UR4, 0x400 ;  /* 0x0000040000047882 */ /* 0x000fe20000000000 */
[----:B------:R-:W-:Y:S02]  /*18a0*/  PRMT R6, R10, 0x7610, R10 ;  /* 0x000076100a067816 */ /* 0x000fe4000000000a */
        /* <DEDUP_REMOVED lines=17> */
[----:B------:R-:W-:Y:S02]  /*19c0*/  IADD3 R23, PT, PT, R20, R23, RZ ;  /* 0x0000001714177210 */ /* 0x000fe40007ffe0ff */
[----:B------:R-:W-:Y:S02]  /*19d0*/  MOV R30, R32 ;  /* 0x00000020001e7202 */ /* 0x000fe40000000f00 */
[----:B------:R-:W-:Y:S01]  /*19e0*/  MOV R31, R33 ;  /* 0x00000021001f7202 */ /* 0x000fe20000000f00 */
[----:B------:R-:W-:Y:S06]  /*19f0*/  @!P0 BRA `(.L_x_2855) ;  /* 0x0000003c00348947 */ /* 0x000fec0003800000 */
[----:B------:R-:W-:-:S04]  /*1a00*/  IMAD.WIDE.U32 R2, R2, 0x100, R8 ;  /* 0x0000010002027825 */ /* 0x000fc800078e0008 */
[----:B------:R-:W-:Y:S01]  /*1a10*/  HFMA2 R28, -RZ, RZ, 0, 0 ;  /* 0x00000000ff1c7431 */ /* 0x000fe200000001ff */
[----:B------:R-:W-:Y:S02]  /*1a20*/  VIMNMX R35, PT, PT, R29, UR10, PT ;  /* 0x0000000a1d237c48 */ /* 0x000fe4000bfe0100 */
[----:B------:R-:W-:Y:S02]  /*1a30*/  PRMT R26, RZ, 0x7610, R26 ;  /* 0x00007610ff1a7816 */ /* 0x000fe4000000001a */
[----:B------:R-:W-:-:S04]  /*1a40*/  IADD3 R36, P0, PT, R2, 0x2, RZ ;  /* 0x0000000202247810 */ /* 0x000fc80007f1e0ff */
[----:B------:R-:W-:-:S09]  /*1a50*/  IADD3.X R37, PT, PT, RZ, R3, RZ, P0, !PT ;  /* 0x00000003ff257210 */ /* 0x000fd200007fe4ff */
.L_x_2864:
[----:B------:R-:W-:Y:S01]  /*1a60*/  ISETP.NE.AND P0, PT, R20, R23, PT ;  /* 0x000000171400720c */ /* 0x000fe20003f05270 */
[----:B------:R-:W0:Y:S01]  /*1a70*/  LDC R7, c[0x0][0x3ac] ;  /* 0x0000eb00ff077b82 */ /* 0x000e220000000800 */
[----:B------:R-:W-:Y:S02]  /*1a80*/  MOV R30, R32 ;  /* 0x00000020001e7202 */ /* 0x000fe40000000f00 */
[----:B------:R-:W-:-:S05]  /*1a90*/  MOV R31, R33 ;  /* 0x00000021001f7202 */ /* 0x000fca0000000f00 */
[----:B------:R-:W2:Y:S04]  /*1aa0*/  LDG.E.128.CONSTANT R40, desc[UR8][R30.64] ;  /* 0x000000081e287981 */ /* 0x000ea8000c1e9d00 */
[----:B------:R-:W-:Y:S01]  /*1ab0*/  @!P0 LEA R0, R28, R1, 0x3 ;  /* 0x000000011c008211 */ /* 0x000fe200078e18ff */
[----:B------:R1:W5:Y:S04]  /*1ac0*/  @!P0 LDG.E.U16.CONSTANT R39, desc[UR8][R36.64] ;  /* 0x0000000824278981 */ /* 0x000368000c1e9500 */
[----:B------:R-:W3:Y:S01]  /*1ad0*/  @!P0 LDL.64 R2, [R0+0x8] ;  /* 0x0000080000028983 */ /* 0x000ee20000100a00 */
[----:B0-----:R-:W-:-:S04]  /*1ae0*/  IMAD.WIDE R16, R7, 0x4, R30 ;  /* 0x0000000407107825 */ /* 0x001fc800078e021e */
[C---:B------:R-:W-:Y:S02]  /*1af0*/  IMAD.WIDE R12, R7.reuse, 0x4, R16 ;  /* 0x00000004070c7825 */ /* 0x040fe400078e0210 */
[----:B------:R-:W5:Y:S02]  /*1b00*/  LDG.E.128.CONSTANT R16, desc[UR8][R16.64] ;  /* 0x0000000810107981 */ /* 0x000f64000c1e9d00 */
[----:B------:R-:W-:Y:S02]  /*1b10*/  IMAD.WIDE R32, R7, 0x4, R12 ;  /* 0x0000000407207825 */ /* 0x000fe400078e020c */
[----:B------:R-:W5:Y:S04]  /*1b20*/  LDG.E.128.CONSTANT R12, desc[UR8][R12.64] ;  /* 0x000000080c0c7981 */ /* 0x000f68000c1e9d00 */
[----:B------:R1:W5:Y:S01]  /*1b30*/  LDG.E.128.CONSTANT R8, desc[UR8][R32.64] ;  /* 0x0000000820087981 */ /* 0x000362000c1e9d00 */
[----:B------:R-:W-:-:S02]  /*1b40*/  ISETP.NE.AND P2, PT, R21, RZ, PT ;  /* 0x000000ff1500720c */ /* 0x000fc40003f45270 */
[----:B------:R-:W-:Y:S02]  /*1b50*/  MOV R27, 0x2c00 ;  /* 0x00002c00001b7802 */ /* 0x000fe40000000f00 */
[C---:B--2---:R-:W-:Y:S02]  /*1b60*/  LOP3.LUT R38, R42.reuse, 0xf000f, RZ, 0xc0, !PT ;  /* 0x000f000f2a267812 */ /* 0x044fe400078ec0ff */
[----:B------:R-:W-:Y:S02]  /*1b70*/  LOP3.LUT R46, R42, 0xf000f0, RZ, 0xc0, !PT ;  /* 0x00f000f02a2e7812 */ /* 0x000fe400078ec0ff */
[C---:B------:R-:W-:Y:S02]  /*1b80*/  LOP3.LUT R4, R41.reuse, 0xf000f, RZ, 0xc0, !PT ;  /* 0x000f000f29047812 */ /* 0x040fe400078ec0ff */
[----:B---3--:R-:W-:Y:S02]  /*1b90*/  @!P0 PRMT R6, R2, 0x7610, R6 ;  /* 0x0000761002068816 */ /* 0x008fe40000000006 */
[----:B------:R-:W-:-:S02]  /*1ba0*/  LOP3.LUT R34, R41, 0xf000f0, RZ, 0xc0, !PT ;  /* 0x00f000f029227812 */ /* 0x000fc400078ec0ff */
[----:B------:R-:W-:Y:S02]  /*1bb0*/  @!P0 PRMT R6, R6, 0x7610, R2 ;  /* 0x0000761006068816 */ /* 0x000fe40000000002 */
[----:B------:R-:W-:Y:S02]  /*1bc0*/  SHF.R.U32.HI R42, RZ, 0x8, R42 ;  /* 0x00000008ff2a7819 */ /* 0x000fe4000001162a */
[C---:B------:R-:W-:Y:S02]  /*1bd0*/  LOP3.LUT R47, R43.reuse, 0xf000f, RZ, 0xc0, !PT ;  /* 0x000f000f2b2f7812 */ /* 0x040fe400078ec0ff */
[----:B------:R-:W-:Y:S02]  /*1be0*/  LOP3.LUT R48, R43, 0xf000f0, RZ, 0xc0, !PT ;  /* 0x00f000f02b307812 */ /* 0x000fe400078ec0ff */
[----:B------:R-:W-:Y:S02]  /*1bf0*/  @!P0 PRMT R5, R3, 0x7610, R5 ;  /* 0x0000761003058816 */ /* 0x000fe40000000005 */
[----:B------:R-:W-:-:S02]  /*1c00*/  LOP3.LUT R0, R40, 0xf000f, RZ, 0xc0, !PT ;  /* 0x000f000f28007812 */ /* 0x000fc400078ec0ff */
[----:B------:R-:W-:Y:S02]  /*1c10*/  LOP3.LUT R2, R40, 0xf000f0, RZ, 0xc0, !PT ;  /* 0x00f000f028027812 */ /* 0x000fe400078ec0ff */
[----:B------:R-:W-:Y:S02]  /*1c20*/  SHF.R.U32.HI R41, RZ, 0x8, R41 ;  /* 0x00000008ff297819 */ /* 0x000fe40000011629 */
[----:B------:R-:W-:Y:S02]  /*1c30*/  SHF.R.U32.HI R43, RZ, 0x8, R43 ;  /* 0x00000008ff2b7819 */ /* 0x000fe4000001162b */
[----:B------:R-:W-:Y:S02]  /*1c40*/  SHF.R.U32.HI R40, RZ, 0x8, R40 ;  /* 0x00000008ff287819 */ /* 0x000fe40000011628 */
[----:B------:R-:W-:Y:S02]  /*1c50*/  LOP3.LUT R45, R38, 0x64006400, RZ, 0xfc, !PT ;  /* 0x64006400262d7812 */ /* 0x000fe400078efcff */
[----:B------:R-:W-:-:S02]  /*1c60*/  LOP3.LUT R44, R34, 0x64006400, RZ, 0xfc, !PT ;  /* 0x64006400222c7812 */ /* 0x000fc400078efcff */
[C---:B------:R-:W-:Y:S02]  /*1c70*/  LOP3.LUT R38, R42.reuse, 0xf000f, RZ, 0xc0, !PT ;  /* 0x000f000f2a267812 */ /* 0x040fe400078ec0ff */
[----:B------:R-:W-:Y:S02]  /*1c80*/  @!P0 PRMT R5, R5, 0x7610, R3 ;  /* 0x0000761005058816 */ /* 0x000fe40000000003 */
        /* <DEDUP_REMOVED lines=23> */
[----:B------:R-:W-:Y:S02]  /*1e00*/  HFMA2 R45, R46, R27.H0_H0, -72, -72 ;  /* 0xd480d4802e2d7431 */ /* 0x000fe4000004001b */
[----:B------:R-:W-:-:S02]  /*1e10*/  HADD2 R46, R47, -1032, -1032 ;  /* 0xe408e4082f2e7430 */ /* 0x000fc40000000000 */
[-C--:B------:R-:W-:Y:S02]  /*1e20*/  HFMA2 R53, R54, R27.reuse.H0_H0, -72, -72 ;  /* 0xd480d48036357431 */ /* 0x080fe4000004001b */
[-C--:B------:R-:W-:Y:S02]  /*1e30*/  HFMA2 R47, R48, R27.reuse.H0_H0, -72, -72 ;  /* 0xd480d480302f7431 */ /* 0x080fe4000004001b */
[-C--:B------:R-:W-:Y:S02]  /*1e40*/  HFMA2 R51, R52, R27.reuse.H0_H0, -72, -72 ;  /* 0xd480d48034337431 */ /* 0x080fe4000004001b */
[----:B------:R-:W-:Y:S02]  /*1e50*/  HADD2 R54, R55, -1032, -1032 ;  /* 0xe408e40837367430 */ /* 0x000fe40000000000 */
[----:B------:R-:W-:Y:S02]  /*1e60*/  HADD2 R42, R0, -1032, -1032 ;  /* 0xe408e408002a7430 */ /* 0x000fe40000000000 */
[----:B------:R-:W-:-:S02]  /*1e70*/  HFMA2 R34, R2, R27.H0_H0, -72, -72 ;  /* 0xd480d48002227431 */ /* 0x000fc4000004001b */
[----:B------:R-:W-:Y:S02]  /*1e80*/  HADD2 R38, R4, -1032, -1032 ;  /* 0xe408e40804267430 */ /* 0x000fe40000000000 */
[----:B------:R-:W-:Y:S02]  /*1e90*/  HADD2 R48, R3, -1032, -1032 ;  /* 0xe408e40803307430 */ /* 0x000fe40000000000 */
[-C--:B------:R-:W-:Y:S02]  /*1ea0*/  HFMA2 R49, R40, R27.reuse.H0_H0, -72, -72 ;  /* 0xd480d48028317431 */ /* 0x080fe4000004001b */
[----:B------:R-:W-:Y:S02]  /*1eb0*/  HADD2 R50, R50, -1032, -1032 ;  /* 0xe408e40832327430 */ /* 0x000fe40000000000 */
[----:B------:R-:W-:Y:S02]  /*1ec0*/  HADD2 R52, R41, -1032, -1032 ;  /* 0xe408e40829347430 */ /* 0x000fe40000000000 */
[----:B------:R-:W-:Y:S01]  /*1ed0*/  HFMA2 R55, R56, R27.H0_H0, -72, -72 ;  /* 0xd480d48038377431 */ /* 0x000fe2000004001b */
[----:B-1----:R-:W-:Y:S06]  /*1ee0*/  @!P2 BRA `(.L_x_2856) ;  /* 0x000000040068a947 */ /* 0x002fec0003800000 */
        /* <DEDUP_REMOVED lines=90> */
.L_x_2856:
        /* <DEDUP_REMOVED lines=22> */
[----:B------:R-:W-:Y:S01]  /*25f0*/  FFMA.FTZ R59, R42, R56, R59 ;  /* 0x000000382a3b7223 */ /* 0x000fe2000001003b */
[----:B------:R-:W-:Y:S02]  /*2600*/  HADD2.F32 R2, -RZ, R43.H0_H0 ;  /* 0x2000002bff027230 */ /* 0x000fe40000004100 */
[----:B------:R-:W-:Y:S01]  /*2610*/  FFMA.FTZ R3, R4, R58, R3 ;  /* 0x0000003a04037223 */ /* 0x000fe20000010003 */
[----:B------:R-:W-:Y:S01]  /*2620*/  FFMA.FTZ R61, R38, R56, R61 ;  /* 0x00000038263d7223 */ /* 0x000fe2000001003d */
[----:B------:R-:W-:-:S02]  /*2630*/  HADD2.F32 R4, -RZ, R47.H0_H0 ;  /* 0x2000002fff047230 */ /* 0x000fc40000004100 */
[----:B------:R-:W-:Y:S01]  /*2640*/  FFMA.FTZ R57, R46, R56, R57 ;  /* 0x000000382e397223 */ /* 0x000fe20000010039 */
        /* <DEDUP_REMOVED lines=63> */
.L_x_2857:
[C---:B-----5:R-:W-:Y:S02]  /*2a40*/  LOP3.LUT R4, R17.reuse, 0xf000f, RZ, 0xc0, !PT ;  /* 0x000f000f11047812 */ /* 0x060fe400078ec0ff */
[----:B------:R-:W-:Y:S02]  /*2a50*/  LOP3.LUT R34, R17, 0xf000f0, RZ, 0xc0, !PT ;  /* 0x00f000f011227812 */ /* 0x000fe400078ec0ff */
[----:B------:R-:W-:Y:S02]  /*2a60*/  SHF.R.U32.HI R43, RZ, 0x8, R18 ;  /* 0x00000008ff2b7819 */ /* 0x000fe40000011612 */
[C---:B------:R-:W-:Y:S02]  /*2a70*/  LOP3.LUT R0, R16.reuse, 0xf000f, RZ, 0xc0, !PT ;  /* 0x000f000f10007812 */ /* 0x040fe400078ec0ff */
[----:B------:R-:W-:Y:S02]  /*2a80*/  LOP3.LUT R2, R16, 0xf000f0, RZ, 0xc0, !PT ;  /* 0x00f000f010027812 */ /* 0x000fe400078ec0ff */
        /* <DEDUP_REMOVED lines=40> */
[----:B------:R-:W-:-:S02]  /*2d10*/  HFMA2 R41, R42, R27.H0_H0, -72, -72 ;  /* 0xd480d4802a297431 */ /* 0x000fc4000004001b */
[----:B------:R-:W-:Y:S02]  /*2d20*/  HADD2 R42, R44, -1032, -1032 ;  /* 0xe408e4082c2a7430 */ /* 0x000fe40000000000 */
[----:B------:R-:W-:Y:S02]  /*2d30*/  HADD2 R44, R3, -1032, -1032 ;  /* 0xe408e408032c7430 */ /* 0x000fe40000000000 */
[-C--:B------:R-:W-:Y:S02]  /*2d40*/  HFMA2 R45, R16, R27.reuse.H0_H0, -72, -72 ;  /* 0xd480d480102d7431 */ /* 0x080fe4000004001b */
        /* <DEDUP_REMOVED lines=94> */
.L_x_2858:
[----:B------:R-:W-:Y:S05]  /*3330*/  @P1 BRA `(.L_x_2859) ;  /* 0x0000000400681947 */ /* 0x000fea0003800000 */
        /* <DEDUP_REMOVED lines=40> */
[----:B------:R-:W-:Y:S01]  /*35c0*/  FFMA.FTZ R19, R19, R3, R18 ;  /* 0x0000000313137223 */ /* 0x000fe20000010012 */
[----:B------:R-:W-:Y:S02]  /*35d0*/  HADD2.F32 R43, -RZ, R43.H1_H1 ;  /* 0x3000002bff2b7230 */ /* 0x000fe40000004100 */
[----:B------:R-:W-:-:S02]  /*35e0*/  HADD2.F32 R17, -RZ, R44.H0_H0 ;  /* 0x2000002cff117230 */ /* 0x000fc40000004100 */
        /* <DEDUP_REMOVED lines=47> */
.L_x_2859:
[C---:B------:R-:W-:Y:S02]  /*38e0*/  LOP3.LUT R0, R12.reuse, 0xf000f, RZ, 0xc0, !PT ;  /* 0x000f000f0c007812 */ /* 0x040fe400078ec0ff */
[----:B------:R-:W-:Y:S02]  /*38f0*/  LOP3.LUT R2, R12, 0xf000f0, RZ, 0xc0, !PT ;  /* 0x00f000f00c027812 */ /* 0x000fe400078ec0ff */
[C---:B------:R-:W-:Y:S02]  /*3900*/  LOP3.LUT R4, R13.reuse, 0xf000f, RZ, 0xc0, !PT ;  /* 0x000f000f0d047812 */ /* 0x040fe400078ec0ff */
[----:B------:R-:W-:Y:S02]  /*3910*/  LOP3.LUT R16, R13, 0xf000f0, RZ, 0xc0, !PT ;  /* 0x00f000f00d107812 */ /* 0x000fe400078ec0ff */
[----:B------:R-:W-:Y:S02]  /*3920*/  SHF.R.U32.HI R12, RZ, 0x8, R12 ;  /* 0x00000008ff0c7819 */ /* 0x000fe4000001160c */
[----:B------:R-:W-:-:S02]  /*3930*/  SHF.R.U32.HI R13, RZ, 0x8, R13 ;  /* 0x00000008ff0d7819 */ /* 0x000fc4000001160d */
[C---:B------:R-:W-:Y:S02]  /*3940*/  LOP3.LUT R17, R14.reuse, 0xf000f, RZ, 0xc0, !PT ;  /* 0x000f000f0e117812 */ /* 0x040fe400078ec0ff */
[----:B------:R-:W-:Y:S02]  /*3950*/  LOP3.LUT R34, R14, 0xf000f0, RZ, 0xc0, !PT ;  /* 0x00f000f00e227812 */ /* 0x000fe400078ec0ff */
[----:B------:R-:W-:Y:S02]  /*3960*/  SHF.R.U32.HI R41, RZ, 0x8, R15 ;  /* 0x00000008ff297819 */ /* 0x000fe4000001160f */
[----:B------:R-:W-:Y:S02]  /*3970*/  SHF.R.U32.HI R14, RZ, 0x8, R14 ;  /* 0x00000008ff0e7819 */ /* 0x000fe4000001160e */
[C---:B------:R-:W-:Y:S02]  /*3980*/  LOP3.LUT R38, R15.reuse, 0xf000f, RZ, 0xc0, !PT ;  /* 0x000f000f0f267812 */ /* 0x040fe400078ec0ff */
[----:B------:R-:W-:-:S02]  /*3990*/  LOP3.LUT R40, R15, 0xf000f0, RZ, 0xc0, !PT ;  /* 0x00f000f00f287812 */ /* 0x000fc400078ec0ff */
[----:B------:R-:W-:Y:S02]  /*39a0*/  LOP3.LUT R3, R12, 0xf000f, RZ, 0xc0, !PT ;  /* 0x000f000f0c037812 */ /* 0x000fe400078ec0ff */
[----:B------:R-:W-:Y:S02]  /*39b0*/  LOP3.LUT R18, R16, 0x64006400, RZ, 0xfc, !PT ;  /* 0x6400640010127812 */ /* 0x000fe400078efcff */
[----:B------:R-:W-:Y:S02]  /*39c0*/  LOP3.LUT R15, R13, 0xf000f, RZ, 0xc0, !PT ;  /* 0x000f000f0d0f7812 */ /* 0x000fe400078ec0ff */
[----:B------:R-:W-:Y:S01]  /*39d0*/  LOP3.LUT R19, R17, 0x64006400, RZ, 0xfc, !PT ;  /* 0x6400640011137812 */ /* 0x000fe200078efcff */
[----:B------:R-:W-:Y:S01]  /*39e0*/  HFMA2 R18, R18, R27.H0_H0, -72, -72 ;  /* 0xd480d48012127431 */ /* 0x000fe2000004001b */
[----:B------:R-:W-:Y:S02]  /*39f0*/  LOP3.LUT R42, R41, 0xf000f, RZ, 0xc0, !PT ;  /* 0x000f000f292a7812 */ /* 0x000fe400078ec0ff */
[----:B------:R-:W-:Y:S01]  /*3a00*/  LOP3.LUT R12, R12, 0xf000f0, RZ, 0xc0, !PT ;  /* 0x00f000f00c0c7812 */ /* 0x000fe200078ec0ff */
[----:B------:R-:W-:Y:S01]  /*3a10*/  HADD2 R19, R19, -1032, -1032 ;  /* 0xe408e40813137430 */ /* 0x000fe20000000000 */
        /* <DEDUP_REMOVED lines=27> */
[----:B------:R-:W-:Y:S02]  /*3bd0*/  HADD2 R43, R43, -1032, -1032 ;  /* 0xe408e4082b2b7430 */ /* 0x000fe40000000000 */
[----:B------:R-:W-:-:S02]  /*3be0*/  HFMA2 R44, R44, R27.H0_H0, -72, -72 ;  /* 0xd480d4802c2c7431 */ /* 0x000fc4000004001b */
        /* <DEDUP_REMOVED lines=95> */
.L_x_2860:
        /* <DEDUP_REMOVED lines=21> */
[----:B------:R-:W-:Y:S01]  /*4330*/  FFMA.FTZ R53, R16, R50, R53 ;  /* 0x0000003210357223 */ /* 0x000fe20000010035 */
[----:B------:R-:W-:Y:S02]  /*4340*/  HADD2.F32 R16, -RZ, R34.H0_H0 ;  /* 0x20000022ff107230 */ /* 0x000fe40000004100 */
[----:B------:R-:W-:Y:S01]  /*4350*/  FFMA.FTZ R0, R0, R52, R17 ;  /* 0x0000003400007223 */ /* 0x000fe20000010011 */
[----:B------:R-:W-:-:S02]  /*4360*/  HADD2.F32 R2, -RZ, R18.H0_H0 ;  /* 0x20000012ff027230 */ /* 0x000fc40000004100 */
[-C--:B------:R-:W-:Y:S01]  /*4370*/  FFMA.FTZ R3, R4, R50.reuse, R3 ;  /* 0x0000003204037223 */ /* 0x080fe20000010003 */
        /* <DEDUP_REMOVED lines=9> */
[--C-:B-1----:R-:W-:Y:S02]  /*4410*/  HADD2.F32 R4, -RZ, R13.reuse.H1_H1 ;  /* 0x3000000dff047230 */ /* 0x102fe40000004100 */
[-C--:B------:R-:W-:Y:S01]  /*4420*/  FFMA.FTZ R16, R3, R51.reuse, R2 ;  /* 0x0000003303107223 */ /* 0x080fe20000010002 */
[----:B------:R-:W-:Y:S02]  /*4430*/  HADD2.F32 R2, -RZ, R13.H0_H0 ;  /* 0x2000000dff027230 */ /* 0x000fe40000004100 */
[----:B------:R-:W-:Y:S01]  /*4440*/  FFMA.FTZ R0, R15, R51, R0 ;  /* 0x000000330f007223 */ /* 0x000fe20000010000 */
[----:B------:R-:W-:Y:S02]  /*4450*/  HADD2.F32 R19, -RZ, R40.H1_H1 ;  /* 0x30000028ff137230 */ /* 0x000fe40000004100 */
[----:B------:R-:W-:Y:S02]  /*4460*/  HADD2.F32 R3, -RZ, R12.H0_H0 ;  /* 0x2000000cff037230 */ /* 0x000fe40000004100 */
[----:B------:R-:W-:-:S02]  /*4470*/  HADD2.F32 R13, -RZ, R41.H0_H0 ;  /* 0x20000029ff0d7230 */ /* 0x000fc40000004100 */
[----:B------:R-:W-:Y:S01]  /*4480*/  FFMA.FTZ R52, R19, R51, R52 ;  /* 0x0000003313347223 */ /* 0x000fe20000010034 */
[----:B------:R-:W-:Y:S02]  /*4490*/  HADD2.F32 R12, -RZ, R12.H1_H1 ;  /* 0x3000000cff0c7230 */ /* 0x000fe40000004100 */
[----:B------:R-:W-:Y:S02]  /*44a0*/  HADD2.F32 R15, -RZ, R43.H0_H0 ;  /* 0x2000002bff0f7230 */ /* 0x000fe40000004100 */
[-C--:B------:R-:W-:Y:S01]  /*44b0*/  FFMA.FTZ R13, R13, R3.reuse, R0 ;  /* 0x000000030d0d7223 */ /* 0x080fe20000010000 */
[----:B------:R-:W-:Y:S02]  /*44c0*/  HADD2.F32 R34, -RZ, R41.H1_H1 ;  /* 0x30000029ff227230 */ /* 0x000fe40000004100 */
        /* <DEDUP_REMOVED lines=44> */
.L_x_2861:
[C---:B------:R-:W-:Y:S02]  /*4790*/  LOP3.LUT R18, R10.reuse, 0xf000f, RZ, 0xc0, !PT ;  /* 0x000f000f0a127812 */ /* 0x040fe400078ec0ff */
[----:B------:R-:W-:Y:S02]  /*47a0*/  LOP3.LUT R12, R10, 0xf000f0, RZ, 0xc0, !PT ;  /* 0x00f000f00a0c7812 */ /* 0x000fe400078ec0ff */
[----:B------:R-:W-:Y:S02]  /*47b0*/  SHF.R.U32.HI R19, RZ, 0x8, R10 ;  /* 0x00000008ff137819 */ /* 0x000fe4000001160a */
[C---:B------:R-:W-:Y:S02]  /*47c0*/  LOP3.LUT R3, R9.reuse, 0xf000f, RZ, 0xc0, !PT ;  /* 0x000f000f09037812 */ /* 0x040fe400078ec0ff */
[----:B------:R-:W-:Y:S02]  /*47d0*/  LOP3.LUT R2, R9, 0xf000f0, RZ, 0xc0, !PT ;  /* 0x00f000f009027812 */ /* 0x000fe400078ec0ff */
[----:B------:R-:W-:-:S02]  /*47e0*/  LOP3.LUT R10, R11, 0xf000f0, RZ, 0xc0, !PT ;  /* 0x00f000f00b0a7812 */ /* 0x000fc400078ec0ff */
[----:B------:R-:W-:Y:S02]  /*47f0*/  LOP3.LUT R0, R8, 0xf000f0, RZ, 0xc0, !PT ;  /* 0x00f000f008007812 */ /* 0x000fe400078ec0ff */
[----:B------:R-:W-:Y:S02]  /*4800*/  SHF.R.U32.HI R9, RZ, 0x8, R9 ;  /* 0x00000008ff097819 */ /* 0x000fe40000011609 */
[----:B------:R-:W-:Y:S02]  /*4810*/  LOP3.LUT R38, R11, 0xf000f, RZ, 0xc0, !PT ;  /* 0x000f000f0b267812 */ /* 0x000fe400078ec0ff */
[----:B------:R-:W-:Y:S02]  /*4820*/  SHF.R.U32.HI R41, RZ, 0x8, R11 ;  /* 0x00000008ff297819 */ /* 0x000fe4000001160b */
[----:B------:R-:W-:Y:S02]  /*4830*/  LOP3.LUT R40, R10, 0x64006400, RZ, 0xfc, !PT ;  /* 0x640064000a287812 */ /* 0x000fe400078efcff */
[----:B------:R-:W-:-:S02]  /*4840*/  SHF.R.U32.HI R8, RZ, 0x8, R8 ;  /* 0x00000008ff087819 */ /* 0x000fc40000011608 */
        /* <DEDUP_REMOVED lines=36> */
[----:B------:R-:W-:Y:S02]  /*4a90*/  HADD2 R38, R8, -1032, -1032 ;  /* 0xe408e40808267430 */ /* 0x000fe40000000000 */
[----:B------:R-:W-:-:S02]  /*4aa0*/  HADD2 R40, R9, -1032, -1032 ;  /* 0xe408e40809287430 */ /* 0x000fc40000000000 */
[----:B------:R-:W-:Y:S02]  /*4ab0*/  HADD2 R41, R41, -1032, -1032 ;  /* 0xe408e40829297430 */ /* 0x000fe40000000000 */
[----:B------:R-:W-:Y:S01]  /*4ac0*/  HADD2 R42, R0, -1032, -1032 ;  /* 0xe408e408002a7430 */ /* 0x000fe20000000000 */
[----:B------:R-:W-:Y:S06]  /*4ad0*/  @!P2 BRA `(.L_x_2862) ;  /* 0x000000040068a947 */ /* 0x000fec0003800000 */
[----:B------:R-:W0:Y:S01]  /*4ae0*/  LDS.64 R44, [UR4+0x30] ;  /* 0x00003004ff2c7984 */ /* 0x000e220008000a00 */
        /* <DEDUP_REMOVED lines=89> */
.L_x_2862:
[----:B------:R-:W-:Y:S02]  /*5080*/  @!P0 MOV R28, R50 ;  /* 0x00000032001c8202 */ /* 0x000fe40000000f00 */
[----:B------:R-:W-:Y:S01]  /*5090*/  @!P0 IADD3 R23, PT, PT, R39, R20, RZ ;  /* 0x0000001427178210 */ /* 0x000fe20007ffe0ff */
[----:B------:R-:W-:Y:S06]  /*50a0*/  @P1 BRA `(.L_x_2863) ;  /* 0x0000000400681947 */ /* 0x000fec0003800000 */
        /* <DEDUP_REMOVED lines=17> */
[----:B------:R-:W-:Y:S02]  /*51c0*/  HADD2.F32 R19, -RZ, R11.H0_H0 ;  /* 0x2000000bff137230 */ /* 0x000fe40000004100 */
[-C--:B------:R-:W-:Y:S01]  /*51d0*/  FFMA.FTZ R2, R2, R39.reuse, RZ ;  /* 0x0000002702027223 */ /* 0x080fe200000100ff */
[----:B------:R-:W-:Y:S01]  /*51e0*/  FFMA.FTZ R14, R3, R39, RZ ;  /* 0x00000027030e7223 */ /* 0x000fe200000100ff */
[----:B------:R-:W-:Y:S02]  /*51f0*/  HADD2.F32 R39, -RZ, R18.H1_H1 ;  /* 0x30000012ff277230 */ /* 0x000fe40000004100 */
[----:B------:R-:W-:Y:S01]  /*5200*/  FFMA.FTZ R2, R47, R43, R2 ;  /* 0x0000002b2f027223 */ /* 0x000fe20000010002 */
[----:B------:R-:W-:Y:S02]  /*5210*/  HADD2.F32 R3, -RZ, R10.H0_H0 ;  /* 0x2000000aff037230 */ /* 0x000fe40000004100 */
        /* <DEDUP_REMOVED lines=67> */
.L_x_2863:
        /* <DEDUP_REMOVED lines=8> */
.L_x_2855:
        /* <DEDUP_REMOVED lines=9> */
.L_x_2868:
[----:B------:R-:W0:Y:S01]  /*5760*/  LDC R7, c[0x0][0x3ac] ;  /* 0x0000eb00ff077b82 */ /* 0x000e220000000800 */
[----:B------:R-:W-:Y:S01]  /*5770*/  ISETP.NE.AND P0, PT, R20, R23, PT ;  /* 0x000000171400720c */ /* 0x000fe20003f05270 */
[----:B------:R1:W2:-:S12]  /*5780*/  LDG.E.128.CONSTANT R16, desc[UR8][R30.64] ;  /* 0x000000081e107981 */ /* 0x000298000c1e9d00 */
[----:B------:R-:W-:-:S06]  /*5790*/  @!P0 LEA R34, R28, R1, 0x3 ;  /* 0x000000011c228211 */ /* 0x000fcc00078e18ff */
[----:B------:R-:W3:Y:S01]  /*57a0*/  @!P0 LDL.64 R34, [R34+0x8] ;  /* 0x0000080022228983 */ /* 0x000ee20000100a00 */
[----:B0-----:R-:W-:-:S05]  /*57b0*/  IMAD.WIDE R32, R7, 0x4, R30 ;  /* 0x0000000407207825 */ /* 0x001fca00078e021e */
[----:B------:R-:W4:Y:S01]  /*57c0*/  LDG.E.128.CONSTANT R12, desc[UR8][R32.64] ;  /* 0x00000008200c7981 */ /* 0x000f22000c1e9d00 */
[----:B------:R-:W-:-:S05]  /*57d0*/  IMAD.WIDE R2, R7, 0x4, R32 ;  /* 0x0000000407027825 */ /* 0x000fca00078e0220 */
[----:B------:R-:W4:Y:S01]  /*57e0*/  LDG.E.128.CONSTANT R8, desc[UR8][R2.64] ;  /* 0x0000000802087981 */ /* 0x000f22000c1e9d00 */
[----:B-1----:R-:W-:Y:S02]  /*57f0*/  @!P0 MOV R30, R0 ;  /* 0x00000000001e8202 */ /* 0x002fe40000000f00 */
[----:B------:R-:W-:-:S05]  /*5800*/  @!P0 MOV R31, R27 ;  /* 0x0000001b001f8202 */ /* 0x000fca0000000f00 */
[----:B------:R2:W5:Y:S01]  /*5810*/  @!P0 LDG.E.U16.CONSTANT R55, desc[UR8][R30.64] ;  /* 0x000000081e378981 */ /* 0x000562000c1e9500 */
[----:B------:R-:W-:Y:S01]  /*5820*/  HFMA2 R48, -RZ, RZ, 0, 0.125 ;  /* 0x00003000ff307431 */ /* 0x000fe200000001ff */
[----:B------:R-:W-:Y:S02]  /*5830*/  MOV R4, 0x2400 ;  /* 0x0000240000047802 */ /* 0x000fe40000000f00 */
[----:B------:R-:W-:Y:S02]  /*5840*/  ISETP.NE.AND P2, PT, R21, RZ, PT ;  /* 0x000000ff1500720c */ /* 0x000fe40003f45270 */
[----:B------:R-:W-:Y:S02]  /*5850*/  @!P0 IADD3 R90, PT, PT, R28, 0x1, RZ ;  /* 0x000000011c5a8810 */ /* 0x000fe40007ffe0ff */
[----:B--2---:R-:W-:Y:S02]  /*5860*/  SHF.R.U32.HI R30, RZ, 0xf, R16 ;  /* 0x0000000fff1e7819 */ /* 0x004fe40000011610 */
[----:B------:R-:W-:-:S02]  /*5870*/  SHF.R.U32.HI R37, RZ, 0xf, R18 ;  /* 0x0000000fff257819 */ /* 0x000fc40000011612 */
        /* <DEDUP_REMOVED lines=8> */
[----:B------:R-:W-:Y:S02]  /*5900*/  SHF.R.U32.HI R34, RZ, 0xf, R17 ;  /* 0x0000000fff227819 */ /* 0x000fe40000011611 */
[----:B------:R-:W-:Y:S02]  /*5910*/  @!P0 PRMT R5, R5, 0x7610, R35 ;  /* 0x0000761005058816 */ /* 0x000fe40000000023 */
[----:B------:R-:W-:Y:S02]  /*5920*/  SHF.R.U32.HI R68, RZ, 0x6, R18 ;  /* 0x00000006ff447819 */ /* 0x000fe40000011612 */
[----:B------:R-:W-:-:S02]  /*5930*/  SHF.R.U32.HI R39, RZ, 0xf, R19 ;  /* 0x0000000fff277819 */ /* 0x000fc40000011613 */
[C---:B------:R-:W-:Y:S02]  /*5940*/  LOP3.LUT R73, R17.reuse, 0x70007, RZ, 0xc0, !PT ;  /* 0x0007000711497812 */ /* 0x040fe400078ec0ff */
[----:B------:R-:W-:Y:S02]  /*5950*/  LOP3.LUT R35, R17, 0x380038, RZ, 0xc0, !PT ;  /* 0x0038003811237812 */ /* 0x000fe400078ec0ff */
[----:B------:R-:W-:Y:S02]  /*5960*/  SHF.R.U32.HI R67, RZ, 0x6, R17 ;  /* 0x00000006ff437819 */ /* 0x000fe40000011611 */
[C---:B------:R-:W-:Y:S02]  /*5970*/  LOP3.LUT R81, R19.reuse, 0x70007, RZ, 0xc0, !PT ;  /* 0x0007000713517812 */ /* 0x040fe400078ec0ff */
[----:B------:R-:W-:Y:S02]  /*5980*/  LOP3.LUT R41, R19, 0x380038, RZ, 0xc0, !PT ;  /* 0x0038003813297812 */ /* 0x000fe400078ec0ff */
[----:B------:R-:W-:-:S02]  /*5990*/  SHF.R.U32.HI R69, RZ, 0x6, R19 ;  /* 0x00000006ff457819 */ /* 0x000fc40000011613 */
[C---:B----4-:R-:W-:Y:S02]  /*59a0*/  LOP3.LUT R18, R12.reuse, 0x70007, RZ, 0xc0, !PT ;  /* 0x000700070c127812 */ /* 0x050fe400078ec0ff */
[----:B------:R-:W-:Y:S02]  /*59b0*/  LOP3.LUT R31, R12, 0x380038, RZ, 0xc0, !PT ;  /* 0x003800380c1f7812 */ /* 0x000fe400078ec0ff */
[--C-:B------:R-:W-:Y:S02]  /*59c0*/  SHF.R.U32.HI R16, RZ, 0x6, R12.reuse ;  /* 0x00000006ff107819 */ /* 0x100fe4000001160c */
[----:B------:R-:W-:Y:S02]  /*59d0*/  SHF.R.U32.HI R33, RZ, 0xe, R12 ;  /* 0x0000000eff217819 */ /* 0x000fe4000001160c */
[C---:B------:R-:W-:Y:S02]  /*59e0*/  LOP3.LUT R17, R13.reuse, 0x70007, RZ, 0xc0, !PT ;  /* 0x000700070d117812 */ /* 0x040fe400078ec0ff */
[----:B------:R-:W-:-:S02]  /*59f0*/  LOP3.LUT R36, R13, 0x380038, RZ, 0xc0, !PT ;  /* 0x003800380d247812 */ /* 0x000fc400078ec0ff */
[--C-:B------:R-:W-:Y:S02]  /*5a00*/  SHF.R.U32.HI R12, RZ, 0x6, R13.reuse ;  /* 0x00000006ff0c7819 */ /* 0x100fe4000001160d */
[C---:B------:R-:W-:Y:S02]  /*5a10*/  LOP3.LUT R70, R14.reuse, 0x70007, RZ, 0xc0, !PT ;  /* 0x000700070e467812 */ /* 0x040fe400078ec0ff */
[----:B------:R-:W-:Y:S02]  /*5a20*/  LOP3.LUT R40, R14, 0x380038, RZ, 0xc0, !PT ;  /* 0x003800380e287812 */ /* 0x000fe400078ec0ff */
[----:B------:R-:W-:Y:S02]  /*5a30*/  SHF.R.U32.HI R19, RZ, 0x6, R14 ;  /* 0x00000006ff137819 */ /* 0x000fe4000001160e */
        /* <DEDUP_REMOVED lines=9> */
[----:B------:R-:W-:Y:S02]  /*5ad0*/  LOP3.LUT R15, R39, 0x10001, RZ, 0xc0, !PT ;  /* 0x00010001270f7812 */ /* 0x000fe400078ec0ff */
[----:B------:R-:W-:Y:S02]  /*5ae0*/  LOP3.LUT R33, R30, 0x20002, R33, 0xf8, !PT ;  /* 0x000200021e217812 */ /* 0x000fe400078ef821 */
[----:B------:R-:W-:Y:S02]  /*5af0*/  LOP3.LUT R30, R34, 0x20002, R13, 0xf8, !PT ;  /* 0x00020002221e7812 */ /* 0x000fe400078ef80d */
[----:B------:R-:W-:Y:S02]  /*5b00*/  LOP3.LUT R39, R37, 0x20002, R14, 0xf8, !PT ;  /* 0x0002000225277812 */ /* 0x000fe400078ef80e */
[----:B------:R-:W-:-:S02]  /*5b10*/  LOP3.LUT R50, R15, 0x20002, R42, 0xf8, !PT ;  /* 0x000200020f327812 */ /* 0x000fc400078ef82a */
        /* <DEDUP_REMOVED lines=17> */
[----:B------:R-:W-:-:S02]  /*5c30*/  LOP3.LUT R11, R30, 0x40004, R9, 0xf8, !PT ;  /* 0x000400041e0b7812 */ /* 0x000fc400078ef809 */
[----:B------:R-:W-:Y:S02]  /*5c40*/  LOP3.LUT R63, R38, 0x64006400, RZ, 0xfc, !PT ;  /* 0x64006400263f7812 */ /* 0x000fe400078efcff */
[----:B------:R-:W-:Y:S02]  /*5c50*/  LOP3.LUT R32, R67, 0x380038, RZ, 0xc0, !PT ;  /* 0x0038003843207812 */ /* 0x000fe400078ec0ff */
[----:B------:R-:W-:Y:S02]  /*5c60*/  LOP3.LUT R35, R35, 0x64006400, RZ, 0xfc, !PT ;  /* 0x6400640023237812 */ /* 0x000fe400078efcff */
[----:B------:R-:W-:Y:S02]  /*5c70*/  LOP3.LUT R30, R66, 0x380038, RZ, 0xc0, !PT ;  /* 0x00380038421e7812 */ /* 0x000fe400078ec0ff */
[----:B------:R-:W-:Y:S02]  /*5c80*/  LOP3.LUT R38, R68, 0x380038, RZ, 0xc0, !PT ;  /* 0x0038003844267812 */ /* 0x000fe400078ec0ff */
[----:B------:R-:W-:-:S02]  /*5c90*/  LOP3.LUT R74, R33, 0x40004, R74, 0xf8, !PT ;  /* 0x00040004214a7812 */ /* 0x000fc400078ef84a */
[----:B------:R-:W-:Y:S02]  /*5ca0*/  LOP3.LUT R9, R39, 0x40004, R10, 0xf8, !PT ;  /* 0x0004000427097812 */ /* 0x000fe400078ef80a */
[----:B------:R-:W-:Y:S02]  /*5cb0*/  LOP3.LUT R10, R50, 0x40004, R43, 0xf8, !PT ;  /* 0x00040004320a7812 */ /* 0x000fe400078ef82b */
[----:B------:R-:W-:Y:S01]  /*5cc0*/  LOP3.LUT R33, R32, 0x64006400, RZ, 0xfc, !PT ;  /* 0x6400640020217812 */ /* 0x000fe200078efcff */
[----:B------:R-:W-:Y:S01]  /*5cd0*/  HFMA2 R64, R35, R48.H0_H0, -132, -132 ;  /* 0xd820d82023407431 */ /* 0x000fe20000040030 */
        /* <DEDUP_REMOVED lines=75> */
[-C--:B------:R-:W-:Y:S01]  /*6190*/  HFMA2 R39, R39, R48.reuse.H0_H0, -132, -132 ;  /* 0xd820d82027277431 */ /* 0x080fe20000040030 */
[----:B------:R-:W-:Y:S01]  /*61a0*/  LOP3.LUT R82, R73, 0x64006400, RZ, 0xfc, !PT ;  /* 0x6400640049527812 */ /* 0x000fe200078efcff */
[----:B------:R-:W-:Y:S01]  /*61b0*/  HFMA2 R48, R85, R48.H0_H0, -132, -132 ;  /* 0xd820d82055307431 */ /* 0x000fe20000040030 */
        /* <DEDUP_REMOVED lines=155> */
.L_x_2866:
[----:B------:R-:W-:Y:S02]  /*6b70*/  @!P0 MOV R28, R90 ;  /* 0x0000005a001c8202 */ /* 0x000fe40000000f00 */
[----:B-----5:R-:W-:Y:S01]  /*6b80*/  @!P0 IADD3 R23, PT, PT, R55, R20, RZ ;  /* 0x0000001437178210 */ /* 0x020fe20007ffe0ff */
        /* <DEDUP_REMOVED lines=77> */
.L_x_2867:
[----:B------:R-:W-:Y:S01]  /*7060*/  IADD3 R20, PT, PT, R20, 0x20, RZ ;  /* 0x0000002014147810 */ /* 0x000fe20007ffe0ff */
[----:B------:R-:W-:Y:S01]  /*7070*/  UIADD3 UR4, UPT, UPT, UR4, 0x40, URZ ;  /* 0x0000004004047890 */ /* 0x000fe2000fffe0ff */
[----:B------:R-:W-:Y:S01]  /*7080*/  IADD3 R0, P2, PT, R0, 0x80, RZ ;  /* 0x0000008000007810 */ /* 0x000fe20007f5e0ff */
[----:B------:R-:W-:Y:S01]  /*7090*/  IMAD.WIDE R30, R7, 0x4, R2 ;  /* 0x00000004071e7825 */ /* 0x000fe200078e0202 */
[----:B------:R-:W-:Y:S02]  /*70a0*/  ISETP.GE.AND P0, PT, R20, R29, PT ;  /* 0x0000001d1400720c */ /* 0x000fe40003f06270 */
[----:B------:R-:W-:-:S11]  /*70b0*/  IADD3.X R27, PT, PT, RZ, R27, RZ, P2, !PT ;  /* 0x0000001bff1b7210 */ /* 0x000fd600017fe4ff */
[----:B------:R-:W-:Y:S05]  /*70c0*/  @!P0 BRA `(.L_x_2868) ;  /* 0xffffffe400a48947 */ /* 0x000fea000383ffff */
.L_x_2865:
        /* <DEDUP_REMOVED lines=19> */
.L_x_2872:
[----:B------:R-:W0:Y:S02]  /*7200*/  LDS R2, [R0] ;  /* 0x0000000000027984 */ /* 0x000e240000000800 */
[----:B0-----:R-:W-:-:S05]  /*7210*/  HADD2 R3, R2, R26 ;  /* 0x0000001a02037230 */ /* 0x001fca0000000000 */
[----:B------:R-:W0:Y:S02]  /*7220*/  ATOMS.CAST.SPIN P1, [R0], R2, R3 ;  /* 0x000000020000758d */ /* 0x000e240001820003 */
[----:B0-----:R-:W-:Y:S05]  /*7230*/  @!P1 BRA `(.L_x_2872) ;  /* 0xfffffffc00f09947 */ /* 0x001fea000383ffff */
[----:B------:R-:W-:Y:S05]  /*7240*/  BRA `(.L_x_2870) ;  /* 0x00000000000c7947 */ /* 0x000fea0003800000 */
.L_x_2871:
[----:B------:R-:W2:Y:S02]  /*7250*/  LD.E R0, desc[UR8][R4.64] ;  /* 0x0000000804007980 */ /* 0x000ea4000c101900 */
[----:B--2---:R-:W-:-:S05]  /*7260*/  IADD3 R3, PT, PT, R26, R0, RZ ;  /* 0x000000001a037210 */ /* 0x004fca0007ffe0ff */
[----:B------:R0:W-:Y:S02]  /*7270*/  ST.E desc[UR8][R4.64], R3 ;  /* 0x0000000304007985 */ /* 0x0001e4000c101908 */
.L_x_2870:
[----:B------:R-:W-:Y:S05]  /*7280*/  BSYNC.RECONVERGENT B0 ;  /* 0x0000000000007941 */ /* 0x000fea0003800200 */
.L_x_2869:
[----:B------:R1:W-:Y:S01]  /*7290*/  ATOM.E.ADD.F16x2.RN.STRONG.GPU P1, RZ, desc[UR8][R4.64+0x4], R25 ;  /* 0x8000041904ff79a2 */ /* 0x0003e2000c12e108 */
[----:B------:R-:W-:Y:S04]  /*72a0*/  BSSY.RECONVERGENT B0, `(.L_x_2873) ;  /* 0x000000e000007945 */ /* 0x000fe80003800200 */
[----:B-1----:R-:W-:Y:S05]  /*72b0*/  @P1 BRA `(.L_x_2874) ;  /* 0x0000000000301947 */ /* 0x002fea0003800000 */
[----:B------:R-:W1:Y:S02]  /*72c0*/  QSPC.E.S P1, RZ, [R4+0x4] ;  /* 0x0000040004ff73aa */ /* 0x000e640000020500 */
[----:B-1----:R-:W-:Y:S05]  /*72d0*/  @!P1 BRA `(.L_x_2875) ;  /* 0x00000000001c9947 */ /* 0x002fea0003800000 */
[----:B------:R-:W-:-:S04]  /*72e0*/  MOV R2, R4 ;  /* 0x0000000400027202 */ /* 0x000fc80000000f00 */
[----:B------:R-:W-:-:S07]  /*72f0*/  MOV R0, R2 ;  /* 0x0000000200007202 */ /* 0x000fce0000000f00 */
.L_x_2876:
[----:B------:R-:W0:Y:S02]  /*7300*/  LDS R2, [R0+0x4] ;  /* 0x0000040000027984 */ /* 0x000e240000000800 */
[----:B0-----:R-:W-:-:S05]  /*7310*/  HFMA2 R3, R2, 1, 1, R25 ;  /* 0x3c003c0002037831 */ /* 0x001fca0000000019 */
[----:B------:R-:W0:Y:S02]  /*7320*/  ATOMS.CAST.SPIN P1, [R0+0x4], R2, R3 ;  /* 0x000004020000758d */ /* 0x000e240001820003 */
[----:B0-----:R-:W-:Y:S05]  /*7330*/  @!P1 BRA `(.L_x_2876) ;  /* 0xfffffffc00f09947 */ /* 0x001fea000383ffff */
[----:B------:R-:W-:Y:S05]  /*7340*/  BRA `(.L_x_2874) ;  /* 0x00000000000c7947 */ /* 0x000fea0003800000 */
.L_x_2875:
[----:B------:R-:W0:Y:S02]  /*7350*/  LD.E R0, desc[UR8][R4.64+0x4] ;  /* 0x0000040804007980 */ /* 0x000e24000c101900 */
[----:B0-----:R-:W-:-:S05]  /*7360*/  IADD3 R3, PT, PT, R25, R0, RZ ;  /* 0x0000000019037210 */ /* 0x001fca0007ffe0ff */
[----:B------:R1:W-:Y:S02]  /*7370*/  ST.E desc[UR8][R4.64+0x4], R3 ;  /* 0x0000040304007985 */ /* 0x0003e4000c101908 */
.L_x_2874:
[----:B------:R-:W-:Y:S05]  /*7380*/  BSYNC.RECONVERGENT B0 ;  /* 0x0000000000007941 */ /* 0x000fea0003800200 */
.L_x_2873:
        /* <DEDUP_REMOVED lines=9> */
.L_x_2880:
[----:B------:R-:W0:Y:S02]  /*7420*/  LDS R2, [R0] ;  /* 0x0000000000027984 */ /* 0x000e240000000800 */
[----:B0-----:R-:W-:-:S05]  /*7430*/  HADD2 R3, R2, R24 ;  /* 0x0000001802037230 */ /* 0x001fca0000000000 */
[----:B------:R-:W0:Y:S02]  /*7440*/  ATOMS.CAST.SPIN P0, [R0], R2, R3 ;  /* 0x000000020000758d */ /* 0x000e240001800003 */
[----:B0-----:R-:W-:Y:S05]  /*7450*/  @!P0 BRA `(.L_x_2880) ;  /* 0xfffffffc00f08947 */ /* 0x001fea000383ffff */
[----:B------:R-:W-:Y:S05]  /*7460*/  BRA `(.L_x_2878) ;  /* 0x00000000000c7947 */ /* 0x000fea0003800000 */
.L_x_2879:
[----:B------:R-:W2:Y:S02]  /*7470*/  LD.E R0, desc[UR8][R4.64] ;  /* 0x0000000804007980 */ /* 0x000ea4000c101900 */
[----:B--2---:R-:W-:-:S05]  /*7480*/  IADD3 R3, PT, PT, R24, R0, RZ ;  /* 0x0000000018037210 */ /* 0x004fca0007ffe0ff */
[----:B------:R0:W-:Y:S02]  /*7490*/  ST.E desc[UR8][R4.64], R3 ;  /* 0x0000000304007985 */ /* 0x0001e4000c101908 */
.L_x_2878:
[----:B------:R-:W-:Y:S05]  /*74a0*/  BSYNC.RECONVERGENT B0 ;  /* 0x0000000000007941 */ /* 0x000fea0003800200 */
.L_x_2877:
[----:B------:R1:W-:Y:S02]  /*74b0*/  ATOM.E.ADD.F16x2.RN.STRONG.GPU P0, RZ, desc[UR8][R4.64+0x4], R22 ;  /* 0x8000041604ff79a2 */ /* 0x0003e4000c10e108 */
[----:B-1----:R-:W-:Y:S05]  /*74c0*/  @P0 EXIT ;  /* 0x000000000000094d */ /* 0x002fea0003800000 */
[----:B------:R-:W1:Y:S02]  /*74d0*/  QSPC.E.S P0, RZ, [R4+0x4] ;  /* 0x0000040004ff73aa */ /* 0x000e640000000500 */
[----:B-1----:R-:W-:Y:S05]  /*74e0*/  @!P0 BRA `(.L_x_2881) ;  /* 0x00000000001c8947 */ /* 0x002fea0003800000 */
[----:B------:R-:W-:-:S04]  /*74f0*/  MOV R2, R4 ;  /* 0x0000000400027202 */ /* 0x000fc80000000f00 */
[----:B------:R-:W-:-:S07]  /*7500*/  MOV R0, R2 ;  /* 0x0000000200007202 */ /* 0x000fce0000000f00 */
.L_x_2882:
[----:B------:R-:W0:Y:S02]  /*7510*/  LDS R2, [R0+0x4] ;  /* 0x0000040000027984 */ /* 0x000e240000000800 */
[----:B0-----:R-:W-:-:S05]  /*7520*/  HFMA2 R3, R2, 1, 1, R22 ;  /* 0x3c003c0002037831 */ /* 0x001fca0000000016 */
[----:B------:R-:W0:Y:S02]  /*7530*/  ATOMS.CAST.SPIN P0, [R0+0x4], R2, R3 ;  /* 0x000004020000758d */ /* 0x000e240001800003 */
[----:B0-----:R-:W-:Y:S05]  /*7540*/  @!P0 BRA `(.L_x_2882) ;  /* 0xfffffffc00f08947 */ /* 0x001fea000383ffff */
[----:B------:R-:W-:Y:S05]  /*7550*/  EXIT ;  /* 0x000000000000794d */ /* 0x000fea0003800000 */
.L_x_2881:
[----:B------:R-:W0:Y:S02]  /*7560*/  LD.E R0, desc[UR8][R4.64+0x4] ;  /* 0x0000040804007980 */ /* 0x000e24000c101900 */
[----:B0-----:R-:W-:-:S05]  /*7570*/  IADD3 R3, PT, PT, R22, R0, RZ ;  /* 0x0000000016037210 */ /* 0x001fca0007ffe0ff */
[----:B------:R-:W-:Y:S01]  /*7580*/  ST.E desc[UR8][R4.64+0x4], R3 ;  /* 0x0000040304007985 */ /* 0x000fe2000c101908 */
[----:B------:R-:W-:Y:S05]  /*7590*/  EXIT ;  /* 0x000000000000794d */ /* 0x000fea0003800000 */
.L_x_2883:
        /* <DEDUP_REMOVED lines=14> */
.L_x_3958:


//--------------------- .text._Z23gemm_half_q_half_kernelILi2ELi14ELb1ELb0ELi64EEvPK6__halfPKjS4_S2_PS0_iiiiPKtS7_iiiiiibS2_i --------------------------
	.section	.text._Z23gemm_half_q_half_kernelILi2ELi14ELb1ELb0ELi64EEvPK6__halfPKjS4_S2_PS0_iiiiPKtS7_iiiiiibS2_i,"ax",@progbits
	.align	128
        .global         _Z23gemm_half_q_half_kernelILi2ELi14ELb1ELb0ELi64EEvPK6__halfPKjS4_S2_PS0_iiiiPKtS7_iiiiiibS2_i
        .type           _Z23gemm_half_q_half_kernelILi2ELi14ELb1ELb0ELi64EEvPK6__halfPKjS4_S2_PS0_iiiiPKtS7_iiiiiibS2_i,@function
        .size           _Z23gemm_half_q_half_kernelILi2ELi14ELb1ELb0ELi64EEvPK6__halfPKjS4_S2_PS0_iiiiPKtS7_iiiiiibS2_i,(.L_x_3959 - _Z23gemm_half_q_half_kernelILi2ELi14ELb1ELb0ELi64EEvPK6__halfPKjS4_S2_PS0_iiiiPKtS7_iiiiiibS2_i)
        .other          _Z23gemm_half_q_half_kernelILi2ELi14ELb1ELb0ELi64EEvPK6__halfPKjS4_S2_PS0_iiiiPKtS7_iiiiiibS2_i,@"STO_CUDA_ENTRY STV_DEFAULT"
_Z23gemm_half_q_half_kernelILi2ELi14ELb1ELb0ELi64EEvPK6__halfPKjS4_S2_PS0_iiiiPKtS7_iiiiiibS2_i:
.text._Z23gemm_half_q_half_kernelILi2ELi14ELb1ELb0ELi64EEvPK6__halfPKjS4_S2_PS0_iiiiPKtS7_iiiiiibS2_i:
        /* <DEDUP_REMOVED lines=8> */
[----:B------:R-:W0:Y:S07]  /*0080*/  LDCU.64 UR12, c[0x0][0x358] ;  /* 0x00006b00ff0c77ac */ /* 0x000e2e0008000a00 */
[----:B------:R-:W1:Y:S08]  /*0090*/  LDC R7, c[0x0][0x3f0] ;  /* 0x0000fc00ff077b82 */ /* 0x000e700000000800 */
[----:B------:R-:W1:Y:S01]  /*00a0*/  LDC.64 R4, c[0x0][0x3e8] ;  /* 0x0000fa00ff047b82 */ /* 0x000e620000000a00 */
[----:B------:R-:W-:Y:S01]  /*00b0*/  ISETP.NE.AND P0, PT, R0, 0x1, PT ;  /* 0x000000010000780c */ /* 0x000fe20003f05270 */
[----:B0-----:R-:W2:Y:S01]  /*00c0*/  LDG.E.U16 R2, desc[UR12][R2.64] ;  /* 0x0000000c02027981 */ /* 0x001ea2000c1e1500 */
[----:B-1----:R-:W-:-:S11]  /*00d0*/  IMAD.WIDE R4, R7, 0x2, R4 ;  /* 0x0000000207047825 */ /* 0x002fd600078e0204 */
[----:B------:R-:W3:Y:S01]  /*00e0*/  @P0 LDG.E.U16 R4, desc[UR12][R4.64] ;  /* 0x0000000c04040981 */ /* 0x000ee2000c1e1500 */
[----:B--2---:R-:W-:-:S13]  /*00f0*/  R2UR UR17, R2 ;  /* 0x00000000021172ca */ /* 0x004fda00000e0000 */
[----:B------:R-:W-:Y:S02]  /*0100*/  MOV R0, UR17 ;  /* 0x0000001100007c02 */ /* 0x000fe40008000f00 */
[----:B---3--:R-:W-:-:S04]  /*0110*/  @P0 LOP3.LUT R0, R4, UR17, RZ, 0xfc, !PT ;  /* 0x0000001104000c12 */ /* 0x008fc8000f8efcff */
[----:B------:R-:W-:-:S04]  /*0120*/  PRMT R0, R0, 0x9910, RZ ;  /* 0x0000991000007816 */ /* 0x000fc800000000ff */
[----:B------:R-:W-:-:S13]  /*0130*/  ISETP.NE.AND P1, PT, R0, RZ, PT ;  /* 0x000000ff0000720c */ /* 0x000fda0003f25270 */
[----:B------:R-:W-:Y:S05]  /*0140*/  @!P1 EXIT ;  /* 0x000000000000994d */ /* 0x000fea0003800000 */
[----:B------:R-:W0:Y:S01]  /*0150*/  S2UR UR11, SR_CTAID.Z ;  /* 0x00000000000b79c3 */ /* 0x000e220000002700 */
[----:B------:R-:W1:Y:S01]  /*0160*/  S2R R3, SR_TID.X ;  /* 0x0000000000037919 */ /* 0x000e620000002100 */
[----:B------:R-:W-:Y:S01]  /*0170*/  HFMA2 R12, -RZ, RZ, 0, 1.1920928955078125e-07 ;  /* 0x00000002ff0c7431 */ /* 0x000fe200000001ff */
[----:B------:R-:W-:Y:S01]  /*0180*/  BSSY.RECONVERGENT B0, `(.L_x_2884) ;  /* 0x00000bf000007945 */ /* 0x000fe20003800200 */
[----:B------:R-:W-:-:S03]  /*0190*/  ISETP.EQ.OR P1, PT, R4, RZ, !P0 ;  /* 0x000000ff0400720c */ /* 0x000fc60004722670 */
[----:B------:R-:W-:Y:S01]  /*01a0*/  SEL R12, R12, 0x1, P0 ;  /* 0x000000010c0c7807 */ /* 0x000fe20000000000 */
[----:B------:R-:W2:Y:S08]  /*01b0*/  LDC R0, c[0x0][0x3b0] ;  /* 0x0000ec00ff007b82 */ /* 0x000eb00000000800 */
[----:B------:R-:W3:Y:S01]  /*01c0*/  S2UR UR4, SR_CTAID.X ;  /* 0x00000000000479c3 */ /* 0x000ee20000002500 */
[----:B0-----:R-:W-:-:S06]  /*01d0*/  USHF.L.U32 UR5, UR11, 0x6, URZ ;  /* 0x000000060b057899 */ /* 0x001fcc00080006ff */
[----:B------:R-:W-:Y:S02]  /*01e0*/  MOV R5, UR5 ;  /* 0x0000000500057c02 */ /* 0x000fe40008000f00 */
[----:B-1----:R-:W-:Y:S02]  /*01f0*/  IADD3 R20, PT, PT, R3, UR5, RZ ;  /* 0x0000000503147c10 */ /* 0x002fe4000fffe0ff */
        /* <DEDUP_REMOVED lines=35> */
.L_x_2889:
        /* <DEDUP_REMOVED lines=9> */
[----:B------:R-:W-:Y:S01]  /*04c0*/  IADD3 R18, P4, PT, R20, R9, RZ ;  /* 0x0000000914127210 */ /* 0x000fe20007f9e0ff */
[----:B------:R-:W2:Y:S01]  /*04d0*/  LDG.E.U16.CONSTANT R4, desc[UR12][R4.64] ;  /* 0x0000000c04047981 */ /* 0x000ea2000c1e9500 */
[----:B------:R-:W-:Y:S02]  /*04e0*/  LEA R6, P3, R10, UR6, 0x1 ;  /* 0x000000060a067c11 */ /* 0x000fe4000f8608ff */
[----:B------:R-:W-:-:S02]  /*04f0*/  IADD3 R11, P2, PT, R20, R13, RZ ;  /* 0x0000000d140b7210 */ /* 0x000fc40007f5e0ff */
[----:B------:R-:W-:Y:S02]  /*0500*/  LEA.HI.X.SX32 R9, R9, RZ, 0x1, P4 ;  /* 0x000000ff09097211 */ /* 0x000fe400020f0eff */
[----:B------:R-:W-:Y:S02]  /*0510*/  LEA.HI.X R7, R10, UR7, R7, 0x1, P3 ;  /* 0x000000070a077c11 */ /* 0x000fe400098f0c07 */
[----:B------:R-:W-:Y:S02]  /*0520*/  LEA.HI.X.SX32 R16, R13, RZ, 0x1, P2 ;  /* 0x000000ff0d107211 */ /* 0x000fe400010f0eff */
[C---:B------:R-:W-:Y:S01]  /*0530*/  LEA R8, P4, R18.reuse, UR6, 0x1 ;  /* 0x0000000612087c11 */ /* 0x040fe2000f8808ff */
        /* <DEDUP_REMOVED lines=15> */
.L_x_2888:
        /* <DEDUP_REMOVED lines=20> */
.L_x_2890:
[----:B------:R-:W-:-:S13]  /*0770*/  ISETP.EQ.AND P2, PT, R14, RZ, PT ;  /* 0x000000ff0e00720c */ /* 0x000fda0003f42270 */
[----:B------:R-:W-:Y:S05]  /*0780*/  @!P0 BRA P2, `(.L_x_2885) ;  /* 0x0000000400788947 */ /* 0x000fea0001000000 */
.L_x_2887:
        /* <DEDUP_REMOVED lines=12> */
.L_x_2886:
        /* <DEDUP_REMOVED lines=16> */
.L_x_2893:
        /* <DEDUP_REMOVED lines=32> */
.L_x_2892:
        /* <DEDUP_REMOVED lines=21> */
.L_x_2894:
[----:B------:R-:W-:-:S13]  /*0ca0*/  ISETP.NE.OR P0, PT, R14, RZ, P0 ;  /* 0x000000ff0e00720c */ /* 0x000fda0000705670 */
[----:B------:R-:W-:Y:S05]  /*0cb0*/  @!P0 BRA `(.L_x_2885) ;  /* 0x00000000002c8947 */ /* 0x000fea0003800000 */
.L_x_2891:
        /* <DEDUP_REMOVED lines=11> */
.L_x_2885:
[----:B0-----:R-:W-:Y:S05]  /*0d70*/  BSYNC.RECONVERGENT B0 ;  /* 0x0000000000007941 */ /* 0x001fea0003800200 */
.L_x_2884:
        /* <DEDUP_REMOVED lines=9> */
[----:B-1----:R-:W-:-:S03]  /*0e10*/  IMAD R4, R17, UR14, RZ ;  /* 0x0000000e11047c24 */ /* 0x002fc6000f8e02ff */
        /* <DEDUP_REMOVED lines=10> */
.L_x_2898:
[C---:B-1----:R-:W-:Y:S01]  /*0ec0*/  IADD3 R7, PT, PT, R15.reuse, UR14, RZ ;  /* 0x0000000e0f077c10 */ /* 0x042fe2000fffe0ff */
[--C-:B0-----:R-:W-:Y:S01]  /*0ed0*/  IMAD.WIDE R4, R15, 0x2, R12.reuse ;  /* 0x000000020f047825 */ /* 0x101fe200078e020c */
        /* <DEDUP_REMOVED lines=13> */
.L_x_2897:
[----:B-1----:R-:W-:-:S04]  /*0fb0*/  IADD3 R4, PT, PT, RZ, -R14, RZ ;  /* 0x8000000eff047210 */ /* 0x002fc80007ffe0ff */
[----:B------:R-:W-:-:S13]  /*0fc0*/  ISETP.GT.AND P2, PT, R4, 0x1, PT ;  /* 0x000000010400780c */ /* 0x000fda0003f44270 */
[----:B------:R-:W-:Y:S05]  /*0fd0*/  @!P2 BRA `(.L_x_2899) ;  /* 0x000000000024a947 */ /* 0x000fea0003800000 */
[----:B------:R-:W0:Y:S01]  /*0fe0*/  LDC.64 R6, c[0x0][0x3a0] ;  /* 0x0000e800ff067b82 */ /* 0x000e220000000a00 */
[C---:B------:R-:W-:Y:S02]  /*0ff0*/  IADD3 R9, PT, PT, R15.reuse, UR14, RZ ;  /* 0x0000000e0f097c10 */ /* 0x040fe4000fffe0ff */
[----:B------:R-:W-:Y:S02]  /*1000*/  PLOP3.LUT P0, PT, PT, PT, PT, 0x8, 0x80 ;  /* 0x000000000080781c */ /* 0x000fe40003f0e170 */
[----:B------:R-:W-:Y:S01]  /*1010*/  IADD3 R14, PT, PT, R14, 0x2, RZ ;  /* 0x000000020e0e7810 */ /* 0x000fe20007ffe0ff */
[----:B0-----:R-:W-:Y:S01]  /*1020*/  IMAD.WIDE R4, R15, 0x2, R6 ;  /* 0x000000020f047825 */ /* 0x001fe200078e0206 */
[----:B------:R-:W-:-:S03]  /*1030*/  IADD3 R15, PT, PT, R9, UR14, RZ ;  /* 0x0000000e090f7c10 */ /* 0x000fc6000fffe0ff */
[----:B------:R-:W-:Y:S01]  /*1040*/  IMAD.WIDE R6, R9, 0x2, R6 ;  /* 0x0000000209067825 */ /* 0x000fe200078e0206 */
[----:B------:R0:W-:Y:S04]  /*1050*/  STG.E.64 desc[UR12][R4.64], RZ ;  /* 0x000000ff04007986 */ /* 0x0001e8000c101b0c */
[----:B------:R0:W-:Y:S02]  /*1060*/  STG.E.64 desc[UR12][R6.64], RZ ;  /* 0x000000ff06007986 */ /* 0x0001e4000c101b0c */
.L_x_2899:
[----:B------:R-:W-:-:S13]  /*1070*/  ISETP.NE.OR P0, PT, R14, RZ, P0 ;  /* 0x000000ff0e00720c */ /* 0x000fda0000705670 */
[----:B------:R-:W-:Y:S05]  /*1080*/  @!P0 BRA `(.L_x_2895) ;  /* 0x00000000001c8947 */ /* 0x000fea0003800000 */
.L_x_2896:
[----:B0-----:R-:W0:Y:S02]  /*1090*/  LDC.64 R4, c[0x0][0x3a0] ;  /* 0x0000e800ff047b82 */ /* 0x001e240000000a00 */
.L_x_2900:
[C---:B0-----:R-:W-:Y:S01]  /*10a0*/  IMAD.WIDE R6, R15.reuse, 0x2, R4 ;  /* 0x000000020f067825 */ /* 0x041fe200078e0204 */
[----:B------:R-:W-:Y:S02]  /*10b0*/  IADD3 R14, PT, PT, R14, 0x1, RZ ;  /* 0x000000010e0e7810 */ /* 0x000fe40007ffe0ff */
[----:B------:R-:W-:Y:S02]  /*10c0*/  IADD3 R15, PT, PT, R15, UR14, RZ ;  /* 0x0000000e0f0f7c10 */ /* 0x000fe4000fffe0ff */
[----:B------:R2:W-:Y:S01]  /*10d0*/  STG.E.64 desc[UR12][R6.64], RZ ;  /* 0x000000ff06007986 */ /* 0x0005e2000c101b0c */
[----:B------:R-:W-:-:S13]  /*10e0*/  ISETP.NE.AND P0, PT, R14, RZ, PT ;  /* 0x000000ff0e00720c */ /* 0x000fda0003f05270 */
[----:B--2---:R-:W-:Y:S05]  /*10f0*/  @P0 BRA `(.L_x_2900) ;  /* 0xfffffffc00e80947 */ /* 0x004fea000383ffff */
.L_x_2895:
[----:B------:R-:W2:Y:S01]  /*1100*/  LDCU.64 UR8, c[0x0][0x3b8] ;  /* 0x00007700ff0877ac */ /* 0x000ea20008000a00 */
[----:B------:R-:W-:Y:S01]  /*1110*/  BAR.SYNC.DEFER_BLOCKING 0x0 ;  /* 0x0000000000007b1d */ /* 0x000fe20000010000 */
[----:B------:R-:W-:Y:S01]  /*1120*/  ISETP.LE.AND P0, PT, R0, UR5, PT ;  /* 0x0000000500007c0c */ /* 0x000fe2000bf03270 */
[----:B------:R-:W-:-:S04]  /*1130*/  USHF.L.U32 UR6, UR11, 0x7, URZ ;  /* 0x000000070b067899 */ /* 0x000fc800080006ff */
[----:B--2---:R-:W-:-:S06]  /*1140*/  UIMAD.WIDE.U32 UR6, UR6, 0x2, UR8 ;  /* 0x00000002060678a5 */ /* 0x004fcc000f8e0008 */
[----:B------:R-:W-:Y:S02]  /*1150*/  MOV R14, UR6 ;  /* 0x00000006000e7c02 */ /* 0x000fe40008000f00 */
[----:B------:R-:W-:Y:S01]  /*1160*/  MOV R15, UR7 ;  /* 0x00000007000f7c02 */ /* 0x000fe20008000f00 */
[----:B------:R-:W-:Y:S06]  /*1170*/  @P0 BRA `(.L_x_2901) ;  /* 0x0000000000e40947 */ /* 0x000fec0003800000 */
[----:B01----:R-:W-:Y:S01]  /*1180*/  MOV R4, UR6 ;  /* 0x0000000600047c02 */ /* 0x003fe20008000f00 */
[----:B------:R-:W0:Y:S01]  /*1190*/  LDC.64 R8, c[0x0][0x390] ;  /* 0x0000e400ff087b82 */ /* 0x000e220000000a00 */
[----:B------:R-:W-:-:S05]  /*11a0*/  MOV R5, UR7 ;  /* 0x0000000700057c02 */ /* 0x000fca0008000f00 */
[----:B------:R1:W5:Y:S01]  /*11b0*/  LDG.E.U16.CONSTANT R16, desc[UR12][R4.64] ;  /* 0x0000000c04107981 */ /* 0x000362000c1e9500 */
[----:B------:R-:W-:Y:S01]  /*11c0*/  SHF.R.S32.HI R7, RZ, 0x1f, R2 ;  /* 0x0000001fff077819 */ /* 0x000fe20000011402 */
[----:B------:R-:W2:Y:S01]  /*11d0*/  LDC.64 R10, c[0x0][0x398] ;  /* 0x0000e600ff0a7b82 */ /* 0x000ea20000000a00 */
[----:B------:R-:W-:Y:S01]  /*11e0*/  SHF.L.U32 R3, R3, 0x4, RZ ;  /* 0x0000000403037819 */ /* 0x000fe200000006ff */
[----:B------:R-:W-:Y:S01]  /*11f0*/  HFMA2 R18, -RZ, RZ, 0, 0 ;  /* 0x00000000ff127431 */ /* 0x000fe200000001ff */
[----:B------:R-:W-:Y:S01]  /*1200*/  LEA.HI R7, R7, R2, RZ, 0x3 ;  /* 0x0000000207077211 */ /* 0x000fe200078f18ff */
[----:B------:R-:W-:Y:S01]  /*1210*/  UMOV UR4, UR5 ;  /* 0x0000000500047c82 */ /* 0x000fe20008000000 */
[----:B------:R-:W-:Y:S02]  /*1220*/  LOP3.LUT R3, R3, 0x10, RZ, 0xc0, !PT ;  /* 0x0000001003037812 */ /* 0x000fe400078ec0ff */
[----:B------:R-:W-:-:S07]  /*1230*/  SHF.R.S32.HI R17, RZ, 0x3, R7 ;  /* 0x00000003ff117819 */ /* 0x000fce0000011407 */
.L_x_2902:
[----:B-----5:R-:W-:-:S05]  /*1240*/  IADD3 R7, PT, PT, R16, R18, RZ ;  /* 0x0000001210077210 */ /* 0x020fca0007ffe0ff */
        /* <DEDUP_REMOVED lines=36> */
[----:B-1----:R-:W-:Y:S02]  /*1490*/  PRMT R5, R5, 0x5410, R4 ;  /* 0x0000541005057816 */ /* 0x002fe40000000004 */
[----:B------:R-:W-:-:S03]  /*14a0*/  LEA R4, R18, R1, 0x3 ;  /* 0x0000000112047211 */ /* 0x000fc600078e18ff */
[----:B------:R-:W-:-:S05]  /*14b0*/  HMUL2 R13, R5, R6.H0_H0 ;  /* 0x20000006050d7232 */ /* 0x000fca0000000000 */
[----:B------:R3:W-:Y:S01]  /*14c0*/  STL.64 [R4], R12 ;  /* 0x0000000c04007387 */ /* 0x0007e20000100a00 */
[----:B------:R-:W-:-:S04]  /*14d0*/  UIADD3 UR4, UPT, UPT, UR6, UR4, URZ ;  /* 0x0000000406047290 */ /* 0x000fc8000fffe0ff */
[----:B------:R-:W-:Y:S01]  /*14e0*/  UISETP.GE.AND UP0, UPT, UR4, UR10, UPT ;  /* 0x0000000a0400728c */ /* 0x000fe2000bf06270 */
[----:B------:R-:W-:-:S08]  /*14f0*/  IADD3 R18, PT, PT, R18, 0x1, RZ ;  /* 0x0000000112127810 */ /* 0x000fd00007ffe0ff */
[----:B---3--:R-:W-:Y:S05]  /*1500*/  BRA.U !UP0, `(.L_x_2902) ;  /* 0xfffffffd084c7547 */ /* 0x008fea000b83ffff */
.L_x_2901:
[----:B------:R2:W5:Y:S01]  /*1510*/  LDG.E.U16.CONSTANT R14, desc[UR12][R14.64+0x2] ;  /* 0x0000020c0e0e7981 */ /* 0x000562000c1e9500 */
[----:B------:R-:W3:Y:S03]  /*1520*/  LDCU UR15, c[0x0][0x3c8] ;  /* 0x00007900ff0f77ac */ /* 0x000ee60008000800 */
[----:B------:R2:W5:Y:S01]  /*1530*/  LDL.64 R10, [R1] ;  /* 0x00000000010a7983 */ /* 0x0005620000100a00 */
[----:B------:R-:W4:Y:S01]  /*1540*/  LDCU UR18, c[0x0][0x3cc] ;  /* 0x00007980ff1277ac */ /* 0x000f220008000800 */
[----:B------:R-:W-:Y:S01]  /*1550*/  HFMA2 R3, -RZ, RZ, 0, 0 ;  /* 0x00000000ff037431 */ /* 0x000fe200000001ff */
[----:B0-----:R-:W-:Y:S02]  /*1560*/  CS2R R6, SRZ ;  /* 0x0000000000067805 */ /* 0x001fe4000001ff00 */
[----:B------:R-:W-:Y:S01]  /*1570*/  MOV R8, RZ ;  /* 0x000000ff00087202 */ /* 0x000fe20000000f00 */
[----:B------:R-:W0:Y:S01]  /*1580*/  LDCU UR19, c[0x0][0x3d0] ;  /* 0x00007a00ff1377ac */ /* 0x000e220008000800 */
[----:B------:R-:W1:Y:S01]  /*1590*/  LDCU UR16, c[0x0][0x3d4] ;  /* 0x00007a80ff1077ac */ /* 0x000e620008000800 */
[----:B------:R-:W2:Y:S01]  /*15a0*/  LDCU UR20, c[0x0][0x3d8] ;  /* 0x00007b00ff1477ac */ /* 0x000ea20008000800 */
[----:B---3--:R-:W-:-:S02]  /*15b0*/  UISETP.LT.AND UP0, UPT, UR5, UR15, UPT ;  /* 0x0000000f0500728c */ /* 0x008fc4000bf01270 */
[----:B------:R-:W-:Y:S02]  /*15c0*/  UISETP.GT.AND UP4, UPT, UR5, UR15, UPT ;  /* 0x0000000f0500728c */ /* 0x000fe4000bf84270 */
[----:B------:R-:W-:Y:S02]  /*15d0*/  USEL UR4, UR5, UR15, UP0 ;  /* 0x0000000f05047287 */ /* 0x000fe40008000000 */
[----:B----4-:R-:W-:Y:S02]  /*15e0*/  UISETP.GT.AND UP0, UPT, UR5, UR18, UPT ;  /* 0x000000120500728c */ /* 0x010fe4000bf04270 */
[----:B------:R-:W-:Y:S02]  /*15f0*/  USHF.R.S32.HI UR6, URZ, 0x1f, UR4 ;  /* 0x0000001fff067899 */ /* 0x000fe40008011404 */
[----:B0-----:R-:W-:Y:S02]  /*1600*/  UISETP.GT.AND UP1, UPT, UR5, UR19, UPT ;  /* 0x000000130500728c */ /* 0x001fe4000bf24270 */
[----:B------:R-:W-:-:S02]  /*1610*/  ULEA.HI UR6, UR6, UR4, URZ, 0x5 ;  /* 0x0000000406067291 */ /* 0x000fc4000f8f28ff */
[----:B-1----:R-:W-:Y:S02]  /*1620*/  UISETP.GT.AND UP2, UPT, UR5, UR16, UPT ;  /* 0x000000100500728c */ /* 0x002fe4000bf44270 */
[----:B--2---:R-:W-:Y:S02]  /*1630*/  UISETP.GT.AND UP3, UPT, UR5, UR20, UPT ;  /* 0x000000140500728c */ /* 0x004fe4000bf64270 */
        /* <DEDUP_REMOVED lines=11> */
.L_x_2903:
        /* <DEDUP_REMOVED lines=8> */
.L_x_2904:
        /* <DEDUP_REMOVED lines=8> */
.L_x_2905:
        /* <DEDUP_REMOVED lines=8> */
.L_x_2906:
        /* <DEDUP_REMOVED lines=8> */
.L_x_2907:
[----:B------:R-:W-:Y:S01]  /*18f0*/  ULEA UR4, UR7, UR4, 0x3 ;  /* 0x0000000407047291 */ /* 0x000fe2000f8e18ff */
[----:B------:R-:W0:Y:S01]  /*1900*/  S2UR UR6, SR_CgaCtaId ;  /* 0x00000000000679c3 */ /* 0x000e220000008800 */
[----:B------:R-:W1:Y:S01]  /*1910*/  LDCU.64 UR18, c[0x0][0x388] ;  /* 0x00007100ff1277ac */ /* 0x000e620008000a00 */
[----:B------:R-:W-:Y:S01]  /*1920*/  SHF.R.S32.HI R4, RZ, 0x1f, R2 ;  /* 0x0000001fff047819 */ /* 0x000fe20000011402 */
[----:B------:R-:W-:Y:S01]  /*1930*/  HFMA2 R24, -RZ, RZ, 0, 0 ;  /* 0x00000000ff187431 */ /* 0x000fe200000001ff */
[----:B------:R-:W-:Y:S02]  /*1940*/  VIMNMX R0, PT, PT, R0, UR16, PT ;  /* 0x0000001000007c48 */ /* 0x000fe4000bfe0100 */
[----:B------:R-:W-:Y:S01]  /*1950*/  IADD3 R3, PT, PT, R6, UR4, R3 ;  /* 0x0000000406037c10 */ /* 0x000fe2000fffe003 */
[----:B------:R-:W-:Y:S01]  /*1960*/  UMOV UR4, 0x400 ;  /* 0x0000040000047882 */ /* 0x000fe20000000000 */
[----:B-----5:R-:W-:Y:S02]  /*1970*/  PRMT R6, R10, 0x7610, R10 ;  /* 0x000076100a067816 */ /* 0x020fe4000000000a */
[----:B------:R-:W-:-:S02]  /*1980*/  IADD3 R3, PT, PT, R8, R3, R7 ;  /* 0x0000000308037210 */ /* 0x000fc40007ffe007 */
[----:B------:R-:W-:Y:S02]  /*1990*/  PRMT R5, R11, 0x7610, R11 ;  /* 0x000076100b057816 */ /* 0x000fe4000000000b */
        /* <DEDUP_REMOVED lines=9> */
[C---:B------:R-:W-:Y:S02]  /*1a30*/  SHF.L.U32 R4, R2.reuse, 0x2, RZ ;  /* 0x0000000202047819 */ /* 0x040fe400000006ff */
[----:B------:R-:W-:Y:S02]  /*1a40*/  SHF.L.U64.HI R3, R2, 0x2, R3 ;  /* 0x0000000202037819 */ /* 0x000fe40000010203 */
[----:B-1----:R-:W-:Y:S02]  /*1a50*/  IADD3 R26, P2, PT, R4, UR18, RZ ;  /* 0x00000012041a7c10 */ /* 0x002fe4000ff5e0ff */
[----:B------:R-:W-:-:S02]  /*1a60*/  IADD3 R7, PT, PT, R14, UR5, RZ ;  /* 0x000000050e077c10 */ /* 0x000fc4000fffe0ff */
[----:B------:R-:W-:-:S03]  /*1a70*/  IADD3.X R27, PT, PT, R3, UR19, RZ, P2, !PT ;  /* 0x00000013031b7c10 */ /* 0x000fc600097fe4ff */
[----:B------:R-:W-:Y:S06]  /*1a80*/  @!P0 BRA `(.L_x_2908) ;  /* 0x0000003c00548947 */ /* 0x000fec0003800000 */
[----:B------:R-:W-:Y:S01]  /*1a90*/  UIMAD.WIDE.U32 UR6, UR11, 0x100, UR8 ;  /* 0x000001000b0678a5 */ /* 0x000fe2000f8e0008 */
[----:B------:R-:W-:Y:S01]  /*1aa0*/  MOV R24, RZ ;  /* 0x000000ff00187202 */ /* 0x000fe20000000f00 */
[----:B------:R-:W-:Y:S01]  /*1ab0*/  UISETP.LT.AND UP1, UPT, UR10, UR16, UPT ;  /* 0x000000100a00728c */ /* 0x000fe2000bf21270 */
[----:B------:R-:W-:Y:S01]  /*1ac0*/  PRMT R23, RZ, 0x7610, R23 ;  /* 0x00007610ff177816 */ /* 0x000fe20000000017 */
[----:B------:R-:W-:Y:S01]  /*1ad0*/  UIADD3 UR8, UP0, UPT, UR6, 0x2, URZ ;  /* 0x0000000206087890 */ /* 0x000fe2000ff1e0ff */
[----:B------:R-:W0:Y:S03]  /*1ae0*/  LDCU UR14, c[0x0][0x3ac] ;  /* 0x00007580ff0e77ac */ /* 0x000e260008000800 */
[----:B------:R-:W-:Y:S02]  /*1af0*/  UIADD3.X UR7, UPT, UPT, URZ, UR7, URZ, UP0, !UPT ;  /* 0x00000007ff077290 */ /* 0x000fe400087fe4ff */
[----:B------:R-:W-:Y:S01]  /*1b00*/  MOV R30, UR8 ;  /* 0x00000008001e7c02 */ /* 0x000fe20008000f00 */
[----:B------:R-:W-:-:S03]  /*1b10*/  USEL UR6, UR10, UR16, UP1 ;  /* 0x000000100a067287 */ /* 0x000fc60008800000 */
[----:B------:R-:W-:-:S09]  /*1b20*/  MOV R31, UR7 ;  /* 0x00000007001f7c02 */ /* 0x000fd20008000f00 */
.L_x_2917:
[----:B------:R-:W-:Y:S02]  /*1b30*/  ISETP.NE.AND P0, PT, R7, UR5, PT ;  /* 0x0000000507007c0c */ /* 0x000fe4000bf05270 */
[----:B------:R-:W-:Y:S02]  /*1b40*/  MOV R28, R26 ;  /* 0x0000001a001c7202 */ /* 0x000fe40000000f00 */
[----:B------:R-:W-:Y:S02]  /*1b50*/  MOV R29, R27 ;  /* 0x0000001b001d7202 */ /* 0x000fe40000000f00 */
[----:B0-----:R-:W-:-:S03]  /*1b60*/  MOV R17, UR14 ;  /* 0x0000000e00117c02 */ /* 0x001fc60008000f00 */
[----:B------:R-:W2:Y:S04]  /*1b70*/  LDG.E.128.CONSTANT R36, desc[UR12][R28.64] ;  /* 0x0000000c1c247981 */ /* 0x000ea8000c1e9d00 */
[----:B------:R-:W-:Y:S01]  /*1b80*/  @!P0 LEA R0, R24, R1, 0x3 ;  /* 0x0000000118008211 */ /* 0x000fe200078e18ff */
[----:B------:R-:W5:Y:S04]  /*1b90*/  @!P0 LDG.E.U16.CONSTANT R32, desc[UR12][R30.64] ;  /* 0x0000000c1e208981 */ /* 0x000f68000c1e9500 */
[----:B------:R2:W3:Y:S01]  /*1ba0*/  @!P0 LDL.64 R2, [R0+0x8] ;  /* 0x0000080000028983 */ /* 0x0004e20000100a00 */
[----:B------:R-:W-:Y:S01]  /*1bb0*/  IMAD.WIDE R16, R17, 0x4, R28 ;  /* 0x0000000411107825 */ /* 0x000fe200078e021c */
[----:B------:R-:W-:-:S02]  /*1bc0*/  MOV R13, UR14 ;  /* 0x0000000e000d7c02 */ /* 0x000fc40008000f00 */
[----:B------:R-:W-:-:S03]  /*1bd0*/  MOV R27, UR14 ;  /* 0x0000000e001b7c02 */ /* 0x000fc60008000f00 */
[----:B------:R-:W-:Y:S02]  /*1be0*/  IMAD.WIDE R12, R13, 0x4, R16 ;  /* 0x000000040d0c7825 */ /* 0x000fe400078e0210 */
[----:B------:R-:W5:Y:S02]  /*1bf0*/  LDG.E.128.CONSTANT R16, desc[UR12][R16.64] ;  /* 0x0000000c10107981 */ /* 0x000f64000c1e9d00 */
[----:B------:R-:W-:Y:S02]  /*1c00*/  IMAD.WIDE R26, R27, 0x4, R12 ;  /* 0x000000041b1a7825 */ /* 0x000fe400078e020c */
[----:B------:R-:W5:Y:S04]  /*1c10*/  LDG.E.128.CONSTANT R12, desc[UR12][R12.64] ;  /* 0x0000000c0c0c7981 */ /* 0x000f68000c1e9d00 */
[----:B------:R0:W5:Y:S01]  /*1c20*/  LDG.E.128.CONSTANT R8, desc[UR12][R26.64] ;  /* 0x0000000c1a087981 */ /* 0x000162000c1e9d00 */
[----:B------:R-:W-:Y:S01]  /*1c30*/  UISETP.NE.AND UP0, UPT, UR17, URZ, UPT ;  /* 0x000000ff1100728c */ /* 0x000fe2000bf05270 */
[----:B------:R-:W-:Y:S01]  /*1c40*/  HFMA2 R25, -RZ, RZ, 0, 0.0625 ;  /* 0x00002c00ff197431 */ /* 0x000fe200000001ff */
[----:B--2---:R-:W-:-:S02]  /*1c50*/  LOP3.LUT R0, R36, 0xf000f, RZ, 0xc0, !PT ;  /* 0x000f000f24007812 */ /* 0x004fc400078ec0ff */
[C---:B------:R-:W-:Y:S02]  /*1c60*/  LOP3.LUT R4, R37.reuse, 0xf000f, RZ, 0xc0, !PT ;  /* 0x000f000f25047812 */ /* 0x040fe400078ec0ff */
[----:B------:R-:W-:Y:S02]  /*1c70*/  LOP3.LUT R33, R37, 0xf000f0, RZ, 0xc0, !PT ;  /* 0x00f000f025217812 */ /* 0x000fe400078ec0ff */
[----:B---3--:R-:W-:Y:S02]  /*1c80*/  @!P0 PRMT R6, R2, 0x7610, R6 ;  /* 0x0000761002068816 */ /* 0x008fe40000000006 */
[----:B------:R-:W-:Y:S02]  /*1c90*/  @!P0 PRMT R5, R3, 0x7610, R5 ;  /* 0x0000761003058816 */ /* 0x000fe40000000005 */
[----:B------:R-:W-:Y:S02]  /*1ca0*/  @!P0 PRMT R6, R6, 0x7610, R2 ;  /* 0x0000761006068816 */ /* 0x000fe40000000002 */
[----:B------:R-:W-:-:S02]  /*1cb0*/  LOP3.LUT R2, R36, 0xf000f0, RZ, 0xc0, !PT ;  /* 0x00f000f024027812 */ /* 0x000fc400078ec0ff */
[----:B------:R-:W-:Y:S02]  /*1cc0*/  LOP3.LUT R35, R38, 0xf000f0, RZ, 0xc0, !PT ;  /* 0x00f000f026237812 */ /* 0x000fe400078ec0ff */
[C---:B------:R-:W-:Y:S02]  /*1cd0*/  LOP3.LUT R42, R39.reuse, 0xf000f, RZ, 0xc0, !PT ;  /* 0x000f000f272a7812 */ /* 0x040fe400078ec0ff */
[----:B------:R-:W-:Y:S02]  /*1ce0*/  LOP3.LUT R43, R39, 0xf000f0, RZ, 0xc0, !PT ;  /* 0x00f000f0272b7812 */ /* 0x000fe400078ec0ff */
[----:B------:R-:W-:Y:S02]  /*1cf0*/  SHF.R.U32.HI R36, RZ, 0x8, R36 ;  /* 0x00000008ff247819 */ /* 0x000fe40000011624 */
[----:B------:R-:W-:Y:S02]  /*1d00*/  SHF.R.U32.HI R37, RZ, 0x8, R37 ;  /* 0x00000008ff257819 */ /* 0x000fe40000011625 */
[----:B------:R-:W-:-:S02]  /*1d10*/  SHF.R.U32.HI R41, RZ, 0x8, R38 ;  /* 0x00000008ff297819 */ /* 0x000fc40000011626 */
[----:B------:R-:W-:Y:S02]  /*1d20*/  SHF.R.U32.HI R39, RZ, 0x8, R39 ;  /* 0x00000008ff277819 */ /* 0x000fe40000011627 */
[----:B------:R-:W-:Y:S02]  /*1d30*/  LOP3.LUT R34, R38, 0xf000f, RZ, 0xc0, !PT ;  /* 0x000f000f26227812 */ /* 0x000fe400078ec0ff */
[----:B------:R-:W-:Y:S02]  /*1d40*/  @!P0 PRMT R5, R5, 0x7610, R3 ;  /* 0x0000761005058816 */ /* 0x000fe40000000003 */
        /* <DEDUP_REMOVED lines=40> */
[----:B0-----:R-:W-:Y:S06]  /*1fd0*/  BRA.U !UP0, `(.L_x_2909) ;  /* 0x0000000508687547 */ /* 0x001fec000b800000 */
[----:B------:R-:W0:Y:S01]  /*1fe0*/  LDS.64 R52, [UR4] ;  /* 0x00000004ff347984 */ /* 0x000e220008000a00 */
[--C-:B------:R-:W-:Y:S02]  /*1ff0*/  HADD2.F32 R56, -RZ, R36.reuse.H0_H0 ;  /* 0x20000024ff387230 */ /* 0x100fe40000004100 */
[--C-:B------:R-:W-:Y:S01]  /*2000*/  HADD2.F32 R0, -RZ, R37.reuse.H0_H0 ;  /* 0x20000025ff007230 */ /* 0x100fe20000004100 */
[----:B------:R-:W1:Y:S01]  /*2010*/  LDS.64 R34, [UR4+0x8] ;  /* 0x00000804ff227984 */ /* 0x000e620008000a00 */
        /* <DEDUP_REMOVED lines=86> */
.L_x_2909:
        /* <DEDUP_REMOVED lines=91> */
.L_x_2910:
        /* <DEDUP_REMOVED lines=12> */
[C---:B------:R-:W-:Y:S02]  /*2bf0*/  LOP3.LUT R3, R16.reuse, 0xf000f, RZ, 0xc0, !PT ;  /* 0x000f000f10037812 */ /* 0x040fe400078ec0ff */
        /* <DEDUP_REMOVED lines=39> */
[----:B------:R-:W-:Y:S06]  /*2e70*/  BRA.U !UP0, `(.L_x_2911) ;  /* 0x0000000508687547 */ /* 0x000fec000b800000 */
        /* <DEDUP_REMOVED lines=90> */
.L_x_2911:
        /* <DEDUP_REMOVED lines=31> */
[----:B------:R-:W-:Y:S02]  /*3610*/  HADD2.F32 R3, -RZ, R18.H1_H1 ;  /* 0x30000012ff037230 */ /* 0x000fe40000004100 */
[-C--:B------:R-:W-:Y:S01]  /*3620*/  FFMA.FTZ R18, R19, R49.reuse, R2 ;  /* 0x0000003113127223 */ /* 0x080fe20000010002 */
[----:B------:R-:W-:Y:S02]  /*3630*/  HADD2.F32 R48, -RZ, R38.H0_H0 ;  /* 0x20000026ff307230 */ /* 0x000fe40000004100 */
[----:B------:R-:W-:Y:S01]  /*3640*/  FFMA.FTZ R34, R33, R49, R4 ;  /* 0x0000003121227223 */ /* 0x000fe20000010004 */
[----:B-1----:R-:W-:-:S02]  /*3650*/  HADD2.F32 R2, -RZ, R17.H0_H0 ;  /* 0x20000011ff027230 */ /* 0x002fc40000004100 */
[-C--:B------:R-:W-:Y:S01]  /*3660*/  FFMA.FTZ R0, R3, R49.reuse, R0 ;  /* 0x0000003103007223 */ /* 0x080fe20000010000 */
[----:B------:R-:W-:Y:S02]  /*3670*/  HADD2.F32 R4, -RZ, R17.H1_H1 ;  /* 0x30000011ff047230 */ /* 0x000fe40000004100 */
[----:B------:R-:W-:Y:S01]  /*3680*/  FFMA.FTZ R50, R48, R50, R47 ;  /* 0x0000003230327223 */ /* 0x000fe2000001002f */
[----:B------:R-:W-:Y:S02]  /*3690*/  HADD2.F32 R35, -RZ, R38.H1_H1 ;  /* 0x30000026ff237230 */ /* 0x000fe40000004100 */
[--C-:B------:R-:W-:Y:S02]  /*36a0*/  HADD2.F32 R3, -RZ, R16.reuse.H0_H0 ;  /* 0x20000010ff037230 */ /* 0x100fe40000004100 */
[----:B------:R-:W-:Y:S02]  /*36b0*/  HADD2.F32 R17, -RZ, R39.H0_H0 ;  /* 0x20000027ff117230 */ /* 0x000fe40000004100 */
[----:B------:R-:W-:Y:S01]  /*36c0*/  FFMA.FTZ R50, R35, R49, R50 ;  /* 0x0000003123327223 */ /* 0x000fe20000010032 */
[----:B------:R-:W-:-:S02]  /*36d0*/  HADD2.F32 R16, -RZ, R16.H1_H1 ;  /* 0x30000010ff107230 */ /* 0x000fc40000004100 */
[----:B------:R-:W-:Y:S02]  /*36e0*/  HADD2.F32 R19, -RZ, R41.H0_H0 ;  /* 0x20000029ff137230 */ /* 0x000fe40000004100 */
[-C--:B------:R-:W-:Y:S01]  /*36f0*/  FFMA.FTZ R17, R17, R3.reuse, R0 ;  /* 0x0000000311117223 */ /* 0x080fe20000010000 */
[----:B------:R-:W-:Y:S02]  /*3700*/  HADD2.F32 R36, -RZ, R39.H1_H1 ;  /* 0x30000027ff247230 */ /* 0x000fe40000004100 */
        /* <DEDUP_REMOVED lines=44> */
.L_x_2912:
        /* <DEDUP_REMOVED lines=8> */
[----:B------:R-:W-:Y:S02]  /*3a50*/  SHF.R.U32.HI R12, RZ, 0x8, R12 ;  /* 0x00000008ff0c7819 */ /* 0x000fe4000001160c */
[----:B------:R-:W-:Y:S02]  /*3a60*/  SHF.R.U32.HI R37, RZ, 0x8, R15 ;  /* 0x00000008ff257819 */ /* 0x000fe4000001160f */
[C---:B------:R-:W-:Y:S02]  /*3a70*/  LOP3.LUT R35, R15.reuse, 0xf000f, RZ, 0xc0, !PT ;  /* 0x000f000f0f237812 */ /* 0x040fe400078ec0ff */
        /* <DEDUP_REMOVED lines=42> */
[----:B------:R-:W-:Y:S06]  /*3d20*/  BRA.U !UP0, `(.L_x_2913) ;  /* 0x0000000508687547 */ /* 0x000fec000b800000 */
[----:B------:R-:W0:Y:S01]  /*3d30*/  LDS.64 R44, [UR4+0x20] ;  /* 0x00002004ff2c7984 */ /* 0x000e220008000a00 */
        /* <DEDUP_REMOVED lines=89> */
.L_x_2913:
        /* <DEDUP_REMOVED lines=33> */
[-C--:B------:R-:W-:Y:S01]  /*44e0*/  FFMA.FTZ R0, R15, R47.reuse, R0 ;  /* 0x0000002f0f007223 */ /* 0x080fe20000010000 */
[-C--:B------:R-:W-:Y:S01]  /*44f0*/  FFMA.FTZ R18, R33, R47.reuse, R4 ;  /* 0x0000002f21127223 */ /* 0x080fe20000010004 */
[----:B------:R-:W-:Y:S01]  /*4500*/  FFMA.FTZ R46, R16, R46, R45 ;  /* 0x0000002e102e7223 */ /* 0x000fe2000001002d */
[----:B------:R-:W-:Y:S02]  /*4510*/  HADD2.F32 R15, -RZ, R38.H0_H0 ;  /* 0x20000026ff0f7230 */ /* 0x000fe40000004100 */
[----:B------:R-:W-:Y:S01]  /*4520*/  FFMA.FTZ R16, R3, R47, R2 ;  /* 0x0000002f03107223 */ /* 0x000fe20000010002 */
[----:B-1----:R-:W-:Y:S02]  /*4530*/  HADD2.F32 R3, -RZ, R12.H0_H0 ;  /* 0x2000000cff037230 */ /* 0x002fe40000004100 */
[--C-:B------:R-:W-:Y:S02]  /*4540*/  HADD2.F32 R2, -RZ, R13.reuse.H0_H0 ;  /* 0x2000000dff027230 */ /* 0x100fe40000004100 */
[----:B------:R-:W-:-:S02]  /*4550*/  HADD2.F32 R4, -RZ, R13.H1_H1 ;  /* 0x3000000dff047230 */ /* 0x000fc40000004100 */
[-C--:B------:R-:W-:Y:S01]  /*4560*/  FFMA.FTZ R15, R15, R3.reuse, R16 ;  /* 0x000000030f0f7223 */ /* 0x080fe20000010010 */
[----:B------:R-:W-:Y:S02]  /*4570*/  HADD2.F32 R13, -RZ, R36.H0_H0 ;  /* 0x20000024ff0d7230 */ /* 0x000fe40000004100 */
[----:B------:R-:W-:Y:S02]  /*4580*/  HADD2.F32 R35, -RZ, R35.H1_H1 ;  /* 0x30000023ff237230 */ /* 0x000fe40000004100 */
[----:B------:R-:W-:Y:S02]  /*4590*/  HADD2.F32 R12, -RZ, R12.H1_H1 ;  /* 0x3000000cff0c7230 */ /* 0x000fe40000004100 */
[----:B------:R-:W-:Y:S01]  /*45a0*/  FFMA.FTZ R13, R13, R3, R0 ;  /* 0x000000030d0d7223 */ /* 0x000fe20000010000 */
[----:B------:R-:W-:Y:S02]  /*45b0*/  HADD2.F32 R38, -RZ, R38.H1_H1 ;  /* 0x30000026ff267230 */ /* 0x000fe40000004100 */
[----:B------:R-:W-:Y:S01]  /*45c0*/  FFMA.FTZ R46, R35, R47, R46 ;  /* 0x0000002f232e7223 */ /* 0x000fe2000001002e */
[----:B------:R-:W-:-:S02]  /*45d0*/  HADD2.F32 R17, -RZ, R40.H0_H0 ;  /* 0x20000028ff117230 */ /* 0x000fc40000004100 */
[----:B------:R-:W-:Y:S02]  /*45e0*/  HADD2.F32 R36, -RZ, R36.H1_H1 ;  /* 0x30000024ff247230 */ /* 0x000fe40000004100 */
        /* <DEDUP_REMOVED lines=41> */
.L_x_2914:
[C---:B------:R-:W-:Y:S02]  /*4880*/  LOP3.LUT R18, R10.reuse, 0xf000f, RZ, 0xc0, !PT ;  /* 0x000f000f0a127812 */ /* 0x040fe400078ec0ff */
[----:B------:R-:W-:Y:S02]  /*4890*/  LOP3.LUT R12, R10, 0xf000f0, RZ, 0xc0, !PT ;  /* 0x00f000f00a0c7812 */ /* 0x000fe400078ec0ff */
[----:B------:R-:W-:Y:S02]  /*48a0*/  SHF.R.U32.HI R19, RZ, 0x8, R10 ;  /* 0x00000008ff137819 */ /* 0x000fe4000001160a */
[----:B------:R-:W-:Y:S02]  /*48b0*/  LOP3.LUT R0, R8, 0xf000f0, RZ, 0xc0, !PT ;  /* 0x00f000f008007812 */ /* 0x000fe400078ec0ff */
[C---:B------:R-:W-:Y:S02]  /*48c0*/  LOP3.LUT R3, R9.reuse, 0xf000f, RZ, 0xc0, !PT ;  /* 0x000f000f09037812 */ /* 0x040fe400078ec0ff */
[----:B------:R-:W-:-:S02]  /*48d0*/  LOP3.LUT R2, R9, 0xf000f0, RZ, 0xc0, !PT ;  /* 0x00f000f009027812 */ /* 0x000fc400078ec0ff */
[C---:B------:R-:W-:Y:S02]  /*48e0*/  LOP3.LUT R10, R11.reuse, 0xf000f0, RZ, 0xc0, !PT ;  /* 0x00f000f00b0a7812 */ /* 0x040fe400078ec0ff */
[----:B------:R-:W-:Y:S02]  /*48f0*/  SHF.R.U32.HI R35, RZ, 0x8, R11 ;  /* 0x00000008ff237819 */ /* 0x000fe4000001160b */
[----:B------:R-:W-:Y:S02]  /*4900*/  SHF.R.U32.HI R8, RZ, 0x8, R8 ;  /* 0x00000008ff087819 */ /* 0x000fe40000011608 */
[----:B------:R-:W-:Y:S02]  /*4910*/  SHF.R.U32.HI R9, RZ, 0x8, R9 ;  /* 0x00000008ff097819 */ /* 0x000fe40000011609 */
        /* <DEDUP_REMOVED lines=133> */
.L_x_2915:
[----:B------:R-:W-:Y:S02]  /*5170*/  @!P0 MOV R24, R48 ;  /* 0x0000003000188202 */ /* 0x000fe40000000f00 */
[----:B------:R-:W-:Y:S01]  /*5180*/  @!P0 IADD3 R7, PT, PT, R32, UR5, RZ ;  /* 0x0000000520078c10 */ /* 0x000fe2000fffe0ff */
        /* <DEDUP_REMOVED lines=10> */
[--C-:B------:R-:W-:Y:S02]  /*5230*/  HADD2.F32 R38, -RZ, R3.reuse.H0_H0 ;  /* 0x20000003ff267230 */ /* 0x100fe40000004100 */
[----:B------:R-:W-:Y:S02]  /*5240*/  HADD2.F32 R40, -RZ, R3.H1_H1 ;  /* 0x30000003ff287230 */ /* 0x000fe40000004100 */
[----:B------:R-:W-:Y:S01]  /*5250*/  FFMA.FTZ R41, R2, R39, RZ ;  /* 0x0000002702297223 */ /* 0x000fe200000100ff */
[----:B------:R-:W-:Y:S02]  /*5260*/  HADD2.F32 R3, -RZ, R18.H0_H0 ;  /* 0x20000012ff037230 */ /* 0x000fe40000004100 */
[----:B------:R-:W-:Y:S01]  /*5270*/  FFMA.FTZ R19, R42, R32, R19 ;  /* 0x000000202a137223 */ /* 0x000fe20000010013 */
[----:B------:R-:W-:Y:S02]  /*5280*/  HADD2.F32 R14, -RZ, R14.H1_H1 ;  /* 0x3000000eff0e7230 */ /* 0x000fe40000004100 */
[----:B------:R-:W-:-:S02]  /*5290*/  HADD2.F32 R18, -RZ, R18.H1_H1 ;  /* 0x30000012ff127230 */ /* 0x000fc40000004100 */
[-C--:B------:R-:W-:Y:S01]  /*52a0*/  FFMA.FTZ R3, R3, R39.reuse, RZ ;  /* 0x0000002703037223 */ /* 0x080fe200000100ff */
[----:B------:R-:W-:Y:S02]  /*52b0*/  HADD2.F32 R2, -RZ, R11.H0_H0 ;  /* 0x2000000bff027230 */ /* 0x000fe40000004100 */
[-C--:B------:R-:W-:Y:S01]  /*52c0*/  FFMA.FTZ R41, R14, R32.reuse, R41 ;  /* 0x000000200e297223 */ /* 0x080fe20000010029 */
[----:B------:R-:W-:Y:S02]  /*52d0*/  HADD2.F32 R14, -RZ, R33.H1_H1 ;  /* 0x30000021ff0e7230 */ /* 0x000fe40000004100 */
[----:B------:R-:W-:Y:S01]  /*52e0*/  FFMA.FTZ R39, R4, R39, RZ ;  /* 0x0000002704277223 */ /* 0x000fe200000100ff */
[----:B------:R-:W-:Y:S02]  /*52f0*/  HADD2.F32 R0, -RZ, R10.H0_H0 ;  /* 0x2000000aff007230 */ /* 0x000fe40000004100 */
[----:B------:R-:W-:Y:S01]  /*5300*/  FFMA.FTZ R3, R18, R32, R3 ;  /* 0x0000002012037223 */ /* 0x000fe20000010003 */
[----:B------:R-:W-:-:S02]  /*5310*/  HADD2.F32 R4, -RZ, R12.H0_H0 ;  /* 0x2000000cff047230 */ /* 0x000fc40000004100 */
[----:B------:R-:W-:Y:S01]  /*5320*/  FFMA.FTZ R41, R2, R38, R41 ;  /* 0x0000002602297223 */ /* 0x000fe20000010029 */
[----:B------:R-:W-:Y:S02]  /*5330*/  HADD2.F32 R2, -RZ, R13.H0_H0 ;  /* 0x2000000dff027230 */ /* 0x000fe40000004100 */
[----:B------:R-:W-:Y:S01]  /*5340*/  FFMA.FTZ R39, R14, R32, R39 ;  /* 0x000000200e277223 */ /* 0x000fe20000010027 */
        /* <DEDUP_REMOVED lines=63> */
.L_x_2916:
[----:B------:R-:W-:Y:S01]  /*5740*/  UIADD3 UR5, UPT, UPT, UR5, 0x20, URZ ;  /* 0x0000002005057890 */ /* 0x000fe2000fffe0ff */
[----:B------:R-:W-:Y:S01]  /*5750*/  MOV R3, UR14 ;  /* 0x0000000e00037c02 */ /* 0x000fe20008000f00 */
[----:B------:R-:W-:Y:S01]  /*5760*/  UIADD3 UR4, UPT, UPT, UR4, 0x40, URZ ;  /* 0x0000004004047890 */ /* 0x000fe2000fffe0ff */
[----:B------:R-:W-:Y:S01]  /*5770*/  IADD3 R30, P0, PT, R30, 0x80, RZ ;  /* 0x000000801e1e7810 */ /* 0x000fe20007f1e0ff */
[----:B------:R-:W-:Y:S02]  /*5780*/  UISETP.GE.AND UP0, UPT, UR5, UR6, UPT ;  /* 0x000000060500728c */ /* 0x000fe4000bf06270 */
[----:B------:R-:W-:Y:S01]  /*5790*/  IMAD.WIDE R26, R3, 0x4, R26 ;  /* 0x00000004031a7825 */ /* 0x000fe200078e021a */
[----:B------:R-:W-:-:S06]  /*57a0*/  IADD3.X R31, PT, PT, RZ, R31, RZ, P0, !PT ;  /* 0x0000001fff1f7210 */ /* 0x000fcc00007fe4ff */
[----:B------:R-:W-:Y:S05]  /*57b0*/  BRA.U !UP0, `(.L_x_2917) ;  /* 0xffffffc108dc7547 */ /* 0x000fea000b83ffff */
[----:B------:R-:W-:-:S05]  /*57c0*/  MOV R27, UR14 ;  /* 0x0000000e001b7c02 */ /* 0x000fca0008000f00 */
[----:B------:R-:W-:-:S07]  /*57d0*/  IMAD.WIDE R26, R27, 0x10, R28 ;  /* 0x000000101b1a7825 */ /* 0x000fce00078e021c */
.L_x_2908:
[----:B------:R-:W0:Y:S02]  /*57e0*/  LDCU UR8, c[0x0][0x3d8] ;  /* 0x00007b00ff0877ac */ /* 0x000e240008000800 */
[----:B0-----:R-:W-:-:S04]  /*57f0*/  UISETP.LT.AND UP0, UPT, UR10, UR8, UPT ;  /* 0x000000080a00728c */ /* 0x001fc8000bf01270 */
[----:B------:R-:W-:-:S04]  /*5800*/  USEL UR8, UR10, UR8, UP0 ;  /* 0x000000080a087287 */ /* 0x000fc80008000000 */
[----:B------:R-:W-:-:S09]  /*5810*/  UISETP.GT.AND UP0, UPT, UR8, UR5, UPT ;  /* 0x000000050800728c */ /* 0x000fd2000bf04270 */
[----:B------:R-:W-:Y:S05]  /*5820*/  BRA.U !UP0, `(.L_x_2918) ;  /* 0x0000001908907547 */ /* 0x000fea000b800000 */
[----:B------:R-:W0:Y:S01]  /*5830*/  LDCU.64 UR6, c[0x0][0x3b8] ;  /* 0x00007700ff0677ac */ /* 0x000e220008000a00 */
[----:B------:R-:W1:Y:S01]  /*5840*/  LDCU UR14, c[0x0][0x3ac] ;  /* 0x00007580ff0e77ac */ /* 0x000e620008000800 */
[----:B0-----:R-:W-:-:S04]  /*5850*/  UIMAD.WIDE.U32 UR6, UR5, 0x4, UR6 ;  /* 0x00000004050678a5 */ /* 0x001fc8000f8e0006 */
[----:B------:R-:W-:-:S04]  /*5860*/  UIADD3 UR9, UP0, UPT, UR6, 0x2, URZ ;  /* 0x0000000206097890 */ /* 0x000fc8000ff1e0ff */
[----:B------:R-:W-:Y:S02]  /*5870*/  UIADD3.X UR6, UPT, UPT, URZ, UR7, URZ, UP0, !UPT ;  /* 0x00000007ff067290 */ /* 0x000fe400087fe4ff */
[----:B------:R-:W-:-:S04]  /*5880*/  MOV R0, UR9 ;  /* 0x0000000900007c02 */ /* 0x000fc80008000f00 */
[----:B-1----:R-:W-:-:S07]  /*5890*/  MOV R25, UR6 ;  /* 0x0000000600197c02 */ /* 0x002fce0008000f00 */
.L_x_2921:
[----:B------:R-:W-:Y:S01]  /*58a0*/  ISETP.NE.AND P0, PT, R7, UR5, PT ;  /* 0x0000000507007c0c */ /* 0x000fe2000bf05270 */
[----:B------:R-:W2:Y:S01]  /*58b0*/  LDG.E.128.CONSTANT R16, desc[UR12][R26.64] ;  /* 0x0000000c1a107981 */ /* 0x000ea2000c1e9d00 */
[----:B------:R-:W-:Y:S02]  /*58c0*/  MOV R31, UR14 ;  /* 0x0000000e001f7c02 */ /* 0x000fe40008000f00 */
[----:B------:R-:W-:-:S03]  /*58d0*/  MOV R3, UR14 ;  /* 0x0000000e00037c02 */ /* 0x000fc60008000f00 */
[----:B------:R-:W-:-:S05]  /*58e0*/  IMAD.WIDE R30, R31, 0x4, R26 ;  /* 0x000000041f1e7825 */ /* 0x000fca00078e021a */
[----:B------:R0:W3:Y:S01]  /*58f0*/  LDG.E.128.CONSTANT R12, desc[UR12][R30.64] ;  /* 0x0000000c1e0c7981 */ /* 0x0000e2000c1e9d00 */
[----:B------:R-:W-:-:S06]  /*5900*/  @!P0 LEA R32, R24, R1, 0x3 ;  /* 0x0000000118208211 */ /* 0x000fcc00078e18ff */
[----:B------:R-:W4:Y:S01]  /*5910*/  @!P0 LDL.64 R32, [R32+0x8] ;  /* 0x0000080020208983 */ /* 0x000f220000100a00 */
[----:B------:R-:W-:-:S05]  /*5920*/  IMAD.WIDE R2, R3, 0x4, R30 ;  /* 0x0000000403027825 */ /* 0x000fca00078e021e */
[----:B------:R-:W3:Y:S01]  /*5930*/  LDG.E.128.CONSTANT R8, desc[UR12][R2.64] ;  /* 0x0000000c02087981 */ /* 0x000ee2000c1e9d00 */
[----:B------:R-:W-:Y:S02]  /*5940*/  @!P0 IADD3 R34, PT, PT, R24, 0x1, RZ ;  /* 0x0000000118228810 */ /* 0x000fe40007ffe0ff */
[----:B------:R-:W-:Y:S02]  /*5950*/  @!P0 MOV R28, R0 ;  /* 0x00000000001c8202 */ /* 0x000fe40000000f00 */
[----:B------:R-:W-:Y:S02]  /*5960*/  @!P0 MOV R29, R25 ;  /* 0x00000019001d8202 */ /* 0x000fe40000000f00 */
[----:B------:R-:W-:-:S03]  /*5970*/  @!P0 MOV R24, R34 ;  /* 0x0000002200188202 */ /* 0x000fc60000000f00 */
[----:B------:R1:W5:Y:S01]  /*5980*/  @!P0 LDG.E.U16.CONSTANT R28, desc[UR12][R28.64] ;  /* 0x0000000c1c1c8981 */ /* 0x000362000c1e9500 */
[----:B------:R-:W-:Y:S01]  /*5990*/  HFMA2 R48, -RZ, RZ, 0, 0.125 ;  /* 0x00003000ff307431 */ /* 0x000fe200000001ff */
[----:B------:R-:W-:Y:S01]  /*59a0*/  MOV R4, 0x2400 ;  /* 0x0000240000047802 */ /* 0x000fe20000000f00 */
[----:B------:R-:W-:Y:S01]  /*59b0*/  UISETP.NE.AND UP0, UPT, UR17, URZ, UPT ;  /* 0x000000ff1100728c */ /* 0x000fe2000bf05270 */
[----:B--2---:R-:W-:Y:S02]  /*59c0*/  SHF.R.U32.HI R35, RZ, 0xf, R17 ;  /* 0x0000000fff237819 */ /* 0x004fe40000011611 */
[C---:B------:R-:W-:Y:S02]  /*59d0*/  LOP3.LUT R70, R16.reuse, 0x70007, RZ, 0xc0, !PT ;  /* 0x0007000710467812 */ /* 0x040fe400078ec0ff */
[----:B0-----:R-:W-:Y:S02]  /*59e0*/  LOP3.LUT R30, R16, 0x380038, RZ, 0xc0, !PT ;  /* 0x00380038101e7812 */ /* 0x001fe400078ec0ff */
[----:B------:R-:W-:-:S02]  /*59f0*/  SHF.R.U32.HI R66, RZ, 0x6, R16 ;  /* 0x00000006ff427819 */ /* 0x000fc40000011610 */
[----:B------:R-:W-:Y:S02]  /*5a00*/  SHF.R.U32.HI R31, RZ, 0xf, R16 ;  /* 0x0000000fff1f7819 */ /* 0x000fe40000011610 */
[C---:B------:R-:W-:Y:S02]  /*5a10*/  LOP3.LUT R71, R18.reuse, 0x70007, RZ, 0xc0, !PT ;  /* 0x0007000712477812 */ /* 0x040fe400078ec0ff */
[----:B------:R-:W-:Y:S02]  /*5a20*/  LOP3.LUT R37, R18, 0x380038, RZ, 0xc0, !PT ;  /* 0x0038003812257812 */ /* 0x000fe400078ec0ff */
[----:B------:R-:W-:Y:S02]  /*5a30*/  SHF.R.U32.HI R67, RZ, 0x6, R18 ;  /* 0x00000006ff437819 */ /* 0x000fe40000011612 */
[----:B----4-:R-:W-:Y:S02]  /*5a40*/  @!P0 PRMT R6, R32, 0x7610, R6 ;  /* 0x0000761020068816 */ /* 0x010fe40000000006 */
[----:B------:R-:W-:-:S02]  /*5a50*/  @!P0 PRMT R5, R33, 0x7610, R5 ;  /* 0x0000761021058816 */ /* 0x000fc40000000005 */
[----:B------:R-:W-:Y:S02]  /*5a60*/  @!P0 PRMT R6, R6, 0x7610, R32 ;  /* 0x0000761006068816 */ /* 0x000fe40000000020 */
[----:B------:R-:W-:Y:S02]  /*5a70*/  @!P0 PRMT R5, R5, 0x7610, R33 ;  /* 0x0000761005058816 */ /* 0x000fe40000000021 */
[----:B------:R-:W-:Y:S02]  /*5a80*/  SHF.R.U32.HI R39, RZ, 0xf, R18 ;  /* 0x0000000fff277819 */ /* 0x000fe40000011612 */
[C---:B------:R-:W-:Y:S02]  /*5a90*/  LOP3.LUT R69, R17.reuse, 0x70007, RZ, 0xc0, !PT ;  /* 0x0007000711457812 */ /* 0x040fe400078ec0ff */
[----:B------:R-:W-:Y:S02]  /*5aa0*/  LOP3.LUT R33, R17, 0x380038, RZ, 0xc0, !PT ;  /* 0x0038003811217812 */ /* 0x000fe400078ec0ff */
[----:B------:R-:W-:-:S02]  /*5ab0*/  SHF.R.U32.HI R65, RZ, 0x6, R17 ;  /* 0x00000006ff417819 */ /* 0x000fc40000011611 */
[----:B------:R-:W-:Y:S02]  /*5ac0*/  SHF.R.U32.HI R42, RZ, 0xf, R19 ;  /* 0x0000000fff2a7819 */ /* 0x000fe40000011613 */
[C---:B---3--:R-:W-:Y:S02]  /*5ad0*/  LOP3.LUT R18, R12.reuse, 0x70007, RZ, 0xc0, !PT ;  /* 0x000700070c127812 */ /* 0x048fe400078ec0ff */
[----:B------:R-:W-:Y:S02]  /*5ae0*/  LOP3.LUT R34, R12, 0x380038, RZ, 0xc0, !PT ;  /* 0x003800380c227812 */ /* 0x000fe400078ec0ff */
[--C-:B------:R-:W-:Y:S02]  /*5af0*/  SHF.R.U32.HI R16, RZ, 0x6, R12.reuse ;  /* 0x00000006ff107819 */ /* 0x100fe4000001160c */
[----:B------:R-:W-:Y:S02]  /*5b00*/  SHF.R.U32.HI R32, RZ, 0xe, R12 ;  /* 0x0000000eff207819 */ /* 0x000fe4000001160c */
[----:B------:R-:W-:-:S02]  /*5b10*/  LOP3.LUT R72, R19, 0x70007, RZ, 0xc0, !PT ;  /* 0x0007000713487812 */ /* 0x000fc400078ec0ff */
[----:B------:R-:W-:Y:S02]  /*5b20*/  LOP3.LUT R41, R19, 0x380038, RZ, 0xc0, !PT ;  /* 0x0038003813297812 */ /* 0x000fe400078ec0ff */
        /* <DEDUP_REMOVED lines=10> */
[----:B-1----:R-:W-:-:S02]  /*5bd0*/  LOP3.LUT R29, R15, 0x70007, RZ, 0xc0, !PT ;  /* 0x000700070f1d7812 */ /* 0x002fc400078ec0ff */
[----:B------:R-:W-:Y:S02]  /*5be0*/  LOP3.LUT R50, R15, 0x380038, RZ, 0xc0, !PT ;  /* 0x003800380f327812 */ /* 0x000fe400078ec0ff */
[--C-:B------:R-:W-:Y:S02]  /*5bf0*/  SHF.R.U32.HI R14, RZ, 0x6, R15.reuse ;  /* 0x00000006ff0e7819 */ /* 0x100fe4000001160f */
[----:B------:R-:W-:Y:S02]  /*5c00*/  SHF.R.U32.HI R15, RZ, 0xe, R15 ;  /* 0x0000000eff0f7819 */ /* 0x000fe4000001160f */
[----:B------:R-:W-:Y:S02]  /*5c10*/  LOP3.LUT R31, R31, 0x10001, RZ, 0xc0, !PT ;  /* 0x000100011f1f7812 */ /* 0x000fe400078ec0ff */
[----:B------:R-:W-:Y:S02]  /*5c20*/  LOP3.LUT R39, R39, 0x10001, RZ, 0xc0, !PT ;  /* 0x0001000127277812 */ /* 0x000fe400078ec0ff */
[----:B------:R-:W-:-:S02]  /*5c30*/  LOP3.LUT R42, R42, 0x10001, RZ, 0xc0, !PT ;  /* 0x000100012a2a7812 */ /* 0x000fc400078ec0ff */
[----:B------:R-:W-:Y:S02]  /*5c40*/  LOP3.LUT R36, R35, 0x20002, R36, 0xf8, !PT ;  /* 0x0002000223247812 */ /* 0x000fe400078ef824 */
[C---:B------:R-:W-:Y:S02]  /*5c50*/  LOP3.LUT R74, R8.reuse, 0x70007, RZ, 0xc0, !PT ;  /* 0x00070007084a7812 */ /* 0x040fe400078ec0ff */
[----:B------:R-:W-:Y:S02]  /*5c60*/  LOP3.LUT R35, R8, 0x380038, RZ, 0xc0, !PT ;  /* 0x0038003808237812 */ /* 0x000fe400078ec0ff */
[----:B------:R-:W-:Y:S02]  /*5c70*/  SHF.R.U32.HI R73, RZ, 0x6, R8 ;  /* 0x00000006ff497819 */ /* 0x000fe40000011608 */
[----:B------:R-:W-:Y:S02]  /*5c80*/  LOP3.LUT R31, R31, 0x20002, R32, 0xf8, !PT ;  /* 0x000200021f1f7812 */ /* 0x000fe400078ef820 */
[----:B------:R-:W-:-:S02]  /*5c90*/  LOP3.LUT R39, R39, 0x20002, R40, 0xf8, !PT ;  /* 0x0002000227277812 */ /* 0x000fc400078ef828 */
[----:B------:R-:W-:Y:S02]  /*5ca0*/  LOP3.LUT R43, R42, 0x20002, R15, 0xf8, !PT ;  /* 0x000200022a2b7812 */ /* 0x000fe400078ef80f */
        /* <DEDUP_REMOVED lines=10> */
[----:B------:R-:W-:-:S02]  /*5d50*/  LOP3.LUT R11, R31, 0x40004, R8, 0xf8, !PT ;  /* 0x000400041f0b7812 */ /* 0x000fc400078ef808 */
[C---:B------:R-:W-:Y:S02]  /*5d60*/  LOP3.LUT R77, R10.reuse, 0x70007, RZ, 0xc0, !PT ;  /* 0x000700070a4d7812 */ /* 0x040fe400078ec0ff */
[----:B------:R-:W-:Y:S02]  /*5d70*/  LOP3.LUT R45, R10, 0x380038, RZ, 0xc0, !PT ;  /* 0x003800380a2d7812 */ /* 0x000fe400078ec0ff */
[----:B------:R-:W-:Y:S02]  /*5d80*/  SHF.R.U32.HI R76, RZ, 0x6, R10 ;  /* 0x00000006ff4c7819 */ /* 0x000fe4000001160a */
[----:B------:R-:W-:Y:S02]  /*5d90*/  LOP3.LUT R31, R30, 0x64006400, RZ, 0xfc, !PT ;  /* 0x640064001e1f7812 */ /* 0x000fe400078efcff */
[----:B------:R-:W-:Y:S02]  /*5da0*/  LOP3.LUT R10, R36, 0x40004, R9, 0xf8, !PT ;  /* 0x00040004240a7812 */ /* 0x000fe400078ef809 */
[----:B------:R-:W-:-:S02]  /*5db0*/  LOP3.LUT R61, R41, 0x64006400, RZ, 0xfc, !PT ;  /* 0x64006400293d7812 */ /* 0x000fc400078efcff */
[C---:B------:R-:W-:Y:S02]  /*5dc0*/  LOP3.LUT R30, R66.reuse, 0x380038, RZ, 0xc0, !PT ;  /* 0x00380038421e7812 */ /* 0x040fe400078ec0ff */
[----:B------:R-:W-:Y:S02]  /*5dd0*/  LOP3.LUT R9, R39, 0x40004, R32, 0xf8, !PT ;  /* 0x0004000427097812 */ /* 0x000fe400078ef820 */
        /* <DEDUP_REMOVED lines=108> */
[----:B------:R-:W-:Y:S02]  /*64a0*/  HADD2 R72, R70, -1028, -1028 ;  /* 0xe404e40446487430 */ /* 0x000fe40000000000 */
[----:B------:R-:W-:-:S02]  /*64b0*/  HADD2 R71, R69, -1028, -1028 ;  /* 0xe404e40445477430 */ /* 0x000fc40000000000 */
        /* <DEDUP_REMOVED lines=25> */
[-C--:B------:R-:W-:Y:S02]  /*6650*/  HFMA2 R49, R49, R48.reuse.H0_H0, -132, -132 ;  /* 0xd820d82031317431 */ /* 0x080fe40000040030 */
[----:B------:R-:W-:Y:S02]  /*6660*/  HFMA2 R39, R39, R48.H0_H0, -132, -132 ;  /* 0xd820d82027277431 */ /* 0x000fe40000040030 */
[-C--:B------:R-:W-:Y:S02]  /*6670*/  HFMA2 R57, R57, R4.reuse.H0_H0, -20, -20 ;  /* 0xcd00cd0039397431 */ /* 0x080fe40000040004 */
[----:B------:R-:W-:-:S02]  /*6680*/  HFMA2 R44, R87, R4.H0_H0, -20, -20 ;  /* 0xcd00cd00572c7431 */ /* 0x000fc40000040004 */
[----:B------:R-:W-:Y:S02]  /*6690*/  HFMA2 R43, R43, R4.H0_H0, -20, -20 ;  /* 0xcd00cd002b2b7431 */ /* 0x000fe40000040004 */
[----:B------:R-:W-:Y:S02]  /*66a0*/  HADD2 R79, R84, -1028, -1028 ;  /* 0xe404e404544f7430 */ /* 0x000fe40000000000 */
[----:B------:R-:W-:Y:S02]  /*66b0*/  HFMA2 R48, R91, R48.H0_H0, -132, -132 ;  /* 0xd820d8205b307431 */ /* 0x000fe40000040030 */
        /* <DEDUP_REMOVED lines=20> */
[----:B------:R-:W-:Y:S06]  /*6800*/  BRA.U !UP0, `(.L_x_2919) ;  /* 0x0000000508307547 */ /* 0x000fec000b800000 */
        /* <DEDUP_REMOVED lines=76> */
.L_x_2919:
[----:B-----5:R-:W-:Y:S02]  /*6cd0*/  @!P0 IADD3 R7, PT, PT, R28, UR5, RZ ;  /* 0x000000051c078c10 */ /* 0x020fe4000fffe0ff */
[----:B------:R-:W-:Y:S02]  /*6ce0*/  MOV R28, R26 ;  /* 0x0000001a001c7202 */ /* 0x000fe40000000f00 */
[----:B------:R-:W-:Y:S01]  /*6cf0*/  MOV R29, R27 ;  /* 0x0000001b001d7202 */ /* 0x000fe20000000f00 */
        /* <DEDUP_REMOVED lines=77> */
.L_x_2920:
        /* <DEDUP_REMOVED lines=10> */
.L_x_2918:
        /* <DEDUP_REMOVED lines=10> */
[----:B------:R-:W-:Y:S02]  /*7310*/  UIADD3.X UR6, UPT, UPT, URZ, UR7, URZ, UP0, !UPT ;  /* 0x00000007ff067290 */ /* 0x000fe400087fe4ff */
[----:B------:R-:W-:-:S04]  /*7320*/  MOV R0, UR8 ;  /* 0x0000000800007c02 */ /* 0x000fc80008000f00 */
[----:B-1----:R-:W-:-:S07]  /*7330*/  MOV R3, UR6 ;  /* 0x0000000600037c02 */ /* 0x002fce0008000f00 */
.L_x_2925:
[----:B------:R-:W-:Y:S01]  /*7340*/  ISETP.NE.AND P0, PT, R7, UR5, PT ;  /* 0x0000000507007c0c */ /* 0x000fe2000bf05270 */
[----:B------:R-:W2:-:S12]  /*7350*/  LDG.E.128.CONSTANT R8, desc[UR12][R26.64] ;  /* 0x0000000c1a087981 */ /* 0x000e98000c1e9d00 */
[----:B------:R-:W-:-:S06]  /*7360*/  @!P0 LEA R12, R24, R1, 0x3 ;  /* 0x00000001180c8211 */ /* 0x000fcc00078e18ff */
[----:B------:R-:W3:Y:S01]  /*7370*/  @!P0 LDL.64 R12, [R12+0x8] ;  /* 0x000008000c0c8983 */ /* 0x000ee20000100a00 */
[----:B------:R-:W-:-:S06]  /*7380*/  @!P0 MOV R2, R0 ;  /* 0x0000000000028202 */ /* 0x000fcc0000000f00 */
[----:B------:R0:W5:Y:S01]  /*7390*/  @!P0 LDG.E.U16.CONSTANT R2, desc[UR12][R2.64] ;  /* 0x0000000c02028981 */ /* 0x000162000c1e9500 */
[----:B------:R-:W-:Y:S01]  /*73a0*/  HFMA2 R14, -RZ, RZ, 0, 0.015625 ;  /* 0x00002400ff0e7431 */ /* 0x000fe200000001ff */
[----:B------:R-:W-:-:S04]  /*73b0*/  MOV R4, 0x2c00 ;  /* 0x00002c0000047802 */ /* 0x000fc80000000f00 */
[----:B------:R-:W-:Y:S01]  /*73c0*/  PRMT R4, R14, 0x5410, R4 ;  /* 0x000054100e047816 */ /* 0x000fe20000000004 */
[----:B------:R-:W-:Y:S01]  /*73d0*/  HFMA2 R32, -RZ, RZ, 0, 0.25 ;  /* 0x00003400ff207431 */ /* 0x000fe200000001ff */
[----:B------:R-:W-:Y:S01]  /*73e0*/  UISETP.NE.AND UP0, UPT, UR17, URZ, UPT ;  /* 0x000000ff1100728c */ /* 0x000fe2000bf05270 */
[----:B------:R-:W-:Y:S02]  /*73f0*/  @!P0 IADD3 R57, PT, PT, R24, 0x1, RZ ;  /* 0x0000000118398810 */ /* 0x000fe40007ffe0ff */
[C---:B--2---:R-:W-:Y:S02]  /*7400*/  LOP3.LUT R46, R9.reuse, 0x30003, RZ, 0xc0, !PT ;  /* 0x00030003092e7812 */ /* 0x044fe400078ec0ff */
[C---:B------:R-:W-:Y:S02]  /*7410*/  LOP3.LUT R16, R9.reuse, 0xc000c, RZ, 0xc0, !PT ;  /* 0x000c000c09107812 */ /* 0x040fe400078ec0ff */
[C---:B------:R-:W-:Y:S02]  /*7420*/  LOP3.LUT R31, R9.reuse, 0x300030, RZ, 0xc0, !PT ;  /* 0x00300030091f7812 */ /* 0x040fe400078ec0ff */
[----:B------:R-:W-:-:S02]  /*7430*/  LOP3.LUT R39, R9, 0xc000c0, RZ, 0xc0, !PT ;  /* 0x00c000c009277812 */ /* 0x000fc400078ec0ff */
[----:B------:R-:W-:Y:S02]  /*7440*/  SHF.R.U32.HI R47, RZ, 0x8, R9 ;  /* 0x00000008ff2f7819 */ /* 0x000fe40000011609 */
[C---:B------:R-:W-:Y:S02]  /*7450*/  LOP3.LUT R48, R10.reuse, 0x30003, RZ, 0xc0, !PT ;  /* 0x000300030a307812 */ /* 0x040fe400078ec0ff */
[C---:B------:R-:W-:Y:S02]  /*7460*/  LOP3.LUT R9, R10.reuse, 0xc000c, RZ, 0xc0, !PT ;  /* 0x000c000c0a097812 */ /* 0x040fe400078ec0ff */
[----:B------:R-:W-:Y:S02]  /*7470*/  LOP3.LUT R33, R10, 0x300030, RZ, 0xc0, !PT ;  /* 0x003000300a217812 */ /* 0x000fe400078ec0ff */
[----:B---3--:R-:W-:Y:S02]  /*7480*/  @!P0 PRMT R6, R12, 0x7610, R6 ;  /* 0x000076100c068816 */ /* 0x008fe40000000006 */
[----:B------:R-:W-:-:S02]  /*7490*/  @!P0 PRMT R5, R13, 0x7610, R5 ;  /* 0x000076100d058816 */ /* 0x000fc40000000005 */
[----:B------:R-:W-:Y:S02]  /*74a0*/  @!P0 PRMT R6, R6, 0x7610, R12 ;  /* 0x0000761006068816 */ /* 0x000fe4000000000c */
[----:B------:R-:W-:Y:S02]  /*74b0*/  @!P0 PRMT R5, R5, 0x7610, R13 ;  /* 0x0000761005058816 */ /* 0x000fe4000000000d */
[----:B------:R-:W-:Y:S02]  /*74c0*/  LOP3.LUT R40, R10, 0xc000c0, RZ, 0xc0, !PT ;  /* 0x00c000c00a287812 */ /* 0x000fe400078ec0ff */
[----:B------:R-:W-:Y:S02]  /*74d0*/  SHF.R.U32.HI R49, RZ, 0x8, R10 ;  /* 0x00000008ff317819 */ /* 0x000fe4000001160a */
[C---:B------:R-:W-:Y:S02]  /*74e0*/  LOP3.LUT R12, R8.reuse, 0x30003, RZ, 0xc0, !PT ;  /* 0x00030003080c7812 */ /* 0x040fe400078ec0ff */
[----:B------:R-:W-:-:S02]  /*74f0*/  LOP3.LUT R13, R8, 0xc000c, RZ, 0xc0, !PT ;  /* 0x000c000c080d7812 */ /* 0x000fc400078ec0ff */
[C---:B------:R-:W-:Y:S02]  /*7500*/  LOP3.LUT R14, R8.reuse, 0x300030, RZ, 0xc0, !PT ;  /* 0x00300030080e7812 */ /* 0x040fe400078ec0ff */
[----:B------:R-:W-:Y:S02]  /*7510*/  LOP3.LUT R15, R8, 0xc000c0, RZ, 0xc0, !PT ;  /* 0x00c000c0080f7812 */ /* 0x000fe400078ec0ff */
[C---:B------:R-:W-:Y:S02]  /*7520*/  LOP3.LUT R10, R11.reuse, 0xc000c, RZ, 0xc0, !PT ;  /* 0x000c000c0b0a7812 */ /* 0x040fe400078ec0ff */
[----:B------:R-:W-:Y:S02]  /*7530*/  SHF.R.U32.HI R8, RZ, 0x8, R8 ;  /* 0x00000008ff087819 */ /* 0x000fe40000011608 */
[C---:B------:R-:W-:Y:S02]  /*7540*/  LOP3.LUT R50, R11.reuse, 0x30003, RZ, 0xc0, !PT ;  /* 0x000300030b327812 */ /* 0x040fe400078ec0ff */
        /* <DEDUP_REMOVED lines=28> */
[----:B------:R-:W-:Y:S01]  /*7710*/  LOP3.LUT R13, R13, 0x64006400, RZ, 0xfc, !PT ;  /* 0x640064000d0d7812 */ /* 0x000fe200078efcff */
[-C--:B------:R-:W-:Y:S02]  /*7720*/  HFMA2 R18, R18, R32.reuse.H0_H0, -258, -258 ;  /* 0xdc08dc0812127431 */ /* 0x080fe40000040020 */
[-C--:B------:R-:W-:Y:S02]  /*7730*/  HFMA2 R19, R19, R32.reuse.H0_H0, -258, -258 ;  /* 0xdc08dc0813137431 */ /* 0x080fe40000040020 */
[----:B------:R-:W-:Y:S01]  /*7740*/  HFMA2 R30, R30, R32.H0_H0, -258, -258 ;  /* 0xdc08dc081e1e7431 */ /* 0x000fe20000040020 */
        /* <DEDUP_REMOVED lines=25> */
[-C--:B------:R-:W-:Y:S01]  /*78e0*/  HFMA2 R32, R32, R4.reuse.H1_H1, -66, -66 ;  /* 0xd420d42020207431 */ /* 0x080fe20000060004 */
[----:B------:R-:W-:Y:S01]  /*78f0*/  LOP3.LUT R46, R46, 0x64006400, RZ, 0xfc, !PT ;  /* 0x640064002e2e7812 */ /* 0x000fe200078efcff */
[-C--:B------:R-:W-:Y:S01]  /*7900*/  HFMA2 R33, R33, R4.reuse.H1_H1, -66, -66 ;  /* 0xd420d42021217431 */ /* 0x080fe20000060004 */
[----:B------:R-:W-:Y:S01]  /*7910*/  LOP3.LUT R52, R48, 0x64006400, RZ, 0xfc, !PT ;  /* 0x6400640030347812 */ /* 0x000fe200078efcff */
[-C--:B------:R-:W-:Y:S02]  /*7920*/  HFMA2 R34, R34, R4.reuse.H1_H1, -66, -66 ;  /* 0xd420d42022227431 */ /* 0x080fe40000060004 */
[-C--:B------:R-:W-:Y:S02]  /*7930*/  HFMA2 R39, R15, R4.reuse.H0_H0, -18, -18 ;  /* 0xcc80cc800f277431 */ /* 0x080fe40000040004 */
[----:B------:R-:W-:-:S02]  /*7940*/  HFMA2 R40, R11, R4.H0_H0, -18, -18 ;  /* 0xcc80cc800b287431 */ /* 0x000fc40000040004 */
[-C--:B------:R-:W-:Y:S02]  /*7950*/  HFMA2 R41, R41, R4.reuse.H0_H0, -18, -18 ;  /* 0xcc80cc8029297431 */ /* 0x080fe40000040004 */
[-C--:B------:R-:W-:Y:S02]  /*7960*/  HFMA2 R43, R9, R4.reuse.H0_H0, -18, -18 ;  /* 0xcc80cc80092b7431 */ /* 0x080fe40000040004 */
[-C--:B------:R-:W-:Y:S02]  /*7970*/  HFMA2 R44, R13, R4.reuse.H0_H0, -18, -18 ;  /* 0xcc80cc800d2c7431 */ /* 0x080fe40000040004 */
        /* <DEDUP_REMOVED lines=16> */
[----:B0-----:R-:W-:Y:S06]  /*7a80*/  BRA.U !UP0, `(.L_x_2923) ;  /* 0x0000000108a87547 */ /* 0x001fec000b800000 */
        /* <DEDUP_REMOVED lines=42> */
.L_x_2923:
[----:B------:R-:W-:Y:S02]  /*7d30*/  @!P0 MOV R24, R57 ;  /* 0x0000003900188202 */ /* 0x000fe40000000f00 */
[----:B-----5:R-:W-:Y:S01]  /*7d40*/  @!P0 IADD3 R7, PT, PT, R2, UR5, RZ ;  /* 0x0000000502078c10 */ /* 0x020fe2000fffe0ff */
[----:B------:R-:W-:Y:S06]  /*7d50*/  @P1 BRA `(.L_x_2924) ;  /* 0x0000000000ac1947 */ /* 0x000fec0003800000 */
[----:B------:R-:W0:Y:S01]  /*7d60*/  LDS.128 R8, [UR4] ;  /* 0x00000004ff087984 */ /* 0x000e220008000c00 */
        /* <DEDUP_REMOVED lines=42> */
.L_x_2924:
        /* <DEDUP_REMOVED lines=8> */
.L_x_2922:
        /* <DEDUP_REMOVED lines=20> */
.L_x_2929:
[----:B------:R-:W0:Y:S02]  /*81d0*/  LDS R2, [R0] ;  /* 0x0000000000027984 */ /* 0x000e240000000800 */
[----:B0-----:R-:W-:-:S05]  /*81e0*/  HADD2 R3, R2, R23 ;  /* 0x0000001702037230 */ /* 0x001fca0000000000 */
[----:B------:R-:W0:Y:S02]  /*81f0*/  ATOMS.CAST.SPIN P1, [R0], R2, R3 ;  /* 0x000000020000758d */ /* 0x000e240001820003 */
[----:B0-----:R-:W-:Y:S05]  /*8200*/  @!P1 BRA `(.L_x_2929) ;  /* 0xfffffffc00f09947 */ /* 0x001fea000383ffff */
[----:B------:R-:W-:Y:S05]  /*8210*/  BRA `(.L_x_2927) ;  /* 0x00000000000c7947 */ /* 0x000fea0003800000 */
.L_x_2928:
[----:B------:R-:W2:Y:S02]  /*8220*/  LD.E R0, desc[UR12][R4.64] ;  /* 0x0000000c04007980 */ /* 0x000ea4000c101900 */
[----:B--2---:R-:W-:-:S05]  /*8230*/  IADD3 R3, PT, PT, R23, R0, RZ ;  /* 0x0000000017037210 */ /* 0x004fca0007ffe0ff */
[----:B------:R0:W-:Y:S02]  /*8240*/  ST.E desc[UR12][R4.64], R3 ;  /* 0x0000000304007985 */ /* 0x0001e4000c10190c */
.L_x_2927:
[----:B------:R-:W-:Y:S05]  /*8250*/  BSYNC.RECONVERGENT B0 ;  /* 0x0000000000007941 */ /* 0x000fea0003800200 */
.L_x_2926:
[----:B------:R1:W-:Y:S01]  /*8260*/  ATOM.E.ADD.F16x2.RN.STRONG.GPU P1, RZ, desc[UR12][R4.64+0x4], R22 ;  /* 0x8000041604ff79a2 */ /* 0x0003e2000c12e10c */
[----:B------:R-:W-:Y:S04]  /*8270*/  BSSY.RECONVERGENT B0, `(.L_x_2930) ;  /* 0x000000e000007945 */ /* 0x000fe80003800200 */
[----:B-1----:R-:W-:Y:S05]  /*8280*/  @P1 BRA `(.L_x_2931) ;  /* 0x0000000000301947 */ /* 0x002fea0003800000 */
[----:B------:R-:W1:Y:S02]  /*8290*/  QSPC.E.S P1, RZ, [R4+0x4] ;  /* 0x0000040004ff73aa */ /* 0x000e640000020500 */
[----:B-1----:R-:W-:Y:S05]  /*82a0*/  @!P1 BRA `(.L_x_2932) ;  /* 0x00000000001c9947 */ /* 0x002fea0003800000 */
[----:B------:R-:W-:-:S04]  /*82b0*/  MOV R2, R4 ;  /* 0x0000000400027202 */ /* 0x000fc80000000f00 */
[----:B------:R-:W-:-:S07]  /*82c0*/  MOV R0, R2 ;  /* 0x0000000200007202 */ /* 0x000fce0000000f00 */
.L_x_2933:
[----:B------:R-:W0:Y:S02]  /*82d0*/  LDS R2, [R0+0x4] ;  /* 0x0000040000027984 */ /* 0x000e240000000800 */
[----:B0-----:R-:W-:-:S05]  /*82e0*/  HFMA2 R3, R2, 1, 1, R22 ;  /* 0x3c003c0002037831 */ /* 0x001fca0000000016 */
[----:B------:R-:W0:Y:S02]  /*82f0*/  ATOMS.CAST.SPIN P1, [R0+0x4], R2, R3 ;  /* 0x000004020000758d */ /* 0x000e240001820003 */
[----:B0-----:R-:W-:Y:S05]  /*8300*/  @!P1 BRA `(.L_x_2933) ;  /* 0xfffffffc00f09947 */ /* 0x001fea000383ffff */
[----:B------:R-:W-:Y:S05]  /*8310*/  BRA `(.L_x_2931) ;  /* 0x00000000000c7947 */ /* 0x000fea0003800000 */
.L_x_2932:
[----:B------:R-:W0:Y:S02]  /*8320*/  LD.E R0, desc[UR12][R4.64+0x4] ;  /* 0x0000040c04007980 */ /* 0x000e24000c101900 */
[----:B0-----:R-:W-:-:S05]  /*8330*/  IADD3 R3, PT, PT, R22, R0, RZ ;  /* 0x0000000016037210 */ /* 0x001fca0007ffe0ff */
[----:B------:R1:W-:Y:S02]  /*8340*/  ST.E desc[UR12][R4.64+0x4], R3 ;  /* 0x0000040304007985 */ /* 0x0003e4000c10190c */
.L_x_2931:
[----:B------:R-:W-:Y:S05]  /*8350*/  BSYNC.RECONVERGENT B0 ;  /* 0x0000000000007941 */ /* 0x000fea0003800200 */
.L_x_2930:
        /* <DEDUP_REMOVED lines=10> */
.L_x_2937:
[----:B------:R-:W0:Y:S02]  /*8400*/  LDS R2, [R0] ;  /* 0x0000000000027984 */ /* 0x000e240000000800 */
[----:B0-----:R-:W-:-:S05]  /*8410*/  HADD2 R3, R2, R21 ;  /* 0x0000001502037230 */ /* 0x001fca0000000000 */
[----:B------:R-:W0:Y:S02]  /*8420*/  ATOMS.CAST.SPIN P0, [R0], R2, R3 ;  /* 0x000000020000758d */ /* 0x000e240001800003 */
[----:B0-----:R-:W-:Y:S05]  /*8430*/  @!P0 BRA `(.L_x_2937) ;  /* 0xfffffffc00f08947 */ /* 0x001fea000383ffff */
[----:B------:R-:W-:Y:S05]  /*8440*/  BRA `(.L_x_2935) ;  /* 0x00000000000c7947 */ /* 0x000fea0003800000 */
.L_x_2936:
[----:B------:R-:W2:Y:S02]  /*8450*/  LD.E R0, desc[UR12][R4.64] ;  /* 0x0000000c04007980 */ /* 0x000ea4000c101900 */
[----:B--2---:R-:W-:-:S05]  /*8460*/  IADD3 R3, PT, PT, R21, R0, RZ ;  /* 0x0000000015037210 */ /* 0x004fca0007ffe0ff */
[----:B------:R0:W-:Y:S02]  /*8470*/  ST.E desc[UR12][R4.64], R3 ;  /* 0x0000000304007985 */ /* 0x0001e4000c10190c */
.L_x_2935:
[----:B------:R-:W-:Y:S05]  /*8480*/  BSYNC.RECONVERGENT B0 ;  /* 0x0000000000007941 */ /* 0x000fea0003800200 */
.L_x_2934:
[----:B------:R1:W-:Y:S02]  /*8490*/  ATOM.E.ADD.F16x2.RN.STRONG.GPU P0, RZ, desc[UR12][R4.64+0x4], R20 ;  /* 0x8000041404ff79a2 */ /* 0x0003e4000c10e10c */
[----:B-1----:R-:W-:Y:S05]  /*84a0*/  @P0 EXIT ;  /* 0x000000000000094d */ /* 0x002fea0003800000 */
[----:B------:R-:W1:Y:S02]  /*84b0*/  QSPC.E.S P0, RZ, [R4+0x4] ;  /* 0x0000040004ff73aa */ /* 0x000e640000000500 */
[----:B-1----:R-:W-:Y:S05]  /*84c0*/  @!P0 BRA `(.L_x_2938) ;  /* 0x00000000001c8947 */ /* 0x002fea0003800000 */
[----:B------:R-:W-:-:S04]  /*84d0*/  MOV R2, R4 ;  /* 0x0000000400027202 */ /* 0x000fc80000000f00 */
[----:B------:R-:W-:-:S07]  /*84e0*/  MOV R0, R2 ;  /* 0x0000000200007202 */ /* 0x000fce0000000f00 */
.L_x_2939:
[----:B------:R-:W0:Y:S02]  /*84f0*/  LDS R2, [R0+0x4] ;  /* 0x0000040000027984 */ /* 0x000e240000000800 */
[----:B0-----:R-:W-:-:S05]  /*8500*/  HFMA2 R3, R2, 1, 1, R20 ;  /* 0x3c003c0002037831 */ /* 0x001fca0000000014 */
[----:B------:R-:W0:Y:S02]  /*8510*/  ATOMS.CAST.SPIN P0, [R0+0x4], R2, R3 ;  /* 0x000004020000758d */ /* 0x000e240001800003 */
[----:B0-----:R-:W-:Y:S05]  /*8520*/  @!P0 BRA `(.L_x_2939) ;  /* 0xfffffffc00f08947 */ /* 0x001fea000383ffff */
[----:B------:R-:W-:Y:S05]  /*8530*/  EXIT ;  /* 0x000000000000794d */ /* 0x000fea0003800000 */
.L_x_2938:
[----:B------:R-:W0:Y:S02]  /*8540*/  LD.E R0, desc[UR12][R4.64+0x4] ;  /* 0x0000040c04007980 */ /* 0x000e24000c101900 */
[----:B0-----:R-:W-:-:S05]  /*8550*/  IADD3 R3, PT, PT, R20, R0, RZ ;  /* 0x0000000014037210 */ /* 0x001fca0007ffe0ff */
[----:B------:R-:W-:Y:S01]  /*8560*/  ST.E desc[UR12][R4.64+0x4], R3 ;  /* 0x0000040304007985 */ /* 0x000fe2000c10190c */
[----:B------:R-:W-:Y:S05]  /*8570*/  EXIT ;  /* 0x000000000000794d */ /* 0x000fea0003800000 */
.L_x_2940:
        /* <DEDUP_REMOVED lines=16> */
.L_x_3959:


//--------------------- .text._Z23gemm_half_q_half_kernelILi2ELi4ELb1ELb0ELi64EEvPK6__halfPKjS4_S2_PS0_iiiiPKtS7_iiiiiibS2_i --------------------------
	.section	.text._Z23gemm_half_q_half_kernelILi2ELi4ELb1ELb0ELi64EEvPK6__halfPKjS4_S2_PS0_iiiiPKtS7_iiiiiibS2_i,"ax",@progbits
	.align	128
        .global         _Z23gemm_half_q_half_kernelILi2ELi4ELb1ELb0ELi64EEvPK6__halfPKjS4_S2_PS0_iiiiPKtS7_iiiiiibS2_i
        .type           _Z23gemm_half_q_half_kernelILi2ELi4ELb1ELb0ELi64EEvPK6__halfPKjS4_S2_PS0_iiiiPKtS7_iiiiiibS2_i,@function
        .size           _Z23gemm_half_q_half_kernelILi2ELi4ELb1ELb0ELi64EEvPK6__halfPKjS4_S2_PS0_iiiiPKtS7_iiiiiibS2_i,(.L_x_3960 - _Z23gemm_half_q_half_kernelILi2ELi4ELb1ELb0ELi64EEvPK6__halfPKjS4_S2_PS0_iiiiPKtS7_iiiiiibS2_i)
        .other          _Z23gemm_half_q_half_kernelILi2ELi4ELb1ELb0ELi64EEvPK6__halfPKjS4_S2_PS0_iiiiPKtS7_iiiiiibS2_i,@"STO_CUDA_ENTRY STV_DEFAULT"
_Z23gemm_half_q_half_kernelILi2ELi4ELb1ELb0ELi64EEvPK6__halfPKjS4_S2_PS0_iiiiPKtS7_iiiiiibS2_i:
.text._Z23gemm_half_q_half_kernelILi2ELi4ELb1ELb0ELi64EEvPK6__halfPKjS4_S2_PS0_iiiiPKtS7_iiiiiibS2_i:
        /* <DEDUP_REMOVED lines=67> */
.L_x_2946:
        /* <DEDUP_REMOVED lines=32> */
.L_x_2945:
        /* <DEDUP_REMOVED lines=20> */
.L_x_2947:
[----:B------:R-:W-:-:S13]  /*0770*/  ISETP.EQ.AND P2, PT, R15, RZ, PT ;  /* 0x000000ff0f00720c */ /* 0x000fda0003f42270 */
[----:B------:R-:W-:Y:S05]  /*0780*/  @!P0 BRA P2, `(.L_x_2942) ;  /* 0x0000000400788947 */ /* 0x000fea0001000000 */
.L_x_2944:
        /* <DEDUP_REMOVED lines=12> */
.L_x_2943:
        /* <DEDUP_REMOVED lines=16> */
.L_x_2950:
        /* <DEDUP_REMOVED lines=32> */
.L_x_2949:
        /* <DEDUP_REMOVED lines=21> */
.L_x_2951:
[----:B------:R-:W-:-:S13]  /*0ca0*/  ISETP.NE.OR P0, PT, R15, RZ, P0 ;  /* 0x000000ff0f00720c */ /* 0x000fda0000705670 */
[----:B------:R-:W-:Y:S05]  /*0cb0*/  @!P0 BRA `(.L_x_2942) ;  /* 0x00000000002c8947 */ /* 0x000fea0003800000 */
.L_x_2948:
        /* <DEDUP_REMOVED lines=11> */
.L_x_2942:
[----:B0-----:R-:W-:Y:S05]  /*0d70*/  BSYNC.RECONVERGENT B0 ;  /* 0x0000000000007941 */ /* 0x001fea0003800200 */
.L_x_2941:
        /* <DEDUP_REMOVED lines=20> */
.L_x_2955:
        /* <DEDUP_REMOVED lines=15> */
.L_x_2954:
        /* <DEDUP_REMOVED lines=12> */
.L_x_2956:
[----:B------:R-:W-:-:S13]  /*1070*/  ISETP.NE.OR P0, PT, R14, RZ, P0 ;  /* 0x000000ff0e00720c */ /* 0x000fda0000705670 */
[----:B------:R-:W-:Y:S05]  /*1080*/  @!P0 BRA `(.L_x_2952) ;  /* 0x00000000001c8947 */ /* 0x000fea0003800000 */
.L_x_2953:
[----:B0-----:R-:W0:Y:S02]  /*1090*/  LDC.64 R4, c[0x0][0x3a0] ;  /* 0x0000e800ff047b82 */ /* 0x001e240000000a00 */
.L_x_2957:
[----:B0-----:R-:W-:-:S04]  /*10a0*/  IMAD.WIDE R6, R15, 0x2, R4 ;  /* 0x000000020f067825 */ /* 0x001fc800078e0204 */
[----:B------:R-:W-:Y:S01]  /*10b0*/  VIADD R14, R14, 0x1 ;  /* 0x000000010e0e7836 */ /* 0x000fe20000000000 */
[----:B------:R2:W-:Y:S01]  /*10c0*/  STG.E.64 desc[UR20][R6.64], RZ ;  /* 0x000000ff06007986 */ /* 0x0005e2000c101b14 */
[----:B------:R-:W-:-:S03]  /*10d0*/  VIADD R15, R15, UR14 ;  /* 0x0000000e0f0f7c36 */ /* 0x000fc60008000000 */
[----:B------:R-:W-:-:S13]  /*10e0*/  ISETP.NE.AND P0, PT, R14, RZ, PT ;  /* 0x000000ff0e00720c */ /* 0x000fda0003f05270 */
[----:B--2---:R-:W-:Y:S05]  /*10f0*/  @P0 BRA `(.L_x_2957) ;  /* 0xfffffffc00e80947 */ /* 0x004fea000383ffff */
.L_x_2952:
        /* <DEDUP_REMOVED lines=33> */
.L_x_2959:
        /* <DEDUP_REMOVED lines=45> */
.L_x_2958:
        /* <DEDUP_REMOVED lines=14> */
.L_x_2960:
        /* <DEDUP_REMOVED lines=9> */
.L_x_2961:
        /* <DEDUP_REMOVED lines=9> */
.L_x_2962:
        /* <DEDUP_REMOVED lines=9> */
.L_x_2963:
        /* <DEDUP_REMOVED lines=9> */
.L_x_2964:
        /* <DEDUP_REMOVED lines=35> */
.L_x_2968:
[----:B------:R-:W-:Y:S01]  /*1b30*/  UISETP.NE.AND UP0, UPT, UR9, UR5, UPT ;  /* 0x000000050900728c */ /* 0x000fe2000bf05270 */
[----:B------:R-:W-:Y:S01]  /*1b40*/  IMAD.U32 R3, RZ, RZ, UR14 ;  /* 0x0000000eff037e24 */ /* 0x000fe2000f8e00ff */
[----:B------:R-:W2:Y:S04]  /*1b50*/  LDG.E.128.CONSTANT R16, desc[UR20][R10.64] ;  /* 0x000000140a107981 */ /* 0x000ea8000c1e9d00 */
[----:B------:R-:W-:Y:S01]  /*1b60*/  PLOP3.LUT P0, PT, PT, PT, UP0, 0x80, 0x8 ;  /* 0x000000000008781c */ /* 0x000fe20003f0f008 */
[----:B------:R-:W-:-:S04]  /*1b70*/  IMAD.WIDE R2, R3, 0x4, R10 ;  /* 0x0000000403027825 */ /* 0x000fc800078e020a */
[----:B------:R-:W-:Y:S01]  /*1b80*/  @!UP0 ULEA UR12, UR4, UR22, 0x3 ;  /* 0x00000016040c8291 */ /* 0x000fe2000f8e18ff */
[----:B------:R-:W-:Y:S01]  /*1b90*/  IMAD.U32 R87, RZ, RZ, UR14 ;  /* 0x0000000eff577e24 */ /* 0x000fe2000f8e00ff */
[----:B------:R-:W-:Y:S01]  /*1ba0*/  @!UP0 UMOV UR6, UR10 ;  /* 0x0000000a00068c82 */ /* 0x000fe20008000000 */
[----:B------:R-:W-:Y:S01]  /*1bb0*/  @!UP0 UMOV UR7, UR11 ;  /* 0x0000000b00078c82 */ /* 0x000fe20008000000 */
[----:B------:R-:W3:Y:S01]  /*1bc0*/  LDG.E.128.CONSTANT R12, desc[UR20][R2.64] ;  /* 0x00000014020c7981 */ /* 0x000ee2000c1e9d00 */
[----:B------:R-:W-:-:S04]  /*1bd0*/  IMAD.WIDE R86, R87, 0x4, R2 ;  /* 0x0000000457567825 */ /* 0x000fc800078e0202 */
[----:B-----5:R-:W4:Y:S01]  /*1be0*/  @!P0 LDL.64 R20, [UR12+0x8] ;  /* 0x0000080cff148983 */ /* 0x020f220008100a00 */
[----:B------:R-:W-:Y:S02]  /*1bf0*/  IMAD.U32 R8, RZ, RZ, UR6 ;  /* 0x00000006ff087e24 */ /* 0x000fe4000f8e00ff */
[----:B------:R-:W-:Y:S01]  /*1c00*/  IMAD.U32 R9, RZ, RZ, UR7 ;  /* 0x00000007ff097e24 */ /* 0x000fe2000f8e00ff */
[----:B------:R-:W4:Y:S04]  /*1c10*/  LDG.E.128.CONSTANT R4, desc[UR20][R86.64] ;  /* 0x0000001456047981 */ /* 0x000f28000c1e9d00 */
[----:B------:R0:W4:Y:S02]  /*1c20*/  @!P0 LDG.E.U16.CONSTANT R8, desc[UR20][R8.64] ;  /* 0x0000001408088981 */ /* 0x000124000c1e9500 */
[----:B0-----:R-:W-:-:S02]  /*1c30*/  IMAD.MOV.U32 R9, RZ, RZ, 0x3000 ;  /* 0x00003000ff097424 */ /* 0x001fc400078e00ff */
[----:B------:R-:W-:Y:S01]  /*1c40*/  IMAD.MOV.U32 R0, RZ, RZ, 0x2400 ;  /* 0x00002400ff007424 */ /* 0x000fe200078e00ff */
[----:B------:R-:W-:Y:S01]  /*1c50*/  @!UP0 UIADD3 UR6, UPT, UPT, UR4, 0x1, URZ ;  /* 0x0000000104068890 */ /* 0x000fe2000fffe0ff */
[C---:B--2---:R-:W-:Y:S02]  /*1c60*/  LOP3.LUT R47, R16.reuse, 0x70007, RZ, 0xc0, !PT ;  /* 0x00070007102f7812 */ /* 0x044fe400078ec0ff */
[----:B------:R-:W-:Y:S02]  /*1c70*/  LOP3.LUT R36, R16, 0x380038, RZ, 0xc0, !PT ;  /* 0x0038003810247812 */ /* 0x000fe400078ec0ff */
[--C-:B------:R-:W-:Y:S02]  /*1c80*/  SHF.R.U32.HI R42, RZ, 0x6, R16.reuse ;  /* 0x00000006ff2a7819 */ /* 0x100fe40000011610 */
[----:B------:R-:W-:Y:S02]  /*1c90*/  SHF.R.U32.HI R16, RZ, 0xf, R16 ;  /* 0x0000000fff107819 */ /* 0x000fe40000011610 */
[----:B------:R-:W-:-:S02]  /*1ca0*/  LOP3.LUT R51, R18, 0x70007, RZ, 0xc0, !PT ;  /* 0x0007000712337812 */ /* 0x000fc400078ec0ff */
[----:B------:R-:W-:Y:S02]  /*1cb0*/  LOP3.LUT R55, R18, 0x380038, RZ, 0xc0, !PT ;  /* 0x0038003812377812 */ /* 0x000fe400078ec0ff */
[--C-:B------:R-:W-:Y:S02]  /*1cc0*/  SHF.R.U32.HI R50, RZ, 0x6, R18.reuse ;  /* 0x00000006ff327819 */ /* 0x100fe40000011612 */
[----:B------:R-:W-:Y:S02]  /*1cd0*/  SHF.R.U32.HI R18, RZ, 0xf, R18 ;  /* 0x0000000fff127819 */ /* 0x000fe40000011612 */
[----:B---3--:R-:W-:Y:S02]  /*1ce0*/  LOP3.LUT R46, R12, 0x70007, RZ, 0xc0, !PT ;  /* 0x000700070c2e7812 */ /* 0x008fe400078ec0ff */
[----:B----4-:R-:W-:Y:S02]  /*1cf0*/  @!P0 PRMT R88, R20, 0x7610, R88 ;  /* 0x0000761014588816 */ /* 0x010fe40000000058 */
[----:B------:R-:W-:-:S02]  /*1d00*/  @!P0 PRMT R89, R21, 0x7610, R89 ;  /* 0x0000761015598816 */ /* 0x000fc40000000059 */
[----:B------:R-:W-:Y:S02]  /*1d10*/  LOP3.LUT R2, R12, 0x380038, RZ, 0xc0, !PT ;  /* 0x003800380c027812 */ /* 0x000fe400078ec0ff */
[--C-:B------:R-:W-:Y:S02]  /*1d20*/  SHF.R.U32.HI R32, RZ, 0x6, R12.reuse ;  /* 0x00000006ff207819 */ /* 0x100fe4000001160c */
[----:B------:R-:W-:Y:S02]  /*1d30*/  SHF.R.U32.HI R11, RZ, 0xe, R12 ;  /* 0x0000000eff0b7819 */ /* 0x000fe4000001160c */
[----:B------:R-:W-:Y:S02]  /*1d40*/  LOP3.LUT R16, R16, 0x10001, RZ, 0xc0, !PT ;  /* 0x0001000110107812 */ /* 0x000fe400078ec0ff */
[C---:B------:R-:W-:Y:S02]  /*1d50*/  LOP3.LUT R43, R13.reuse, 0x70007, RZ, 0xc0, !PT ;  /* 0x000700070d2b7812 */ /* 0x040fe400078ec0ff */
[----:B------:R-:W-:-:S02]  /*1d60*/  LOP3.LUT R3, R13, 0x380038, RZ, 0xc0, !PT ;  /* 0x003800380d037812 */ /* 0x000fc400078ec0ff */
[--C-:B------:R-:W-:Y:S02]  /*1d70*/  SHF.R.U32.HI R33, RZ, 0x6, R13.reuse ;  /* 0x00000006ff217819 */ /* 0x100fe4000001160d */
[----:B------:R-:W-:Y:S02]  /*1d80*/  SHF.R.U32.HI R12, RZ, 0xe, R13 ;  /* 0x0000000eff0c7819 */ /* 0x000fe4000001160d */
[----:B------:R-:W-:Y:S02]  /*1d90*/  SHF.R.U32.HI R13, RZ, 0xe, R14 ;  /* 0x0000000eff0d7819 */ /* 0x000fe4000001160e */
[----:B------:R-:W-:Y:S02]  /*1da0*/  LOP3.LUT R18, R18, 0x10001, RZ, 0xc0, !PT ;  /* 0x0001000112127812 */ /* 0x000fe400078ec0ff */
[----:B------:R-:W-:Y:S02]  /*1db0*/  @!P0 PRMT R88, R88, 0x7610, R20 ;  /* 0x0000761058588816 */ /* 0x000fe40000000014 */
[----:B------:R-:W-:-:S02]  /*1dc0*/  @!P0 PRMT R89, R89, 0x7610, R21 ;  /* 0x0000761059598816 */ /* 0x000fc40000000015 */
[C---:B------:R-:W-:Y:S02]  /*1dd0*/  LOP3.LUT R53, R19.reuse, 0x70007, RZ, 0xc0, !PT ;  /* 0x0007000713357812 */ /* 0x040fe400078ec0ff */
[----:B------:R-:W-:Y:S02]  /*1de0*/  LOP3.LUT R56, R19, 0x380038, RZ, 0xc0, !PT ;  /* 0x0038003813387812 */ /* 0x000fe400078ec0ff */
[----:B------:R-:W-:Y:S02]  /*1df0*/  SHF.R.U32.HI R52, RZ, 0x6, R19 ;  /* 0x00000006ff347819 */ /* 0x000fe40000011613 */
[----:B------:R-:W-:Y:S02]  /*1e00*/  LOP3.LUT R16, R16, 0x20002, R11, 0xf8, !PT ;  /* 0x0002000210107812 */ /* 0x000fe400078ef80b */
[----:B------:R-:W-:Y:S02]  /*1e10*/  SHF.R.U32.HI R19, RZ, 0xf, R19 ;  /* 0x0000000fff137819 */ /* 0x000fe40000011613 */
[----:B------:R-:W-:-:S02]  /*1e20*/  LOP3.LUT R25, R4, 0x70007, RZ, 0xc0, !PT ;  /* 0x0007000704197812 */ /* 0x000fc400078ec0ff */
[----:B------:R-:W-:Y:S02]  /*1e30*/  LOP3.LUT R11, R4, 0x380038, RZ, 0xc0, !PT ;  /* 0x00380038040b7812 */ /* 0x000fe400078ec0ff */
[--C-:B------:R-:W-:Y:S02]  /*1e40*/  SHF.R.U32.HI R20, RZ, 0x6, R4.reuse ;  /* 0x00000006ff147819 */ /* 0x100fe40000011604 */
[----:B------:R-:W-:Y:S02]  /*1e50*/  SHF.R.U32.HI R21, RZ, 0xd, R4 ;  /* 0x0000000dff157819 */ /* 0x000fe40000011604 */
[----:B------:R-:W-:Y:S02]  /*1e60*/  LOP3.LUT R54, R17, 0x380038, RZ, 0xc0, !PT ;  /* 0x0038003811367812 */ /* 0x000fe400078ec0ff */
[----:B------:R-:W-:Y:S02]  /*1e70*/  LOP3.LUT R18, R18, 0x20002, R13, 0xf8, !PT ;  /* 0x0002000212127812 */ /* 0x000fe400078ef80d */
[----:B------:R-:W-:-:S02]  /*1e80*/  LOP3.LUT R27, R5, 0x70007, RZ, 0xc0, !PT ;  /* 0x00070007051b7812 */ /* 0x000fc400078ec0ff */
[----:B------:R-:W-:Y:S02]  /*1e90*/  LOP3.LUT R4, R5, 0x380038, RZ, 0xc0, !PT ;  /* 0x0038003805047812 */ /* 0x000fe400078ec0ff */
[--C-:B------:R-:W-:Y:S02]  /*1ea0*/  SHF.R.U32.HI R26, RZ, 0x6, R5.reuse ;  /* 0x00000006ff1a7819 */ /* 0x100fe40000011605 */
[----:B------:R-:W-:Y:S02]  /*1eb0*/  SHF.R.U32.HI R22, RZ, 0xd, R5 ;  /* 0x0000000dff167819 */ /* 0x000fe40000011605 */
[----:B------:R-:W-:Y:S02]  /*1ec0*/  SHF.R.U32.HI R23, RZ, 0xd, R6 ;  /* 0x0000000dff177819 */ /* 0x000fe40000011606 */
[----:B------:R-:W-:Y:S02]  /*1ed0*/  @!P0 R2UR UR7, R8 ;  /* 0x00000000080782ca */ /* 0x000fe400000e0000 */
[----:B------:R-:W-:-:S02]  /*1ee0*/  LOP3.LUT R10, R15, 0x380038, RZ, 0xc0, !PT ;  /* 0x003800380f0a7812 */ /* 0x000fc400078ec0ff */
[C---:B------:R-:W-:Y:S02]  /*1ef0*/  LOP3.LUT R29, R6.reuse, 0x70007, RZ, 0xc0, !PT ;  /* 0x00070007061d7812 */ /* 0x040fe400078ec0ff */
[----:B------:R-:W-:Y:S02]  /*1f00*/  LOP3.LUT R5, R6, 0x380038, RZ, 0xc0, !PT ;  /* 0x0038003806057812 */ /* 0x000fe400078ec0ff */
[----:B------:R-:W-:Y:S02]  /*1f10*/  SHF.R.U32.HI R28, RZ, 0x6, R6 ;  /* 0x00000006ff1c7819 */ /* 0x000fe40000011606 */
[C---:B------:R-:W-:Y:S02]  /*1f20*/  LOP3.LUT R44, R14.reuse, 0x70007, RZ, 0xc0, !PT ;  /* 0x000700070e2c7812 */ /* 0x040fe400078ec0ff */
[----:B------:R-:W-:Y:S02]  /*1f30*/  LOP3.LUT R8, R14, 0x380038, RZ, 0xc0, !PT ;  /* 0x003800380e087812 */ /* 0x000fe400078ec0ff */
[----:B------:R-:W-:-:S02]  /*1f40*/  SHF.R.U32.HI R34, RZ, 0x6, R14 ;  /* 0x00000006ff227819 */ /* 0x000fc4000001160e */
[----:B------:R-:W-:Y:S02]  /*1f50*/  LOP3.LUT R6, R7, 0x380038, RZ, 0xc0, !PT ;  /* 0x0038003807067812 */ /* 0x000fe400078ec0ff */
[----:B------:R-:W-:Y:S02]  /*1f60*/  LOP3.LUT R48, R17, 0x70007, RZ, 0xc0, !PT ;  /* 0x0007000711307812 */ /* 0x000fe400078ec0ff */
[----:B------:R-:W-:Y:S02]  /*1f70*/  SHF.R.U32.HI R49, RZ, 0x6, R17 ;  /* 0x00000006ff317819 */ /* 0x000fe40000011611 */
[----:B------:R-:W-:Y:S02]  /*1f80*/  SHF.R.U32.HI R14, RZ, 0xe, R15 ;  /* 0x0000000eff0e7819 */ /* 0x000fe4000001160f */
[----:B------:R-:W-:Y:S02]  /*1f90*/  LOP3.LUT R19, R19, 0x10001, RZ, 0xc0, !PT ;  /* 0x0001000113137812 */ /* 0x000fe400078ec0ff */
[----:B------:R-:W-:-:S02]  /*1fa0*/  SHF.R.U32.HI R17, RZ, 0xf, R17 ;  /* 0x0000000fff117819 */ /* 0x000fc40000011611 */
[----:B------:R-:W-:Y:S02]  /*1fb0*/  LOP3.LUT R23, R18, 0x40004, R23, 0xf8, !PT ;  /* 0x0004000412177812 */ /* 0x000fe400078ef817 */
[----:B------:R-:W-:Y:S02]  /*1fc0*/  LOP3.LUT R54, R54, 0x64006400, RZ, 0xfc, !PT ;  /* 0x6400640036367812 */ /* 0x000fe400078efcff */
[----:B------:R-:W-:Y:S02]  /*1fd0*/  LOP3.LUT R18, R10, 0x64006400, RZ, 0xfc, !PT ;  /* 0x640064000a127812 */ /* 0x000fe400078efcff */
[----:B------:R-:W-:Y:S02]  /*1fe0*/  LOP3.LUT R10, R34, 0x380038, RZ, 0xc0, !PT ;  /* 0x00380038220a7812 */ /* 0x000fe400078ec0ff */
[----:B------:R-:W-:Y:S02]  /*1ff0*/  LOP3.LUT R58, R6, 0x64006400, RZ, 0xfc, !PT ;  /* 0x64006400063a7812 */ /* 0x000fe400078efcff */
[----:B------:R-:W-:-:S02]  /*2000*/  LOP3.LUT R19, R19, 0x20002, R14, 0xf8, !PT ;  /* 0x0002000213137812 */ /* 0x000fc400078ef80e */
[----:B------:R-:W-:Y:S01]  /*2010*/  LOP3.LUT R6, R28, 0x380038, RZ, 0xc0, !PT ;  /* 0x003800381c067812 */ /* 0x000fe200078ec0ff */
[----:B------:R-:W-:Y:S01]  /*2020*/  HFMA2 R73, R54, R9.H0_H0, -132, -132 ;  /* 0xd820d82036497431 */ /* 0x000fe20000040009 */
[----:B------:R-:W-:Y:S02]  /*2030*/  LOP3.LUT R17, R17, 0x10001, RZ, 0xc0, !PT ;  /* 0x0001000111117812 */ /* 0x000fe400078ec0ff */
        /* <DEDUP_REMOVED lines=23> */
[-C--:B------:R-:W-:Y:S01]  /*21b0*/  HFMA2 R10, R6, R9.reuse.H0_H0, -132, -132 ;  /* 0xd820d820060a7431 */ /* 0x080fe20000040009 */
[----:B------:R-:W-:Y:S02]  /*21c0*/  SHF.R.U32.HI R35, RZ, 0x6, R15 ;  /* 0x00000006ff237819 */ /* 0x000fe4000001160f */
        /* <DEDUP_REMOVED lines=24> */
[----:B------:R-:W-:Y:S01]  /*2350*/  LOP3.LUT R24, R19, 0x40004, R24, 0xf8, !PT ;  /* 0x0004000413187812 */ /* 0x000fe200078ef818 */
[----:B------:R-:W-:Y:S01]  /*2360*/  HFMA2 R19, R8, R9.H0_H0, -132, -132 ;  /* 0xd820d82008137431 */ /* 0x000fe20000040009 */
[----:B------:R-:W-:Y:S02]  /*2370*/  LOP3.LUT R4, R49, 0x1c001c0, RZ, 0xc0, !PT ;  /* 0x01c001c031047812 */ /* 0x000fe400078ec0ff */
[----:B------:R-:W-:-:S02]  /*2380*/  LOP3.LUT R6, R34, 0x1c001c0, RZ, 0xc0, !PT ;  /* 0x01c001c022067812 */ /* 0x000fc400078ec0ff */
[----:B------:R-:W-:Y:S02]  /*2390*/  LOP3.LUT R74, R55, 0x64006400, RZ, 0xfc, !PT ;  /* 0x64006400374a7812 */ /* 0x000fe400078efcff */
[----:B------:R-:W-:Y:S01]  /*23a0*/  LOP3.LUT R56, R13, 0x64006400, RZ, 0xfc, !PT ;  /* 0x640064000d387812 */ /* 0x000fe200078efcff */
[-C--:B------:R-:W-:Y:S01]  /*23b0*/  HFMA2 R13, R58, R9.reuse.H0_H0, -132, -132 ;  /* 0xd820d8203a0d7431 */ /* 0x080fe20000040009 */
[----:B------:R-:W-:Y:S01]  /*23c0*/  LOP3.LUT R12, R3, 0x64006400, RZ, 0xfc, !PT ;  /* 0x64006400030c7812 */ /* 0x000fe200078efcff */
[----:B------:R-:W-:Y:S01]  /*23d0*/  HFMA2 R58, R5, R0.H0_H0, -20, -20 ;  /* 0xcd00cd00053a7431 */ /* 0x000fe20000040000 */
[----:B------:R-:W-:Y:S02]  /*23e0*/  LOP3.LUT R60, R7, 0x64006400, RZ, 0xfc, !PT ;  /* 0x64006400073c7812 */ /* 0x000fe400078efcff */
[----:B------:R-:W-:Y:S02]  /*23f0*/  LOP3.LUT R8, R35, 0x1c001c0, RZ, 0xc0, !PT ;  /* 0x01c001c023087812 */ /* 0x000fe400078ec0ff */
[----:B------:R-:W-:Y:S01]  /*2400*/  LOP3.LUT R3, R2, 0x64006400, RZ, 0xfc, !PT ;  /* 0x6400640002037812 */ /* 0x000fe200078efcff */
[----:B------:R-:W-:Y:S01]  /*2410*/  HFMA2 R63, R14, R9.H0_H0, -132, -132 ;  /* 0xd820d8200e3f7431 */ /* 0x000fe20000040009 */
[----:B------:R-:W-:-:S02]  /*2420*/  LOP3.LUT R59, R4, 0x64006400, RZ, 0xfc, !PT ;  /* 0x64006400043b7812 */ /* 0x000fc400078efcff */
[----:B------:R-:W-:Y:S01]  /*2430*/  LOP3.LUT R5, R6, 0x64006400, RZ, 0xfc, !PT ;  /* 0x6400640006057812 */ /* 0x000fe200078efcff */
        /* <DEDUP_REMOVED lines=13> */
[----:B------:R-:W-:Y:S01]  /*2510*/  ISETP.NE.AND P0, PT, R41, RZ, PT ;  /* 0x000000ff2900720c */ /* 0x000fe20003f05270 */
[----:B------:R-:W-:-:S02]  /*2520*/  HFMA2 R14, R54, R9.H0_H0, -132, -132 ;  /* 0xd820d820360e7431 */ /* 0x000fc40000040009 */
[-C--:B------:R-:W-:Y:S02]  /*2530*/  HFMA2 R12, R12, R9.reuse.H0_H0, -132, -132 ;  /* 0xd820d8200c0c7431 */ /* 0x080fe40000040009 */
[----:B------:R-:W-:Y:S01]  /*2540*/  HFMA2 R9, R60, R9.H0_H0, -132, -132 ;  /* 0xd820d8203c097431 */ /* 0x000fe20000040009 */
        /* <DEDUP_REMOVED lines=54> */
[----:B------:R-:W-:Y:S01]  /*28b0*/  @!UP0 UIADD3 UR5, UPT, UPT, UR7, UR9, URZ ;  /* 0x0000000907058290 */ /* 0x000fe2000fffe0ff */
        /* <DEDUP_REMOVED lines=110> */
.L_x_2966:
        /* <DEDUP_REMOVED lines=78> */
.L_x_2967:
[----:B------:R-:W-:Y:S01]  /*3480*/  UIADD3 UR10, UP0, UPT, UR10, 0x80, URZ ;  /* 0x000000800a0a7890 */ /* 0x000fe2000ff1e0ff */
[----:B------:R-:W-:Y:S01]  /*3490*/  IMAD.U32 R3, RZ, RZ, UR14 ;  /* 0x0000000eff037e24 */ /* 0x000fe2000f8e00ff */
[----:B------:R-:W-:Y:S02]  /*34a0*/  UIADD3 UR9, UPT, UPT, UR9, 0x20, URZ ;  /* 0x0000002009097890 */ /* 0x000fe4000fffe0ff */
[----:B------:R-:W-:Y:S01]  /*34b0*/  UIADD3.X UR11, UPT, UPT, URZ, UR11, URZ, UP0, !UPT ;  /* 0x0000000bff0b7290 */ /* 0x000fe200087fe4ff */
[----:B------:R-:W-:Y:S01]  /*34c0*/  IMAD.WIDE R86, R3, 0x4, R86 ;  /* 0x0000000403567825 */ /* 0x000fe200078e0256 */
[----:B------:R-:W-:Y:S02]  /*34d0*/  UISETP.GE.AND UP0, UPT, UR9, UR15, UPT ;  /* 0x0000000f0900728c */ /* 0x000fe4000bf06270 */
[----:B------:R-:W-:Y:S01]  /*34e0*/  UIADD3 UR8, UPT, UPT, UR8, 0x40, URZ ;  /* 0x0000004008087890 */ /* 0x000fe2000fffe0ff */
[----:B------:R-:W-:Y:S02]  /*34f0*/  IMAD.MOV.U32 R10, RZ, RZ, R86 ;  /* 0x000000ffff0a7224 */ /* 0x000fe400078e0056 */
[----:B------:R-:W-:-:S04]  /*3500*/  IMAD.MOV.U32 R11, RZ, RZ, R87 ;  /* 0x000000ffff0b7224 */ /* 0x000fc800078e0057 */
[----:B------:R-:W-:Y:S05]  /*3510*/  BRA.U !UP0, `(.L_x_2968) ;  /* 0xffffffe508847547 */ /* 0x000fea000b83ffff */
.L_x_2965:
        /* <DEDUP_REMOVED lines=20> */
.L_x_2972:
[----:B------:R-:W0:Y:S02]  /*3660*/  LDS R2, [R0] ;  /* 0x0000000000027984 */ /* 0x000e240000000800 */
[----:B0-----:R-:W-:-:S05]  /*3670*/  HFMA2 R3, R2, 1, 1, R40 ;  /* 0x3c003c0002037831 */ /* 0x001fca0000000028 */
[----:B------:R-:W0:Y:S02]  /*3680*/  ATOMS.CAST.SPIN P1, [R0], R2, R3 ;  /* 0x000000020000758d */ /* 0x000e240001820003 */
[----:B0-----:R-:W-:Y:S05]  /*3690*/  @!P1 BRA `(.L_x_2972) ;  /* 0xfffffffc00f09947 */ /* 0x001fea000383ffff */
[----:B------:R-:W-:Y:S05]  /*36a0*/  BRA `(.L_x_2970) ;  /* 0x00000000000c7947 */ /* 0x000fea0003800000 */
.L_x_2971:
[----:B------:R-:W2:Y:S02]  /*36b0*/  LD.E R0, desc[UR20][R4.64] ;  /* 0x0000001404007980 */ /* 0x000ea4000c101900 */
[----:B--2---:R-:W-:-:S05]  /*36c0*/  IMAD.IADD R3, R40, 0x1, R0 ;  /* 0x0000000128037824 */ /* 0x004fca00078e0200 */
[----:B------:R0:W-:Y:S02]  /*36d0*/  ST.E desc[UR20][R4.64], R3 ;  /* 0x0000000304007985 */ /* 0x0001e4000c101914 */
.L_x_2970:
[----:B------:R-:W-:Y:S05]  /*36e0*/  BSYNC.RECONVERGENT B0 ;  /* 0x0000000000007941 */ /* 0x000fea0003800200 */
.L_x_2969:
[----:B------:R1:W-:Y:S01]  /*36f0*/  ATOM.E.ADD.F16x2.RN.STRONG.GPU P1, RZ, desc[UR20][R4.64+0x4], R39 ;  /* 0x8000042704ff79a2 */ /* 0x0003e2000c12e114 */
[----:B------:R-:W-:Y:S04]  /*3700*/  BSSY.RECONVERGENT B0, `(.L_x_2973) ;  /* 0x000000e000007945 */ /* 0x000fe80003800200 */
[----:B-1----:R-:W-:Y:S05]  /*3710*/  @P1 BRA `(.L_x_2974) ;  /* 0x0000000000301947 */ /* 0x002fea0003800000 */
[----:B------:R-:W1:Y:S02]  /*3720*/  QSPC.E.S P1, RZ, [R4+0x4] ;  /* 0x0000040004ff73aa */ /* 0x000e640000020500 */
[----:B-1----:R-:W-:Y:S05]  /*3730*/  @!P1 BRA `(.L_x_2975) ;  /* 0x00000000001c9947 */ /* 0x002fea0003800000 */
[----:B------:R-:W-:-:S05]  /*3740*/  IMAD.MOV.U32 R2, RZ, RZ, R4 ;  /* 0x000000ffff027224 */ /* 0x000fca00078e0004 */
[----:B------:R-:W-:-:S07]  /*3750*/  MOV R0, R2 ;  /* 0x0000000200007202 */ /* 0x000fce0000000f00 */
.L_x_2976:
[----:B------:R-:W0:Y:S02]  /*3760*/  LDS R2, [R0+0x4] ;  /* 0x0000040000027984 */ /* 0x000e240000000800 */
[----:B0-----:R-:W-:-:S05]  /*3770*/  HADD2 R3, R2, R39 ;  /* 0x0000002702037230 */ /* 0x001fca0000000000 */
[----:B------:R-:W0:Y:S02]  /*3780*/  ATOMS.CAST.SPIN P1, [R0+0x4], R2, R3 ;  /* 0x000004020000758d */ /* 0x000e240001820003 */
[----:B0-----:R-:W-:Y:S05]  /*3790*/  @!P1 BRA `(.L_x_2976) ;  /* 0xfffffffc00f09947 */ /* 0x001fea000383ffff */
[----:B------:R-:W-:Y:S05]  /*37a0*/  BRA `(.L_x_2974) ;  /* 0x00000000000c7947 */ /* 0x000fea0003800000 */
.L_x_2975:
[----:B------:R-:W0:Y:S02]  /*37b0*/  LD.E R0, desc[UR20][R4.64+0x4] ;  /* 0x0000041404007980 */ /* 0x000e24000c101900 */
[----:B0-----:R-:W-:-:S05]  /*37c0*/  IMAD.IADD R3, R39, 0x1, R0 ;  /* 0x0000000127037824 */ /* 0x001fca00078e0200 */
[----:B------:R1:W-:Y:S02]  /*37d0*/  ST.E desc[UR20][R4.64+0x4], R3 ;  /* 0x0000040304007985 */ /* 0x0003e4000c101914 */
.L_x_2974:
[----:B------:R-:W-:Y:S05]  /*37e0*/  BSYNC.RECONVERGENT B0 ;  /* 0x0000000000007941 */ /* 0x000fea0003800200 */
.L_x_2973:
        /* <DEDUP_REMOVED lines=10> */
.L_x_2980:
[----:B------:R-:W0:Y:S02]  /*3890*/  LDS R2, [R0] ;  /* 0x0000000000027984 */ /* 0x000e240000000800 */
[----:B0-----:R-:W-:-:S05]  /*38a0*/  HFMA2 R3, R2, 1, 1, R38 ;  /* 0x3c003c0002037831 */ /* 0x001fca0000000026 */
[----:B------:R-:W0:Y:S02]  /*38b0*/  ATOMS.CAST.SPIN P0, [R0], R2, R3 ;  /* 0x000000020000758d */ /* 0x000e240001800003 */
[----:B0-----:R-:W-:Y:S05]  /*38c0*/  @!P0 BRA `(.L_x_2980) ;  /* 0xfffffffc00f08947 */ /* 0x001fea000383ffff */
[----:B------:R-:W-:Y:S05]  /*38d0*/  BRA `(.L_x_2978) ;  /* 0x00000000000c7947 */ /* 0x000fea0003800000 */
.L_x_2979:
[----:B------:R-:W2:Y:S02]  /*38e0*/  LD.E R0, desc[UR20][R4.64] ;  /* 0x0000001404007980 */ /* 0x000ea4000c101900 */
[----:B--2---:R-:W-:-:S05]  /*38f0*/  IMAD.IADD R3, R38, 0x1, R0 ;  /* 0x0000000126037824 */ /* 0x004fca00078e0200 */
[----:B------:R0:W-:Y:S02]  /*3900*/  ST.E desc[UR20][R4.64], R3 ;  /* 0x0000000304007985 */ /* 0x0001e4000c101914 */
.L_x_2978:
[----:B------:R-:W-:Y:S05]  /*3910*/  BSYNC.RECONVERGENT B0 ;  /* 0x0000000000007941 */ /* 0x000fea0003800200 */
.L_x_2977:
[----:B------:R1:W-:Y:S02]  /*3920*/  ATOM.E.ADD.F16x2.RN.STRONG.GPU P0, RZ, desc[UR20][R4.64+0x4], R37 ;  /* 0x8000042504ff79a2 */ /* 0x0003e4000c10e114 */
[----:B-1----:R-:W-:Y:S05]  /*3930*/  @P0 EXIT ;  /* 0x000000000000094d */ /* 0x002fea0003800000 */
[----:B------:R-:W1:Y:S02]  /*3940*/  QSPC.E.S P0, RZ, [R4+0x4] ;  /* 0x0000040004ff73aa */ /* 0x000e640000000500 */
[----:B-1----:R-:W-:Y:S05]  /*3950*/  @!P0 BRA `(.L_x_2981) ;  /* 0x00000000001c8947 */ /* 0x002fea0003800000 */
[----:B------:R-:W-:-:S05]  /*3960*/  IMAD.MOV.U32 R2, RZ, RZ, R4 ;  /* 0x000000ffff027224 */ /* 0x000fca00078e0004 */
[----:B------:R-:W-:-:S07]  /*3970*/  MOV R0, R2 ;  /* 0x0000000200007202 */ /* 0x000fce0000000f00 */
.L_x_2982:
[----:B------:R-:W0:Y:S02]  /*3980*/  LDS R2, [R0+0x4] ;  /* 0x0000040000027984 */ /* 0x000e240000000800 */
[----:B0-----:R-:W-:-:S05]  /*3990*/  HADD2 R3, R2, R37 ;  /* 0x0000002502037230 */ /* 0x001fca0000000000 */
[----:B------:R-:W0:Y:S02]  /*39a0*/  ATOMS.CAST.SPIN P0, [R0+0x4], R2, R3 ;  /* 0x000004020000758d */ /* 0x000e240001800003 */
[----:B0-----:R-:W-:Y:S05]  /*39b0*/  @!P0 BRA `(.L_x_2982) ;  /* 0xfffffffc00f08947 */ /* 0x001fea000383ffff */
[----:B------:R-:W-:Y:S05]  /*39c0*/  EXIT ;  /* 0x000000000000794d */ /* 0x000fea0003800000 */
.L_x_2981:
[----:B------:R-:W0:Y:S02]  /*39d0*/  LD.E R0, desc[UR20][R4.64+0x4] ;  /* 0x0000041404007980 */ /* 0x000e24000c101900 */
[----:B0-----:R-:W-:-:S05]  /*39e0*/  IMAD.IADD R3, R37, 0x1, R0 ;  /* 0x0000000125037824 */ /* 0x001fca00078e0200 */
[----:B------:R-:W-:Y:S01]  /*39f0*/  ST.E desc[UR20][R4.64+0x4], R3 ;  /* 0x0000040304007985 */ /* 0x000fe2000c101914 */
[----:B------:R-:W-:Y:S05]  /*3a00*/  EXIT ;  /* 0x000000000000794d */ /* 0x000fea0003800000 */
.L_x_2983:
        /* <DEDUP_REMOVED lines=15> */
.L_x_3960:


//--------------------- .text._Z23gemm_half_q_half_kernelILi2ELi6ELb1ELb0ELi64EEvPK6__halfPKjS4_S2_PS0_iiiiPKtS7_iiiiiibS2_i --------------------------
	.section	.text._Z23gemm_half_q_half_kernelILi2ELi6ELb1ELb0ELi64EEvPK6__halfPKjS4_S2_PS0_iiiiPKtS7_iiiiiibS2_i,"ax",@progbits
	.align	128
        .global         _Z23gemm_half_q_half_kernelILi2ELi6ELb1ELb0ELi64EEvPK6__halfPKjS4_S2_PS0_iiiiPKtS7_iiiiiibS2_i
        .type           _Z23gemm_half_q_half_kernelILi2ELi6ELb1ELb0ELi64EEvPK6__halfPKjS4_S2_PS0_iiiiPKtS7_iiiiiibS2_i,@function
        .size           _Z23gemm_half_q_half_kernelILi2ELi6ELb1ELb0ELi64EEvPK6__halfPKjS4_S2_PS0_iiiiPKtS7_iiiiiibS2_i,(.L_x_3961 - _Z23gemm_half_q_half_kernelILi2ELi6ELb1ELb0ELi64EEvPK6__halfPKjS4_S2_PS0_iiiiPKtS7_iiiiiibS2_i)
        .other          _Z23gemm_half_q_half_kernelILi2ELi6ELb1ELb0ELi64EEvPK6__halfPKjS4_S2_PS0_iiiiPKtS7_iiiiiibS2_i,@"STO_CUDA_ENTRY STV_DEFAULT"
_Z23gemm_half_q_half_kernelILi2ELi6ELb1ELb0ELi64EEvPK6__halfPKjS4_S2_PS0_iiiiPKtS7_iiiiiibS2_i:
.text._Z23gemm_half_q_half_kernelILi2ELi6ELb1ELb0ELi64EEvPK6__halfPKjS4_S2_PS0_iiiiPKtS7_iiiiiibS2_i:
        /* <DEDUP_REMOVED lines=22> */
[----:B------:R-:W-:Y:S01]  /*0160*/  IMAD.MOV.U32 R14, RZ, RZ, 0x2 ;  /* 0x00000002ff0e7424 */ /* 0x000fe200078e00ff */
[----:B------:R-:W-:Y:S01]  /*0170*/  BSSY.RECONVERGENT B0, `(.L_x_2984) ;  /* 0x00000bd000007945 */ /* 0x000fe20003800200 */
[----:B------:R-:W2:Y:S01]  /*0180*/  S2R R3, SR_TID.X ;  /* 0x0000000000037919 */ /* 0x000ea20000002100 */
[----:B------:R-:W-:Y:S02]  /*0190*/  ISETP.EQ.OR P1, PT, R4, RZ, !P0 ;  /* 0x000000ff0400720c */ /* 0x000fe40004722670 */
[----:B------:R-:W-:Y:S02]  /*01a0*/  SEL R14, R14, 0x1, P0 ;  /* 0x000000010e0e7807 */ /* 0x000fe40000000000 */
[----:B------:R-:W3:Y:S01]  /*01b0*/  S2UR UR4, SR_CTAID.X ;  /* 0x00000000000479c3 */ /* 0x000ee20000002500 */
[----:B0-----:R-:W-:Y:S01]  /*01c0*/  IMAD.SHL.U32 R20, R2, 0x40, RZ ;  /* 0x0000004002147824 */ /* 0x001fe200078e00ff */
[----:B---3--:R-:W-:-:S03]  /*01d0*/  USHF.L.U32 UR4, UR4, 0x8, URZ ;  /* 0x0000000804047899 */ /* 0x008fc600080006ff */
[C---:B--2---:R-:W-:Y:S01]  /*01e0*/  IMAD.IADD R17, R20.reuse, 0x1, R3 ;  /* 0x0000000114117824 */ /* 0x044fe200078e0203 */
        /* <DEDUP_REMOVED lines=28> */
[----:B------:R-:W-:Y:S02]  /*03b0*/  IADD3 R6, PT, PT, RZ, -R16, RZ ;  /* 0x80000010ff067210 */ /* 0x000fe40007ffe0ff */
[----:B------:R-:W-:Y:S02]  /*03c0*/  PLOP3.LUT P0, PT, PT, PT, PT, 0x80, 0x8 ;  /* 0x000000000008781c */ /* 0x000fe40003f0f070 */
[----:B------:R-:W-:-:S13]  /*03d0*/  ISETP.GT.AND P2, PT, R6, 0x3, PT ;  /* 0x000000030600780c */ /* 0x000fda0003f44270 */
[----:B------:R-:W-:Y:S05]  /*03e0*/  @!P2 BRA `(.L_x_2988) ;  /* 0x000000000084a947 */ /* 0x000fea0003800000 */
[----:B------:R-:W-:-:S13]  /*03f0*/  PLOP3.LUT P0, PT, PT, PT, PT, 0x8, 0x80 ;  /* 0x000000000080781c */ /* 0x000fda0003f0e170 */
.L_x_2989:
        /* <DEDUP_REMOVED lines=32> */
.L_x_2988:
        /* <DEDUP_REMOVED lines=20> */
.L_x_2990:
[----:B------:R-:W-:-:S13]  /*0740*/  ISETP.EQ.AND P2, PT, R16, RZ, PT ;  /* 0x000000ff1000720c */ /* 0x000fda0003f42270 */
[----:B------:R-:W-:Y:S05]  /*0750*/  @!P0 BRA P2, `(.L_x_2985) ;  /* 0x0000000400788947 */ /* 0x000fea0001000000 */
.L_x_2987:
        /* <DEDUP_REMOVED lines=12> */
.L_x_2986:
        /* <DEDUP_REMOVED lines=16> */
.L_x_2993:
        /* <DEDUP_REMOVED lines=32> */
.L_x_2992:
        /* <DEDUP_REMOVED lines=21> */
.L_x_2994:
[----:B------:R-:W-:-:S13]  /*0c70*/  ISETP.NE.OR P0, PT, R16, RZ, P0 ;  /* 0x000000ff1000720c */ /* 0x000fda0000705670 */
[----:B------:R-:W-:Y:S05]  /*0c80*/  @!P0 BRA `(.L_x_2985) ;  /* 0x00000000002c8947 */ /* 0x000fea0003800000 */
.L_x_2991:
        /* <DEDUP_REMOVED lines=11> */
.L_x_2985:
[----:B0-----:R-:W-:Y:S05]  /*0d40*/  BSYNC.RECONVERGENT B0 ;  /* 0x0000000000007941 */ /* 0x001fea0003800200 */
.L_x_2984:
        /* <DEDUP_REMOVED lines=12> */
[----:B------:R-:W-:-:S05]  /*0e10*/  LEA R0, R0, UR4, 0x1 ;  /* 0x0000000400007c11 */ /* 0x000fca000f8e08ff */
[----:B------:R-:W-:-:S06]  /*0e20*/  IMAD R0, R3, 0x4, R0 ;  /* 0x0000000403007824 */ /* 0x000fcc00078e0200 */
[----:B------:R-:W-:Y:S05]  /*0e30*/  @P0 BRA `(.L_x_2996) ;  /* 0x00000000008c0947 */ /* 0x000fea0003800000 */
[----:B-1----:R-:W-:Y:S01]  /*0e40*/  IMAD.MOV R6, RZ, RZ, -R16 ;  /* 0x000000ffff067224 */ /* 0x002fe200078e0a10 */
[----:B------:R-:W-:-:S04]  /*0e50*/  PLOP3.LUT P0, PT, PT, PT, PT, 0x80, 0x8 ;  /* 0x000000000008781c */ /* 0x000fc80003f0f070 */
[----:B------:R-:W-:-:S13]  /*0e60*/  ISETP.GT.AND P2, PT, R6, 0x3, PT ;  /* 0x000000030600780c */ /* 0x000fda0003f44270 */
[----:B------:R-:W-:Y:S05]  /*0e70*/  @!P2 BRA `(.L_x_2997) ;  /* 0x000000000044a947 */ /* 0x000fea0003800000 */
[----:B------:R-:W0:Y:S01]  /*0e80*/  LDC.64 R14, c[0x0][0x3a0] ;  /* 0x0000e800ff0e7b82 */ /* 0x000e220000000a00 */
[----:B------:R-:W-:-:S13]  /*0e90*/  PLOP3.LUT P0, PT, PT, PT, PT, 0x8, 0x80 ;  /* 0x000000000080781c */ /* 0x000fda0003f0e170 */
.L_x_2998:
        /* <DEDUP_REMOVED lines=15> */
.L_x_2997:
        /* <DEDUP_REMOVED lines=12> */
.L_x_2999:
[----:B------:R-:W-:-:S13]  /*1050*/  ISETP.NE.OR P0, PT, R16, RZ, P0 ;  /* 0x000000ff1000720c */ /* 0x000fda0000705670 */
[----:B------:R-:W-:Y:S05]  /*1060*/  @!P0 BRA `(.L_x_2995) ;  /* 0x00000000001c8947 */ /* 0x000fea0003800000 */
.L_x_2996:
[----:B01----:R-:W0:Y:S02]  /*1070*/  LDC.64 R6, c[0x0][0x3a0] ;  /* 0x0000e800ff067b82 */ /* 0x003e240000000a00 */
.L_x_3000:
[----:B0-----:R-:W-:Y:S01]  /*1080*/  IMAD.WIDE R8, R0, 0x2, R6 ;  /* 0x0000000200087825 */ /* 0x001fe200078e0206 */
[----:B------:R-:W-:-:S03]  /*1090*/  IADD3 R16, PT, PT, R16, 0x1, RZ ;  /* 0x0000000110107810 */ /* 0x000fc60007ffe0ff */
[----:B------:R-:W-:Y:S01]  /*10a0*/  IMAD.IADD R0, R0, 0x1, R29 ;  /* 0x0000000100007824 */ /* 0x000fe200078e021d */
[----:B------:R2:W-:Y:S01]  /*10b0*/  STG.E.64 desc[UR8][R8.64], RZ ;  /* 0x000000ff08007986 */ /* 0x0005e2000c101b08 */
[----:B------:R-:W-:-:S13]  /*10c0*/  ISETP.NE.AND P0, PT, R16, RZ, PT ;  /* 0x000000ff1000720c */ /* 0x000fda0003f05270 */
[----:B--2---:R-:W-:Y:S05]  /*10d0*/  @P0 BRA `(.L_x_3000) ;  /* 0xfffffffc00e80947 */ /* 0x004fea000383ffff */
.L_x_2995:
        /* <DEDUP_REMOVED lines=9> */
[----:B------:R-:W-:Y:S02]  /*1170*/  IMAD.SHL.U32 R3, R3, 0x10, RZ ;  /* 0x0000001003037824 */ /* 0x000fe400078e00ff */
[----:B------:R-:W-:Y:S01]  /*1180*/  IMAD.MOV.U32 R15, RZ, RZ, RZ ;  /* 0x000000ffff0f7224 */ /* 0x000fe200078e00ff */
[----:B------:R-:W-:Y:S01]  /*1190*/  LEA.HI R11, R11, R4, RZ, 0x3 ;  /* 0x000000040b0b7211 */ /* 0x000fe200078f18ff */
[----:B------:R-:W-:Y:S01]  /*11a0*/  IMAD.MOV.U32 R16, RZ, RZ, R20 ;  /* 0x000000ffff107224 */ /* 0x000fe200078e0014 */
[----:B------:R-:W-:Y:S02]  /*11b0*/  LOP3.LUT R3, R3, 0x10, RZ, 0xc0, !PT ;  /* 0x0000001003037812 */ /* 0x000fe400078ec0ff */
[----:B------:R-:W-:-:S07]  /*11c0*/  SHF.R.S32.HI R14, RZ, 0x3, R11 ;  /* 0x00000003ff0e7819 */ /* 0x000fce000001140b */
.L_x_3002:
[----:B01----:R-:W0:Y:S01]  /*11d0*/  LDC.64 R8, c[0x0][0x390] ;  /* 0x0000e400ff087b82 */ /* 0x003e220000000a00 */
        /* <DEDUP_REMOVED lines=23> */
[----:B------:R-:W-:Y:S01]  /*1350*/  IMAD R9, R8, R8, R8 ;  /* 0x0000000808097224 */ /* 0x000fe200078e0208 */
[----:B------:R-:W-:Y:S02]  /*1360*/  LOP3.LUT R17, R17, 0xf, RZ, 0xc0, !PT ;  /* 0x0000000f11117812 */ /* 0x000fe400078ec0ff */
[----:B------:R-:W-:Y:S02]  /*1370*/  IADD3 R23, PT, PT, R18, 0x1, R23 ;  /* 0x0000000112177810 */ /* 0x000fe40007ffe017 */
[----:B------:R-:W-:Y:S01]  /*1380*/  IADD3 R9, PT, PT, R8, 0x1, R9 ;  /* 0x0000000108097810 */ /* 0x000fe20007ffe009 */
[C---:B------:R-:W-:Y:S01]  /*1390*/  IMAD R8, R17.reuse, R17, R17 ;  /* 0x0000001111087224 */ /* 0x040fe200078e0211 */
[----:B------:R-:W-:Y:S04]  /*13a0*/  I2F.F16 R22, R22 ;  /* 0x0000001600167306 */ /* 0x000fe80000200c00 */
[----:B------:R-:W-:Y:S01]  /*13b0*/  IADD3 R17, PT, PT, R17, 0x1, R8 ;  /* 0x0000000111117810 */ /* 0x000fe20007ffe008 */
[----:B----4-:R-:W-:-:S03]  /*13c0*/  IMAD.IADD R16, R13, 0x1, R16 ;  /* 0x000000010d107824 */ /* 0x010fc600078e0210 */
[----:B------:R-:W0:Y:S02]  /*13d0*/  I2F.F16 R23, R23 ;  /* 0x0000001700177306 */ /* 0x000e240000200c00 */
[----:B------:R-:W-:-:S06]  /*13e0*/  ISETP.GE.AND P0, PT, R16, R27, PT ;  /* 0x0000001b1000720c */ /* 0x000fcc0003f06270 */
        /* <DEDUP_REMOVED lines=10> */
.L_x_3001:
[----:B-1----:R0:W5:Y:S01]  /*1490*/  LDL.64 R8, [R1] ;  /* 0x0000000001087983 */ /* 0x0021620000100a00 */
[----:B------:R-:W1:Y:S01]  /*14a0*/  LDCU UR4, c[0x0][0x3c8] ;  /* 0x00007900ff0477ac */ /* 0x000e620008000800 */
[----:B------:R-:W-:Y:S01]  /*14b0*/  CS2R R10, SRZ ;  /* 0x00000000000a7805 */ /* 0x000fe2000001ff00 */
[----:B------:R-:W-:Y:S01]  /*14c0*/  IMAD.MOV.U32 R13, RZ, RZ, RZ ;  /* 0x000000ffff0d7224 */ /* 0x000fe200078e00ff */
[----:B------:R-:W2:Y:S01]  /*14d0*/  LDCU UR5, c[0x0][0x3cc] ;  /* 0x00007980ff0577ac */ /* 0x000ea20008000800 */
[----:B------:R-:W-:Y:S01]  /*14e0*/  IMAD.MOV.U32 R14, RZ, RZ, RZ ;  /* 0x000000ffff0e7224 */ /* 0x000fe200078e00ff */
        /* <DEDUP_REMOVED lines=8> */
[----:B------:R-:W-:Y:S01]  /*1570*/  LEA.HI R3, R3, R0, RZ, 0x5 ;  /* 0x0000000003037211 */ /* 0x000fe200078f28ff */
[----:B------:R-:W-:Y:S01]  /*1580*/  IMAD.MOV.U32 R0, RZ, RZ, RZ ;  /* 0x000000ffff007224 */ /* 0x000fe200078e00ff */
        /* <DEDUP_REMOVED lines=11> */
.L_x_3003:
        /* <DEDUP_REMOVED lines=8> */
.L_x_3004:
        /* <DEDUP_REMOVED lines=8> */
.L_x_3005:
        /* <DEDUP_REMOVED lines=8> */
.L_x_3006:
        /* <DEDUP_REMOVED lines=8> */
.L_x_3007:
[----:B------:R-:W-:Y:S01]  /*1840*/  LEA R0, R15, R0, 0x3 ;  /* 0x000000000f007211 */ /* 0x000fe200078e18ff */
[----:B------:R-:W0:Y:S01]  /*1850*/  S2UR UR5, SR_CgaCtaId ;  /* 0x00000000000579c3 */ /* 0x000e220000008800 */
[----:B------:R-:W1:Y:S01]  /*1860*/  LDCU.64 UR6, c[0x0][0x388] ;  /* 0x00007100ff0677ac */ /* 0x000e620008000a00 */
[----:B------:R-:W-:Y:S01]  /*1870*/  VIMNMX R5, PT, PT, R5, UR10, PT ;  /* 0x0000000a05057c48 */ /* 0x000fe2000bfe0100 */
[----:B------:R-:W-:Y:S01]  /*1880*/  IMAD.MOV.U32 R26, RZ, RZ, RZ ;  /* 0x000000ffff1a7224 */ /* 0x000fe200078e00ff */
        /* <DEDUP_REMOVED lines=15> */
[----:B0-----:R-:W-:Y:S01]  /*1980*/  ULEA UR4, UR5, UR4, 0x18 ;  /* 0x0000000405047291 */ /* 0x001fe2000f8ec0ff */
[----:B------:R-:W-:-:S02]  /*1990*/  SHF.L.U64.HI R3, R4, 0x2, R3 ;  /* 0x0000000204037819 */ /* 0x000fc40000010203 */
[----:B-1----:R-:W-:Y:S02]  /*19a0*/  IADD3 R16, P2, PT, R0, UR6, RZ ;  /* 0x0000000600107c10 */ /* 0x002fe4000ff5e0ff */
[----:B------:R-:W-:Y:S02]  /*19b0*/  PRMT R0, R9, 0x7610, R9 ;  /* 0x0000761009007816 */ /* 0x000fe40000000009 */
[----:B------:R-:W-:-:S05]  /*19c0*/  IADD3.X R17, PT, PT, R3, UR7, RZ, P2, !PT ;  /* 0x0000000703117c10 */ /* 0x000fca00097fe4ff */
[----:B------:R-:W-:Y:S05]  /*19d0*/  @!P0 BRA `(.L_x_3008) ;  /* 0x0000001800848947 */ /* 0x000fea0003800000 */
[----:B------:R-:W-:-:S04]  /*19e0*/  IMAD.WIDE.U32 R2, R2, 0x100, R6 ;  /* 0x0000010002027825 */ /* 0x000fc800078e0006 */
[----:B------:R-:W-:Y:S01]  /*19f0*/  HFMA2 R26, -RZ, RZ, 0, 0 ;  /* 0x00000000ff1a7431 */ /* 0x000fe200000001ff */
[----:B------:R-:W-:Y:S01]  /*1a00*/  VIMNMX R33, PT, PT, R27, UR10, PT ;  /* 0x0000000a1b217c48 */ /* 0x000fe2000bfe0100 */
[----:B------:R-:W-:Y:S01]  /*1a10*/  IMAD.MOV.U32 R5, RZ, RZ, R17 ;  /* 0x000000ffff057224 */ /* 0x000fe200078e0011 */
[----:B------:R-:W-:Y:S01]  /*1a20*/  IADD3 R30, P0, PT, R2, 0x2, RZ ;  /* 0x00000002021e7810 */ /* 0x000fe20007f1e0ff */
[----:B------:R-:W-:Y:S01]  /*1a30*/  IMAD.MOV.U32 R2, RZ, RZ, R16 ;  /* 0x000000ffff027224 */ /* 0x000fe200078e0010 */
[----:B------:R-:W-:-:S03]  /*1a40*/  PRMT R25, RZ, 0x7610, R25 ;  /* 0x00007610ff197816 */ /* 0x000fc60000000019 */
[----:B------:R-:W-:-:S08]  /*1a50*/  IMAD.X R31, RZ, RZ, R3, P0 ;  /* 0x000000ffff1f7224 */ /* 0x000fd000000e0603 */
.L_x_3011:
[----:B------:R-:W0:Y:S01]  /*1a60*/  LDC R29, c[0x0][0x3ac] ;  /* 0x0000eb00ff1d7b82 */ /* 0x000e220000000800 */
[----:B------:R-:W-:Y:S01]  /*1a70*/  ISETP.NE.AND P0, PT, R20, R21, PT ;  /* 0x000000151400720c */ /* 0x000fe20003f05270 */
[----:B------:R-:W-:-:S12]  /*1a80*/  IMAD.MOV.U32 R17, RZ, RZ, R5 ;  /* 0x000000ffff117224 */ /* 0x000fd800078e0005 */
[----:B------:R-:W-:Y:S01]  /*1a90*/  @!P0 IMAD R16, R26, 0x8, R1 ;  /* 0x000000081a108824 */ /* 0x000fe200078e0201 */
[----:B------:R-:W5:Y:S04]  /*1aa0*/  @!P0 LDG.E.U16.CONSTANT R59, desc[UR8][R30.64] ;  /* 0x000000081e3b8981 */ /* 0x000f68000c1e9500 */
[----:B------:R1:W2:Y:S02]  /*1ab0*/  @!P0 LDL.64 R36, [R16+0x8] ;  /* 0x0000080010248983 */ /* 0x0002a40000100a00 */
[----:B-1----:R-:W-:-:S04]  /*1ac0*/  IMAD.MOV.U32 R16, RZ, RZ, R2 ;  /* 0x000000ffff107224 */ /* 0x002fc800078e0002 */
[C---:B0-----:R-:W-:Y:S01]  /*1ad0*/  IMAD.WIDE R34, R29.reuse, 0x4, R16 ;  /* 0x000000041d227825 */ /* 0x041fe200078e0210 */
[----:B------:R-:W3:Y:S04]  /*1ae0*/  LDG.E.128.CONSTANT R12, desc[UR8][R16.64] ;  /* 0x00000008100c7981 */ /* 0x000ee8000c1e9d00 */
[----:B------:R0:W4:Y:S01]  /*1af0*/  LDG.E.128.CONSTANT R8, desc[UR8][R34.64] ;  /* 0x0000000822087981 */ /* 0x000122000c1e9d00 */
[----:B------:R-:W-:-:S05]  /*1b00*/  IMAD.WIDE R2, R29, 0x4, R34 ;  /* 0x000000041d027825 */ /* 0x000fca00078e0222 */
[----:B------:R-:W4:Y:S01]  /*1b10*/  LDG.E.128.CONSTANT R4, desc[UR8][R2.64] ;  /* 0x0000000802047981 */ /* 0x000f22000c1e9d00 */
[----:B------:R-:W-:Y:S02]  /*1b20*/  IMAD.MOV.U32 R51, RZ, RZ, 0x3000 ;  /* 0x00003000ff337424 */ /* 0x000fe400078e00ff */
[----:B------:R-:W-:Y:S01]  /*1b30*/  IMAD.MOV.U32 R28, RZ, RZ, 0x2400 ;  /* 0x00002400ff1c7424 */ /* 0x000fe200078e00ff */
[----:B------:R-:W-:Y:S01]  /*1b40*/  ISETP.NE.AND P2, PT, R19, RZ, PT ;  /* 0x000000ff1300720c */ /* 0x000fe20003f45270 */
[----:B------:R-:W-:Y:S01]  /*1b50*/  @!P0 VIADD R90, R26, 0x1 ;  /* 0x000000011a5a8836 */ /* 0x000fe20000000000 */
[----:B--2---:R-:W-:Y:S02]  /*1b60*/  @!P0 PRMT R18, R36, 0x7610, R18 ;  /* 0x0000761024128816 */ /* 0x004fe40000000012 */
[----:B------:R-:W-:Y:S02]  /*1b70*/  @!P0 PRMT R0, R37, 0x7610, R0 ;  /* 0x0000761025008816 */ /* 0x000fe40000000000 */
[----:B------:R-:W-:-:S02]  /*1b80*/  @!P0 PRMT R18, R18, 0x7610, R36 ;  /* 0x0000761012128816 */ /* 0x000fc40000000024 */
[----:B------:R-:W-:Y:S02]  /*1b90*/  @!P0 PRMT R0, R0, 0x7610, R37 ;  /* 0x0000761000008816 */ /* 0x000fe40000000025 */
[C---:B---3--:R-:W-:Y:S02]  /*1ba0*/  LOP3.LUT R70, R12.reuse, 0x70007, RZ, 0xc0, !PT ;  /* 0x000700070c467812 */ /* 0x048fe400078ec0ff */
[----:B------:R-:W-:Y:S02]  /*1bb0*/  LOP3.LUT R32, R12, 0x380038, RZ, 0xc0, !PT ;  /* 0x003800380c207812 */ /* 0x000fe400078ec0ff */
[--C-:B------:R-:W-:Y:S02]  /*1bc0*/  SHF.R.U32.HI R69, RZ, 0x6, R12.reuse ;  /* 0x00000006ff457819 */ /* 0x100fe4000001160c */
[----:B0-----:R-:W-:Y:S02]  /*1bd0*/  SHF.R.U32.HI R34, RZ, 0xf, R12 ;  /* 0x0000000fff227819 */ /* 0x001fe4000001160c */
[----:B------:R-:W-:-:S02]  /*1be0*/  SHF.R.U32.HI R39, RZ, 0xf, R14 ;  /* 0x0000000fff277819 */ /* 0x000fc4000001160e */
[C---:B------:R-:W-:Y:S02]  /*1bf0*/  LOP3.LUT R71, R13.reuse, 0x70007, RZ, 0xc0, !PT ;  /* 0x000700070d477812 */ /* 0x040fe400078ec0ff */
[----:B------:R-:W-:Y:S02]  /*1c00*/  LOP3.LUT R36, R13, 0x380038, RZ, 0xc0, !PT ;  /* 0x003800380d247812 */ /* 0x000fe400078ec0ff */
[--C-:B------:R-:W-:Y:S02]  /*1c10*/  SHF.R.U32.HI R12, RZ, 0x6, R13.reuse ;  /* 0x00000006ff0c7819 */ /* 0x100fe4000001160d */
[----:B------:R-:W-:Y:S02]  /*1c20*/  SHF.R.U32.HI R38, RZ, 0xf, R13 ;  /* 0x0000000fff267819 */ /* 0x000fe4000001160d */
[C---:B------:R-:W-:Y:S02]  /*1c30*/  LOP3.LUT R72, R14.reuse, 0x70007, RZ, 0xc0, !PT ;  /* 0x000700070e487812 */ /* 0x040fe400078ec0ff */
[----:B------:R-:W-:-:S02]  /*1c40*/  LOP3.LUT R40, R14, 0x380038, RZ, 0xc0, !PT ;  /* 0x003800380e287812 */ /* 0x000fc400078ec0ff */
[----:B------:R-:W-:Y:S02]  /*1c50*/  SHF.R.U32.HI R13, RZ, 0x6, R14 ;  /* 0x00000006ff0d7819 */ /* 0x000fe4000001160e */
[C---:B------:R-:W-:Y:S02]  /*1c60*/  LOP3.LUT R81, R15.reuse, 0x70007, RZ, 0xc0, !PT ;  /* 0x000700070f517812 */ /* 0x040fe400078ec0ff */
[----:B------:R-:W-:Y:S02]  /*1c70*/  LOP3.LUT R44, R15, 0x380038, RZ, 0xc0, !PT ;  /* 0x003800380f2c7812 */ /* 0x000fe400078ec0ff */
[--C-:B------:R-:W-:Y:S02]  /*1c80*/  SHF.R.U32.HI R73, RZ, 0x6, R15.reuse ;  /* 0x00000006ff497819 */ /* 0x100fe4000001160f */
[----:B------:R-:W-:Y:S02]  /*1c90*/  SHF.R.U32.HI R45, RZ, 0xf, R15 ;  /* 0x0000000fff2d7819 */ /* 0x000fe4000001160f */
[----:B----4-:R-:W-:-:S02]  /*1ca0*/  LOP3.LUT R15, R8, 0x70007, RZ, 0xc0, !PT ;  /* 0x00070007080f7812 */ /* 0x010fc400078ec0ff */
[----:B------:R-:W-:Y:S02]  /*1cb0*/  LOP3.LUT R35, R8, 0x380038, RZ, 0xc0, !PT ;  /* 0x0038003808237812 */ /* 0x000fe400078ec0ff */
[--C-:B------:R-:W-:Y:S02]  /*1cc0*/  SHF.R.U32.HI R14, RZ, 0x6, R8.reuse ;  /* 0x00000006ff0e7819 */ /* 0x100fe40000011608 */
[----:B------:R-:W-:Y:S02]  /*1cd0*/  SHF.R.U32.HI R37, RZ, 0xe, R8 ;  /* 0x0000000eff257819 */ /* 0x000fe40000011608 */
[C---:B------:R-:W-:Y:S02]  /*1ce0*/  LOP3.LUT R78, R10.reuse, 0x70007, RZ, 0xc0, !PT ;  /* 0x000700070a4e7812 */ /* 0x040fe400078ec0ff */
[----:B------:R-:W-:Y:S02]  /*1cf0*/  LOP3.LUT R42, R10, 0x380038, RZ, 0xc0, !PT ;  /* 0x003800380a2a7812 */ /* 0x000fe400078ec0ff */
[----:B------:R-:W-:-:S02]  /*1d00*/  SHF.R.U32.HI R75, RZ, 0x6, R10 ;  /* 0x00000006ff4b7819 */ /* 0x000fc4000001160a */
[----:B------:R-:W-:Y:S02]  /*1d10*/  SHF.R.U32.HI R43, RZ, 0xe, R10 ;  /* 0x0000000eff2b7819 */ /* 0x000fe4000001160a */
[C---:B------:R-:W-:Y:S02]  /*1d20*/  LOP3.LUT R74, R9.reuse, 0x70007, RZ, 0xc0, !PT ;  /* 0x00070007094a7812 */ /* 0x040fe400078ec0ff */
[----:B------:R-:W-:Y:S02]  /*1d30*/  LOP3.LUT R41, R9, 0x380038, RZ, 0xc0, !PT ;  /* 0x0038003809297812 */ /* 0x000fe400078ec0ff */
[----:B------:R-:W-:Y:S02]  /*1d40*/  SHF.R.U32.HI R8, RZ, 0x6, R9 ;  /* 0x00000006ff087819 */ /* 0x000fe40000011609 */
[----:B------:R-:W-:Y:S02]  /*1d50*/  LOP3.LUT R34, R34, 0x10001, RZ, 0xc0, !PT ;  /* 0x0001000122227812 */ /* 0x000fe400078ec0ff */
[----:B------:R-:W-:-:S02]  /*1d60*/  LOP3.LUT R10, R39, 0x10001, RZ, 0xc0, !PT ;  /* 0x00010001270a7812 */ /* 0x000fc400078ec0ff */
[----:B------:R-:W-:Y:S02]  /*1d70*/  SHF.R.U32.HI R9, RZ, 0xe, R9 ;  /* 0x0000000eff097819 */ /* 0x000fe40000011609 */
[----:B------:R-:W-:Y:S02]  /*1d80*/  LOP3.LUT R38, R38, 0x10001, RZ, 0xc0, !PT ;  /* 0x0001000126267812 */ /* 0x000fe400078ec0ff */
[C---:B------:R-:W-:Y:S02]  /*1d90*/  LOP3.LUT R84, R11.reuse, 0x70007, RZ, 0xc0, !PT ;  /* 0x000700070b547812 */ /* 0x040fe400078ec0ff */
[----:B------:R-:W-:Y:S02]  /*1da0*/  LOP3.LUT R49, R11, 0x380038, RZ, 0xc0, !PT ;  /* 0x003800380b317812 */ /* 0x000fe400078ec0ff */
[--C-:B------:R-:W-:Y:S02]  /*1db0*/  SHF.R.U32.HI R82, RZ, 0x6, R11.reuse ;  /* 0x00000006ff527819 */ /* 0x100fe4000001160b */
[----:B------:R-:W-:-:S02]  /*1dc0*/  SHF.R.U32.HI R46, RZ, 0xe, R11 ;  /* 0x0000000eff2e7819 */ /* 0x000fc4000001160b */
[----:B------:R-:W-:Y:S02]  /*1dd0*/  LOP3.LUT R39, R34, 0x20002, R37, 0xf8, !PT ;  /* 0x0002000222277812 */ /* 0x000fe400078ef825 */
[----:B------:R-:W-:Y:S02]  /*1de0*/  LOP3.LUT R47, R10, 0x20002, R43, 0xf8, !PT ;  /* 0x000200020a2f7812 */ /* 0x000fe400078ef82b */
[----:B------:R-:W-:Y:S02]  /*1df0*/  LOP3.LUT R38, R38, 0x20002, R9, 0xf8, !PT ;  /* 0x0002000226267812 */ /* 0x000fe400078ef809 */
[C---:B------:R-:W-:Y:S02]  /*1e00*/  LOP3.LUT R11, R4.reuse, 0x70007, RZ, 0xc0, !PT ;  /* 0x00070007040b7812 */ /* 0x040fe400078ec0ff */
        /* <DEDUP_REMOVED lines=8> */
[C---:B------:R-:W-:Y:S02]  /*1e90*/  LOP3.LUT R83, R7.reuse, 0x70007, RZ, 0xc0, !PT ;  /* 0x0007000707537812 */ /* 0x040fe400078ec0ff */
[----:B------:R-:W-:Y:S02]  /*1ea0*/  LOP3.LUT R53, R7, 0x380038, RZ, 0xc0, !PT ;  /* 0x0038003807357812 */ /* 0x000fe400078ec0ff */
[--C-:B------:R-:W-:Y:S02]  /*1eb0*/  SHF.R.U32.HI R80, RZ, 0x6, R7.reuse ;  /* 0x00000006ff507819 */ /* 0x100fe40000011607 */
[----:B------:R-:W-:Y:S02]  /*1ec0*/  SHF.R.U32.HI R34, RZ, 0xd, R7 ;  /* 0x0000000dff227819 */ /* 0x000fe40000011607 */
[----:B------:R-:W-:Y:S02]  /*1ed0*/  LOP3.LUT R7, R39, 0x40004, R4, 0xf8, !PT ;  /* 0x0004000427077812 */ /* 0x000fe400078ef804 */
[----:B------:R-:W-:-:S02]  /*1ee0*/  LOP3.LUT R4, R38, 0x40004, R5, 0xf8, !PT ;  /* 0x0004000426047812 */ /* 0x000fc400078ef805 */
        /* <DEDUP_REMOVED lines=16> */
[--C-:B------:R-:W-:Y:S02]  /*1ff0*/  SHF.R.U32.HI R77, RZ, 0x6, R6.reuse ;  /* 0x00000006ff4d7819 */ /* 0x100fe40000011606 */
[----:B------:R-:W-:Y:S02]  /*2000*/  LOP3.LUT R44, R44, 0x64006400, RZ, 0xfc, !PT ;  /* 0x640064002c2c7812 */ /* 0x000fe400078efcff */
[----:B------:R-:W-:Y:S02]  /*2010*/  LOP3.LUT R34, R34, 0x64006400, RZ, 0xfc, !PT ;  /* 0x6400640022227812 */ /* 0x000fe400078efcff */
[----:B------:R-:W-:Y:S02]  /*2020*/  LOP3.LUT R39, R8, 0x380038, RZ, 0xc0, !PT ;  /* 0x0038003808277812 */ /* 0x000fe400078ec0ff */
[----:B------:R-:W-:-:S02]  /*2030*/  SHF.R.U32.HI R6, RZ, 0xd, R6 ;  /* 0x0000000dff067819 */ /* 0x000fc40000011606 */
        /* <DEDUP_REMOVED lines=69> */
[-C--:B------:R-:W-:Y:S02]  /*2490*/  HFMA2 R56, R56, R51.reuse.H0_H0, -132, -132 ;  /* 0xd820d82038387431 */ /* 0x080fe40000040033 */
[-C--:B------:R-:W-:Y:S02]  /*24a0*/  HFMA2 R54, R54, R51.reuse.H0_H0, -132, -132 ;  /* 0xd820d82036367431 */ /* 0x080fe40000040033 */
[-C--:B------:R-:W-:Y:S02]  /*24b0*/  HFMA2 R52, R52, R51.reuse.H0_H0, -132, -132 ;  /* 0xd820d82034347431 */ /* 0x080fe40000040033 */
        /* <DEDUP_REMOVED lines=155> */
.L_x_3009:
[----:B------:R-:W-:Y:S01]  /*2e70*/  @!P0 MOV R26, R90 ;  /* 0x0000005a001a8202 */ /* 0x000fe20000000f00 */
[----:B-----5:R-:W-:Y:S01]  /*2e80*/  @!P0 IMAD.IADD R21, R59, 0x1, R20 ;  /* 0x000000013b158824 */ /* 0x020fe200078e0214 */
        /* <DEDUP_REMOVED lines=77> */
.L_x_3010:
[----:B------:R-:W-:Y:S01]  /*3360*/  VIADD R20, R20, 0x20 ;  /* 0x0000002014147836 */ /* 0x000fe20000000000 */
[----:B------:R-:W-:Y:S01]  /*3370*/  IADD3 R30, P2, PT, R30, 0x80, RZ ;  /* 0x000000801e1e7810 */ /* 0x000fe20007f5e0ff */
[----:B------:R-:W-:Y:S01]  /*3380*/  IMAD.WIDE R2, R29, 0x4, R2 ;  /* 0x000000041d027825 */ /* 0x000fe200078e0202 */
[----:B------:R-:W-:Y:S02]  /*3390*/  UIADD3 UR4, UPT, UPT, UR4, 0x40, URZ ;  /* 0x0000004004047890 */ /* 0x000fe4000fffe0ff */
[----:B------:R-:W-:Y:S01]  /*33a0*/  ISETP.GE.AND P0, PT, R20, R33, PT ;  /* 0x000000211400720c */ /* 0x000fe20003f06270 */
[----:B------:R-:W-:Y:S02]  /*33b0*/  IMAD.MOV.U32 R5, RZ, RZ, R3 ;  /* 0x000000ffff057224 */ /* 0x000fe400078e0003 */
[----:B------:R-:W-:-:S10]  /*33c0*/  IMAD.X R31, RZ, RZ, R31, P2 ;  /* 0x000000ffff1f7224 */ /* 0x000fd400010e061f */
[----:B------:R-:W-:Y:S05]  /*33d0*/  @!P0 BRA `(.L_x_3011) ;  /* 0xffffffe400a08947 */ /* 0x000fea000383ffff */
[----:B------:R-:W-:-:S07]  /*33e0*/  IMAD.WIDE R16, R29, 0xc, R16 ;  /* 0x0000000c1d107825 */ /* 0x000fce00078e0210 */
.L_x_3008:
[----:B------:R-:W0:Y:S02]  /*33f0*/  LDCU UR5, c[0x0][0x3dc] ;  /* 0x00007b80ff0577ac */ /* 0x000e240008000800 */
[----:B0-----:R-:W-:-:S04]  /*3400*/  VIMNMX R27, PT, PT, R27, UR5, PT ;  /* 0x000000051b1b7c48 */ /* 0x001fc8000bfe0100 */
[----:B------:R-:W-:-:S13]  /*3410*/  ISETP.GT.AND P0, PT, R27, R20, PT ;  /* 0x000000141b00720c */ /* 0x000fda0003f04270 */
[----:B------:R-:W-:Y:S05]  /*3420*/  @!P0 BRA `(.L_x_3012) ;  /* 0x0000000c00648947 */ /* 0x000fea0003800000 */
[----:B------:R-:W0:Y:S01]  /*3430*/  LDC.64 R2, c[0x0][0x3b8] ;  /* 0x0000ee00ff027b82 */ /* 0x000e220000000a00 */
[----:B------:R-:W-:Y:S01]  /*3440*/  UIADD3 UR4, UPT, UPT, UR4, 0x80, URZ ;  /* 0x0000008004047890 */ /* 0x000fe2000fffe0ff */
[----:B0-----:R-:W-:-:S03]  /*3450*/  IMAD.WIDE.U32 R2, R20, 0x4, R2 ;  /* 0x0000000414027825 */ /* 0x001fc600078e0002 */
[----:B------:R-:W-:-:S05]  /*3460*/  IADD3 R2, P0, PT, R2, 0x2, RZ ;  /* 0x0000000202027810 */ /* 0x000fca0007f1e0ff */
[----:B------:R-:W-:-:S08]  /*3470*/  IMAD.X R3, RZ, RZ, R3, P0 ;  /* 0x000000ffff037224 */ /* 0x000fd000000e0603 */
.L_x_3015:
[----:B------:R-:W-:Y:S01]  /*3480*/  ISETP.NE.AND P0, PT, R20, R21, PT ;  /* 0x000000151400720c */ /* 0x000fe20003f05270 */
[----:B------:R-:W2:-:S12]  /*3490*/  LDG.E.128.CONSTANT R4, desc[UR8][R16.64] ;  /* 0x0000000810047981 */ /* 0x000e98000c1e9d00 */
[----:B------:R-:W-:Y:S01]  /*34a0*/  @!P0 IMAD R10, R26, 0x8, R1 ;  /* 0x000000081a0a8824 */ /* 0x000fe200078e0201 */
[----:B------:R0:W5:Y:S05]  /*34b0*/  @!P0 LDG.E.U16.CONSTANT R13, desc[UR8][R2.64] ;  /* 0x00000008020d8981 */ /* 0x00016a000c1e9500 */
[----:B------:R-:W3:Y:S01]  /*34c0*/  @!P0 LDL.64 R10, [R10+0x8] ;  /* 0x000008000a0a8983 */ /* 0x000ee20000100a00 */
[----:B------:R-:W-:Y:S01]  /*34d0*/  IMAD.MOV.U32 R9, RZ, RZ, 0x2400 ;  /* 0x00002400ff097424 */ /* 0x000fe200078e00ff */
[----:B------:R-:W-:-:S04]  /*34e0*/  MOV R8, 0x3400 ;  /* 0x0000340000087802 */ /* 0x000fc80000000f00 */
[----:B------:R-:W-:Y:S01]  /*34f0*/  PRMT R8, R9, 0x5410, R8 ;  /* 0x0000541009087816 */ /* 0x000fe20000000008 */
[----:B------:R-:W-:Y:S01]  /*3500*/  IMAD.MOV.U32 R40, RZ, RZ, 0x2c00 ;  /* 0x00002c00ff287424 */ /* 0x000fe200078e00ff */
[----:B------:R-:W-:Y:S01]  /*3510*/  ISETP.NE.AND P2, PT, R19, RZ, PT ;  /* 0x000000ff1300720c */ /* 0x000fe20003f45270 */
[----:B------:R-:W-:Y:S01]  /*3520*/  @!P0 VIADD R60, R26, 0x1 ;  /* 0x000000011a3c8836 */ /* 0x000fe20000000000 */
[C---:B--2---:R-:W-:Y:S02]  /*3530*/  LOP3.LUT R49, R5.reuse, 0x30003, RZ, 0xc0, !PT ;  /* 0x0003000305317812 */ /* 0x044fe400078ec0ff */
[C---:B------:R-:W-:Y:S02]  /*3540*/  LOP3.LUT R12, R5.reuse, 0xc000c, RZ, 0xc0, !PT ;  /* 0x000c000c050c7812 */ /* 0x040fe400078ec0ff */
[C---:B------:R-:W-:Y:S02]  /*3550*/  LOP3.LUT R33, R5.reuse, 0x300030, RZ, 0xc0, !PT ;  /* 0x0030003005217812 */ /* 0x040fe400078ec0ff */
[----:B------:R-:W-:-:S02]  /*3560*/  LOP3.LUT R42, R5, 0xc000c0, RZ, 0xc0, !PT ;  /* 0x00c000c0052a7812 */ /* 0x000fc400078ec0ff */
[----:B------:R-:W-:Y:S02]  /*3570*/  SHF.R.U32.HI R50, RZ, 0x8, R5 ;  /* 0x00000008ff327819 */ /* 0x000fe40000011605 */
[----:B------:R-:W-:Y:S02]  /*3580*/  SHF.R.U32.HI R52, RZ, 0x8, R6 ;  /* 0x00000008ff347819 */ /* 0x000fe40000011606 */
[----:B------:R-:W-:Y:S02]  /*3590*/  LOP3.LUT R9, R4, 0x30003, RZ, 0xc0, !PT ;  /* 0x0003000304097812 */ /* 0x000fe400078ec0ff */
[----:B---3--:R-:W-:Y:S02]  /*35a0*/  @!P0 PRMT R18, R10, 0x7610, R18 ;  /* 0x000076100a128816 */ /* 0x008fe40000000012 */
[----:B------:R-:W-:Y:S02]  /*35b0*/  @!P0 PRMT R0, R11, 0x7610, R0 ;  /* 0x000076100b008816 */ /* 0x000fe40000000000 */
[----:B------:R-:W-:-:S02]  /*35c0*/  @!P0 PRMT R18, R18, 0x7610, R10 ;  /* 0x0000761012128816 */ /* 0x000fc4000000000a */
[----:B------:R-:W-:Y:S02]  /*35d0*/  @!P0 PRMT R0, R0, 0x7610, R11 ;  /* 0x0000761000008816 */ /* 0x000fe4000000000b */
[C---:B------:R-:W-:Y:S02]  /*35e0*/  LOP3.LUT R10, R4.reuse, 0xc000c, RZ, 0xc0, !PT ;  /* 0x000c000c040a7812 */ /* 0x040fe400078ec0ff */
[C---:B------:R-:W-:Y:S02]  /*35f0*/  LOP3.LUT R11, R4.reuse, 0x300030, RZ, 0xc0, !PT ;  /* 0x00300030040b7812 */ /* 0x040fe400078ec0ff */
[----:B------:R-:W-:Y:S02]  /*3600*/  LOP3.LUT R41, R4, 0xc000c0, RZ, 0xc0, !PT ;  /* 0x00c000c004297812 */ /* 0x000fe400078ec0ff */
[----:B------:R-:W-:Y:S02]  /*3610*/  LOP3.LUT R5, R6, 0xc000c, RZ, 0xc0, !PT ;  /* 0x000c000c06057812 */ /* 0x000fe400078ec0ff */
[----:B------:R-:W-:-:S02]  /*3620*/  SHF.R.U32.HI R4, RZ, 0x8, R4 ;  /* 0x00000008ff047819 */ /* 0x000fc40000011604 */
[C---:B------:R-:W-:Y:S02]  /*3630*/  LOP3.LUT R51, R6.reuse, 0x30003, RZ, 0xc0, !PT ;  /* 0x0003000306337812 */ /* 0x040fe400078ec0ff */
[C---:B------:R-:W-:Y:S02]  /*3640*/  LOP3.LUT R35, R6.reuse, 0x300030, RZ, 0xc0, !PT ;  /* 0x0030003006237812 */ /* 0x040fe400078ec0ff */
        /* <DEDUP_REMOVED lines=129> */
.L_x_3013:
[----:B------:R-:W-:Y:S02]  /*3e60*/  @!P0 IMAD.MOV.U32 R26, RZ, RZ, R60 ;  /* 0x000000ffff1a8224 */ /* 0x000fe400078e003c */
[----:B-----5:R-:W-:Y:S01]  /*3e70*/  @!P0 IMAD.IADD R21, R13, 0x1, R20 ;  /* 0x000000010d158824 */ /* 0x020fe200078e0214 */
[----:B------:R-:W-:Y:S06]  /*3e80*/  @P1 BRA `(.L_x_3014) ;  /* 0x0000000000ac1947 */ /* 0x000fec0003800000 */
[----:B------:R-:W0:Y:S01]  /*3e90*/  LDS.128 R4, [UR4] ;  /* 0x00000004ff047984 */ /* 0x000e220008000c00 */
        /* <DEDUP_REMOVED lines=42> */
.L_x_3014:
[----:B------:R-:W0:Y:S01]  /*4140*/  LDC R29, c[0x0][0x3ac] ;  /* 0x0000eb00ff1d7b82 */ /* 0x000e220000000800 */
[----:B------:R-:W-:Y:S01]  /*4150*/  IADD3 R20, PT, PT, R20, 0x10, RZ ;  /* 0x0000001014147810 */ /* 0x000fe20007ffe0ff */
[----:B------:R-:W-:Y:S01]  /*4160*/  UIADD3 UR4, UPT, UPT, UR4, 0x20, URZ ;  /* 0x0000002004047890 */ /* 0x000fe2000fffe0ff */
[----:B------:R-:W-:Y:S02]  /*4170*/  IADD3 R2, P2, PT, R2, 0x40, RZ ;  /* 0x0000004002027810 */ /* 0x000fe40007f5e0ff */
[----:B------:R-:W-:-:S03]  /*4180*/  ISETP.GE.AND P0, PT, R20, R27, PT ;  /* 0x0000001b1400720c */ /* 0x000fc60003f06270 */
[----:B------:R-:W-:Y:S02]  /*4190*/  IMAD.X R3, RZ, RZ, R3, P2 ;  /* 0x000000ffff037224 */ /* 0x000fe400010e0603 */
[----:B0-----:R-:W-:-:S08]  /*41a0*/  IMAD.WIDE R16, R29, 0x4, R16 ;  /* 0x000000041d107825 */ /* 0x001fd000078e0210 */
[----:B------:R-:W-:Y:S05]  /*41b0*/  @!P0 BRA `(.L_x_3015) ;  /* 0xfffffff000b08947 */ /* 0x000fea000383ffff */
.L_x_3012:
[----:B------:R-:W0:Y:S01]  /*41c0*/  S2R R0, SR_CTAID.X ;  /* 0x0000000000007919 */ /* 0x000e220000002500 */
[----:B------:R-:W1:Y:S01]  /*41d0*/  S2UR UR4, SR_CTAID.Y ;  /* 0x00000000000479c3 */ /* 0x000e620000002600 */
[----:B------:R-:W0:Y:S07]  /*41e0*/  S2R R3, SR_TID.X ;  /* 0x0000000000037919 */ /* 0x000e2e0000002100 */
[----:B------:R-:W2:Y:S01]  /*41f0*/  LDC.64 R4, c[0x0][0x3a0] ;  /* 0x0000e800ff047b82 */ /* 0x000ea20000000a00 */
[----:B-1----:R-:W-:Y:S01]  /*4200*/  USHF.L.U32 UR4, UR4, 0x1, URZ ;  /* 0x0000000104047899 */ /* 0x002fe200080006ff */
[----:B0-----:R-:W-:-:S04]  /*4210*/  IMAD R0, R0, 0x40, R3 ;  /* 0x0000004000007824 */ /* 0x001fc800078e0203 */
        /* <DEDUP_REMOVED lines=13> */
.L_x_3019:
[----:B------:R-:W0:Y:S02]  /*42f0*/  LDS R2, [R0] ;  /* 0x0000000000027984 */ /* 0x000e240000000800 */
[----:B0-----:R-:W-:-:S05]  /*4300*/  HFMA2 R3, R2, 1, 1, R25 ;  /* 0x3c003c0002037831 */ /* 0x001fca0000000019 */
[----:B------:R-:W0:Y:S02]  /*4310*/  ATOMS.CAST.SPIN P1, [R0], R2, R3 ;  /* 0x000000020000758d */ /* 0x000e240001820003 */
[----:B0-----:R-:W-:Y:S05]  /*4320*/  @!P1 BRA `(.L_x_3019) ;  /* 0xfffffffc00f09947 */ /* 0x001fea000383ffff */
[----:B------:R-:W-:Y:S05]  /*4330*/  BRA `(.L_x_3017) ;  /* 0x00000000000c7947 */ /* 0x000fea0003800000 */
.L_x_3018:
[----:B------:R-:W2:Y:S02]  /*4340*/  LD.E R0, desc[UR8][R4.64] ;  /* 0x0000000804007980 */ /* 0x000ea4000c101900 */
[----:B--2---:R-:W-:-:S05]  /*4350*/  IMAD.IADD R3, R25, 0x1, R0 ;  /* 0x0000000119037824 */ /* 0x004fca00078e0200 */
[----:B------:R0:W-:Y:S02]  /*4360*/  ST.E desc[UR8][R4.64], R3 ;  /* 0x0000000304007985 */ /* 0x0001e4000c101908 */
.L_x_3017:
[----:B------:R-:W-:Y:S05]  /*4370*/  BSYNC.RECONVERGENT B0 ;  /* 0x0000000000007941 */ /* 0x000fea0003800200 */
.L_x_3016:
[----:B------:R1:W-:Y:S01]  /*4380*/  ATOM.E.ADD.F16x2.RN.STRONG.GPU P1, RZ, desc[UR8][R4.64+0x4], R24 ;  /* 0x8000041804ff79a2 */ /* 0x0003e2000c12e108 */
[----:B------:R-:W-:Y:S04]  /*4390*/  BSSY.RECONVERGENT B0, `(.L_x_3020) ;  /* 0x000000e000007945 */ /* 0x000fe80003800200 */
[----:B-1----:R-:W-:Y:S05]  /*43a0*/  @P1 BRA `(.L_x_3021) ;  /* 0x0000000000301947 */ /* 0x002fea0003800000 */
[----:B------:R-:W1:Y:S02]  /*43b0*/  QSPC.E.S P1, RZ, [R4+0x4] ;  /* 0x0000040004ff73aa */ /* 0x000e640000020500 */
[----:B-1----:R-:W-:Y:S05]  /*43c0*/  @!P1 BRA `(.L_x_3022) ;  /* 0x00000000001c9947 */ /* 0x002fea0003800000 */
[----:B------:R-:W-:-:S04]  /*43d0*/  MOV R2, R4 ;  /* 0x0000000400027202 */ /* 0x000fc80000000f00 */
[----:B------:R-:W-:-:S07]  /*43e0*/  MOV R0, R2 ;  /* 0x0000000200007202 */ /* 0x000fce0000000f00 */
.L_x_3023:
[----:B------:R-:W0:Y:S02]  /*43f0*/  LDS R2, [R0+0x4] ;  /* 0x0000040000027984 */ /* 0x000e240000000800 */
[----:B0-----:R-:W-:-:S05]  /*4400*/  HADD2 R3, R2, R24 ;  /* 0x0000001802037230 */ /* 0x001fca0000000000 */
[----:B------:R-:W0:Y:S02]  /*4410*/  ATOMS.CAST.SPIN P1, [R0+0x4], R2, R3 ;  /* 0x000004020000758d */ /* 0x000e240001820003 */
[----:B0-----:R-:W-:Y:S05]  /*4420*/  @!P1 BRA `(.L_x_3023) ;  /* 0xfffffffc00f09947 */ /* 0x001fea000383ffff */
[----:B------:R-:W-:Y:S05]  /*4430*/  BRA `(.L_x_3021) ;  /* 0x00000000000c7947 */ /* 0x000fea0003800000 */
.L_x_3022:
[----:B------:R-:W0:Y:S02]  /*4440*/  LD.E R0, desc[UR8][R4.64+0x4] ;  /* 0x0000040804007980 */ /* 0x000e24000c101900 */
[----:B0-----:R-:W-:-:S05]  /*4450*/  IMAD.IADD R3, R24, 0x1, R0 ;  /* 0x0000000118037824 */ /* 0x001fca00078e0200 */
[----:B------:R1:W-:Y:S02]  /*4460*/  ST.E desc[UR8][R4.64+0x4], R3 ;  /* 0x0000040304007985 */ /* 0x0003e4000c101908 */
.L_x_3021:
[----:B------:R-:W-:Y:S05]  /*4470*/  BSYNC.RECONVERGENT B0 ;  /* 0x0000000000007941 */ /* 0x000fea0003800200 */
.L_x_3020:
        /* <DEDUP_REMOVED lines=9> */
.L_x_3027:
[----:B------:R-:W0:Y:S02]  /*4510*/  LDS R2, [R0] ;  /* 0x0000000000027984 */ /* 0x000e240000000800 */
[----:B0-----:R-:W-:-:S05]  /*4520*/  HFMA2 R3, R2, 1, 1, R23 ;  /* 0x3c003c0002037831 */ /* 0x001fca0000000017 */
[----:B------:R-:W0:Y:S02]  /*4530*/  ATOMS.CAST.SPIN P0, [R0], R2, R3 ;  /* 0x000000020000758d */ /* 0x000e240001800003 */
[----:B0-----:R-:W-:Y:S05]  /*4540*/  @!P0 BRA `(.L_x_3027) ;  /* 0xfffffffc00f08947 */ /* 0x001fea000383ffff */
[----:B------:R-:W-:Y:S05]  /*4550*/  BRA `(.L_x_3025) ;  /* 0x00000000000c7947 */ /* 0x000fea0003800000 */
.L_x_3026:
[----:B------:R-:W2:Y:S02]  /*4560*/  LD.E R0, desc[UR8][R4.64] ;  /* 0x0000000804007980 */ /* 0x000ea4000c101900 */
[----:B--2---:R-:W-:-:S05]  /*4570*/  IMAD.IADD R3, R23, 0x1, R0 ;  /* 0x0000000117037824 */ /* 0x004fca00078e0200 */
[----:B------:R0:W-:Y:S02]  /*4580*/  ST.E desc[UR8][R4.64], R3 ;  /* 0x0000000304007985 */ /* 0x0001e4000c101908 */
.L_x_3025:
[----:B------:R-:W-:Y:S05]  /*4590*/  BSYNC.RECONVERGENT B0 ;  /* 0x0000000000007941 */ /* 0x000fea0003800200 */
.L_x_3024:
[----:B------:R1:W-:Y:S02]  /*45a0*/  ATOM.E.ADD.F16x2.RN.STRONG.GPU P0, RZ, desc[UR8][R4.64+0x4], R22 ;  /* 0x8000041604ff79a2 */ /* 0x0003e4000c10e108 */
[----:B-1----:R-:W-:Y:S05]  /*45b0*/  @P0 EXIT ;  /* 0x000000000000094d */ /* 0x002fea0003800000 */
[----:B------:R-:W1:Y:S02]  /*45c0*/  QSPC.E.S P0, RZ, [R4+0x4] ;  /* 0x0000040004ff73aa */ /* 0x000e640000000500 */
[----:B-1----:R-:W-:Y:S05]  /*45d0*/  @!P0 BRA `(.L_x_3028) ;  /* 0x00000000001c8947 */ /* 0x002fea0003800000 */
[----:B------:R-:W-:-:S05]  /*45e0*/  IMAD.MOV.U32 R2, RZ, RZ, R4 ;  /* 0x000000ffff027224 */ /* 0x000fca00078e0004 */
[----:B------:R-:W-:-:S07]  /*45f0*/  MOV R0, R2 ;  /* 0x0000000200007202 */ /* 0x000fce0000000f00 */
.L_x_3029:
[----:B------:R-:W0:Y:S02]  /*4600*/  LDS R2, [R0+0x4] ;  /* 0x0000040000027984 */ /* 0x000e240000000800 */
[----:B0-----:R-:W-:-:S05]  /*4610*/  HADD2 R3, R2, R22 ;  /* 0x0000001602037230 */ /* 0x001fca0000000000 */
[----:B------:R-:W0:Y:S02]  /*4620*/  ATOMS.CAST.SPIN P0, [R0+0x4], R2, R3 ;  /* 0x000004020000758d */ /* 0x000e240001800003 */
[----:B0-----:R-:W-:Y:S05]  /*4630*/  @!P0 BRA `(.L_x_3029) ;  /* 0xfffffffc00f08947 */ /* 0x001fea000383ffff */
[----:B------:R-:W-:Y:S05]  /*4640*/  EXIT ;  /* 0x000000000000794d */ /* 0x000fea0003800000 */
.L_x_3028:
[----:B------:R-:W0:Y:S02]  /*4650*/  LD.E R0, desc[UR8][R4.64+0x4] ;  /* 0x0000040804007980 */ /* 0x000e24000c101900 */
[----:B0-----:R-:W-:-:S05]  /*4660*/  IMAD.IADD R3, R22, 0x1, R0 ;  /* 0x0000000116037824 */ /* 0x001fca00078e0200 */
[----:B------:R-:W-:Y:S01]  /*4670*/  ST.E desc[UR8][R4.64+0x4], R3 ;  /* 0x0000040304007985 */ /* 0x000fe2000c101908 */
[----:B------:R-:W-:Y:S05]  /*4680*/  EXIT ;  /* 0x000000000000794d */ /* 0x000fea0003800000 */
.L_x_3030:
        /* <DEDUP_REMOVED lines=15> */
.L_x_3961:


//--------------------- .text._Z23gemm_half_q_half_kernelILi2ELi2ELb1ELb0ELi64EEvPK6__halfPKjS4_S2_PS0_iiiiPKtS7_iiiiiibS2_i --------------------------
	.section	.text._Z23gemm_half_q_half_kernelILi2ELi2ELb1ELb0ELi64EEvPK6__halfPKjS4_S2_PS0_iiiiPKtS7_iiiiiibS2_i,"ax",@progbits
	.align	128
        .global         _Z23gemm_half_q_half_kernelILi2ELi2ELb1ELb0ELi64EEvPK6__halfPKjS4_S2_PS0_iiiiPKtS7_iiiiiibS2_i
        .type           _Z23gemm_half_q_half_kernelILi2ELi2ELb1ELb0ELi64EEvPK6__halfPKjS4_S2_PS0_iiiiPKtS7_iiiiiibS2_i,@function
        .size           _Z23gemm_half_q_half_kernelILi2ELi2ELb1ELb0ELi64EEvPK6__halfPKjS4_S2_PS0_iiiiPKtS7_iiiiiibS2_i,(.L_x_3962 - _Z23gemm_half_q_half_kernelILi2ELi2ELb1ELb0ELi64EEvPK6__halfPKjS4_S2_PS0_iiiiPKtS7_iiiiiibS2_i)
        .other          _Z23gemm_half_q_half_kernelILi2ELi2ELb1ELb0ELi64EEvPK6__halfPKjS4_S2_PS0_iiiiPKtS7_iiiiiibS2_i,@"STO_CUDA_ENTRY STV_DEFAULT"
_Z23gemm_half_q_half_kernelILi2ELi2ELb1ELb0ELi64EEvPK6__halfPKjS4_S2_PS0_iiiiPKtS7_iiiiiibS2_i:
.text._Z23gemm_half_q_half_kernelILi2ELi2ELb1ELb0ELi64EEvPK6__halfPKjS4_S2_PS0_iiiiPKtS7_iiiiiibS2_i:
[----:B------:R-:W0:Y:S08]  /*0000*/  LDC R1, c[0x0][0x37c] ;  /* 0x0000df00ff017b82 */ /* 0x000e300000000800 */
[----:B------:R-:W1:Y:S01]  /*0010*/  S2UR UR11, SR_CTAID.Y ;  /* 0x00000000000b79c3 */ /* 0x000e620000002600 */
[----:B------:R-:W2:Y:S01]  /*0020*/  LDCU UR5, c[0x0][0x3a8] ;  /* 0x00007500ff0577ac */ /* 0x000ea20008000800 */
[----:B0-----:R-:W-:-:S05]  /*0030*/  VIADD R1, R1, 0xfffffff0 ;  /* 0xfffffff001017836 */ /* 0x001fca0000000000 */
[----:B------:R-:W-:Y:S01]  /*0040*/  R2UR UR20, R1 ;  /* 0x00000000011472ca */ /* 0x000fe200000e0000 */
[----:B-1----:R-:W-:-:S04]  /*0050*/  USHF.L.U32 UR19, UR11, 0x1, URZ ;  /* 0x000000010b137899 */ /* 0x002fc800080006ff */
[----:B--2---:R-:W-:-:S04]  /*0060*/  UIADD3 UR5, UPT, UPT, -UR19, UR5, URZ ;  /* 0x0000000513057290 */ /* 0x004fc8000fffe1ff */
[----:B------:R-:W-:-:S06]  /*0070*/  UISETP.GE.AND UP0, UPT, UR5, 0x1, UPT ;  /* 0x000000010500788c */ /* 0x000fcc000bf06270 */
[----:B------:R-:W-:-:S13]  /*0080*/  PLOP3.LUT P0, PT, PT, PT, UP0, 0x80, 0x8 ;  /* 0x000000000008781c */ /* 0x000fda0003f0f008 */
[----:B------:R-:W-:Y:S05]  /*0090*/  @!P0 EXIT ;  /* 0x000000000000894d */ /* 0x000fea0003800000 */
[----:B------:R-:W0:Y:S01]  /*00a0*/  LDC R7, c[0x0][0x3f0] ;  /* 0x0000fc00ff077b82 */ /* 0x000e220000000800 */
[----:B------:R-:W-:Y:S01]  /*00b0*/  UISETP.NE.AND UP1, UPT, UR5, 0x1, UPT ;  /* 0x000000010500788c */ /* 0x000fe2000bf25270 */
[----:B------:R-:W1:Y:S05]  /*00c0*/  LDCU.64 UR16, c[0x0][0x358] ;  /* 0x00006b00ff1077ac */ /* 0x000e6a0008000a00 */
[----:B------:R-:W-:Y:S01]  /*00d0*/  PLOP3.LUT P0, PT, PT, PT, UP1, 0x80, 0x8 ;  /* 0x000000000008781c */ /* 0x000fe20003f0f018 */
[----:B------:R-:W0:Y:S08]  /*00e0*/  LDC.64 R4, c[0x0][0x3e8] ;  /* 0x0000fa00ff047b82 */ /* 0x000e300000000a00 */
[----:B------:R-:W2:Y:S01]  /*00f0*/  LDC.64 R2, c[0x0][0x3e8] ;  /* 0x0000fa00ff027b82 */ /* 0x000ea20000000a00 */
[----:B0-----:R-:W-:-:S06]  /*0100*/  IMAD.WIDE R4, R7, 0x2, R4 ;  /* 0x0000000207047825 */ /* 0x001fcc00078e0204 */
[----:B-1----:R-:W3:Y:S04]  /*0110*/  @P0 LDG.E.U16 R4, desc[UR16][R4.64] ;  /* 0x0000001004040981 */ /* 0x002ee8000c1e1500 */
[----:B--2---:R-:W2:Y:S01]  /*0120*/  LDG.E.U16 R2, desc[UR16][R2.64] ;  /* 0x0000001002027981 */ /* 0x004ea2000c1e1500 */
[----:B---3--:R-:W-:Y:S02]  /*0130*/  @P0 R2UR UR9, R4 ;  /* 0x00000000040902ca */ /* 0x008fe400000e0000 */
[----:B--2---:R-:W-:-:S13]  /*0140*/  R2UR UR21, R2 ;  /* 0x00000000021572ca */ /* 0x004fda00000e0000 */
[----:B------:R-:W-:Y:S02]  /*0150*/  @UP1 ULOP3.LUT UR4, UR9, UR21, URZ, 0xfc, !UPT ;  /* 0x0000001509041292 */ /* 0x000fe4000f8efcff */
[----:B------:R-:W-:-:S04]  /*0160*/  IMAD.U32 R0, RZ, RZ, UR21 ;  /* 0x00000015ff007e24 */ /* 0x000fc8000f8e00ff */
[----:B------:R-:W-:-:S05]  /*0170*/  @P0 IMAD.U32 R0, RZ, RZ, UR4 ;  /* 0x00000004ff000e24 */ /* 0x000fca000f8e00ff */
[----:B------:R-:W-:-:S04]  /*0180*/  PRMT R0, R0, 0x9910, RZ ;  /* 0x0000991000007816 */ /* 0x000fc800000000ff */
[----:B------:R-:W-:-:S13]  /*0190*/  ISETP.NE.AND P0, PT, R0, RZ, PT ;  /* 0x000000ff0000720c */ /* 0x000fda0003f05270 */
[----:B------:R-:W-:Y:S05]  /*01a0*/  @!P0 EXIT ;  /* 0x000000000000894d */ /* 0x000fea0003800000 */
[----:B------:R-:W0:Y:S01]  /*01b0*/  S2UR UR7, SR_CTAID.Z ;  /* 0x00000000000779c3 */ /* 0x000e220000002700 */
[----:B------:R-:W1:Y:S01]  /*01c0*/  S2R R2, SR_TID.X ;  /* 0x0000000000027919 */ /* 0x000e620000002100 */
[----:B------:R-:W-:Y:S01]  /*01d0*/  UMOV UR8, 0x2 ;  /* 0x0000000200087882 */ /* 0x000fe20000000000 */
[----:B------:R-:W-:Y:S01]  /*01e0*/  BSSY.RECONVERGENT B0, `(.L_x_3031) ;  /* 0x00000bd000007945 */ /* 0x000fe20003800200 */
[----:B------:R-:W-:Y:S02]  /*01f0*/  USEL UR8, UR8, 0x1, UP1 ;  /* 0x0000000108087887 */ /* 0x000fe40008800000 */
[----:B------:R-:W-:Y:S02]  /*0200*/  UISETP.EQ.OR UP1, UPT, UR9, URZ, !UP1 ;  /* 0x000000ff0900728c */ /* 0x000fe4000cf22670 */
[----:B------:R-:W2:Y:S08]  /*0210*/  LDC R0, c[0x0][0x3b0] ;  /* 0x0000ec00ff007b82 */ /* 0x000eb00000000800 */
[----:B------:R-:W3:Y:S01]  /*0220*/  S2UR UR4, SR_CTAID.X ;  /* 0x00000000000479c3 */ /* 0x000ee20000002500 */
[----:B0-----:R-:W-:-:S06]  /*0230*/  USHF.L.U32 UR6, UR7, 0x6, URZ ;  /* 0x0000000607067899 */ /* 0x001fcc00080006ff */
[----:B------:R-:W-:Y:S02]  /*0240*/  IMAD.U32 R19, RZ, RZ, UR6 ;  /* 0x00000006ff137e24 */ /* 0x000fe4000f8e00ff */
[----:B-1----:R-:W-:-:S03]  /*0250*/  VIADD R18, R2, UR6 ;  /* 0x0000000602127c36 */ /* 0x002fc60008000000 */
[----:B--2---:R-:W-:-:S04]  /*0260*/  VIADDMNMX R19, R19, 0x40, R0, PT ;  /* 0x0000004013137846 */ /* 0x004fc80003800100 */
[----:B------:R-:W-:Y:S01]  /*0270*/  ISETP.GE.AND P0, PT, R18, R19, PT ;  /* 0x000000131200720c */ /* 0x000fe20003f06270 */
[----:B---3--:R-:W-:-:S06]  /*0280*/  USHF.L.U32 UR4, UR4, 0x8, URZ ;  /* 0x0000000804047899 */ /* 0x008fcc00080006ff */
[----:B------:R-:W-:-:S06]  /*0290*/  LEA R15, R2, UR4, 0x2 ;  /* 0x00000004020f7c11 */ /* 0x000fcc000f8e10ff */
        /* <DEDUP_REMOVED lines=30> */
.L_x_3036:
[----:B------:R-:W-:Y:S01]  /*0480*/  IADD3 R5, P1, PT, R18, R3, RZ ;  /* 0x0000000312057210 */ /* 0x000fe20007f3e0ff */
[----:B------:R-:W-:-:S03]  /*0490*/  IMAD.IADD R7, R3, 0x1, R0 ;  /* 0x0000000103077824 */ /* 0x000fc600078e0200 */
[----:B------:R-:W-:Y:S01]  /*04a0*/  LEA.HI.X.SX32 R6, R3, RZ, 0x1, P1 ;  /* 0x000000ff03067211 */ /* 0x000fe200008f0eff */
[--C-:B------:R-:W-:Y:S01]  /*04b0*/  IMAD.IADD R3, R7, 0x1, R0.reuse ;  /* 0x0000000107037824 */ /* 0x100fe200078e0200 */
[----:B------:R-:W-:Y:S02]  /*04c0*/  LEA R4, P1, R5, UR12, 0x1 ;  /* 0x0000000c05047c11 */ /* 0x000fe4000f8208ff */
[C---:B------:R-:W-:Y:S01]  /*04d0*/  IADD3 R10, P2, PT, R18.reuse, R7, RZ ;  /* 0x00000007120a7210 */ /* 0x040fe20007f5e0ff */
[----:B------:R-:W-:Y:S01]  /*04e0*/  IMAD.IADD R13, R3, 0x1, R0 ;  /* 0x00000001030d7824 */ /* 0x000fe200078e0200 */
        /* <DEDUP_REMOVED lines=25> */
.L_x_3035:
        /* <DEDUP_REMOVED lines=20> */
.L_x_3037:
[----:B------:R-:W-:-:S13]  /*07c0*/  ISETP.EQ.AND P1, PT, RZ, UR9, PT ;  /* 0x00000009ff007c0c */ /* 0x000fda000bf22270 */
[----:B------:R-:W-:Y:S05]  /*07d0*/  @!P0 BRA P1, `(.L_x_3032) ;  /* 0x0000000400748947 */ /* 0x000fea0000800000 */
.L_x_3034:
        /* <DEDUP_REMOVED lines=12> */
.L_x_3033:
[C---:B------:R-:W-:Y:S01]  /*08a0*/  LEA R4, P0, R18.reuse, UR12, 0x1 ;  /* 0x0000000c12047c11 */ /* 0x040fe2000f8008ff */
[----:B------:R-:W0:Y:S03]  /*08b0*/  LDCU.64 UR14, c[0x0][0x380] ;  /* 0x00007000ff0e77ac */ /* 0x000e260008000a00 */
[----:B------:R-:W-:-:S05]  /*08c0*/  LEA.HI.X R5, R18, UR13, RZ, 0x1, P0 ;  /* 0x0000000d12057c11 */ /* 0x000fca00080f0cff */
[----:B------:R1:W5:Y:S01]  /*08d0*/  LDG.E.U16.CONSTANT R16, desc[UR16][R4.64] ;  /* 0x0000001004107981 */ /* 0x000362000c1e9500 */
[----:B------:R-:W-:Y:S01]  /*08e0*/  UIADD3 UR9, UPT, UPT, URZ, -UR8, URZ ;  /* 0x80000008ff097290 */ /* 0x000fe2000fffe0ff */
[----:B------:R-:W-:-:S03]  /*08f0*/  IMAD R13, R0, UR11, RZ ;  /* 0x0000000b000d7c24 */ /* 0x000fc6000f8e02ff */
[----:B------:R-:W-:Y:S01]  /*0900*/  UISETP.GE.AND UP0, UPT, UR9, URZ, UPT ;  /* 0x000000ff0900728c */ /* 0x000fe2000bf06270 */
[----:B------:R-:W-:-:S08]  /*0910*/  IMAD.SHL.U32 R13, R13, 0x2, RZ ;  /* 0x000000020d0d7824 */ /* 0x000fd000078e00ff */
[----:B01----:R-:W-:Y:S05]  /*0920*/  BRA.U UP0, `(.L_x_3038) ;  /* 0x0000000100f47547 */ /* 0x003fea000b800000 */
[----:B------:R-:W-:Y:S02]  /*0930*/  UIADD3 UR10, UPT, UPT, URZ, -UR9, URZ ;  /* 0x80000009ff0a7290 */ /* 0x000fe4000fffe0ff */
[----:B------:R-:W-:Y:S02]  /*0940*/  UPLOP3.LUT UP0, UPT, UPT, UPT, UPT, 0x80, 0x8 ;  /* 0x000000000008789c */ /* 0x000fe40003f0f070 */
[----:B------:R-:W-:-:S09]  /*0950*/  UISETP.GT.AND UP2, UPT, UR10, 0x3, UPT ;  /* 0x000000030a00788c */ /* 0x000fd2000bf44270 */
[----:B------:R-:W-:Y:S05]  /*0960*/  BRA.U !UP2, `(.L_x_3039) ;  /* 0x000000010a887547 */ /* 0x000fea000b800000 */
[----:B------:R-:W0:Y:S01]  /*0970*/  LDCU.64 UR12, c[0x0][0x380] ;  /* 0x00007000ff0c77ac */ /* 0x000e220008000a00 */
[----:B------:R-:W-:-:S11]  /*0980*/  UPLOP3.LUT UP0, UPT, UPT, UPT, UPT, 0x40, 0x4 ;  /* 0x000000000004789c */ /* 0x000fd60003f0e870 */
.L_x_3040:
        /* <DEDUP_REMOVED lines=32> */
.L_x_3039:
        /* <DEDUP_REMOVED lines=21> */
.L_x_3041:
[----:B------:R-:W-:-:S09]  /*0ce0*/  UISETP.NE.OR UP0, UPT, UR9, URZ, UP0 ;  /* 0x000000ff0900728c */ /* 0x000fd20008705670 */
[----:B------:R-:W-:Y:S05]  /*0cf0*/  BRA.U !UP0, `(.L_x_3032) ;  /* 0x00000001082c7547 */ /* 0x000fea000b800000 */
.L_x_3038:
        /* <DEDUP_REMOVED lines=11> */
.L_x_3032:
[----:B------:R-:W-:Y:S05]  /*0db0*/  BSYNC.RECONVERGENT B0 ;  /* 0x0000000000007941 */ /* 0x000fea0003800200 */
.L_x_3031:
[----:B------:R-:W0:Y:S02]  /*0dc0*/  LDCU UR9, c[0x0][0x3ac] ;  /* 0x00007580ff0977ac */ /* 0x000e240008000800 */
[----:B0-----:R-:W-:-:S05]  /*0dd0*/  IMAD.U32 R4, RZ, RZ, UR9 ;  /* 0x00000009ff047e24 */ /* 0x001fca000f8e00ff */
[----:B------:R-:W-:-:S13]  /*0de0*/  ISETP.GE.AND P0, PT, R15, R4, PT ;  /* 0x000000040f00720c */ /* 0x000fda0003f06270 */
[----:B------:R-:W-:Y:S05]  /*0df0*/  @P0 EXIT ;  /* 0x000000000000094d */ /* 0x000fea0003800000 */
[----:B------:R-:W0:Y:S02]  /*0e00*/  LDCU.U8 UR9, c[0x0][0x3e0] ;  /* 0x00007c00ff0977ac */ /* 0x000e240008000000 */
[----:B0-----:R-:W-:-:S04]  /*0e10*/  UPRMT UR9, UR9, 0x8880, URZ ;  /* 0x0000888009097896 */ /* 0x001fc800080000ff */
[----:B------:R-:W-:-:S04]  /*0e20*/  UISETP.NE.AND UP0, UPT, UR9, URZ, UPT ;  /* 0x000000ff0900728c */ /* 0x000fc8000bf05270 */
[----:B------:R-:W-:-:S09]  /*0e30*/  UISETP.NE.OR UP0, UPT, UR7, URZ, !UP0 ;  /* 0x000000ff0700728c */ /* 0x000fd2000c705670 */
[----:B------:R-:W-:Y:S05]  /*0e40*/  BRA.U UP0, `(.L_x_3042) ;  /* 0x0000000100c07547 */ /* 0x000fea000b800000 */
[----:B------:R-:W-:Y:S01]  /*0e50*/  UIADD3 UR8, UPT, UPT, URZ, -UR8, URZ ;  /* 0x80000008ff087290 */ /* 0x000fe2000fffe0ff */
[----:B------:R-:W-:-:S03]  /*0e60*/  IMAD R3, R4, UR11, RZ ;  /* 0x0000000b04037c24 */ /* 0x000fc6000f8e02ff */
[----:B------:R-:W-:Y:S02]  /*0e70*/  UISETP.GE.AND UP0, UPT, UR8, URZ, UPT ;  /* 0x000000ff0800728c */ /* 0x000fe4000bf06270 */
[----:B------:R-:W-:-:S05]  /*0e80*/  LEA R3, R3, UR4, 0x1 ;  /* 0x0000000403037c11 */ /* 0x000fca000f8e08ff */
[----:B------:R-:W-:Y:S02]  /*0e90*/  IMAD R3, R2, 0x4, R3 ;  /* 0x0000000402037824 */ /* 0x000fe400078e0203 */
[----:B------:R-:W-:Y:S05]  /*0ea0*/  BRA.U UP0, `(.L_x_3043) ;  /* 0x00000001008c7547 */ /* 0x000fea000b800000 */
[----:B------:R-:W-:Y:S02]  /*0eb0*/  UIADD3 UR4, UPT, UPT, URZ, -UR8, URZ ;  /* 0x80000008ff047290 */ /* 0x000fe4000fffe0ff */
[----:B------:R-:W-:Y:S02]  /*0ec0*/  UPLOP3.LUT UP0, UPT, UPT, UPT, UPT, 0x80, 0x8 ;  /* 0x000000000008789c */ /* 0x000fe40003f0f070 */
[----:B------:R-:W-:-:S09]  /*0ed0*/  UISETP.GT.AND UP2, UPT, UR4, 0x3, UPT ;  /* 0x000000030400788c */ /* 0x000fd2000bf44270 */
[----:B------:R-:W-:Y:S05]  /*0ee0*/  BRA.U !UP2, `(.L_x_3044) ;  /* 0x000000010a447547 */ /* 0x000fea000b800000 */
[----:B-----5:R-:W0:Y:S01]  /*0ef0*/  LDC.64 R16, c[0x0][0x3a0] ;  /* 0x0000e800ff107b82 */ /* 0x020e220000000a00 */
[----:B------:R-:W-:-:S11]  /*0f00*/  UPLOP3.LUT UP0, UPT, UPT, UPT, UPT, 0x40, 0x4 ;  /* 0x000000000004789c */ /* 0x000fd60003f0e870 */
.L_x_3045:
[C---:B-1----:R-:W-:Y:S01]  /*0f10*/  IMAD.IADD R9, R3.reuse, 0x1, R4 ;  /* 0x0000000103097824 */ /* 0x042fe200078e0204 */
[----:B------:R-:W-:Y:S01]  /*0f20*/  UIADD3 UR8, UPT, UPT, UR8, 0x4, URZ ;  /* 0x0000000408087890 */ /* 0x000fe2000fffe0ff */
[----:B0-----:R-:W-:-:S03]  /*0f30*/  IMAD.WIDE R6, R3, 0x2, R16 ;  /* 0x0000000203067825 */ /* 0x001fc600078e0210 */
[----:B------:R-:W-:Y:S01]  /*0f40*/  UISETP.GE.AND UP2, UPT, UR8, -0x3, UPT ;  /* 0xfffffffd0800788c */ /* 0x000fe2000bf46270 */
        /* <DEDUP_REMOVED lines=10> */
[----:B------:R-:W-:Y:S05]  /*0ff0*/  BRA.U !UP2, `(.L_x_3045) ;  /* 0xfffffffd0ac47547 */ /* 0x000fea000b83ffff */
.L_x_3044:
[----:B------:R-:W-:-:S04]  /*1000*/  UIADD3 UR4, UPT, UPT, URZ, -UR8, URZ ;  /* 0x80000008ff047290 */ /* 0x000fc8000fffe0ff */
[----:B------:R-:W-:-:S09]  /*1010*/  UISETP.GT.AND UP2, UPT, UR4, 0x1, UPT ;  /* 0x000000010400788c */ /* 0x000fd2000bf44270 */
[----:B------:R-:W-:Y:S05]  /*1020*/  BRA.U !UP2, `(.L_x_3046) ;  /* 0x000000010a247547 */ /* 0x000fea000b800000 */
[----:B-1----:R-:W0:Y:S01]  /*1030*/  LDC.64 R8, c[0x0][0x3a0] ;  /* 0x0000e800ff087b82 */ /* 0x002e220000000a00 */
        /* <DEDUP_REMOVED lines=8> */
.L_x_3046:
[----:B------:R-:W-:-:S09]  /*10c0*/  UISETP.NE.OR UP0, UPT, UR8, URZ, UP0 ;  /* 0x000000ff0800728c */ /* 0x000fd20008705670 */
[----:B------:R-:W-:Y:S05]  /*10d0*/  BRA.U !UP0, `(.L_x_3042) ;  /* 0x00000001081c7547 */ /* 0x000fea000b800000 */
.L_x_3043:
[----:B01----:R-:W0:Y:S02]  /*10e0*/  LDC.64 R6, c[0x0][0x3a0] ;  /* 0x0000e800ff067b82 */ /* 0x003e240000000a00 */
.L_x_3047:
[----:B0-----:R-:W-:Y:S01]  /*10f0*/  IMAD.WIDE R8, R3, 0x2, R6 ;  /* 0x0000000203087825 */ /* 0x001fe200078e0206 */
[----:B------:R-:W-:-:S03]  /*1100*/  UIADD3 UR8, UPT, UPT, UR8, 0x1, URZ ;  /* 0x0000000108087890 */ /* 0x000fc6000fffe0ff */
[----:B------:R-:W-:Y:S01]  /*1110*/  IMAD.IADD R3, R3, 0x1, R4 ;  /* 0x0000000103037824 */ /* 0x000fe200078e0204 */
[----:B------:R2:W-:Y:S01]  /*1120*/  STG.E.64 desc[UR16][R8.64], RZ ;  /* 0x000000ff08007986 */ /* 0x0005e2000c101b10 */
[----:B------:R-:W-:-:S09]  /*1130*/  UISETP.NE.AND UP0, UPT, UR8, URZ, UPT ;  /* 0x000000ff0800728c */ /* 0x000fd2000bf05270 */
[----:B--2---:R-:W-:Y:S05]  /*1140*/  BRA.U UP0, `(.L_x_3047) ;  /* 0xfffffffd00e87547 */ /* 0x004fea000b83ffff */
.L_x_3042:
[----:B------:R-:W2:Y:S01]  /*1150*/  LDCU UR18, c[0x0][0x3c8] ;  /* 0x00007900ff1277ac */ /* 0x000ea20008000800 */
[----:B------:R-:W-:Y:S01]  /*1160*/  ISETP.LE.AND P0, PT, R0, UR6, PT ;  /* 0x0000000600007c0c */ /* 0x000fe2000bf03270 */
[----:B------:R-:W3:Y:S01]  /*1170*/  LDCU UR22, c[0x0][0x3cc] ;  /* 0x00007980ff1677ac */ /* 0x000ee20008000800 */
[----:B------:R-:W4:Y:S01]  /*1180*/  LDCU UR23, c[0x0][0x3d0] ;  /* 0x00007a00ff1777ac */ /* 0x000f220008000800 */
[----:B------:R-:W0:Y:S01]  /*1190*/  LDCU UR24, c[0x0][0x3d4] ;  /* 0x00007a80ff1877ac */ /* 0x000e220008000800 */
[----:B------:R-:W1:Y:S01]  /*11a0*/  LDCU UR25, c[0x0][0x3d8] ;  /* 0x00007b00ff1977ac */ /* 0x000e620008000800 */
[----:B------:R-:W1:Y:S01]  /*11b0*/  LDCU.64 UR12, c[0x0][0x3b8] ;  /* 0x00007700ff0c77ac */ /* 0x000e620008000a00 */
[----:B--2---:R-:W-:Y:S01]  /*11c0*/  UISETP.LT.AND UP0, UPT, UR6, UR18, UPT ;  /* 0x000000120600728c */ /* 0x004fe2000bf01270 */
[----:B------:R-:W2:Y:S03]  /*11d0*/  LDCU UR26, c[0x0][0x3dc] ;  /* 0x00007b80ff1a77ac */ /* 0x000ea60008000800 */
[----:B------:R-:W-:-:S02]  /*11e0*/  USEL UR4, UR6, UR18, UP0 ;  /* 0x0000001206047287 */ /* 0x000fc40008000000 */
[----:B---3--:R-:W-:Y:S02]  /*11f0*/  UISETP.GT.AND UP0, UPT, UR6, UR22, UPT ;  /* 0x000000160600728c */ /* 0x008fe4000bf04270 */
[----:B------:R-:W-:Y:S02]  /*1200*/  USHF.R.S32.HI UR8, URZ, 0x1f, UR4 ;  /* 0x0000001fff087899 */ /* 0x000fe40008011404 */
[----:B----4-:R-:W-:Y:S02]  /*1210*/  UISETP.GT.AND UP2, UPT, UR6, UR23, UPT ;  /* 0x000000170600728c */ /* 0x010fe4000bf44270 */
[----:B------:R-:W-:Y:S02]  /*1220*/  ULEA.HI UR15, UR8, UR4, URZ, 0x5 ;  /* 0x00000004080f7291 */ /* 0x000fe4000f8f28ff */
[----:B------:R-:W-:Y:S02]  /*1230*/  USHF.L.U32 UR8, UR7, 0x7, URZ ;  /* 0x0000000707087899 */ /* 0x000fe400080006ff */
[----:B0-----:R-:W-:-:S02]  /*1240*/  UISETP.GT.AND UP3, UPT, UR6, UR24, UPT ;  /* 0x000000180600728c */ /* 0x001fc4000bf64270 */
[----:B-1----:R-:W-:Y:S02]  /*1250*/  UISETP.GT.AND UP4, UPT, UR6, UR25, UPT ;  /* 0x000000190600728c */ /* 0x002fe4000bf84270 */
[----:B------:R-:W-:Y:S01]  /*1260*/  UIMAD.WIDE.U32 UR8, UR8, 0x2, UR12 ;  /* 0x00000002080878a5 */ /* 0x000fe2000f8e000c */
[----:B------:R-:W-:Y:S06]  /*1270*/  BAR.SYNC.DEFER_BLOCKING 0x0 ;  /* 0x0000000000007b1d */ /* 0x000fec0000010000 */
[----:B--2---:R-:W-:Y:S05]  /*1280*/  @P0 BRA `(.L_x_3048) ;  /* 0x0000000000e40947 */ /* 0x004fea0003800000 */
        /* <DEDUP_REMOVED lines=11> */
[----:B-1---5:R-:W-:-:S07]  /*1340*/  SHF.R.S32.HI R16, RZ, 0x3, R12 ;  /* 0x00000003ff107819 */ /* 0x022fce000001140c */
.L_x_3049:
[----:B------:R-:W-:-:S04]  /*1350*/  VIADD R11, R5, UR4 ;  /* 0x00000004050b7c36 */ /* 0x000fc80008000000 */
[----:B------:R-:W-:-:S05]  /*1360*/  IMAD R2, R11, R4, RZ ;  /* 0x000000040b027224 */ /* 0x000fca00078e02ff */
        /* <DEDUP_REMOVED lines=9> */
[----:B-1----:R-:W-:Y:S02]  /*1400*/  IMAD.U32 R12, RZ, RZ, UR10 ;  /* 0x0000000aff0c7e24 */ /* 0x002fe4000f8e00ff */
        /* <DEDUP_REMOVED lines=17> */
[C---:B------:R-:W-:Y:S01]  /*1520*/  IMAD R2, R17.reuse, R17, R17 ;  /* 0x0000001111027224 */ /* 0x040fe200078e0211 */
[----:B------:R-:W-:Y:S02]  /*1530*/  IADD3 R21, PT, PT, R18, 0x1, R21 ;  /* 0x0000000112157810 */ /* 0x000fe40007ffe015 */
[----:B----4-:R-:W-:Y:S02]  /*1540*/  R2UR UR10, R12 ;  /* 0x000000000c0a72ca */ /* 0x010fe400000e0000 */
[----:B------:R-:W-:Y:S01]  /*1550*/  IADD3 R2, PT, PT, R17, 0x1, R2 ;  /* 0x0000000111027810 */ /* 0x000fe20007ffe002 */
[----:B------:R-:W-:Y:S08]  /*1560*/  I2F.F16 R20, R20 ;  /* 0x0000001400147306 */ /* 0x000ff00000200c00 */
        /* <DEDUP_REMOVED lines=11> */
.L_x_3048:
        /* <DEDUP_REMOVED lines=16> */
.L_x_3050:
        /* <DEDUP_REMOVED lines=8> */
.L_x_3051:
        /* <DEDUP_REMOVED lines=8> */
.L_x_3052:
        /* <DEDUP_REMOVED lines=8> */
.L_x_3053:
        /* <DEDUP_REMOVED lines=8> */
.L_x_3054:
[----:B------:R-:W-:Y:S01]  /*1920*/  VIMNMX R0, PT, PT, R0, UR26, PT ;  /* 0x0000001a00007c48 */ /* 0x000fe2000bfe0100 */
[----:B------:R-:W-:Y:S01]  /*1930*/  ULEA UR4, UR15, UR4, 0x3 ;  /* 0x000000040f047291 */ /* 0x000fe2000f8e18ff */
[----:B------:R-:W-:Y:S02]  /*1940*/  PRMT R14, RZ, 0x5410, RZ ;  /* 0x00005410ff0e7816 */ /* 0x000fe400000000ff */
[----:B------:R-:W-:Y:S02]  /*1950*/  ISETP.GT.AND P0, PT, R0, UR6, PT ;  /* 0x0000000600007c0c */ /* 0x000fe4000bf04270 */
[----:B-----5:R-:W-:Y:S02]  /*1960*/  PRMT R16, RZ, 0x5410, RZ ;  /* 0x00005410ff107816 */ /* 0x020fe400000000ff */
[----:B------:R-:W-:Y:S02]  /*1970*/  IADD3 R2, PT, PT, R5, UR4, R2 ;  /* 0x0000000405027c10 */ /* 0x000fe4000fffe002 */
[----:B------:R-:W-:-:S02]  /*1980*/  PRMT R17, RZ, 0x5410, RZ ;  /* 0x00005410ff117816 */ /* 0x000fc400000000ff */
[----:B------:R-:W-:Y:S02]  /*1990*/  IADD3 R7, PT, PT, R8, R2, R7 ;  /* 0x0000000208077210 */ /* 0x000fe40007ffe007 */
[----:B------:R-:W-:-:S03]  /*19a0*/  PRMT R18, RZ, 0x5410, RZ ;  /* 0x00005410ff127816 */ /* 0x000fc600000000ff */
[----:B------:R-:W-:Y:S01]  /*19b0*/  IMAD R2, R7, R4, RZ ;  /* 0x0000000407027224 */ /* 0x000fe200078e02ff */
[----:B------:R-:W-:Y:S06]  /*19c0*/  @!P0 BRA `(.L_x_3055) ;  /* 0x0000000c00d48947 */ /* 0x000fec0003800000 */
[----:B------:R-:W-:Y:S01]  /*19d0*/  IMAD.U32 R4, RZ, RZ, UR8 ;  /* 0x00000008ff047e24 */ /* 0x000fe2000f8e00ff */
[----:B------:R-:W1:Y:S01]  /*19e0*/  LDL.64 R6, [R1] ;  /* 0x0000000001067983 */ /* 0x000e620000100a00 */
[----:B------:R-:W-:Y:S01]  /*19f0*/  IMAD.U32 R5, RZ, RZ, UR9 ;  /* 0x00000009ff057e24 */ /* 0x000fe2000f8e00ff */
[----:B------:R-:W0:Y:S01]  /*1a00*/  S2UR UR10, SR_CgaCtaId ;  /* 0x00000000000a79c3 */ /* 0x000e220000008800 */
[----:B------:R-:W2:Y:S03]  /*1a10*/  LDCU.64 UR14, c[0x0][0x388] ;  /* 0x00007100ff0e77ac */ /* 0x000ea60008000a00 */
[----:B------:R3:W4:Y:S01]  /*1a20*/  LDG.E.U16.CONSTANT R4, desc[UR16][R4.64+0x2] ;  /* 0x0000021004047981 */ /* 0x000722000c1e9500 */
[----:B------:R-:W-:Y:S02]  /*1a30*/  SHF.R.S32.HI R0, RZ, 0x1f, R2 ;  /* 0x0000001fff007819 */ /* 0x000fe40000011402 */
[----:B------:R-:W-:Y:S01]  /*1a40*/  IADD3 R2, P0, PT, R15, R2, RZ ;  /* 0x000000020f027210 */ /* 0x000fe20007f1e0ff */
[----:B------:R-:W-:-:S03]  /*1a50*/  UIMAD.WIDE.U32 UR8, UR7, 0x100, UR12 ;  /* 0x00000100070878a5 */ /* 0x000fc6000f8e000c */
[----:B------:R-:W-:Y:S01]  /*1a60*/  LEA.HI.X.SX32 R3, R15, R0, 0x1, P0 ;  /* 0x000000000f037211 */ /* 0x000fe200000f0eff */
[----:B------:R-:W-:Y:S01]  /*1a70*/  UMOV UR7, 0x400 ;  /* 0x0000040000077882 */ /* 0x000fe20000000000 */
[----:B------:R-:W-:Y:S01]  /*1a80*/  UIADD3 UR11, UP0, UPT, UR8, 0x2, URZ ;  /* 0x00000002080b7890 */ /* 0x000fe2000ff1e0ff */
[----:B------:R-:W-:Y:S02]  /*1a90*/  VIMNMX R19, PT, PT, R19, UR26, PT ;  /* 0x0000001a13137c48 */ /* 0x000fe4000bfe0100 */
[C---:B--2---:R-:W-:Y:S02]  /*1aa0*/  LEA R0, P0, R2.reuse, UR14, 0x2 ;  /* 0x0000000e02007c11 */ /* 0x044fe4000f8010ff */
[----:B------:R-:W-:Y:S02]  /*1ab0*/  PRMT R14, RZ, 0x7610, R14 ;  /* 0x00007610ff0e7816 */ /* 0x000fe4000000000e */
[----:B---3--:R-:W-:Y:S01]  /*1ac0*/  LEA.HI.X R5, R2, UR15, R3, 0x2, P0 ;  /* 0x0000000f02057c11 */ /* 0x008fe200080f1403 */
[----:B0-----:R-:W-:-:S02]  /*1ad0*/  ULEA UR10, UR10, UR7, 0x18 ;  /* 0x000000070a0a7291 */ /* 0x001fc4000f8ec0ff */
[----:B------:R-:W-:Y:S02]  /*1ae0*/  UIADD3.X UR12, UPT, UPT, URZ, UR9, URZ, UP0, !UPT ;  /* 0x00000009ff0c7290 */ /* 0x000fe400087fe4ff */
[----:B------:R-:W-:Y:S01]  /*1af0*/  UIADD3 UR10, UPT, UPT, UR10, 0x80, URZ ;  /* 0x000000800a0a7890 */ /* 0x000fe2000fffe0ff */
[----:B----4-:R-:W-:Y:S02]  /*1b00*/  R2UR UR4, R4 ;  /* 0x00000000040472ca */ /* 0x010fe400000e0000 */
[----:B-1----:R-:W-:Y:S02]  /*1b10*/  PRMT R13, R6, 0x7610, R6 ;  /* 0x00007610060d7816 */ /* 0x002fe40000000006 */
[----:B------:R-:W-:-:S09]  /*1b20*/  PRMT R12, R7, 0x7610, R7 ;  /* 0x00007610070c7816 */ /* 0x000fd20000000007 */
[----:B------:R-:W-:-:S03]  /*1b30*/  UIADD3 UR7, UPT, UPT, UR6, UR4, URZ ;  /* 0x0000000406077290 */ /* 0x000fc6000fffe0ff */
[----:B------:R-:W-:-:S09]  /*1b40*/  UMOV UR4, URZ ;  /* 0x000000ff00047c82 */ /* 0x000fd20008000000 */
.L_x_3058:
[----:B------:R-:W-:-:S06]  /*1b50*/  UISETP.NE.AND UP0, UPT, UR6, UR7, UPT ;  /* 0x000000070600728c */ /* 0x000fcc000bf05270 */
[----:B------:R-:W-:-:S05]  /*1b60*/  PLOP3.LUT P0, PT, PT, PT, UP0, 0x80, 0x8 ;  /* 0x000000000008781c */ /* 0x000fca0003f0f008 */
[----:B------:R-:W-:Y:S01]  /*1b70*/  @!UP0 ULEA UR13, UR4, UR20, 0x3 ;  /* 0x00000014040d8291 */ /* 0x000fe2000f8e18ff */
[----:B------:R-:W-:Y:S01]  /*1b80*/  @!UP0 UMOV UR8, UR11 ;  /* 0x0000000b00088c82 */ /* 0x000fe20008000000 */
[----:B------:R-:W-:Y:S01]  /*1b90*/  @!UP0 UMOV UR9, UR12 ;  /* 0x0000000c00098c82 */ /* 0x000fe20008000000 */
[----:B------:R-:W-:Y:S02]  /*1ba0*/  IMAD.U32 R2, RZ, RZ, UR8 ;  /* 0x00000008ff027e24 */ /* 0x000fe4000f8e00ff */
[----:B------:R-:W-:-:S04]  /*1bb0*/  IMAD.U32 R3, RZ, RZ, UR9 ;  /* 0x00000009ff037e24 */ /* 0x000fc8000f8e00ff */
[----:B------:R-:W2:Y:S04]  /*1bc0*/  @!P0 LDL.64 R8, [UR13+0x8] ;  /* 0x0000080dff088983 */ /* 0x000ea80008100a00 */
[----:B------:R0:W3:Y:S02]  /*1bd0*/  @!P0 LDG.E.U16.CONSTANT R10, desc[UR16][R2.64] ;  /* 0x00000010020a8981 */ /* 0x0000e4000c1e9500 */
[----:B0-----:R-:W-:Y:S02]  /*1be0*/  IMAD.MOV.U32 R2, RZ, RZ, R0 ;  /* 0x000000ffff027224 */ /* 0x001fe400078e0000 */
[----:B------:R-:W-:-:S05]  /*1bf0*/  IMAD.MOV.U32 R3, RZ, RZ, R5 ;  /* 0x000000ffff037224 */ /* 0x000fca00078e0005 */
[----:B------:R-:W4:Y:S01]  /*1c00*/  LDG.E.128.CONSTANT R4, desc[UR16][R2.64] ;  /* 0x0000001002047981 */ /* 0x000f22000c1e9d00 */
[----:B------:R-:W-:Y:S02]  /*1c10*/  IMAD.MOV.U32 R27, RZ, RZ, 0x3400 ;  /* 0x00003400ff1b7424 */ /* 0x000fe400078e00ff */
[----:B------:R-:W-:Y:S01]  /*1c20*/  IMAD.MOV.U32 R42, RZ, RZ, 0x2c00 ;  /* 0x00002c00ff2a7424 */ /* 0x000fe200078e00ff */
[----:B------:R-:W-:Y:S01]  /*1c30*/  UISETP.NE.AND UP2, UPT, UR21, URZ, UPT ;  /* 0x000000ff1500728c */ /* 0x000fe2000bf45270 */
[----:B------:R-:W-:Y:S01]  /*1c40*/  IMAD.MOV.U32 R0, RZ, RZ, 0x2400 ;  /* 0x00002400ff007424 */ /* 0x000fe200078e00ff */
[----:B------:R-:W-:Y:S01]  /*1c50*/  @!UP0 UIADD3 UR8, UPT, UPT, UR4, 0x1, URZ ;  /* 0x0000000104088890 */ /* 0x000fe2000fffe0ff */
[----:B--2---:R-:W-:Y:S02]  /*1c60*/  @!P0 PRMT R12, R9, 0x7610, R12 ;  /* 0x00007610090c8816 */ /* 0x004fe4000000000c */
[----:B------:R-:W-:Y:S02]  /*1c70*/  @!P0 PRMT R13, R8, 0x7610, R13 ;  /* 0x00007610080d8816 */ /* 0x000fe4000000000d */
[----:B------:R-:W-:-:S02]  /*1c80*/  @!P0 PRMT R12, R12, 0x7610, R9 ;  /* 0x000076100c0c8816 */ /* 0x000fc40000000009 */
[----:B------:R-:W-:Y:S02]  /*1c90*/  @!P0 PRMT R13, R13, 0x7610, R8 ;  /* 0x000076100d0d8816 */ /* 0x000fe40000000008 */
[----:B----4-:R-:W-:Y:S02]  /*1ca0*/  LOP3.LUT R22, R5, 0xc000c, RZ, 0xc0, !PT ;  /* 0x000c000c05167812 */ /* 0x010fe400078ec0ff */
[----:B------:R-:W-:Y:S02]  /*1cb0*/  SHF.R.U32.HI R9, RZ, 0x8, R4 ;  /* 0x00000008ff097819 */ /* 0x000fe40000011604 */
[----:B------:R-:W-:Y:S02]  /*1cc0*/  LOP3.LUT R20, R4, 0xc000c, RZ, 0xc0, !PT ;  /* 0x000c000c04147812 */ /* 0x000fe400078ec0ff */
[----:B------:R-:W-:Y:S02]  /*1cd0*/  LOP3.LUT R26, R7, 0xc000c, RZ, 0xc0, !PT ;  /* 0x000c000c071a7812 */ /* 0x000fe400078ec0ff */
[----:B------:R-:W-:-:S02]  /*1ce0*/  LOP3.LUT R24, R22, 0x64006400, RZ, 0xfc, !PT ;  /* 0x6400640016187812 */ /* 0x000fc400078efcff */
        /* <DEDUP_REMOVED lines=10> */
[----:B------:R-:W-:Y:S02]  /*1d90*/  SHF.R.U32.HI R5, RZ, 0x8, R5 ;  /* 0x00000008ff057819 */ /* 0x000fe40000011605 */
[----:B------:R-:W-:Y:S01]  /*1da0*/  LOP3.LUT R22, R22, 0x64006400, RZ, 0xfc, !PT ;  /* 0x6400640016167812 */ /* 0x000fe200078efcff */
[-C--:B------:R-:W-:Y:S01]  /*1db0*/  HFMA2 R34, R20, R27.reuse.H0_H0, -258, -258 ;  /* 0xdc08dc0814227431 */ /* 0x080fe2000004001b */
[C---:B------:R-:W-:Y:S01]  /*1dc0*/  LOP3.LUT R11, R7.reuse, 0x30003, RZ, 0xc0, !PT ;  /* 0x00030003070b7812 */ /* 0x040fe200078ec0ff */
[----:B------:R-:W-:Y:S01]  /*1dd0*/  HFMA2 R31, R30, R27.H0_H0, -258, -258 ;  /* 0xdc08dc081e1f7431 */ /* 0x000fe2000004001b */
[----:B------:R-:W-:-:S02]  /*1de0*/  LOP3.LUT R40, R7, 0x300030, RZ, 0xc0, !PT ;  /* 0x0030003007287812 */ /* 0x000fc400078ec0ff */
[----:B------:R-:W-:Y:S02]  /*1df0*/  LOP3.LUT R38, R7, 0xc000c0, RZ, 0xc0, !PT ;  /* 0x00c000c007267812 */ /* 0x000fe400078ec0ff */
[----:B------:R-:W-:Y:S01]  /*1e00*/  LOP3.LUT R32, R25, 0x64006400, RZ, 0xfc, !PT ;  /* 0x6400640019207812 */ /* 0x000fe200078efcff */
[----:B------:R-:W-:Y:S01]  /*1e10*/  HFMA2 R30, R22, R27.H0_H0, -258, -258 ;  /* 0xdc08dc08161e7431 */ /* 0x000fe2000004001b */
[----:B------:R-:W-:Y:S02]  /*1e20*/  LOP3.LUT R39, R6, 0x300030, RZ, 0xc0, !PT ;  /* 0x0030003006277812 */ /* 0x000fe400078ec0ff */
[----:B------:R-:W-:Y:S02]  /*1e30*/  SHF.R.U32.HI R7, RZ, 0x8, R7 ;  /* 0x00000008ff077819 */ /* 0x000fe40000011607 */
[----:B------:R-:W-:Y:S02]  /*1e40*/  LOP3.LUT R25, R5, 0xc000c, RZ, 0xc0, !PT ;  /* 0x000c000c05197812 */ /* 0x000fe400078ec0ff */
[----:B---3--:R-:W-:-:S02]  /*1e50*/  @!P0 R2UR UR9, R10 ;  /* 0x000000000a0982ca */ /* 0x008fc400000e0000 */
[----:B------:R-:W-:Y:S02]  /*1e60*/  LOP3.LUT R20, R9, 0x300030, RZ, 0xc0, !PT ;  /* 0x0030003009147812 */ /* 0x000fe400078ec0ff */
[C---:B------:R-:W-:Y:S02]  /*1e70*/  LOP3.LUT R10, R6.reuse, 0x30003, RZ, 0xc0, !PT ;  /* 0x00030003060a7812 */ /* 0x040fe400078ec0ff */
[----:B------:R-:W-:Y:S02]  /*1e80*/  LOP3.LUT R37, R6, 0xc000c0, RZ, 0xc0, !PT ;  /* 0x00c000c006257812 */ /* 0x000fe400078ec0ff */
[----:B------:R-:W-:Y:S02]  /*1e90*/  LOP3.LUT R22, R5, 0x300030, RZ, 0xc0, !PT ;  /* 0x0030003005167812 */ /* 0x000fe400078ec0ff */
[----:B------:R-:W-:Y:S02]  /*1ea0*/  SHF.R.U32.HI R6, RZ, 0x8, R6 ;  /* 0x00000008ff067819 */ /* 0x000fe40000011606 */
        /* <DEDUP_REMOVED lines=16> */
[----:B------:R-:W-:-:S02]  /*1fb0*/  HFMA2 R25, R23, R42.H0_H0, -66, -66 ;  /* 0xd420d42017197431 */ /* 0x000fc4000004002a */
[-C--:B------:R-:W-:Y:S01]  /*1fc0*/  HFMA2 R22, R39, R42.reuse.H0_H0, -66, -66 ;  /* 0xd420d42027167431 */ /* 0x080fe2000004002a */
        /* <DEDUP_REMOVED lines=8> */
[C---:B------:R-:W-:Y:S02]  /*2050*/  LOP3.LUT R38, R6.reuse, 0xc000c0, RZ, 0xc0, !PT ;  /* 0x00c000c006267812 */ /* 0x040fe400078ec0ff */
[----:B------:R-:W-:Y:S01]  /*2060*/  LOP3.LUT R40, R7, 0xc000c0, RZ, 0xc0, !PT ;  /* 0x00c000c007287812 */ /* 0x000fe200078ec0ff */
[-C--:B------:R-:W-:Y:S01]  /*2070*/  HFMA2 R24, R43, R42.reuse.H0_H0, -66, -66 ;  /* 0xd420d4202b187431 */ /* 0x080fe2000004002a */
[----:B------:R-:W-:Y:S01]  /*2080*/  LOP3.LUT R37, R37, 0x64006400, RZ, 0xfc, !PT ;  /* 0x6400640025257812 */ /* 0x000fe200078efcff */
[----:B------:R-:W-:Y:S01]  /*2090*/  HFMA2 R20, R45, R42.H0_H0, -66, -66 ;  /* 0xd420d4202d147431 */ /* 0x000fe2000004002a */
        /* <DEDUP_REMOVED lines=22> */
[----:B------:R-:W-:Y:S02]  /*2200*/  HFMA2 R28, R28, R27.H0_H0, -258, -258 ;  /* 0xdc08dc081c1c7431 */ /* 0x000fe4000004001b */
[-C--:B------:R-:W-:Y:S02]  /*2210*/  HFMA2 R41, R41, R0.reuse.H0_H0, -18, -18 ;  /* 0xcc80cc8029297431 */ /* 0x080fe40000040000 */
[-C--:B------:R-:W-:Y:S02]  /*2220*/  HFMA2 R38, R47, R0.reuse.H0_H0, -18, -18 ;  /* 0xcc80cc802f267431 */ /* 0x080fe40000040000 */
[-C--:B------:R-:W-:Y:S02]  /*2230*/  HFMA2 R36, R43, R0.reuse.H0_H0, -18, -18 ;  /* 0xcc80cc802b247431 */ /* 0x080fe40000040000 */
[----:B------:R-:W-:-:S02]  /*2240*/  HFMA2 R35, R45, R0.H0_H0, -18, -18 ;  /* 0xcc80cc802d237431 */ /* 0x000fc40000040000 */
[----:B------:R-:W-:Y:S02]  /*2250*/  HFMA2 R27, R44, R27.H0_H0, -258, -258 ;  /* 0xdc08dc082c1b7431 */ /* 0x000fe4000004001b */
[----:B------:R-:W-:Y:S02]  /*2260*/  HFMA2 R0, R49, R0.H0_H0, -18, -18 ;  /* 0xcc80cc8031007431 */ /* 0x000fe40000040000 */
        /* <DEDUP_REMOVED lines=8> */
[----:B------:R-:W-:Y:S01]  /*22f0*/  @!UP0 UIADD3 UR7, UPT, UPT, UR9, UR6, URZ ;  /* 0x0000000609078290 */ /* 0x000fe2000fffe0ff */
[----:B------:R-:W-:Y:S11]  /*2300*/  BRA.U !UP2, `(.L_x_3056) ;  /* 0x000000010aa87547 */ /* 0x000ff6000b800000 */
        /* <DEDUP_REMOVED lines=42> */
.L_x_3056:
[----:B------:R-:W-:Y:S01]  /*25b0*/  @!UP0 UMOV UR4, UR8 ;  /* 0x0000000800048c82 */ /* 0x000fe20008000000 */
[----:B------:R-:W-:Y:S05]  /*25c0*/  BRA.U UP1, `(.L_x_3057) ;  /* 0x0000000101ac7547 */ /* 0x000fea000b800000 */
        /* <DEDUP_REMOVED lines=43> */
.L_x_3057:
[----:B------:R-:W0:Y:S01]  /*2880*/  LDC R4, c[0x0][0x3ac] ;  /* 0x0000eb00ff047b82 */ /* 0x000e220000000800 */
[----:B------:R-:W-:Y:S02]  /*2890*/  UIADD3 UR6, UPT, UPT, UR6, 0x10, URZ ;  /* 0x0000001006067890 */ /* 0x000fe4000fffe0ff */
[----:B------:R-:W-:Y:S02]  /*28a0*/  UIADD3 UR11, UP0, UPT, UR11, 0x40, URZ ;  /* 0x000000400b0b7890 */ /* 0x000fe4000ff1e0ff */
[----:B------:R-:W-:Y:S02]  /*28b0*/  UIADD3 UR10, UPT, UPT, UR10, 0x20, URZ ;  /* 0x000000200a0a7890 */ /* 0x000fe4000fffe0ff */
[----:B------:R-:W-:Y:S01]  /*28c0*/  ISETP.LE.AND P0, PT, R19, UR6, PT ;  /* 0x0000000613007c0c */ /* 0x000fe2000bf03270 */
[----:B------:R-:W-:Y:S01]  /*28d0*/  UIADD3.X UR12, UPT, UPT, URZ, UR12, URZ, UP0, !UPT ;  /* 0x0000000cff0c7290 */ /* 0x000fe200087fe4ff */
[----:B0-----:R-:W-:-:S04]  /*28e0*/  IMAD.WIDE R2, R4, 0x4, R2 ;  /* 0x0000000404027825 */ /* 0x001fc800078e0202 */
[----:B------:R-:W-:Y:S02]  /*28f0*/  IMAD.MOV.U32 R0, RZ, RZ, R2 ;  /* 0x000000ffff007224 */ /* 0x000fe400078e0002 */
[----:B------:R-:W-:-:S05]  /*2900*/  IMAD.MOV.U32 R5, RZ, RZ, R3 ;  /* 0x000000ffff057224 */ /* 0x000fca00078e0003 */
[----:B------:R-:W-:Y:S05]  /*2910*/  @!P0 BRA `(.L_x_3058) ;  /* 0xfffffff0008c8947 */ /* 0x000fea000383ffff */
.L_x_3055:
[----:B------:R-:W0:Y:S01]  /*2920*/  LDC.64 R6, c[0x0][0x3a0] ;  /* 0x0000e800ff067b82 */ /* 0x000e220000000a00 */
[----:B------:R-:W-:-:S04]  /*2930*/  IMAD R15, R4, UR19, R15 ;  /* 0x00000013040f7c24 */ /* 0x000fc8000f8e020f */
[----:B0-----:R-:W-:-:S05]  /*2940*/  IMAD.WIDE R6, R15, 0x2, R6 ;  /* 0x000000020f067825 */ /* 0x001fca00078e0206 */
[----:B------:R0:W-:Y:S01]  /*2950*/  ATOM.E.ADD.F16x2.RN.STRONG.GPU P0, RZ, desc[UR16][R6.64], R14 ;  /* 0x8000000e06ff79a2 */ /* 0x0001e2000c10e110 */
[----:B------:R-:W-:Y:S01]  /*2960*/  UISETP.NE.AND UP0, UPT, UR5, 0x1, UPT ;  /* 0x000000010500788c */ /* 0x000fe2000bf05270 */
[----:B------:R-:W-:Y:S04]  /*2970*/  BSSY.RECONVERGENT B0, `(.L_x_3059) ;  /* 0x000000e000007945 */ /* 0x000fe80003800200 */
[----:B0-----:R-:W-:Y:S06]  /*2980*/  @P0 BRA `(.L_x_3060) ;  /* 0x0000000000300947 */ /* 0x001fec0003800000 */
[----:B------:R-:W0:Y:S02]  /*2990*/  QSPC.E.S P0, RZ, [R6] ;  /* 0x0000000006ff73aa */ /* 0x000e240000000500 */
[----:B0-----:R-:W-:Y:S05]  /*29a0*/  @!P0 BRA `(.L_x_3061) ;  /* 0x00000000001c8947 */ /* 0x001fea0003800000 */
[----:B------:R-:W-:-:S05]  /*29b0*/  IMAD.MOV.U32 R2, RZ, RZ, R6 ;  /* 0x000000ffff027224 */ /* 0x000fca00078e0006 */
[----:B------:R-:W-:-:S07]  /*29c0*/  MOV R0, R2 ;  /* 0x0000000200007202 */ /* 0x000fce0000000f00 */
.L_x_3062:
[----:B------:R-:W0:Y:S02]  /*29d0*/  LDS R2, [R0] ;  /* 0x0000000000027984 */ /* 0x000e240000000800 */
[----:B0-----:R-:W-:-:S05]  /*29e0*/  HADD2 R3, R2, R14 ;  /* 0x0000000e02037230 */ /* 0x001fca0000000000 */
[----:B------:R-:W0:Y:S02]  /*29f0*/  ATOMS.CAST.SPIN P0, [R0], R2, R3 ;  /* 0x000000020000758d */ /* 0x000e240001800003 */
[----:B0-----:R-:W-:Y:S05]  /*2a00*/  @!P0 BRA `(.L_x_3062) ;  /* 0xfffffffc00f08947 */ /* 0x001fea000383ffff */
[----:B------:R-:W-:Y:S05]  /*2a10*/  BRA `(.L_x_3060) ;  /* 0x00000000000c7947 */ /* 0x000fea0003800000 */
.L_x_3061:
[----:B------:R-:W2:Y:S02]  /*2a20*/  LD.E R0, desc[UR16][R6.64] ;  /* 0x0000001006007980 */ /* 0x000ea4000c101900 */
[----:B--2---:R-:W-:-:S05]  /*2a30*/  IMAD.IADD R3, R14, 0x1, R0 ;  /* 0x000000010e037824 */ /* 0x004fca00078e0200 */
[----:B------:R0:W-:Y:S02]  /*2a40*/  ST.E desc[UR16][R6.64], R3 ;  /* 0x0000000306007985 */ /* 0x0001e4000c101910 */
.L_x_3060:
[----:B------:R-:W-:Y:S05]  /*2a50*/  BSYNC.RECONVERGENT B0 ;  /* 0x0000000000007941 */ /* 0x000fea0003800200 */
.L_x_3059:
[----:B------:R2:W-:Y:S01]  /*2a60*/  ATOM.E.ADD.F16x2.RN.STRONG.GPU P0, RZ, desc[UR16][R6.64+0x4], R16 ;  /* 0x8000041006ff79a2 */ /* 0x0005e2000c10e110 */
[----:B------:R-:W-:Y:S04]  /*2a70*/  BSSY.RECONVERGENT B0, `(.L_x_3063) ;  /* 0x000000e000007945 */ /* 0x000fe80003800200 */
[----:B--2---:R-:W-:Y:S05]  /*2a80*/  @P0 BRA `(.L_x_3064) ;  /* 0x0000000000300947 */ /* 0x004fea0003800000 */
[----:B------:R-:W2:Y:S02]  /*2a90*/  QSPC.E.S P0, RZ, [R6+0x4] ;  /* 0x0000040006ff73aa */ /* 0x000ea40000000500 */
[----:B--2---:R-:W-:Y:S05]  /*2aa0*/  @!P0 BRA `(.L_x_3065) ;  /* 0x00000000001c8947 */ /* 0x004fea0003800000 */
[----:B------:R-:W-:-:S05]  /*2ab0*/  IMAD.MOV.U32 R2, RZ, RZ, R6 ;  /* 0x000000ffff027224 */ /* 0x000fca00078e0006 */
[----:B------:R-:W-:-:S07]  /*2ac0*/  MOV R0, R2 ;  /* 0x0000000200007202 */ /* 0x000fce0000000f00 */
.L_x_3066:
[----:B------:R-:W0:Y:S02]  /*2ad0*/  LDS R2, [R0+0x4] ;  /* 0x0000040000027984 */ /* 0x000e240000000800 */
[----:B0-----:R-:W-:-:S05]  /*2ae0*/  HFMA2 R3, R2, 1, 1, R16 ;  /* 0x3c003c0002037831 */ /* 0x001fca0000000010 */
[----:B------:R-:W0:Y:S02]  /*2af0*/  ATOMS.CAST.SPIN P0, [R0+0x4], R2, R3 ;  /* 0x000004020000758d */ /* 0x000e240001800003 */
[----:B0-----:R-:W-:Y:S05]  /*2b00*/  @!P0 BRA `(.L_x_3066) ;  /* 0xfffffffc00f08947 */ /* 0x001fea000383ffff */
[----:B------:R-:W-:Y:S05]  /*2b10*/  BRA `(.L_x_3064) ;  /* 0x00000000000c7947 */ /* 0x000fea0003800000 */
.L_x_3065:
[----:B------:R-:W0:Y:S02]  /*2b20*/  LD.E R0, desc[UR16][R6.64+0x4] ;  /* 0x0000041006007980 */ /* 0x000e24000c101900 */
[----:B0-----:R-:W-:-:S05]  /*2b30*/  IMAD.IADD R3, R16, 0x1, R0 ;  /* 0x0000000110037824 */ /* 0x001fca00078e0200 */
[----:B------:R2:W-:Y:S02]  /*2b40*/  ST.E desc[UR16][R6.64+0x4], R3 ;  /* 0x0000040306007985 */ /* 0x0005e4000c101910 */
.L_x_3064:
[----:B------:R-:W-:Y:S05]  /*2b50*/  BSYNC.RECONVERGENT B0 ;  /* 0x0000000000007941 */ /* 0x000fea0003800200 */
.L_x_3063:
[----:B------:R-:W-:-:S13]  /*2b60*/  PLOP3.LUT P0, PT, PT, PT, UP0, 0x80, 0x8 ;  /* 0x000000000008781c */ /* 0x000fda0003f0f008 */
[----:B------:R-:W-:Y:S05]  /*2b70*/  @!P0 EXIT ;  /* 0x000000000000894d */ /* 0x000fea0003800000 */
[----:B------:R-:W-:-:S05]  /*2b80*/  IMAD.WIDE R4, R4, 0x2, R6 ;  /* 0x0000000204047825 */ /* 0x000fca00078e0206 */
[----:B------:R3:W-:Y:S01]  /*2b90*/  ATOM.E.ADD.F16x2.RN.STRONG.GPU P0, RZ, desc[UR16][R4.64], R17 ;  /* 0x8000001104ff79a2 */ /* 0x0007e2000c10e110 */
[----:B------:R-:W-:Y:S04]  /*2ba0*/  BSSY.RECONVERGENT B0, `(.L_x_3067) ;  /* 0x000000e000007945 */ /* 0x000fe80003800200 */
[----:B---3--:R-:W-:Y:S05]  /*2bb0*/  @P0 BRA `(.L_x_3068) ;  /* 0x0000000000300947 */ /* 0x008fea0003800000 */
[----:B------:R-:W3:Y:S02]  /*2bc0*/  QSPC.E.S P0, RZ, [R4] ;  /* 0x0000000004ff73aa */ /* 0x000ee40000000500 */
[----:B---3--:R-:W-:Y:S05]  /*2bd0*/  @!P0 BRA `(.L_x_3069) ;  /* 0x00000000001c8947 */ /* 0x008fea0003800000 */
[----:B------:R-:W-:-:S05]  /*2be0*/  IMAD.MOV.U32 R2, RZ, RZ, R4 ;  /* 0x000000ffff027224 */ /* 0x000fca00078e0004 */
[----:B------:R-:W-:-:S07]  /*2bf0*/  MOV R0, R2 ;  /* 0x0000000200007202 */ /* 0x000fce0000000f00 */
.L_x_3070:
[----:B------:R-:W0:Y:S02]  /*2c00*/  LDS R2, [R0] ;  /* 0x0000000000027984 */ /* 0x000e240000000800 */
[----:B0-2---:R-:W-:-:S05]  /*2c10*/  HADD2 R3, R2, R17 ;  /* 0x0000001102037230 */ /* 0x005fca0000000000 */
[----:B------:R-:W0:Y:S02]  /*2c20*/  ATOMS.CAST.SPIN P0, [R0], R2, R3 ;  /* 0x000000020000758d */ /* 0x000e240001800003 */
[----:B0-----:R-:W-:Y:S05]  /*2c30*/  @!P0 BRA `(.L_x_3070) ;  /* 0xfffffffc00f08947 */ /* 0x001fea000383ffff */
[----:B------:R-:W-:Y:S05]  /*2c40*/  BRA `(.L_x_3068) ;  /* 0x00000000000c7947 */ /* 0x000fea0003800000 */
.L_x_3069:
[----:B------:R-:W0:Y:S02]  /*2c50*/  LD.E R0, desc[UR16][R4.64] ;  /* 0x0000001004007980 */ /* 0x000e24000c101900 */
[----:B0-2---:R-:W-:-:S05]  /*2c60*/  IMAD.IADD R3, R17, 0x1, R0 ;  /* 0x0000000111037824 */ /* 0x005fca00078e0200 */
[----:B------:R3:W-:Y:S02]  /*2c70*/  ST.E desc[UR16][R4.64], R3 ;  /* 0x0000000304007985 */ /* 0x0007e4000c101910 */
.L_x_3068:
[----:B------:R-:W-:Y:S05]  /*2c80*/  BSYNC.RECONVERGENT B0 ;  /* 0x0000000000007941 */ /* 0x000fea0003800200 */
.L_x_3067:
[----:B------:R4:W-:Y:S02]  /*2c90*/  ATOM.E.ADD.F16x2.RN.STRONG.GPU P0, RZ, desc[UR16][R4.64+0x4], R18 ;  /* 0x8000041204ff79a2 */ /* 0x0009e4000c10e110 */
[----:B----4-:R-:W-:Y:S05]  /*2ca0*/  @P0 EXIT ;  /* 0x000000000000094d */ /* 0x010fea0003800000 */
[----:B------:R-:W4:Y:S02]  /*2cb0*/  QSPC.E.S P0, RZ, [R4+0x4] ;  /* 0x0000040004ff73aa */ /* 0x000f240000000500 */
[----:B----4-:R-:W-:Y:S05]  /*2cc0*/  @!P0 BRA `(.L_x_3071) ;  /* 0x00000000001c8947 */ /* 0x010fea0003800000 */
[----:B------:R-:W-:-:S05]  /*2cd0*/  IMAD.MOV.U32 R2, RZ, RZ, R4 ;  /* 0x000000ffff027224 */ /* 0x000fca00078e0004 */
[----:B------:R-:W-:-:S07]  /*2ce0*/  MOV R0, R2 ;  /* 0x0000000200007202 */ /* 0x000fce0000000f00 */
.L_x_3072:
[----:B------:R-:W0:Y:S02]  /*2cf0*/  LDS R2, [R0+0x4] ;  /* 0x0000040000027984 */ /* 0x000e240000000800 */
[----:B0-23--:R-:W-:-:S05]  /*2d00*/  HFMA2 R3, R2, 1, 1, R18 ;  /* 0x3c003c0002037831 */ /* 0x00dfca0000000012 */
[----:B------:R-:W0:Y:S02]  /*2d10*/  ATOMS.CAST.SPIN P0, [R0+0x4], R2, R3 ;  /* 0x000004020000758d */ /* 0x000e240001800003 */
[----:B0-----:R-:W-:Y:S05]  /*2d20*/  @!P0 BRA `(.L_x_3072) ;  /* 0xfffffffc00f08947 */ /* 0x001fea000383ffff */
[----:B------:R-:W-:Y:S05]  /*2d30*/  EXIT ;  /* 0x000000000000794d */ /* 0x000fea0003800000 */
.L_x_3071:
[----:B------:R-:W0:Y:S02]  /*2d40*/  LD.E R0, desc[UR16][R4.64+0x4] ;  /* 0x0000041004007980 */ /* 0x000e24000c101900 */
[----:B0-23--:R-:W-:-:S05]  /*2d50*/  IMAD.IADD R3, R18, 0x1, R0 ;  /* 0x0000000112037824 */ /* 0x00dfca00078e0200 */
[----:B------:R-:W-:Y:S01]  /*2d60*/  ST.E desc[UR16][R4.64+0x4], R3 ;  /* 0x0000040304007985 */ /* 0x000fe2000c101910 */
[----:B------:R-:W-:Y:S05]  /*2d70*/  EXIT ;  /* 0x000000000000794d */ /* 0x000fea0003800000 */
.L_x_3073:
        /* <DEDUP_REMOVED lines=16> */
.L_x_3962:


//--------------------- .text._Z23gemm_half_q_half_kernelILi2ELi32ELb1ELb0ELi32EEvPK6__halfPKjS4_S2_PS0_iiiiPKtS7_iiiiiibS2_i --------------------------
	.section	.text._Z23gemm_half_q_half_kernelILi2ELi32ELb1ELb0ELi32EEvPK6__halfPKjS4_S2_PS0_iiiiPKtS7_iiiiiibS2_i,"ax",@progbits
	.align	128
        .global         _Z23gemm_half_q_half_kernelILi2ELi32ELb1ELb0ELi32EEvPK6__halfPKjS4_S2_PS0_iiiiPKtS7_iiiiiibS2_i
        .type           _Z23gemm_half_q_half_kernelILi2ELi32ELb1ELb0ELi32EEvPK6__halfPKjS4_S2_PS0_iiiiPKtS7_iiiiiibS2_i,@function
        .size           _Z23gemm_half_q_half_kernelILi2ELi32ELb1ELb0ELi32EEvPK6__halfPKjS4_S2_PS0_iiiiPKtS7_iiiiiibS2_i,(.L_x_3963 - _Z23gemm_half_q_half_kernelILi2ELi32ELb1ELb0ELi32EEvPK6__halfPKjS4_S2_PS0_iiiiPKtS7_iiiiiibS2_i)
        .other          _Z23gemm_half_q_half_kernelILi2ELi32ELb1ELb0ELi32EEvPK6__halfPKjS4_S2_PS0_iiiiPKtS7_iiiiiibS2_i,@"STO_CUDA_ENTRY STV_DEFAULT"
_Z23gemm_half_q_half_kernelILi2ELi32ELb1ELb0ELi32EEvPK6__halfPKjS4_S2_PS0_iiiiPKtS7_iiiiiibS2_i:
.text._Z23gemm_half_q_half_kernelILi2ELi32ELb1ELb0ELi32EEvPK6__halfPKjS4_S2_PS0_iiiiPKtS7_iiiiiibS2_i:
[----:B------:R-:W-:Y:S08]  /*0000*/  LDC R1, c[0x0][0x37c] ;  /* 0x0000df00ff017b82 */ /* 0x000ff00000000800 */
[----:B------:R-:W0:Y:S01]  /*0010*/  S2UR UR8, SR_CTAID.Y ;  /* 0x00000000000879c3 */ /* 0x000e220000002600 */
[----:B------:R-:W0:Y:S02]  /*0020*/  LDCU UR4, c[0x0][0x3a8] ;  /* 0x00007500ff0477ac */ /* 0x000e240008000800 */
[----:B0-----:R-:W-:-:S04]  /*0030*/  UIMAD UR4, UR8, -0x2, UR4 ;  /* 0xfffffffe080478a4 */ /* 0x001fc8000f8e0204 */
        /* <DEDUP_REMOVED lines=20> */
[----:B------:R-:W0:Y:S01]  /*0180*/  S2R R0, SR_CTAID.Z ;  /* 0x0000000000007919 */ /* 0x000e220000002700 */
[----:B------:R-:W1:Y:S01]  /*0190*/  LDC R5, c[0x0][0x3b0] ;  /* 0x0000ec00ff057b82 */ /* 0x000e620000000800 */
[----:B------:R-:W-:Y:S01]  /*01a0*/  UMOV UR5, 0x2 ;  /* 0x0000000200057882 */ /* 0x000fe20000000000 */
[----:B------:R-:W-:Y:S01]  /*01b0*/  BSSY.RECONVERGENT B0, `(.L_x_3074) ;  /* 0x00000bc000007945 */ /* 0x000fe20003800200 */
[----:B------:R-:W2:Y:S01]  /*01c0*/  S2R R3, SR_TID.X ;  /* 0x0000000000037919 */ /* 0x000ea20000002100 */
[----:B------:R-:W-:Y:S02]  /*01d0*/  USEL UR5, UR5, 0x1, UP1 ;  /* 0x0000000105057887 */ /* 0x000fe40008800000 */
[----:B------:R-:W-:Y:S02]  /*01e0*/  UISETP.EQ.OR UP1, UPT, UR6, URZ, !UP1 ;  /* 0x000000ff0600728c */ /* 0x000fe4000cf22670 */
        /* <DEDUP_REMOVED lines=37> */
.L_x_3079:
        /* <DEDUP_REMOVED lines=32> */
.L_x_3078:
        /* <DEDUP_REMOVED lines=20> */
.L_x_3080:
[----:B------:R-:W-:-:S13]  /*0780*/  ISETP.EQ.AND P1, PT, RZ, UR6, PT ;  /* 0x00000006ff007c0c */ /* 0x000fda000bf22270 */
[----:B------:R-:W-:Y:S05]  /*0790*/  @!P0 BRA P1, `(.L_x_3075) ;  /* 0x0000000400748947 */ /* 0x000fea0000800000 */
.L_x_3077:
        /* <DEDUP_REMOVED lines=12> */
.L_x_3076:
        /* <DEDUP_REMOVED lines=15> */
.L_x_3083:
[----:B-----5:R-:W-:Y:S01]  /*0950*/  IADD3 R11, P0, PT, R2, R9, RZ ;  /* 0x00000009020b7210 */ /* 0x020fe20007f1e0ff */
[----:B------:R-:W-:-:S03]  /*0960*/  IMAD.IADD R12, R9, 0x1, R5 ;  /* 0x00000001090c7824 */ /* 0x000fc600078e0205 */
[----:B------:R-:W-:Y:S01]  /*0970*/  LEA.HI.X.SX32 R14, R9, RZ, 0x1, P0 ;  /* 0x000000ff090e7211 */ /* 0x000fe200000f0eff */
[--C-:B------:R-:W-:Y:S01]  /*0980*/  IMAD.IADD R9, R12, 0x1, R5.reuse ;  /* 0x000000010c097824 */ /* 0x100fe200078e0205 */
[----:B0-----:R-:W-:Y:S02]  /*0990*/  LEA R10, P0, R11, UR14, 0x1 ;  /* 0x0000000e0b0a7c11 */ /* 0x001fe4000f8008ff */
        /* <DEDUP_REMOVED lines=27> */
.L_x_3082:
        /* <DEDUP_REMOVED lines=21> */
.L_x_3084:
[----:B------:R-:W-:-:S09]  /*0ca0*/  UISETP.NE.OR UP0, UPT, UR6, URZ, UP0 ;  /* 0x000000ff0600728c */ /* 0x000fd20008705670 */
[----:B------:R-:W-:Y:S05]  /*0cb0*/  BRA.U !UP0, `(.L_x_3075) ;  /* 0x00000001082c7547 */ /* 0x000fea000b800000 */
.L_x_3081:
[----:B-----5:R-:W-:-:S04]  /*0cc0*/  IADD3 R11, P0, PT, R2, R9, RZ ;  /* 0x00000009020b7210 */ /* 0x020fc80007f1e0ff */
        /* <DEDUP_REMOVED lines=10> */
.L_x_3075:
[----:B------:R-:W-:Y:S05]  /*0d70*/  BSYNC.RECONVERGENT B0 ;  /* 0x0000000000007941 */ /* 0x000fea0003800200 */
.L_x_3074:
        /* <DEDUP_REMOVED lines=20> */
.L_x_3088:
[C---:B--2---:R-:W-:Y:S01]  /*0ec0*/  VIADD R13, R9.reuse, UR7 ;  /* 0x00000007090d7c36 */ /* 0x044fe20008000000 */
[----:B------:R-:W-:Y:S01]  /*0ed0*/  UIADD3 UR5, UPT, UPT, UR5, 0x4, URZ ;  /* 0x0000000405057890 */ /* 0x000fe2000fffe0ff */
[----:B01----:R-:W-:-:S03]  /*0ee0*/  IMAD.WIDE R10, R9, 0x2, R18 ;  /* 0x00000002090a7825 */ /* 0x003fc600078e0212 */
        /* <DEDUP_REMOVED lines=12> */
.L_x_3087:
[----:B------:R-:W-:-:S04]  /*0fb0*/  UIADD3 UR4, UPT, UPT, URZ, -UR5, URZ ;  /* 0x80000005ff047290 */ /* 0x000fc8000fffe0ff */
[----:B------:R-:W-:-:S09]  /*0fc0*/  UISETP.GT.AND UP2, UPT, UR4, 0x1, UPT ;  /* 0x000000010400788c */ /* 0x000fd2000bf44270 */
[----:B------:R-:W-:Y:S05]  /*0fd0*/  BRA.U !UP2, `(.L_x_3089) ;  /* 0x000000010a247547 */ /* 0x000fea000b800000 */
[----:B--2---:R-:W0:Y:S01]  /*0fe0*/  LDC.64 R12, c[0x0][0x3a0] ;  /* 0x0000e800ff0c7b82 */ /* 0x004e220000000a00 */
        /* <DEDUP_REMOVED lines=8> */
.L_x_3089:
[----:B------:R-:W-:-:S09]  /*1070*/  UISETP.NE.OR UP0, UPT, UR5, URZ, UP0 ;  /* 0x000000ff0500728c */ /* 0x000fd20008705670 */
[----:B------:R-:W-:Y:S05]  /*1080*/  BRA.U !UP0, `(.L_x_3085) ;  /* 0x00000001081c7547 */ /* 0x000fea000b800000 */
.L_x_3086:
[----:B012---:R-:W0:Y:S02]  /*1090*/  LDC.64 R10, c[0x0][0x3a0] ;  /* 0x0000e800ff0a7b82 */ /* 0x007e240000000a00 */
.L_x_3090:
[----:B0-----:R-:W-:Y:S01]  /*10a0*/  IMAD.WIDE R12, R9, 0x2, R10 ;  /* 0x00000002090c7825 */ /* 0x001fe200078e020a */
[----:B------:R-:W-:-:S03]  /*10b0*/  UIADD3 UR5, UPT, UPT, UR5, 0x1, URZ ;  /* 0x0000000105057890 */ /* 0x000fc6000fffe0ff */
[----:B------:R-:W-:Y:S01]  /*10c0*/  VIADD R9, R9, UR7 ;  /* 0x0000000709097c36 */ /* 0x000fe20008000000 */
[----:B------:R3:W-:Y:S01]  /*10d0*/  STG.E.64 desc[UR10][R12.64], RZ ;  /* 0x000000ff0c007986 */ /* 0x0007e2000c101b0a */
[----:B------:R-:W-:-:S09]  /*10e0*/  UISETP.NE.AND UP0, UPT, UR5, URZ, UPT ;  /* 0x000000ff0500728c */ /* 0x000fd2000bf05270 */
[----:B---3--:R-:W-:Y:S05]  /*10f0*/  BRA.U UP0, `(.L_x_3090) ;  /* 0xfffffffd00e87547 */ /* 0x008fea000b83ffff */
.L_x_3085:
        /* <DEDUP_REMOVED lines=10> */
[----:B------:R-:W-:-:S07]  /*11a0*/  IMAD.SHL.U32 R21, R0, 0x40, RZ ;  /* 0x0000004000157824 */ /* 0x000fce00078e00ff */
[----:B------:R-:W1:Y:S08]  /*11b0*/  LDC.64 R12, c[0x0][0x390] ;  /* 0x0000e400ff0c7b82 */ /* 0x000e700000000a00 */
[----:B------:R-:W2:Y:S01]  /*11c0*/  LDC.64 R14, c[0x0][0x398] ;  /* 0x0000e600ff0e7b82 */ /* 0x000ea20000000a00 */
[----:B0-----:R-:W-:-:S05]  /*11d0*/  IMAD.WIDE.U32 R20, R21, 0x2, R10 ;  /* 0x0000000215147825 */ /* 0x001fca00078e000a */
[----:B------:R0:W5:Y:S01]  /*11e0*/  LDG.E.U16.CONSTANT R16, desc[UR10][R20.64] ;  /* 0x0000000a14107981 */ /* 0x000162000c1e9500 */
[----:B------:R-:W-:Y:S01]  /*11f0*/  SHF.R.S32.HI R19, RZ, 0x1f, R8 ;  /* 0x0000001fff137819 */ /* 0x000fe20000011408 */
[----:B------:R-:W-:Y:S01]  /*1200*/  IMAD.SHL.U32 R17, R3, 0x10, RZ ;  /* 0x0000001003117824 */ /* 0x000fe200078e00ff */
[----:B------:R-:W-:Y:S01]  /*1210*/  UMOV UR4, URZ ;  /* 0x000000ff00047c82 */ /* 0x000fe20008000000 */
[----:B------:R-:W-:Y:S01]  /*1220*/  IMAD.MOV.U32 R18, RZ, RZ, R6 ;  /* 0x000000ffff127224 */ /* 0x000fe200078e0006 */
[----:B------:R-:W-:Y:S02]  /*1230*/  LEA.HI R19, R19, R8, RZ, 0x3 ;  /* 0x0000000813137211 */ /* 0x000fe400078f18ff */
[----:B------:R-:W-:Y:S02]  /*1240*/  LOP3.LUT R17, R17, 0x10, RZ, 0xc0, !PT ;  /* 0x0000001011117812 */ /* 0x000fe400078ec0ff */
[----:B-1----:R-:W-:-:S07]  /*1250*/  SHF.R.S32.HI R19, RZ, 0x3, R19 ;  /* 0x00000003ff137819 */ /* 0x002fce0000011413 */
.L_x_3092:
[----:B0----5:R-:W-:-:S04]  /*1260*/  VIADD R21, R16, UR4 ;  /* 0x0000000410157c36 */ /* 0x021fc80008000000 */
[----:B------:R-:W-:-:S05]  /*1270*/  IMAD R0, R21, UR7, RZ ;  /* 0x0000000715007c24 */ /* 0x000fca000f8e02ff */
[----:B------:R-:W-:-:S04]  /*1280*/  SHF.R.S32.HI R3, RZ, 0x1f, R0 ;  /* 0x0000001fff037819 */ /* 0x000fc80000011400 */
[----:B------:R-:W-:-:S04]  /*1290*/  LEA.HI R0, R3, R0, RZ, 0x3 ;  /* 0x0000000003007211 */ /* 0x000fc800078f18ff */
[----:B------:R-:W-:-:S05]  /*12a0*/  LEA.HI.SX32 R3, R0, R19, 0x1d ;  /* 0x0000001300037211 */ /* 0x000fca00078feaff */
[----:B------:R-:W-:-:S06]  /*12b0*/  IMAD.WIDE R2, R3, 0x4, R12 ;  /* 0x0000000403027825 */ /* 0x000fcc00078e020c */
        /* <DEDUP_REMOVED lines=11> */
[----:B------:R-:W-:Y:S01]  /*1370*/  LOP3.LUT R2, R2, 0xf, RZ, 0xc0, !PT ;  /* 0x0000000f02027812 */ /* 0x000fe200078ec0ff */
[----:B----4-:R-:W-:Y:S01]  /*1380*/  IMAD.IADD R18, R29, 0x1, R18 ;  /* 0x000000011d127824 */ /* 0x010fe200078e0212 */
[----:B------:R-:W-:Y:S01]  /*1390*/  LOP3.LUT R4, R0, 0xf, RZ, 0xc0, !PT ;  /* 0x0000000f00047812 */ /* 0x000fe200078ec0ff */
[----:B------:R-:W-:Y:S01]  /*13a0*/  IMAD R3, R24, R24, R24 ;  /* 0x0000001818037224 */ /* 0x000fe200078e0218 */
[----:B------:R-:W-:-:S02]  /*13b0*/  SHF.R.U32.HI R0, RZ, 0xc, R0 ;  /* 0x0000000cff007819 */ /* 0x000fc40000011600 */
[----:B------:R-:W-:Y:S01]  /*13c0*/  ISETP.GE.AND P0, PT, R18, R7, PT ;  /* 0x000000071200720c */ /* 0x000fe20003f06270 */
[----:B------:R-:W-:Y:S01]  /*13d0*/  IMAD R25, R4, R4, R4 ;  /* 0x0000000404197224 */ /* 0x000fe200078e0204 */
[----:B------:R-:W-:Y:S01]  /*13e0*/  IADD3 R24, PT, PT, R24, 0x1, R3 ;  /* 0x0000000118187810 */ /* 0x000fe20007ffe003 */
[----:B------:R-:W-:Y:S01]  /*13f0*/  IMAD R3, R2, R2, R2 ;  /* 0x0000000202037224 */ /* 0x000fe200078e0202 */
[----:B------:R-:W-:Y:S02]  /*1400*/  LOP3.LUT R0, R0, 0xf, RZ, 0xc0, !PT ;  /* 0x0000000f00007812 */ /* 0x000fe400078ec0ff */
[----:B------:R-:W-:Y:S01]  /*1410*/  IADD3 R25, PT, PT, R4, 0x1, R25 ;  /* 0x0000000104197810 */ /* 0x000fe20007ffe019 */
[----:B0-----:R-:W2:Y:S01]  /*1420*/  I2F.F16 R21, R24 ;  /* 0x0000001800157306 */ /* 0x001ea20000200c00 */
[----:B------:R-:W-:Y:S01]  /*1430*/  IADD3 R22, PT, PT, R2, 0x1, R3 ;  /* 0x0000000102167810 */ /* 0x000fe20007ffe003 */
[----:B------:R-:W-:-:S05]  /*1440*/  IMAD R3, R0, R0, R0 ;  /* 0x0000000000037224 */ /* 0x000fca00078e0200 */
[----:B------:R-:W-:Y:S01]  /*1450*/  IADD3 R26, PT, PT, R0, 0x1, R3 ;  /* 0x00000001001a7810 */ /* 0x000fe20007ffe003 */
        /* <DEDUP_REMOVED lines=8> */
.L_x_3091:
[C---:B------:R-:W-:Y:S02]  /*14e0*/  ISETP.GT.AND P0, PT, R6.reuse, UR5, PT ;  /* 0x0000000506007c0c */ /* 0x040fe4000bf04270 */
[----:B-12---:R-:W-:Y:S02]  /*14f0*/  CS2R R12, SRZ ;  /* 0x00000000000c7805 */ /* 0x006fe4000001ff00 */
[----:B------:R-:W-:Y:S01]  /*1500*/  SHF.R.S32.HI R10, RZ, 0x1f, R9 ;  /* 0x0000001fff0a7819 */ /* 0x000fe20000011409 */
[----:B------:R-:W-:Y:S01]  /*1510*/  IMAD.MOV.U32 R14, RZ, RZ, RZ ;  /* 0x000000ffff0e7224 */ /* 0x000fe200078e00ff */
[----:B----4-:R-:W-:Y:S01]  /*1520*/  ISETP.GT.AND P1, PT, R6, UR6, PT ;  /* 0x0000000606007c0c */ /* 0x010fe2000bf24270 */
[----:B------:R-:W-:Y:S01]  /*1530*/  IMAD.MOV.U32 R7, RZ, RZ, RZ ;  /* 0x000000ffff077224 */ /* 0x000fe200078e00ff */
[----:B------:R-:W-:Y:S01]  /*1540*/  LEA.HI R10, R10, R9, RZ, 0x5 ;  /* 0x000000090a0a7211 */ /* 0x000fe200078f28ff */
[----:B------:R-:W-:Y:S01]  /*1550*/  IMAD.MOV.U32 R9, RZ, RZ, RZ ;  /* 0x000000ffff097224 */ /* 0x000fe200078e00ff */
[----:B0-----:R-:W-:-:S02]  /*1560*/  ISETP.GT.AND P2, PT, R6, UR13, PT ;  /* 0x0000000d06007c0c */ /* 0x001fc4000bf44270 */
[C---:B------:R-:W-:Y:S02]  /*1570*/  ISETP.GT.AND P3, PT, R6.reuse, UR14, PT ;  /* 0x0000000e06007c0c */ /* 0x040fe4000bf64270 */
[----:B---3--:R-:W-:Y:S02]  /*1580*/  ISETP.GT.AND P4, PT, R6, UR15, PT ;  /* 0x0000000f06007c0c */ /* 0x008fe4000bf84270 */
[----:B------:R-:W-:Y:S01]  /*1590*/  SHF.R.S32.HI R16, RZ, 0x5, R10 ;  /* 0x00000005ff107819 */ /* 0x000fe2000001140a */
        /* <DEDUP_REMOVED lines=8> */
.L_x_3093:
        /* <DEDUP_REMOVED lines=8> */
.L_x_3094:
        /* <DEDUP_REMOVED lines=8> */
.L_x_3095:
        /* <DEDUP_REMOVED lines=8> */
.L_x_3096:
        /* <DEDUP_REMOVED lines=8> */
.L_x_3097:
        /* <DEDUP_REMOVED lines=9> */
[----:B------:R-:W-:-:S05]  /*18b0*/  IMAD R7, R7, UR7, RZ ;  /* 0x0000000707077c24 */ /* 0x000fca000f8e02ff */
[----:B------:R-:W-:-:S04]  /*18c0*/  IADD3 R8, P0, PT, R8, R7, RZ ;  /* 0x0000000708087210 */ /* 0x000fc80007f1e0ff */
[----:B------:R-:W-:Y:S02]  /*18d0*/  LEA.HI.X.SX32 R7, R7, R10, 0x1, P0 ;  /* 0x0000000a07077211 */ /* 0x000fe400000f0eff */
[----:B------:R-:W-:Y:S02]  /*18e0*/  ISETP.GT.AND P0, PT, R5, R6, PT ;  /* 0x000000060500720c */ /* 0x000fe40003f04270 */
[C---:B0-----:R-:W-:Y:S02]  /*18f0*/  LEA R22, P1, R8.reuse, UR4, 0x2 ;  /* 0x0000000408167c11 */ /* 0x041fe4000f8210ff */
[----:B------:R-:W-:Y:S02]  /*1900*/  PRMT R5, RZ, 0x5410, RZ ;  /* 0x00005410ff057816 */ /* 0x000fe400000000ff */
[----:B------:R-:W-:-:S07]  /*1910*/  LEA.HI.X R23, R8, UR5, R7, 0x2, P1 ;  /* 0x0000000508177c11 */ /* 0x000fce00088f1407 */
[----:B------:R-:W-:Y:S05]  /*1920*/  @!P0 BRA `(.L_x_3098) ;  /* 0x0000001c00848947 */ /* 0x000fea0003800000 */
[----:B------:R-:W-:Y:S01]  /*1930*/  IMAD.U32 R9, RZ, RZ, UR7 ;  /* 0x00000007ff097e24 */ /* 0x000fe2000f8e00ff */
[----:B------:R-:W2:Y:S01]  /*1940*/  LDG.E.128.CONSTANT R16, desc[UR10][R22.64] ;  /* 0x0000000a16107981 */ /* 0x000ea2000c1e9d00 */
[----:B------:R-:W-:Y:S02]  /*1950*/  IMAD.U32 R51, RZ, RZ, UR7 ;  /* 0x00000007ff337e24 */ /* 0x000fe4000f8e00ff */
[----:B------:R-:W-:-:S04]  /*1960*/  IMAD.WIDE R8, R9, 0x4, R22 ;  /* 0x0000000409087825 */ /* 0x000fc800078e0216 */
[----:B------:R-:W-:Y:S02]  /*1970*/  IMAD.WIDE R50, R51, 0x4, R8 ;  /* 0x0000000433327825 */ /* 0x000fe400078e0208 */
[----:B------:R-:W3:Y:S04]  /*1980*/  LDG.E.128.CONSTANT R8, desc[UR10][R8.64] ;  /* 0x0000000a08087981 */ /* 0x000ee8000c1e9d00 */
[----:B------:R-:W4:Y:S01]  /*1990*/  LDG.E.128.CONSTANT R12, desc[UR10][R50.64] ;  /* 0x0000000a320c7981 */ /* 0x000f22000c1e9d00 */
[----:B------:R-:W-:Y:S01]  /*19a0*/  UISETP.NE.AND UP0, UPT, UR9, URZ, UPT ;  /* 0x000000ff0900728c */ /* 0x000fe2000bf05270 */
[----:B------:R-:W-:Y:S01]  /*19b0*/  IMAD.U32 R47, RZ, RZ, UR7 ;  /* 0x00000007ff2f7e24 */ /* 0x000fe2000f8e00ff */
[----:B------:R-:W-:Y:S02]  /*19c0*/  PRMT R46, RZ, 0x5410, RZ ;  /* 0x00005410ff2e7816 */ /* 0x000fe400000000ff */
[----:B--2---:R-:W-:-:S02]  /*19d0*/  LOP3.LUT R7, R16, 0x3f003f, RZ, 0xc0, !PT ;  /* 0x003f003f10077812 */ /* 0x004fc400078ec0ff */
[--C-:B------:R-:W-:Y:S02]  /*19e0*/  SHF.R.U32.HI R20, RZ, 0x6, R16.reuse ;  /* 0x00000006ff147819 */ /* 0x100fe40000011610 */
[----:B------:R-:W-:Y:S02]  /*19f0*/  SHF.R.U32.HI R5, RZ, 0xc, R16 ;  /* 0x0000000cff057819 */ /* 0x000fe40000011610 */
[----:B------:R-:W-:Y:S02]  /*1a00*/  LOP3.LUT R21, R17, 0x3f003f, RZ, 0xc0, !PT ;  /* 0x003f003f11157812 */ /* 0x000fe400078ec0ff */
[--C-:B------:R-:W-:Y:S02]  /*1a10*/  SHF.R.U32.HI R16, RZ, 0x6, R17.reuse ;  /* 0x00000006ff107819 */ /* 0x100fe40000011611 */
[----:B------:R-:W-:Y:S02]  /*1a20*/  SHF.R.U32.HI R22, RZ, 0xc, R17 ;  /* 0x0000000cff167819 */ /* 0x000fe40000011611 */
[----:B------:R-:W-:-:S02]  /*1a30*/  SHF.R.U32.HI R28, RZ, 0xc, R18 ;  /* 0x0000000cff1c7819 */ /* 0x000fc40000011612 */
[----:B------:R-:W-:Y:S02]  /*1a40*/  LOP3.LUT R27, R18, 0x3f003f, RZ, 0xc0, !PT ;  /* 0x003f003f121b7812 */ /* 0x000fe400078ec0ff */
[----:B------:R-:W-:Y:S02]  /*1a50*/  SHF.R.U32.HI R17, RZ, 0x6, R18 ;  /* 0x00000006ff117819 */ /* 0x000fe40000011612 */
[----:B------:R-:W-:Y:S02]  /*1a60*/  LOP3.LUT R30, R19, 0x3f003f, RZ, 0xc0, !PT ;  /* 0x003f003f131e7812 */ /* 0x000fe400078ec0ff */
[--C-:B------:R-:W-:Y:S02]  /*1a70*/  SHF.R.U32.HI R18, RZ, 0x6, R19.reuse ;  /* 0x00000006ff127819 */ /* 0x100fe40000011613 */
[----:B------:R-:W-:Y:S02]  /*1a80*/  SHF.R.U32.HI R19, RZ, 0xc, R19 ;  /* 0x0000000cff137819 */ /* 0x000fe40000011613 */
[----:B----4-:R-:W-:-:S02]  /*1a90*/  SHF.R.U32.HI R35, RZ, 0x8, R14 ;  /* 0x00000008ff237819 */ /* 0x010fc4000001160e */
[----:B------:R-:W-:Y:S02]  /*1aa0*/  LOP3.LUT R28, R28, 0xf000f, RZ, 0xc0, !PT ;  /* 0x000f000f1c1c7812 */ /* 0x000fe400078ec0ff */
[--C-:B------:R-:W-:Y:S02]  /*1ab0*/  SHF.R.U32.HI R31, RZ, 0x8, R12.reuse ;  /* 0x00000008ff1f7819 */ /* 0x100fe4000001160c */
[----:B------:R-:W-:Y:S02]  /*1ac0*/  LOP3.LUT R23, R12, 0x3f003f, RZ, 0xc0, !PT ;  /* 0x003f003f0c177812 */ /* 0x000fe400078ec0ff */
[--C-:B------:R-:W-:Y:S02]  /*1ad0*/  SHF.R.U32.HI R32, RZ, 0x6, R12.reuse ;  /* 0x00000006ff207819 */ /* 0x100fe4000001160c */
[----:B------:R-:W-:Y:S02]  /*1ae0*/  SHF.R.U32.HI R39, RZ, 0xa, R12 ;  /* 0x0000000aff277819 */ /* 0x000fe4000001160c */
[----:B------:R-:W-:-:S02]  /*1af0*/  SHF.R.U32.HI R33, RZ, 0x8, R13 ;  /* 0x00000008ff217819 */ /* 0x000fc4000001160d */
[----:B------:R-:W-:Y:S02]  /*1b00*/  LOP3.LUT R6, R5, 0xf000f, RZ, 0xc0, !PT ;  /* 0x000f000f05067812 */ /* 0x000fe400078ec0ff */
[----:B------:R-:W-:Y:S02]  /*1b10*/  LOP3.LUT R22, R22, 0xf000f, RZ, 0xc0, !PT ;  /* 0x000f000f16167812 */ /* 0x000fe400078ec0ff */
[----:B------:R-:W-:Y:S02]  /*1b20*/  SHF.R.U32.HI R37, RZ, 0x8, R15 ;  /* 0x00000008ff257819 */ /* 0x000fe4000001160f */
[----:B------:R-:W-:Y:S02]  /*1b30*/  LOP3.LUT R12, R19, 0xf000f, RZ, 0xc0, !PT ;  /* 0x000f000f130c7812 */ /* 0x000fe400078ec0ff */
[----:B------:R-:W-:Y:S02]  /*1b40*/  LOP3.LUT R24, R13, 0x3f003f, RZ, 0xc0, !PT ;  /* 0x003f003f0d187812 */ /* 0x000fe400078ec0ff */
[----:B------:R-:W-:-:S02]  /*1b50*/  SHF.R.U32.HI R34, RZ, 0x6, R13 ;  /* 0x00000006ff227819 */ /* 0x000fc4000001160d */
[----:B------:R-:W-:Y:S02]  /*1b60*/  SHF.R.U32.HI R40, RZ, 0xa, R13 ;  /* 0x0000000aff287819 */ /* 0x000fe4000001160d */
[----:B------:R-:W-:Y:S02]  /*1b70*/  LOP3.LUT R35, R28, 0x300030, R35, 0xf8, !PT ;  /* 0x003000301c237812 */ /* 0x000fe400078ef823 */
[----:B---3--:R-:W-:Y:S02]  /*1b80*/  LOP3.LUT R13, R9, 0x3f003f, RZ, 0xc0, !PT ;  /* 0x003f003f090d7812 */ /* 0x008fe400078ec0ff */
[----:B------:R-:W-:Y:S02]  /*1b90*/  SHF.R.U32.HI R28, RZ, 0x6, R9 ;  /* 0x00000006ff1c7819 */ /* 0x000fe40000011609 */
[----:B------:R-:W-:Y:S02]  /*1ba0*/  LOP3.LUT R25, R14, 0x3f003f, RZ, 0xc0, !PT ;  /* 0x003f003f0e197812 */ /* 0x000fe400078ec0ff */
[----:B------:R-:W-:-:S02]  /*1bb0*/  SHF.R.U32.HI R36, RZ, 0x6, R14 ;  /* 0x00000006ff247819 */ /* 0x000fc4000001160e */
[----:B------:R-:W-:Y:S02]  /*1bc0*/  SHF.R.U32.HI R41, RZ, 0xa, R14 ;  /* 0x0000000aff297819 */ /* 0x000fe4000001160e */
[----:B------:R-:W-:Y:S02]  /*1bd0*/  LOP3.LUT R31, R6, 0x300030, R31, 0xf8, !PT ;  /* 0x00300030061f7812 */ /* 0x000fe400078ef81f */
[----:B------:R-:W-:Y:S02]  /*1be0*/  LOP3.LUT R33, R22, 0x300030, R33, 0xf8, !PT ;  /* 0x0030003016217812 */ /* 0x000fe400078ef821 */
[----:B------:R-:W-:Y:S02]  /*1bf0*/  SHF.R.U32.HI R5, RZ, 0xc, R8 ;  /* 0x0000000cff057819 */ /* 0x000fe40000011608 */
[----:B------:R-:W-:Y:S02]  /*1c00*/  SHF.R.U32.HI R9, RZ, 0xc, R9 ;  /* 0x0000000cff097819 */ /* 0x000fe40000011609 */
[----:B------:R-:W-:-:S02]  /*1c10*/  LOP3.LUT R37, R12, 0x300030, R37, 0xf8, !PT ;  /* 0x003000300c257812 */ /* 0x000fc400078ef825 */
[----:B------:R-:W-:Y:S02]  /*1c20*/  SHF.R.U32.HI R14, RZ, 0xc, R10 ;  /* 0x0000000cff0e7819 */ /* 0x000fe4000001160a */
[----:B------:R-:W-:Y:S02]  /*1c30*/  LOP3.LUT R22, R11, 0x3f003f, RZ, 0xc0, !PT ;  /* 0x003f003f0b167812 */ /* 0x000fe400078ec0ff */
[--C-:B------:R-:W-:Y:S02]  /*1c40*/  SHF.R.U32.HI R6, RZ, 0x6, R11.reuse ;  /* 0x00000006ff067819 */ /* 0x100fe4000001160b */
[----:B------:R-:W-:Y:S02]  /*1c50*/  LOP3.LUT R43, R8, 0x3f003f, RZ, 0xc0, !PT ;  /* 0x003f003f082b7812 */ /* 0x000fe400078ec0ff */
[----:B------:R-:W-:Y:S02]  /*1c60*/  SHF.R.U32.HI R12, RZ, 0x6, R8 ;  /* 0x00000006ff0c7819 */ /* 0x000fe40000011608 */
[----:B------:R-:W-:-:S02]  /*1c70*/  SHF.R.U32.HI R11, RZ, 0xc, R11 ;  /* 0x0000000cff0b7819 */ /* 0x000fc4000001160b */
[----:B------:R-:W-:Y:S02]  /*1c80*/  LOP3.LUT R8, R10, 0x3f003f, RZ, 0xc0, !PT ;  /* 0x003f003f0a087812 */ /* 0x000fe400078ec0ff */
[----:B------:R-:W-:Y:S02]  /*1c90*/  SHF.R.U32.HI R29, RZ, 0x6, R10 ;  /* 0x00000006ff1d7819 */ /* 0x000fe4000001160a */
[----:B------:R-:W-:Y:S02]  /*1ca0*/  LOP3.LUT R10, R5, 0xf000f, RZ, 0xc0, !PT ;  /* 0x000f000f050a7812 */ /* 0x000fe400078ec0ff */
[----:B------:R-:W-:Y:S02]  /*1cb0*/  LOP3.LUT R9, R9, 0xf000f, RZ, 0xc0, !PT ;  /* 0x000f000f09097812 */ /* 0x000fe400078ec0ff */
[----:B------:R-:W-:Y:S02]  /*1cc0*/  LOP3.LUT R14, R14, 0xf000f, RZ, 0xc0, !PT ;  /* 0x000f000f0e0e7812 */ /* 0x000fe400078ec0ff */
[----:B------:R-:W-:-:S02]  /*1cd0*/  SHF.R.U32.HI R38, RZ, 0x6, R15 ;  /* 0x00000006ff267819 */ /* 0x000fc4000001160f */
[----:B------:R-:W-:Y:S02]  /*1ce0*/  SHF.R.U32.HI R42, RZ, 0xa, R15 ;  /* 0x0000000aff2a7819 */ /* 0x000fe4000001160f */
[----:B------:R-:W-:Y:S02]  /*1cf0*/  LOP3.LUT R11, R11, 0xf000f, RZ, 0xc0, !PT ;  /* 0x000f000f0b0b7812 */ /* 0x000fe400078ec0ff */
[----:B------:R-:W-:Y:S02]  /*1d00*/  LOP3.LUT R39, R10, 0x300030, R39, 0xf8, !PT ;  /* 0x003000300a277812 */ /* 0x000fe400078ef827 */
[----:B------:R-:W-:Y:S02]  /*1d10*/  LOP3.LUT R40, R9, 0x300030, R40, 0xf8, !PT ;  /* 0x0030003009287812 */ /* 0x000fe400078ef828 */
[----:B------:R-:W-:Y:S02]  /*1d20*/  LOP3.LUT R26, R15, 0x3f003f, RZ, 0xc0, !PT ;  /* 0x003f003f0f1a7812 */ /* 0x000fe400078ec0ff */
[----:B------:R-:W-:-:S02]  /*1d30*/  LOP3.LUT R41, R14, 0x300030, R41, 0xf8, !PT ;  /* 0x003000300e297812 */ /* 0x000fc400078ef829 */
        /* <DEDUP_REMOVED lines=78> */
[----:B------:R-:W-:Y:S06]  /*2220*/  BRA.U !UP0, `(.L_x_3099) ;  /* 0x0000000108bc7547 */ /* 0x000fec000b800000 */
        /* <DEDUP_REMOVED lines=47> */
.L_x_3099:
[----:B------:R-:W-:Y:S01]  /*2520*/  IMAD.WIDE R50, R47, 0x4, R50 ;  /* 0x000000042f327825 */ /* 0x000fe200078e0232 */
[----:B------:R-:W-:Y:S02]  /*2530*/  PRMT R48, RZ, 0x5410, RZ ;  /* 0x00005410ff307816 */ /* 0x000fe400000000ff */
[----:B------:R-:W-:Y:S01]  /*2540*/  PRMT R47, RZ, 0x5410, RZ ;  /* 0x00005410ff2f7816 */ /* 0x000fe200000000ff */
[----:B------:R-:W-:Y:S06]  /*2550*/  BRA.U UP1, `(.L_x_3100) ;  /* 0x0000000101c47547 */ /* 0x000fec000b800000 */
[----:B------:R-:W0:Y:S01]  /*2560*/  S2UR UR5, SR_CgaCtaId ;  /* 0x00000000000579c3 */ /* 0x000e220000008800 */
[----:B------:R-:W-:Y:S01]  /*2570*/  UMOV UR4, 0x400 ;  /* 0x0000040000047882 */ /* 0x000fe20000000000 */
[----:B------:R-:W-:Y:S01]  /*2580*/  IMAD.MOV.U32 R47, RZ, RZ, R10 ;  /* 0x000000ffff2f7224 */ /* 0x000fe200078e000a */
[----:B------:R-:W-:Y:S01]  /*2590*/  PRMT R4, R4, 0x5410, R3 ;  /* 0x0000541004047816 */ /* 0x000fe20000000003 */
[----:B------:R-:W-:Y:S01]  /*25a0*/  IMAD.MOV.U32 R49, RZ, RZ, R9 ;  /* 0x000000ffff317224 */ /* 0x000fe200078e0009 */
        /* <DEDUP_REMOVED lines=44> */
.L_x_3100:
[----:B------:R-:W-:Y:S01]  /*2870*/  IMAD.U32 R9, RZ, RZ, UR7 ;  /* 0x00000007ff097e24 */ /* 0x000fe2000f8e00ff */
[----:B------:R-:W2:Y:S01]  /*2880*/  LDG.E.128.CONSTANT R16, desc[UR10][R50.64] ;  /* 0x0000000a32107981 */ /* 0x000ea2000c1e9d00 */
[----:B------:R-:W-:Y:S02]  /*2890*/  IMAD.U32 R13, RZ, RZ, UR7 ;  /* 0x00000007ff0d7e24 */ /* 0x000fe4000f8e00ff */
[----:B------:R-:W-:-:S04]  /*28a0*/  IMAD.WIDE R8, R9, 0x4, R50 ;  /* 0x0000000409087825 */ /* 0x000fc800078e0232 */
[----:B------:R-:W-:Y:S02]  /*28b0*/  IMAD.WIDE R12, R13, 0x4, R8 ;  /* 0x000000040d0c7825 */ /* 0x000fe400078e0208 */
[----:B------:R-:W3:Y:S04]  /*28c0*/  LDG.E.128.CONSTANT R8, desc[UR10][R8.64] ;  /* 0x0000000a08087981 */ /* 0x000ee8000c1e9d00 */
[----:B------:R-:W4:Y:S01]  /*28d0*/  LDG.E.128.CONSTANT R12, desc[UR10][R12.64] ;  /* 0x0000000a0c0c7981 */ /* 0x000f22000c1e9d00 */
[----:B--2---:R-:W-:Y:S02]  /*28e0*/  SHF.R.U32.HI R6, RZ, 0xc, R16 ;  /* 0x0000000cff067819 */ /* 0x004fe40000011610 */
[----:B------:R-:W-:Y:S02]  /*28f0*/  SHF.R.U32.HI R23, RZ, 0xc, R17 ;  /* 0x0000000cff177819 */ /* 0x000fe40000011611 */
[----:B------:R-:W-:-:S02]  /*2900*/  SHF.R.U32.HI R24, RZ, 0xc, R18 ;  /* 0x0000000cff187819 */ /* 0x000fc40000011612 */
[----:B------:R-:W-:Y:S02]  /*2910*/  LOP3.LUT R7, R16, 0x3f003f, RZ, 0xc0, !PT ;  /* 0x003f003f10077812 */ /* 0x000fe400078ec0ff */
[----:B------:R-:W-:Y:S02]  /*2920*/  SHF.R.U32.HI R20, RZ, 0x6, R16 ;  /* 0x00000006ff147819 */ /* 0x000fe40000011610 */
[----:B------:R-:W-:Y:S02]  /*2930*/  LOP3.LUT R23, R23, 0xf000f, RZ, 0xc0, !PT ;  /* 0x000f000f17177812 */ /* 0x000fe400078ec0ff */
[----:B------:R-:W-:Y:S02]  /*2940*/  LOP3.LUT R22, R17, 0x3f003f, RZ, 0xc0, !PT ;  /* 0x003f003f11167812 */ /* 0x000fe400078ec0ff */
[----:B----4-:R-:W-:Y:S02]  /*2950*/  SHF.R.U32.HI R36, RZ, 0x8, R13 ;  /* 0x00000008ff247819 */ /* 0x010fe4000001160d */
        /* <DEDUP_REMOVED lines=10> */
[--C-:B------:R-:W-:Y:S02]  /*2a00*/  SHF.R.U32.HI R41, RZ, 0x6, R15.reuse ;  /* 0x00000006ff297819 */ /* 0x100fe4000001160f */
[----:B------:R-:W-:Y:S02]  /*2a10*/  SHF.R.U32.HI R45, RZ, 0xa, R15 ;  /* 0x0000000aff2d7819 */ /* 0x000fe4000001160f */
[----:B------:R-:W-:-:S02]  /*2a20*/  SHF.R.U32.HI R16, RZ, 0x6, R17 ;  /* 0x00000006ff107819 */ /* 0x000fc40000011611 */
[----:B------:R-:W-:Y:S02]  /*2a30*/  LOP3.LUT R15, R24, 0xf000f, RZ, 0xc0, !PT ;  /* 0x000f000f180f7812 */ /* 0x000fe400078ec0ff */
[----:B---3--:R-:W-:Y:S02]  /*2a40*/  LOP3.LUT R12, R8, 0x3f003f, RZ, 0xc0, !PT ;  /* 0x003f003f080c7812 */ /* 0x008fe400078ec0ff */
[----:B------:R-:W-:Y:S02]  /*2a50*/  SHF.R.U32.HI R30, RZ, 0x6, R8 ;  /* 0x00000006ff1e7819 */ /* 0x000fe40000011608 */
[----:B------:R-:W-:Y:S02]  /*2a60*/  LOP3.LUT R33, R18, 0x3f003f, RZ, 0xc0, !PT ;  /* 0x003f003f12217812 */ /* 0x000fe400078ec0ff */
[----:B------:R-:W-:Y:S02]  /*2a70*/  SHF.R.U32.HI R17, RZ, 0x6, R18 ;  /* 0x00000006ff117819 */ /* 0x000fe40000011612 */
[----:B------:R-:W-:-:S02]  /*2a80*/  SHF.R.U32.HI R8, RZ, 0xc, R8 ;  /* 0x0000000cff087819 */ /* 0x000fc40000011608 */
[----:B------:R-:W-:Y:S02]  /*2a90*/  LOP3.LUT R24, R10, 0x3f003f, RZ, 0xc0, !PT ;  /* 0x003f003f0a187812 */ /* 0x000fe400078ec0ff */
[----:B------:R-:W-:Y:S02]  /*2aa0*/  SHF.R.U32.HI R32, RZ, 0x6, R10 ;  /* 0x00000006ff207819 */ /* 0x000fe4000001160a */
[----:B------:R-:W-:Y:S02]  /*2ab0*/  LOP3.LUT R21, R19, 0x3f003f, RZ, 0xc0, !PT ;  /* 0x003f003f13157812 */ /* 0x000fe400078ec0ff */
[----:B------:R-:W-:Y:S02]  /*2ac0*/  SHF.R.U32.HI R18, RZ, 0x6, R19 ;  /* 0x00000006ff127819 */ /* 0x000fe40000011613 */
[----:B------:R-:W-:Y:S02]  /*2ad0*/  SHF.R.U32.HI R38, RZ, 0x8, R14 ;  /* 0x00000008ff267819 */ /* 0x000fe4000001160e */
[----:B------:R-:W-:-:S02]  /*2ae0*/  LOP3.LUT R28, R14, 0x3f003f, RZ, 0xc0, !PT ;  /* 0x003f003f0e1c7812 */ /* 0x000fc400078ec0ff */
[--C-:B------:R-:W-:Y:S02]  /*2af0*/  SHF.R.U32.HI R39, RZ, 0x6, R14.reuse ;  /* 0x00000006ff277819 */ /* 0x100fe4000001160e */
[----:B------:R-:W-:Y:S02]  /*2b00*/  SHF.R.U32.HI R44, RZ, 0xa, R14 ;  /* 0x0000000aff2c7819 */ /* 0x000fe4000001160e */
[----:B------:R-:W-:Y:S02]  /*2b10*/  LOP3.LUT R34, R13, 0x300030, R34, 0xf8, !PT ;  /* 0x003000300d227812 */ /* 0x000fe400078ef822 */
[----:B------:R-:W-:Y:S02]  /*2b20*/  SHF.R.U32.HI R10, RZ, 0xc, R10 ;  /* 0x0000000cff0a7819 */ /* 0x000fe4000001160a */
[----:B------:R-:W-:Y:S02]  /*2b30*/  SHF.R.U32.HI R19, RZ, 0xc, R19 ;  /* 0x0000000cff137819 */ /* 0x000fe40000011613 */
[----:B------:R-:W-:-:S02]  /*2b40*/  LOP3.LUT R36, R23, 0x300030, R36, 0xf8, !PT ;  /* 0x0030003017247812 */ /* 0x000fc400078ef824 */
[----:B------:R-:W-:Y:S02]  /*2b50*/  SHF.R.U32.HI R13, RZ, 0xc, R9 ;  /* 0x0000000cff0d7819 */ /* 0x000fe40000011609 */
        /* <DEDUP_REMOVED lines=14> */
[----:B------:R-:W-:Y:S02]  /*2c40*/  LOP3.LUT R40, R19, 0x300030, R40, 0xf8, !PT ;  /* 0x0030003013287812 */ /* 0x000fe400078ef828 */
[----:B------:R-:W-:Y:S02]  /*2c50*/  LOP3.LUT R43, R8, 0x300030, R43, 0xf8, !PT ;  /* 0x00300030082b7812 */ /* 0x000fe400078ef82b */
        /* <DEDUP_REMOVED lines=124> */
.L_x_3101:
[----:B------:R-:W-:Y:S05]  /*3420*/  BRA.U UP1, `(.L_x_3098) ;  /* 0x0000000101c47547 */ /* 0x000fea000b800000 */
        /* <DEDUP_REMOVED lines=49> */
.L_x_3098:
[----:B------:R-:W0:Y:S01]  /*3740*/  S2R R0, SR_TID.X ;  /* 0x0000000000007919 */ /* 0x000e220000002100 */
[----:B------:R-:W1:Y:S01]  /*3750*/  LDC R9, c[0x0][0x3ac] ;  /* 0x0000eb00ff097b82 */ /* 0x000e620000000800 */
[----:B------:R-:W-:Y:S01]  /*3760*/  IMAD.U32 R7, RZ, RZ, UR12 ;  /* 0x0000000cff077e24 */ /* 0x000fe2000f8e00ff */
[----:B------:R-:W-:Y:S01]  /*3770*/  USHF.L.U32 UR4, UR8, 0x1, URZ ;  /* 0x0000000108047899 */ /* 0x000fe200080006ff */
[----:B------:R-:W2:Y:S05]  /*3780*/  LDCU UR5, c[0x0][0x3a8] ;  /* 0x00007500ff0577ac */ /* 0x000eaa0008000800 */
[----:B-----5:R-:W3:Y:S01]  /*3790*/  LDC.64 R2, c[0x0][0x3a0] ;  /* 0x0000e800ff027b82 */ /* 0x020ee20000000a00 */
[----:B0-----:R-:W-:-:S04]  /*37a0*/  IMAD R0, R7, 0x20, R0 ;  /* 0x0000002007007824 */ /* 0x001fc800078e0200 */
[----:B------:R-:W-:-:S04]  /*37b0*/  IMAD.SHL.U32 R0, R0, 0x4, RZ ;  /* 0x0000000400007824 */ /* 0x000fc800078e00ff */
[----:B-1----:R-:W-:-:S04]  /*37c0*/  IMAD R7, R9, UR4, R0 ;  /* 0x0000000409077c24 */ /* 0x002fc8000f8e0200 */
[----:B---3--:R-:W-:-:S05]  /*37d0*/  IMAD.WIDE R2, R7, 0x2, R2 ;  /* 0x0000000207027825 */ /* 0x008fca00078e0202 */
[----:B------:R0:W-:Y:S01]  /*37e0*/  ATOM.E.ADD.F16x2.RN.STRONG.GPU P0, RZ, desc[UR10][R2.64], R5 ;  /* 0x8000000502ff79a2 */ /* 0x0001e2000c10e10a */
[----:B--2---:R-:W-:Y:S01]  /*37f0*/  UIADD3 UR4, UPT, UPT, -UR4, UR5, URZ ;  /* 0x0000000504047290 */ /* 0x004fe2000fffe1ff */
[----:B------:R-:W-:Y:S03]  /*3800*/  BSSY.RECONVERGENT B0, `(.L_x_3102) ;  /* 0x0000010000007945 */ /* 0x000fe60003800200 */
[----:B------:R-:W-:Y:S01]  /*3810*/  UISETP.NE.AND UP0, UPT, UR4, 0x1, UPT ;  /* 0x000000010400788c */ /* 0x000fe2000bf05270 */
[----:B0-----:R-:W-:Y:S10]  /*3820*/  @P0 BRA `(.L_x_3103) ;  /* 0x0000000000340947 */ /* 0x001ff40003800000 */
[----:B------:R-:W0:Y:S02]  /*3830*/  QSPC.E.S P0, RZ, [R2] ;  /* 0x0000000002ff73aa */ /* 0x000e240000000500 */
[----:B0-----:R-:W-:Y:S05]  /*3840*/  @!P0 BRA `(.L_x_3104) ;  /* 0x0000000000208947 */ /* 0x001fea0003800000 */
[----:B------:R-:W-:-:S05]  /*3850*/  IMAD.MOV.U32 R6, RZ, RZ, R2 ;  /* 0x000000ffff067224 */ /* 0x000fca00078e0002 */
[----:B------:R-:W-:Y:S01]  /*3860*/  MOV R6, R6 ;  /* 0x0000000600067202 */ /* 0x000fe20000000f00 */
[----:B------:R-:W-:-:S07]  /*3870*/  IMAD.MOV.U32 R7, RZ, RZ, R5 ;  /* 0x000000ffff077224 */ /* 0x000fce00078e0005 */
.L_x_3105:
[----:B------:R-:W0:Y:S02]  /*3880*/  LDS R4, [R6] ;  /* 0x0000000006047984 */ /* 0x000e240000000800 */
[----:B0-----:R-:W-:-:S05]  /*3890*/  HADD2 R5, R4, R7 ;  /* 0x0000000704057230 */ /* 0x001fca0000000000 */
[----:B------:R-:W0:Y:S02]  /*38a0*/  ATOMS.CAST.SPIN P0, [R6], R4, R5 ;  /* 0x000000040600758d */ /* 0x000e240001800005 */
[----:B0-----:R-:W-:Y:S05]  /*38b0*/  @!P0 BRA `(.L_x_3105) ;  /* 0xfffffffc00f08947 */ /* 0x001fea000383ffff */
[----:B------:R-:W-:Y:S05]  /*38c0*/  BRA `(.L_x_3103) ;  /* 0x00000000000c7947 */ /* 0x000fea0003800000 */
.L_x_3104:
[----:B------:R-:W2:Y:S02]  /*38d0*/  LD.E R0, desc[UR10][R2.64] ;  /* 0x0000000a02007980 */ /* 0x000ea4000c101900 */
[----:B--2---:R-:W-:-:S05]  /*38e0*/  IMAD.IADD R5, R5, 0x1, R0 ;  /* 0x0000000105057824 */ /* 0x004fca00078e0200 */
[----:B------:R0:W-:Y:S02]  /*38f0*/  ST.E desc[UR10][R2.64], R5 ;  /* 0x0000000502007985 */ /* 0x0001e4000c10190a */
.L_x_3103:
[----:B------:R-:W-:Y:S05]  /*3900*/  BSYNC.RECONVERGENT B0 ;  /* 0x0000000000007941 */ /* 0x000fea0003800200 */
.L_x_3102:
[----:B------:R1:W-:Y:S01]  /*3910*/  ATOM.E.ADD.F16x2.RN.STRONG.GPU P0, RZ, desc[UR10][R2.64+0x4], R46 ;  /* 0x8000042e02ff79a2 */ /* 0x0003e2000c10e10a */
[----:B------:R-:W-:Y:S04]  /*3920*/  BSSY.RECONVERGENT B0, `(.L_x_3106) ;  /* 0x000000e000007945 */ /* 0x000fe80003800200 */
[----:B-1----:R-:W-:Y:S05]  /*3930*/  @P0 BRA `(.L_x_3107) ;  /* 0x0000000000300947 */ /* 0x002fea0003800000 */
[----:B------:R-:W1:Y:S02]  /*3940*/  QSPC.E.S P0, RZ, [R2+0x4] ;  /* 0x0000040002ff73aa */ /* 0x000e640000000500 */
[----:B-1----:R-:W-:Y:S05]  /*3950*/  @!P0 BRA `(.L_x_3108) ;  /* 0x00000000001c8947 */ /* 0x002fea0003800000 */
[----:B------:R-:W-:-:S05]  /*3960*/  IMAD.MOV.U32 R4, RZ, RZ, R2 ;  /* 0x000000ffff047224 */ /* 0x000fca00078e0002 */
[----:B------:R-:W-:-:S07]  /*3970*/  MOV R4, R4 ;  /* 0x0000000400047202 */ /* 0x000fce0000000f00 */
.L_x_3109:
[----:B------:R-:W1:Y:S02]  /*3980*/  LDS R6, [R4+0x4] ;  /* 0x0000040004067984 */ /* 0x000e640000000800 */
[----:B-1----:R-:W-:-:S05]  /*3990*/  HFMA2 R7, R6, 1, 1, R46 ;  /* 0x3c003c0006077831 */ /* 0x002fca000000002e */
[----:B------:R-:W1:Y:S02]  /*39a0*/  ATOMS.CAST.SPIN P0, [R4+0x4], R6, R7 ;  /* 0x000004060400758d */ /* 0x000e640001800007 */
[----:B-1----:R-:W-:Y:S05]  /*39b0*/  @!P0 BRA `(.L_x_3109) ;  /* 0xfffffffc00f08947 */ /* 0x002fea000383ffff */
[----:B------:R-:W-:Y:S05]  /*39c0*/  BRA `(.L_x_3107) ;  /* 0x00000000000c7947 */ /* 0x000fea0003800000 */
.L_x_3108:
[----:B------:R-:W0:Y:S02]  /*39d0*/  LD.E R0, desc[UR10][R2.64+0x4] ;  /* 0x0000040a02007980 */ /* 0x000e24000c101900 */
[----:B0-----:R-:W-:-:S05]  /*39e0*/  IMAD.IADD R5, R46, 0x1, R0 ;  /* 0x000000012e057824 */ /* 0x001fca00078e0200 */
[----:B------:R1:W-:Y:S02]  /*39f0*/  ST.E desc[UR10][R2.64+0x4], R5 ;  /* 0x0000040502007985 */ /* 0x0003e4000c10190a */
.L_x_3107:
[----:B------:R-:W-:Y:S05]  /*3a00*/  BSYNC.RECONVERGENT B0 ;  /* 0x0000000000007941 */ /* 0x000fea0003800200 */
.L_x_3106:
[----:B------:R-:W-:-:S13]  /*3a10*/  PLOP3.LUT P0, PT, PT, PT, UP0, 0x80, 0x8 ;  /* 0x000000000008781c */ /* 0x000fda0003f0f008 */
        /* <DEDUP_REMOVED lines=9> */
.L_x_3113:
[----:B------:R-:W0:Y:S02]  /*3ab0*/  LDS R6, [R4] ;  /* 0x0000000004067984 */ /* 0x000e240000000800 */
[----:B0-----:R-:W-:-:S05]  /*3ac0*/  HADD2 R7, R6, R47 ;  /* 0x0000002f06077230 */ /* 0x001fca0000000000 */
[----:B------:R-:W0:Y:S02]  /*3ad0*/  ATOMS.CAST.SPIN P0, [R4], R6, R7 ;  /* 0x000000060400758d */ /* 0x000e240001800007 */
[----:B0-----:R-:W-:Y:S05]  /*3ae0*/  @!P0 BRA `(.L_x_3113) ;  /* 0xfffffffc00f08947 */ /* 0x001fea000383ffff */
[----:B------:R-:W-:Y:S05]  /*3af0*/  BRA `(.L_x_3111) ;  /* 0x00000000000c7947 */ /* 0x000fea0003800000 */
.L_x_3112:
[----:B------:R-:W2:Y:S02]  /*3b00*/  LD.E R0, desc[UR10][R2.64] ;  /* 0x0000000a02007980 */ /* 0x000ea4000c101900 */
[----:B--2---:R-:W-:-:S05]  /*3b10*/  IMAD.IADD R5, R47, 0x1, R0 ;  /* 0x000000012f057824 */ /* 0x004fca00078e0200 */
[----:B------:R0:W-:Y:S02]  /*3b20*/  ST.E desc[UR10][R2.64], R5 ;  /* 0x0000000502007985 */ /* 0x0001e4000c10190a */
.L_x_3111:
[----:B------:R-:W-:Y:S05]  /*3b30*/  BSYNC.RECONVERGENT B0 ;  /* 0x0000000000007941 */ /* 0x000fea0003800200 */
.L_x_3110:
[----:B------:R1:W-:Y:S02]  /*3b40*/  ATOM.E.ADD.F16x2.RN.STRONG.GPU P0, RZ, desc[UR10][R2.64+0x4], R48 ;  /* 0x8000043002ff79a2 */ /* 0x0003e4000c10e10a */
[----:B-1----:R-:W-:Y:S05]  /*3b50*/  @P0 EXIT ;  /* 0x000000000000094d */ /* 0x002fea0003800000 */
[----:B------:R-:W1:Y:S02]  /*3b60*/  QSPC.E.S P0, RZ, [R2+0x4] ;  /* 0x0000040002ff73aa */ /* 0x000e640000000500 */
[----:B-1----:R-:W-:Y:S05]  /*3b70*/  @!P0 BRA `(.L_x_3114) ;  /* 0x0000000000188947 */ /* 0x002fea0003800000 */
[----:B0-----:R-:W-:-:S07]  /*3b80*/  MOV R2, R2 ;  /* 0x0000000200027202 */ /* 0x001fce0000000f00 */
.L_x_3115:
[----:B------:R-:W0:Y:S02]  /*3b90*/  LDS R4, [R2+0x4] ;  /* 0x0000040002047984 */ /* 0x000e240000000800 */
[----:B0-----:R-:W-:-:S05]  /*3ba0*/  HFMA2 R5, R4, 1, 1, R48 ;  /* 0x3c003c0004057831 */ /* 0x001fca0000000030 */
[----:B------:R-:W0:Y:S02]  /*3bb0*/  ATOMS.CAST.SPIN P0, [R2+0x4], R4, R5 ;  /* 0x000004040200758d */ /* 0x000e240001800005 */
[----:B0-----:R-:W-:Y:S05]  /*3bc0*/  @!P0 BRA `(.L_x_3115) ;  /* 0xfffffffc00f08947 */ /* 0x001fea000383ffff */
[----:B------:R-:W-:Y:S05]  /*3bd0*/  EXIT ;  /* 0x000000000000794d */ /* 0x000fea0003800000 */
.L_x_3114:
[----:B------:R-:W0:Y:S02]  /*3be0*/  LD.E R0, desc[UR10][R2.64+0x4] ;  /* 0x0000040a02007980 */ /* 0x000e24000c101900 */
[----:B0-----:R-:W-:-:S05]  /*3bf0*/  IMAD.IADD R5, R48, 0x1, R0 ;  /* 0x0000000130057824 */ /* 0x001fca00078e0200 */
[----:B------:R-:W-:Y:S01]  /*3c00*/  ST.E desc[UR10][R2.64+0x4], R5 ;  /* 0x0000040502007985 */ /* 0x000fe2000c10190a */
[----:B------:R-:W-:Y:S05]  /*3c10*/  EXIT ;  /* 0x000000000000794d */ /* 0x000fea0003800000 */
.L_x_3116:
        /* <DEDUP_REMOVED lines=14> */
.L_x_3963:


//--------------------- .text._Z23gemm_half_q_half_kernelILi2ELi48ELb1ELb0ELi32EEvPK6__halfPKjS4_S2_PS0_iiiiPKtS7_iiiiiibS2_i --------------------------
	.section	.text._Z23gemm_half_q_half_kernelILi2ELi48ELb1ELb0ELi32EEvPK6__halfPKjS4_S2_PS0_iiiiPKtS7_iiiiiibS2_i,"ax",@progbits
	.align	128
        .global         _Z23gemm_half_q_half_kernelILi2ELi48ELb1ELb0ELi32EEvPK6__halfPKjS4_S2_PS0_iiiiPKtS7_iiiiiibS2_i
        .type           _Z23gemm_half_q_half_kernelILi2ELi48ELb1ELb0ELi32EEvPK6__halfPKjS4_S2_PS0_iiiiPKtS7_iiiiiibS2_i,@function
        .size           _Z23gemm_half_q_half_kernelILi2ELi48ELb1ELb0ELi32EEvPK6__halfPKjS4_S2_PS0_iiiiPKtS7_iiiiiibS2_i,(.L_x_3964 - _Z23gemm_half_q_half_kernelILi2ELi48ELb1ELb0ELi32EEvPK6__halfPKjS4_S2_PS0_iiiiPKtS7_iiiiiibS2_i)
        .other          _Z23gemm_half_q_half_kernelILi2ELi48ELb1ELb0ELi32EEvPK6__halfPKjS4_S2_PS0_iiiiPKtS7_iiiiiibS2_i,@"STO_CUDA_ENTRY STV_DEFAULT"
_Z23gemm_half_q_half_kernelILi2ELi48ELb1ELb0ELi32EEvPK6__halfPKjS4_S2_PS0_iiiiPKtS7_iiiiiibS2_i:
.text._Z23gemm_half_q_half_kernelILi2ELi48ELb1ELb0ELi32EEvPK6__halfPKjS4_S2_PS0_iiiiPKtS7_iiiiiibS2_i:
[----:B------:R-:W-:Y:S01]  /*0000*/  LDC R1, c[0x0][0x37c] ;  /* 0x0000df00ff017b82 */ /* 0x000fe20000000800 */
[----:B------:R-:W0:Y:S07]  /*0010*/  S2R R2, SR_CTAID.Y ;  /* 0x0000000000027919 */ /* 0x000e2e0000002600 */
[----:B------:R-:W0:Y:S02]  /*0020*/  LDC R3, c[0x0][0x3a8] ;  /* 0x0000ea00ff037b82 */ /* 0x000e240000000800 */
[----:B0-----:R-:W-:-:S05]  /*0030*/  IMAD R0, R2, -0x2, R3 ;  /* 0xfffffffe02007824 */ /* 0x001fca00078e0203 */
        /* <DEDUP_REMOVED lines=16> */
[----:B------:R-:W1:Y:S01]  /*0140*/  LDCU UR7, c[0x0][0x3b0] ;  /* 0x00007600ff0777ac */ /* 0x000e620008000800 */
[----:B------:R-:W2:Y:S01]  /*0150*/  S2UR UR4, SR_CTAID.X ;  /* 0x00000000000479c3 */ /* 0x000ea20000002500 */
[----:B------:R-:W-:Y:S01]  /*0160*/  IMAD.MOV.U32 R3, RZ, RZ, 0x2 ;  /* 0x00000002ff037424 */ /* 0x000fe200078e00ff */
[----:B------:R-:W3:Y:S01]  /*0170*/  S2R R4, SR_TID.X ;  /* 0x0000000000047919 */ /* 0x000ee20000002100 */
[----:B------:R-:W-:Y:S01]  /*0180*/  BSSY.RECONVERGENT B0, `(.L_x_3117) ;  /* 0x00000bc000007945 */ /* 0x000fe20003800200 */
[----:B------:R-:W-:Y:S02]  /*0190*/  ISETP.EQ.OR P1, PT, R6, RZ, !P0 ;  /* 0x000000ff0600720c */ /* 0x000fe40004722670 */
[----:B------:R-:W-:Y:S01]  /*01a0*/  SEL R3, R3, 0x1, P0 ;  /* 0x0000000103037807 */ /* 0x000fe20000000000 */
[----:B--2---:R-:W-:Y:S01]  /*01b0*/  USHF.L.U32 UR4, UR4, 0x7, URZ ;  /* 0x0000000704047899 */ /* 0x004fe200080006ff */
[----:B0-----:R-:W-:-:S04]  /*01c0*/  IMAD.SHL.U32 R89, R5, 0x20, RZ ;  /* 0x0000002005597824 */ /* 0x001fc800078e00ff */
[C---:B------:R-:W-:Y:S01]  /*01d0*/  VIADD R9, R89.reuse, 0x20 ;  /* 0x0000002059097836 */ /* 0x040fe20000000000 */
[----:B---3--:R-:W-:Y:S01]  /*01e0*/  LEA R0, R4, UR4, 0x2 ;  /* 0x0000000404007c11 */ /* 0x008fe2000f8e10ff */
[----:B------:R-:W-:-:S03]  /*01f0*/  IMAD.IADD R19, R89, 0x1, R4 ;  /* 0x0000000159137824 */ /* 0x000fc600078e0204 */
[----:B-1----:R-:W-:-:S04]  /*0200*/  VIMNMX R86, PT, PT, R9, UR7, PT ;  /* 0x0000000709567c48 */ /* 0x002fc8000bfe0100 */
        /* <DEDUP_REMOVED lines=24> */
[----:B0-----:R-:W-:-:S10]  /*0390*/  VIADD R8, R10, UR7 ;  /* 0x000000070a087c36 */ /* 0x001fd40008000000 */
[----:B------:R-:W-:Y:S05]  /*03a0*/  @P0 BRA `(.L_x_3120) ;  /* 0x0000000000ec0947 */ /* 0x000fea0003800000 */
[----:B------:R-:W-:Y:S01]  /*03b0*/  IMAD.MOV R6, RZ, RZ, -R16 ;  /* 0x000000ffff067224 */ /* 0x000fe200078e0a10 */
[----:B------:R-:W-:-:S04]  /*03c0*/  PLOP3.LUT P0, PT, PT, PT, PT, 0x80, 0x8 ;  /* 0x000000000008781c */ /* 0x000fc80003f0f070 */
[----:B------:R-:W-:-:S13]  /*03d0*/  ISETP.GT.AND P2, PT, R6, 0x3, PT ;  /* 0x000000030600780c */ /* 0x000fda0003f44270 */
[----:B------:R-:W-:Y:S05]  /*03e0*/  @!P2 BRA `(.L_x_3121) ;  /* 0x000000000084a947 */ /* 0x000fea0003800000 */
[----:B------:R-:W-:-:S13]  /*03f0*/  PLOP3.LUT P0, PT, PT, PT, PT, 0x8, 0x80 ;  /* 0x000000000080781c */ /* 0x000fda0003f0e170 */
.L_x_3122:
[----:B------:R-:W-:Y:S01]  /*0400*/  IADD3 R7, P2, PT, R19, R8, RZ ;  /* 0x0000000813077210 */ /* 0x000fe20007f5e0ff */
[----:B------:R-:W-:-:S03]  /*0410*/  VIADD R10, R8, UR7 ;  /* 0x00000007080a7c36 */ /* 0x000fc60008000000 */
[----:B------:R-:W-:Y:S01]  /*0420*/  LEA.HI.X.SX32 R12, R8, RZ, 0x1, P2 ;  /* 0x000000ff080c7211 */ /* 0x000fe200010f0eff */
[----:B------:R-:W-:Y:S01]  /*0430*/  VIADD R8, R10, UR7 ;  /* 0x000000070a087c36 */ /* 0x000fe20008000000 */
[----:B------:R-:W-:Y:S02]  /*0440*/  LEA R6, P2, R7, UR10, 0x1 ;  /* 0x0000000a07067c11 */ /* 0x000fe4000f8408ff */
[----:B------:R-:W-:Y:S01]  /*0450*/  IADD3 R11, P3, PT, R19, R10, RZ ;  /* 0x0000000a130b7210 */ /* 0x000fe20007f7e0ff */
[----:B------:R-:W-:Y:S01]  /*0460*/  VIADD R18, R8, UR7 ;  /* 0x0000000708127c36 */ /* 0x000fe20008000000 */
        /* <DEDUP_REMOVED lines=18> */
[----:B------:R-:W-:Y:S01]  /*0590*/  VIADD R8, R18, UR7 ;  /* 0x0000000712087c36 */ /* 0x000fe20008000000 */
[----:B--2---:R-:W-:Y:S04]  /*05a0*/  STS.U16 [R17], R6 ;  /* 0x0000000611007388 */ /* 0x004fe80000000400 */
[----:B---3--:R-:W-:Y:S04]  /*05b0*/  STS.U16 [R17+0x40], R10 ;  /* 0x0000400a11007388 */ /* 0x008fe80000000400 */
[----:B----4-:R-:W-:Y:S04]  /*05c0*/  STS.U16 [R17+0x80], R12 ;  /* 0x0000800c11007388 */ /* 0x010fe80000000400 */
[----:B-----5:R0:W-:Y:S02]  /*05d0*/  STS.U16 [R17+0xc0], R14 ;  /* 0x0000c00e11007388 */ /* 0x0201e40000000400 */
[----:B0-----:R-:W-:Y:S01]  /*05e0*/  VIADD R17, R17, 0x100 ;  /* 0x0000010011117836 */ /* 0x001fe20000000000 */
[----:B------:R-:W-:Y:S06]  /*05f0*/  @!P2 BRA `(.L_x_3122) ;  /* 0xfffffffc0080a947 */ /* 0x000fec000383ffff */
.L_x_3121:
[----:B------:R-:W-:-:S05]  /*0600*/  IMAD.MOV R6, RZ, RZ, -R16 ;  /* 0x000000ffff067224 */ /* 0x000fca00078e0a10 */
[----:B------:R-:W-:-:S13]  /*0610*/  ISETP.GT.AND P2, PT, R6, 0x1, PT ;  /* 0x000000010600780c */ /* 0x000fda0003f44270 */
[----:B------:R-:W-:Y:S05]  /*0620*/  @!P2 BRA `(.L_x_3123) ;  /* 0x000000000044a947 */ /* 0x000fea0003800000 */
[----:B------:R-:W-:Y:S01]  /*0630*/  VIADD R12, R8, UR7 ;  /* 0x00000007080c7c36 */ /* 0x000fe20008000000 */
        /* <DEDUP_REMOVED lines=12> */
[----:B------:R-:W-:Y:S01]  /*0700*/  VIADD R8, R12, UR7 ;  /* 0x000000070c087c36 */ /* 0x000fe20008000000 */
[----:B--2---:R-:W-:Y:S04]  /*0710*/  STS.U16 [R17], R6 ;  /* 0x0000000611007388 */ /* 0x004fe80000000400 */
[----:B---3--:R0:W-:Y:S02]  /*0720*/  STS.U16 [R17+0x40], R10 ;  /* 0x0000400a11007388 */ /* 0x0081e40000000400 */
[----:B0-----:R-:W-:-:S07]  /*0730*/  VIADD R17, R17, 0x80 ;  /* 0x0000008011117836 */ /* 0x001fce0000000000 */
.L_x_3123:
[----:B------:R-:W-:-:S13]  /*0740*/  ISETP.EQ.AND P2, PT, R16, RZ, PT ;  /* 0x000000ff1000720c */ /* 0x000fda0003f42270 */
[----:B------:R-:W-:Y:S05]  /*0750*/  @!P0 BRA P2, `(.L_x_3118) ;  /* 0x0000000400788947 */ /* 0x000fea0001000000 */
.L_x_3120:
[----:B------:R-:W-:-:S04]  /*0760*/  IADD3 R7, P0, PT, R19, R8, RZ ;  /* 0x0000000813077210 */ /* 0x000fc80007f1e0ff */
[----:B------:R-:W-:Y:S02]  /*0770*/  LEA.HI.X.SX32 R10, R8, RZ, 0x1, P0 ;  /* 0x000000ff080a7211 */ /* 0x000fe400000f0eff */
[----:B------:R-:W-:-:S04]  /*0780*/  LEA R6, P0, R7, UR10, 0x1 ;  /* 0x0000000a07067c11 */ /* 0x000fc8000f8008ff */
[----:B------:R-:W-:-:S05]  /*0790*/  LEA.HI.X R7, R7, UR11, R10, 0x1, P0 ;  /* 0x0000000b07077c11 */ /* 0x000fca00080f0c0a */
[----:B------:R-:W2:Y:S01]  /*07a0*/  LDG.E.U16.CONSTANT R6, desc[UR8][R6.64] ;  /* 0x0000000806067981 */ /* 0x000ea2000c1e9500 */
[----:B------:R-:W-:Y:S02]  /*07b0*/  VIADD R16, R16, 0x1 ;  /* 0x0000000110107836 */ /* 0x000fe40000000000 */
[----:B------:R-:W-:-:S03]  /*07c0*/  VIADD R8, R8, UR7 ;  /* 0x0000000708087c36 */ /* 0x000fc60008000000 */
[----:B------:R-:W-:Y:S01]  /*07d0*/  ISETP.NE.AND P0, PT, R16, RZ, PT ;  /* 0x000000ff1000720c */ /* 0x000fe20003f05270 */
[----:B--2---:R0:W-:Y:S02]  /*07e0*/  STS.U16 [R17], R6 ;  /* 0x0000000611007388 */ /* 0x0041e40000000400 */
[----:B0-----:R-:W-:-:S10]  /*07f0*/  VIADD R17, R17, 0x40 ;  /* 0x0000004011117836 */ /* 0x001fd40000000000 */
[----:B------:R-:W-:Y:S05]  /*0800*/  @P0 BRA `(.L_x_3120) ;  /* 0xfffffffc00d40947 */ /* 0x000fea000383ffff */
[----:B------:R-:W-:Y:S05]  /*0810*/  BRA `(.L_x_3118) ;  /* 0x0000000400487947 */ /* 0x000fea0003800000 */
.L_x_3119:
        /* <DEDUP_REMOVED lines=16> */
.L_x_3126:
[----:B------:R-:W-:Y:S01]  /*0920*/  VIADD R10, R17, UR7 ;  /* 0x00000007110a7c36 */ /* 0x000fe20008000000 */
[----:B-----5:R-:W-:-:S03]  /*0930*/  IADD3 R7, P2, PT, R22, R17, RZ ;  /* 0x0000001116077210 */ /* 0x020fc60007f5e0ff */
[----:B------:R-:W-:Y:S01]  /*0940*/  VIADD R11, R10, UR7 ;  /* 0x000000070a0b7c36 */ /* 0x000fe20008000000 */
[----:B------:R-:W-:Y:S02]  /*0950*/  LEA.HI.X.SX32 R12, R17, RZ, 0x1, P2 ;  /* 0x000000ff110c7211 */ /* 0x000fe400010f0eff */
[----:B0-----:R-:W-:Y:S01]  /*0960*/  LEA R6, P2, R7, UR10, 0x1 ;  /* 0x0000000a07067c11 */ /* 0x001fe2000f8408ff */
[----:B------:R-:W-:Y:S01]  /*0970*/  VIADD R17, R11, UR7 ;  /* 0x000000070b117c36 */ /* 0x000fe20008000000 */
[C---:B------:R-:W-:Y:S02]  /*0980*/  IADD3 R14, P3, PT, R22.reuse, R10, RZ ;  /* 0x0000000a160e7210 */ /* 0x040fe40007f7e0ff */
[----:B------:R-:W-:Y:S02]  /*0990*/  LEA.HI.X R7, R7, UR11, R12, 0x1, P2 ;  /* 0x0000000b07077c11 */ /* 0x000fe400090f0c0c */
[----:B------:R-:W-:Y:S02]  /*09a0*/  IADD3 R13, P4, PT, R22, R11, RZ ;  /* 0x0000000b160d7210 */ /* 0x000fe40007f9e0ff */
[----:B------:R-:W-:-:S02]  /*09b0*/  LEA.HI.X.SX32 R19, R10, RZ, 0x1, P3 ;  /* 0x000000ff0a137211 */ /* 0x000fc400018f0eff */
        /* <DEDUP_REMOVED lines=15> */
[----:B------:R-:W-:Y:S01]  /*0ab0*/  VIADD R17, R17, UR7 ;  /* 0x0000000711117c36 */ /* 0x000fe20008000000 */
[----:B--2---:R-:W-:Y:S04]  /*0ac0*/  STS.U16 [R8], R7 ;  /* 0x0000000708007388 */ /* 0x004fe80000000400 */
[----:B---3--:R-:W-:Y:S04]  /*0ad0*/  STS.U16 [R8+0x40], R11 ;  /* 0x0000400b08007388 */ /* 0x008fe80000000400 */
[----:B----4-:R-:W-:Y:S04]  /*0ae0*/  STS.U16 [R8+0x80], R13 ;  /* 0x0000800d08007388 */ /* 0x010fe80000000400 */
[----:B------:R0:W-:Y:S02]  /*0af0*/  STS.U16 [R8+0xc0], R15 ;  /* 0x0000c00f08007388 */ /* 0x0001e40000000400 */
[----:B0-----:R-:W-:Y:S01]  /*0b00*/  VIADD R8, R8, 0x100 ;  /* 0x0000010008087836 */ /* 0x001fe20000000000 */
[----:B------:R-:W-:Y:S06]  /*0b10*/  @!P2 BRA `(.L_x_3126) ;  /* 0xfffffffc0080a947 */ /* 0x000fec000383ffff */
.L_x_3125:
[----:B------:R-:W-:-:S05]  /*0b20*/  IMAD.MOV R6, RZ, RZ, -R16 ;  /* 0x000000ffff067224 */ /* 0x000fca00078e0a10 */
[----:B------:R-:W-:-:S13]  /*0b30*/  ISETP.GT.AND P2, PT, R6, 0x1, PT ;  /* 0x000000010600780c */ /* 0x000fda0003f44270 */
[----:B------:R-:W-:Y:S05]  /*0b40*/  @!P2 BRA `(.L_x_3127) ;  /* 0x000000000048a947 */ /* 0x000fea0003800000 */
        /* <DEDUP_REMOVED lines=18> */
.L_x_3127:
[----:B------:R-:W-:-:S13]  /*0c70*/  ISETP.NE.OR P0, PT, R16, RZ, P0 ;  /* 0x000000ff1000720c */ /* 0x000fda0000705670 */
[----:B------:R-:W-:Y:S05]  /*0c80*/  @!P0 BRA `(.L_x_3118) ;  /* 0x00000000002c8947 */ /* 0x000fea0003800000 */
.L_x_3124:
[----:B-----5:R-:W-:-:S04]  /*0c90*/  IADD3 R7, P0, PT, R22, R17, RZ ;  /* 0x0000001116077210 */ /* 0x020fc80007f1e0ff */
[----:B------:R-:W-:Y:S02]  /*0ca0*/  LEA.HI.X.SX32 R10, R17, RZ, 0x1, P0 ;  /* 0x000000ff110a7211 */ /* 0x000fe400000f0eff */
[----:B------:R-:W-:-:S04]  /*0cb0*/  LEA R6, P0, R7, UR12, 0x1 ;  /* 0x0000000c07067c11 */ /* 0x000fc8000f8008ff */
[----:B------:R-:W-:-:S06]  /*0cc0*/  LEA.HI.X R7, R7, UR13, R10, 0x1, P0 ;  /* 0x0000000d07077c11 */ /* 0x000fcc00080f0c0a */
[----:B------:R-:W2:Y:S01]  /*0cd0*/  LDG.E.U16.CONSTANT R7, desc[UR8][R6.64] ;  /* 0x0000000806077981 */ /* 0x000ea2000c1e9500 */
[----:B------:R-:W-:Y:S02]  /*0ce0*/  VIADD R16, R16, 0x1 ;  /* 0x0000000110107836 */ /* 0x000fe40000000000 */
[----:B------:R-:W-:-:S03]  /*0cf0*/  VIADD R17, R17, UR7 ;  /* 0x0000000711117c36 */ /* 0x000fc60008000000 */
[----:B------:R-:W-:Y:S01]  /*0d00*/  ISETP.NE.AND P0, PT, R16, RZ, PT ;  /* 0x000000ff1000720c */ /* 0x000fe20003f05270 */
[----:B--2---:R0:W-:Y:S02]  /*0d10*/  STS.U16 [R8], R7 ;  /* 0x0000000708007388 */ /* 0x0041e40000000400 */
[----:B0-----:R-:W-:-:S10]  /*0d20*/  VIADD R8, R8, 0x40 ;  /* 0x0000004008087836 */ /* 0x001fd40000000000 */
[----:B------:R-:W-:Y:S05]  /*0d30*/  @P0 BRA `(.L_x_3124) ;  /* 0xfffffffc00d40947 */ /* 0x000fea000383ffff */
.L_x_3118:
[----:B------:R-:W-:Y:S05]  /*0d40*/  BSYNC.RECONVERGENT B0 ;  /* 0x0000000000007941 */ /* 0x000fea0003800200 */
.L_x_3117:
        /* <DEDUP_REMOVED lines=10> */
[----:B------:R-:W-:-:S03]  /*0df0*/  IMAD R2, R2, R85, RZ ;  /* 0x0000005502027224 */ /* 0x000fc600078e02ff */
        /* <DEDUP_REMOVED lines=10> */
.L_x_3131:
        /* <DEDUP_REMOVED lines=14> */
[----:B-1----:R-:W-:Y:S05]  /*0f80*/  @!P2 BRA `(.L_x_3131) ;  /* 0xfffffffc00c4a947 */ /* 0x002fea000383ffff */
.L_x_3130:
        /* <DEDUP_REMOVED lines=12> */
.L_x_3132:
[----:B------:R-:W-:-:S13]  /*1050*/  ISETP.NE.OR P0, PT, R8, RZ, P0 ;  /* 0x000000ff0800720c */ /* 0x000fda0000705670 */
[----:B------:R-:W-:Y:S05]  /*1060*/  @!P0 BRA `(.L_x_3128) ;  /* 0x00000000001c8947 */ /* 0x000fea0003800000 */
.L_x_3129:
[----:B0-----:R-:W0:Y:S02]  /*1070*/  LDC.64 R2, c[0x0][0x3a0] ;  /* 0x0000e800ff027b82 */ /* 0x001e240000000a00 */
.L_x_3133:
[----:B0-----:R-:W-:-:S04]  /*1080*/  IMAD.WIDE R6, R16, 0x2, R2 ;  /* 0x0000000210067825 */ /* 0x001fc800078e0202 */
[----:B------:R-:W-:Y:S01]  /*1090*/  VIADD R8, R8, 0x1 ;  /* 0x0000000108087836 */ /* 0x000fe20000000000 */
[----:B------:R1:W-:Y:S01]  /*10a0*/  STG.E.64 desc[UR8][R6.64], RZ ;  /* 0x000000ff06007986 */ /* 0x0003e2000c101b08 */
[----:B------:R-:W-:-:S03]  /*10b0*/  IMAD.IADD R16, R16, 0x1, R85 ;  /* 0x0000000110107824 */ /* 0x000fc600078e0255 */
[----:B------:R-:W-:-:S13]  /*10c0*/  ISETP.NE.AND P0, PT, R8, RZ, PT ;  /* 0x000000ff0800720c */ /* 0x000fda0003f05270 */
[----:B-1----:R-:W-:Y:S05]  /*10d0*/  @P0 BRA `(.L_x_3133) ;  /* 0xfffffffc00e80947 */ /* 0x002fea000383ffff */
.L_x_3128:
        /* <DEDUP_REMOVED lines=9> */
[----:B0-----:R-:W0:Y:S01]  /*1170*/  LDC.64 R2, c[0x0][0x3b8] ;  /* 0x0000ee00ff027b82 */ /* 0x001e220000000a00 */
[----:B------:R-:W-:-:S04]  /*1180*/  IMAD.SHL.U32 R7, R5, 0x40, RZ ;  /* 0x0000004005077824 */ /* 0x000fc800078e00ff */
        /* <DEDUP_REMOVED lines=9> */
.L_x_3135:
        /* <DEDUP_REMOVED lines=12> */
[----:B0-----:R-:W-:-:S05]  /*12e0*/  IMAD.WIDE.U32 R6, R8, 0x2, R6 ;  /* 0x0000000208067825 */ /* 0x001fca00078e0006 */
        /* <DEDUP_REMOVED lines=10> */
[----:B------:R-:W-:Y:S01]  /*1390*/  LOP3.LUT R17, R17, 0xf, RZ, 0xc0, !PT ;  /* 0x0000000f11117812 */ /* 0x000fe200078ec0ff */
[----:B---3--:R-:W-:Y:S01]  /*13a0*/  IMAD.IADD R15, R20, 0x1, R15 ;  /* 0x00000001140f7824 */ /* 0x008fe200078e020f */
[----:B------:R-:W-:-:S02]  /*13b0*/  LOP3.LUT R8, R8, 0xf, RZ, 0xc0, !PT ;  /* 0x0000000f08087812 */ /* 0x000fc400078ec0ff */
[----:B------:R-:W-:Y:S01]  /*13c0*/  IADD3 R19, PT, PT, R16, 0x1, R19 ;  /* 0x0000000110137810 */ /* 0x000fe20007ffe013 */
[----:B------:R-:W-:Y:S01]  /*13d0*/  IMAD R16, R17, R17, R17 ;  /* 0x0000001111107224 */ /* 0x000fe200078e0211 */
[----:B------:R-:W-:Y:S01]  /*13e0*/  IADD3 R4, PT, PT, R4, 0x1, R5 ;  /* 0x0000000104047810 */ /* 0x000fe20007ffe005 */
[C---:B------:R-:W-:Y:S01]  /*13f0*/  IMAD R5, R8.reuse, R8, R8 ;  /* 0x0000000808057224 */ /* 0x040fe200078e0208 */
[----:B------:R-:W-:Y:S02]  /*1400*/  ISETP.GE.AND P0, PT, R15, R86, PT ;  /* 0x000000560f00720c */ /* 0x000fe40003f06270 */
[----:B------:R-:W-:Y:S01]  /*1410*/  IADD3 R16, PT, PT, R17, 0x1, R16 ;  /* 0x0000000111107810 */ /* 0x000fe20007ffe010 */
[----:B------:R-:W4:Y:S01]  /*1420*/  I2F.F16 R19, R19 ;  /* 0x0000001300137306 */ /* 0x000f220000200c00 */
[----:B------:R-:W-:-:S07]  /*1430*/  IADD3 R10, PT, PT, R8, 0x1, R5 ;  /* 0x00000001080a7810 */ /* 0x000fce0007ffe005 */
[----:B0-----:R-:W0:Y:S01]  /*1440*/  I2F.F16 R7, R16 ;  /* 0x0000001000077306 */ /* 0x001e220000200c00 */
[----:B----4-:R-:W-:-:S07]  /*1450*/  HMUL2 R8, R19.H0_H0, R18.H0_H0 ;  /* 0x2000001213087232 */ /* 0x010fce0000000800 */
[----:B------:R-:W1:Y:S01]  /*1460*/  I2F.F16 R11, R4 ;  /* 0x00000004000b7306 */ /* 0x000e620000200c00 */
[----:B0-----:R-:W-:-:S07]  /*1470*/  HMUL2 R7, R7.H0_H0, R18.H0_H0 ;  /* 0x2000001207077232 */ /* 0x001fce0000000800 */
[----:B------:R-:W0:Y:S01]  /*1480*/  I2F.F16 R5, R10 ;  /* 0x0000000a00057306 */ /* 0x000e220000200c00 */
[-C--:B-1----:R-:W-:Y:S02]  /*1490*/  HMUL2 R6, R11.H0_H0, R18.reuse.H0_H0 ;  /* 0x200000120b067232 */ /* 0x082fe40000000800 */
[----:B0-----:R-:W-:Y:S01]  /*14a0*/  HMUL2 R5, R5.H0_H0, R18.H0_H0 ;  /* 0x2000001205057232 */ /* 0x001fe20000000800 */
[----:B------:R-:W-:Y:S06]  /*14b0*/  @!P0 BRA `(.L_x_3135) ;  /* 0xfffffffc00588947 */ /* 0x000fec000383ffff */
.L_x_3134:
[C---:B------:R-:W-:Y:S01]  /*14c0*/  ISETP.GT.AND P0, PT, R89.reuse, UR6, PT ;  /* 0x0000000659007c0c */ /* 0x040fe2000bf04270 */
[----:B------:R-:W-:Y:S01]  /*14d0*/  IMAD.MOV.U32 R4, RZ, RZ, RZ ;  /* 0x000000ffff047224 */ /* 0x000fe200078e00ff */
[----:B0-----:R-:W-:Y:S01]  /*14e0*/  SHF.R.S32.HI R2, RZ, 0x1f, R21 ;  /* 0x0000001fff027819 */ /* 0x001fe20000011415 */
[----:B------:R-:W-:Y:S01]  /*14f0*/  IMAD.MOV.U32 R11, RZ, RZ, RZ ;  /* 0x000000ffff0b7224 */ /* 0x000fe200078e00ff */
[C---:B--2---:R-:W-:Y:S02]  /*1500*/  ISETP.GT.AND P2, PT, R89.reuse, UR5, PT ;  /* 0x0000000559007c0c */ /* 0x044fe4000bf44270 */
[----:B------:R-:W-:Y:S02]  /*1510*/  CS2R R12, SRZ ;  /* 0x00000000000c7805 */ /* 0x000fe4000001ff00 */
[----:B------:R-:W-:Y:S02]  /*1520*/  LEA.HI R2, R2, R21, RZ, 0x5 ;  /* 0x0000001502027211 */ /* 0x000fe400078f28ff */
[----:B---3--:R-:W-:-:S02]  /*1530*/  ISETP.GT.AND P3, PT, R89, UR12, PT ;  /* 0x0000000c59007c0c */ /* 0x008fc4000bf64270 */
[C---:B----4-:R-:W-:Y:S02]  /*1540*/  ISETP.GT.AND P4, PT, R89.reuse, UR10, PT ;  /* 0x0000000a59007c0c */ /* 0x050fe4000bf84270 */
[----:B-1----:R-:W-:Y:S02]  /*1550*/  ISETP.GT.AND P5, PT, R89, UR11, PT ;  /* 0x0000000b59007c0c */ /* 0x002fe4000bfa4270 */
        /* <DEDUP_REMOVED lines=10> */
.L_x_3136:
        /* <DEDUP_REMOVED lines=8> */
.L_x_3137:
        /* <DEDUP_REMOVED lines=8> */
.L_x_3138:
        /* <DEDUP_REMOVED lines=8> */
.L_x_3139:
        /* <DEDUP_REMOVED lines=8> */
.L_x_3140:
[----:B------:R-:W-:Y:S01]  /*1800*/  IMAD R2, R15, 0x8, R2 ;  /* 0x000000080f027824 */ /* 0x000fe200078e0202 */
[----:B------:R-:W0:Y:S01]  /*1810*/  LDCU.64 UR10, c[0x0][0x388] ;  /* 0x00007100ff0a77ac */ /* 0x000e220008000a00 */
[----:B------:R-:W1:Y:S03]  /*1820*/  S2UR UR6, SR_CgaCtaId ;  /* 0x00000000000679c3 */ /* 0x000e660000008800 */
[----:B------:R-:W-:Y:S01]  /*1830*/  IADD3 R2, PT, PT, R11, R2, R4 ;  /* 0x000000020b027210 */ /* 0x000fe20007ffe004 */
[----:B------:R-:W-:Y:S01]  /*1840*/  UISETP.LT.AND UP0, UPT, UR7, UR5, UPT ;  /* 0x000000050700728c */ /* 0x000fe2000bf01270 */
[----:B------:R-:W-:Y:S02]  /*1850*/  PRMT R4, RZ, 0x5410, RZ ;  /* 0x00005410ff047816 */ /* 0x000fe400000000ff */
[----:B------:R-:W-:Y:S01]  /*1860*/  IADD3 R2, PT, PT, R13, R2, R12 ;  /* 0x000000020d027210 */ /* 0x000fe20007ffe00c */
[----:B------:R-:W-:-:S03]  /*1870*/  USEL UR4, UR7, UR5, UP0 ;  /* 0x0000000507047287 */ /* 0x000fc60008000000 */
[----:B------:R-:W-:Y:S01]  /*1880*/  UMOV UR5, 0x400 ;  /* 0x0000040000057882 */ /* 0x000fe20000000000 */
[----:B------:R-:W-:Y:S01]  /*1890*/  IMAD R3, R2, R85, RZ ;  /* 0x0000005502037224 */ /* 0x000fe200078e02ff */
[----:B------:R-:W-:-:S04]  /*18a0*/  SHF.R.S32.HI R2, RZ, 0x1f, R0 ;  /* 0x0000001fff027819 */ /* 0x000fc80000011400 */
[----:B------:R-:W-:-:S04]  /*18b0*/  IADD3 R0, P0, PT, R0, R3, RZ ;  /* 0x0000000300007210 */ /* 0x000fc80007f1e0ff */
[----:B------:R-:W-:Y:S02]  /*18c0*/  LEA.HI.X.SX32 R3, R3, R2, 0x1, P0 ;  /* 0x0000000203037211 */ /* 0x000fe400000f0eff */
[C---:B0-----:R-:W-:Y:S01]  /*18d0*/  LEA R36, P0, R0.reuse, UR10, 0x2 ;  /* 0x0000000a00247c11 */ /* 0x041fe2000f8010ff */
[----:B-1----:R-:W-:Y:S01]  /*18e0*/  ULEA UR5, UR6, UR5, 0x18 ;  /* 0x0000000506057291 */ /* 0x002fe2000f8ec0ff */
[----:B------:R-:W-:Y:S02]  /*18f0*/  PRMT R2, RZ, 0x5410, RZ ;  /* 0x00005410ff027816 */ /* 0x000fe400000000ff */
[----:B------:R-:W-:Y:S02]  /*1900*/  LEA.HI.X R37, R0, UR11, R3, 0x2, P0 ;  /* 0x0000000b00257c11 */ /* 0x000fe400080f1403 */
[----:B------:R-:W-:Y:S02]  /*1910*/  ISETP.LT.AND P0, PT, R89, UR4, PT ;  /* 0x0000000459007c0c */ /* 0x000fe4000bf01270 */
[----:B------:R-:W-:Y:S01]  /*1920*/  UMOV UR4, UR5 ;  /* 0x0000000500047c82 */ /* 0x000fe20008000000 */
[----:B------:R-:W-:-:S02]  /*1930*/  PRMT R3, RZ, 0x5410, RZ ;  /* 0x00005410ff037816 */ /* 0x000fc400000000ff */
[----:B------:R-:W-:-:S08]  /*1940*/  PRMT R0, RZ, 0x5410, RZ ;  /* 0x00005410ff007816 */ /* 0x000fd000000000ff */
[----:B------:R-:W-:Y:S05]  /*1950*/  @!P0 BRA `(.L_x_3141) ;  /* 0x0000001c00388947 */ /* 0x000fea0003800000 */
[C---:B------:R-:W-:Y:S01]  /*1960*/  IMAD.WIDE R24, R85.reuse, 0x4, R36 ;  /* 0x0000000455187825 */ /* 0x040fe200078e0224 */
[----:B------:R-:W2:Y:S03]  /*1970*/  LDG.E.128.CONSTANT R32, desc[UR8][R36.64] ;  /* 0x0000000824207981 */ /* 0x000ea6000c1e9d00 */
[C---:B------:R-:W-:Y:S02]  /*1980*/  IMAD.WIDE R38, R85.reuse, 0x4, R24 ;  /* 0x0000000455267825 */ /* 0x040fe400078e0218 */
[----:B------:R-:W3:Y:S04]  /*1990*/  LDG.E.128.CONSTANT R24, desc[UR8][R24.64] ;  /* 0x0000000818187981 */ /* 0x000ee8000c1e9d00 */
[----:B------:R-:W4:Y:S01]  /*19a0*/  LDG.E.128.CONSTANT R28, desc[UR8][R38.64] ;  /* 0x00000008261c7981 */ /* 0x000f22000c1e9d00 */
[----:B------:R-:W-:-:S04]  /*19b0*/  IMAD.WIDE R20, R85, 0x4, R38 ;  /* 0x0000000455147825 */ /* 0x000fc800078e0226 */
[C---:B------:R-:W-:Y:S02]  /*19c0*/  IMAD.WIDE R16, R85.reuse, 0x4, R20 ;  /* 0x0000000455107825 */ /* 0x040fe400078e0214 */
[----:B-----5:R-:W5:Y:S02]  /*19d0*/  LDG.E.128.CONSTANT R20, desc[UR8][R20.64] ;  /* 0x0000000814147981 */ /* 0x020f64000c1e9d00 */
[----:B------:R-:W-:Y:S02]  /*19e0*/  IMAD.WIDE R10, R85, 0x4, R16 ;  /* 0x00000004550a7825 */ /* 0x000fe400078e0210 */
[----:B------:R-:W5:Y:S04]  /*19f0*/  LDG.E.128.CONSTANT R16, desc[UR8][R16.64] ;  /* 0x0000000810107981 */ /* 0x000f68000c1e9d00 */
[----:B------:R0:W5:Y:S01]  /*1a00*/  LDG.E.128.CONSTANT R12, desc[UR8][R10.64] ;  /* 0x000000080a0c7981 */ /* 0x000162000c1e9d00 */
[----:B------:R-:W-:-:S02]  /*1a10*/  ISETP.NE.AND P0, PT, R87, RZ, PT ;  /* 0x000000ff5700720c */ /* 0x000fc40003f05270 */
[----:B------:R-:W-:Y:S02]  /*1a20*/  PRMT R4, RZ, 0x7610, R4 ;  /* 0x00007610ff047816 */ /* 0x000fe40000000004 */
[----:B--2---:R-:W-:Y:S02]  /*1a30*/  LOP3.LUT R47, R33, 0x3f003f, RZ, 0xc0, !PT ;  /* 0x003f003f212f7812 */ /* 0x004fe400078ec0ff */
[--C-:B------:R-:W-:Y:S02]  /*1a40*/  SHF.R.U32.HI R44, RZ, 0x6, R33.reuse ;  /* 0x00000006ff2c7819 */ /* 0x100fe40000011621 */
        /* <DEDUP_REMOVED lines=23> */
[----:B------:R-:W-:Y:S02]  /*1bc0*/  LOP3.LUT R49, R49, 0xf000f, RZ, 0xc0, !PT ;  /* 0x000f000f31317812 */ /* 0x000fe400078ec0ff */
        /* <DEDUP_REMOVED lines=9> */
[----:B---3--:R-:W-:Y:S02]  /*1c60*/  LOP3.LUT R35, R24, 0x3f003f, RZ, 0xc0, !PT ;  /* 0x003f003f18237812 */ /* 0x008fe400078ec0ff */
[--C-:B------:R-:W-:Y:S02]  /*1c70*/  SHF.R.U32.HI R49, RZ, 0x6, R24.reuse ;  /* 0x00000006ff317819 */ /* 0x100fe40000011618 */
[----:B------:R-:W-:Y:S02]  /*1c80*/  LOP3.LUT R59, R27, 0x3f003f, RZ, 0xc0, !PT ;  /* 0x003f003f1b3b7812 */ /* 0x000fe400078ec0ff */
[----:B------:R-:W-:Y:S02]  /*1c90*/  SHF.R.U32.HI R62, RZ, 0x6, R27 ;  /* 0x00000006ff3e7819 */ /* 0x000fe4000001161b */
[----:B------:R-:W-:Y:S02]  /*1ca0*/  SHF.R.U32.HI R24, RZ, 0xc, R24 ;  /* 0x0000000cff187819 */ /* 0x000fe40000011618 */
[----:B------:R-:W-:-:S02]  /*1cb0*/  LOP3.LUT R54, R26, 0x3f003f, RZ, 0xc0, !PT ;  /* 0x003f003f1a367812 */ /* 0x000fc400078ec0ff */
[--C-:B------:R-:W-:Y:S02]  /*1cc0*/  SHF.R.U32.HI R55, RZ, 0x6, R26.reuse ;  /* 0x00000006ff377819 */ /* 0x100fe4000001161a */
[----:B------:R-:W-:Y:S02]  /*1cd0*/  SHF.R.U32.HI R27, RZ, 0xc, R27 ;  /* 0x0000000cff1b7819 */ /* 0x000fe4000001161b */
[--C-:B------:R-:W-:Y:S02]  /*1ce0*/  SHF.R.U32.HI R0, RZ, 0xc, R25.reuse ;  /* 0x0000000cff007819 */ /* 0x100fe40000011619 */
        /* <DEDUP_REMOVED lines=9> */
[----:B------:R-:W-:Y:S02]  /*1d80*/  LOP3.LUT R24, R25, 0x300030, R50, 0xf8, !PT ;  /* 0x0030003019187812 */ /* 0x000fe400078ef832 */
[----:B------:R-:W-:Y:S02]  /*1d90*/  LOP3.LUT R26, R61, 0x300030, R58, 0xf8, !PT ;  /* 0x003000303d1a7812 */ /* 0x000fe400078ef83a */
[----:B------:R-:W-:Y:S02]  /*1da0*/  LOP3.LUT R44, R44, 0x3f003f, RZ, 0xc0, !PT ;  /* 0x003f003f2c2c7812 */ /* 0x000fe400078ec0ff */
[----:B------:R-:W-:Y:S02]  /*1db0*/  LOP3.LUT R45, R45, 0x64006400, RZ, 0xfc, !PT ;  /* 0x640064002d2d7812 */ /* 0x000fe400078efcff */
[----:B------:R-:W-:Y:S02]  /*1dc0*/  LOP3.LUT R27, R0, 0x300030, R53, 0xf8, !PT ;  /* 0x00300030001b7812 */ /* 0x000fe400078ef835 */
        /* <DEDUP_REMOVED lines=13> */
[----:B------:R-:W-:Y:S02]  /*1ea0*/  LOP3.LUT R31, R31, 0x300030, R2, 0xf8, !PT ;  /* 0x003000301f1f7812 */ /* 0x000fe400078ef802 */
        /* <DEDUP_REMOVED lines=62> */
[----:B0-----:R-:W-:Y:S06]  /*2290*/  @!P0 BRA `(.L_x_3142) ;  /* 0x0000000000b08947 */ /* 0x001fec0003800000 */
        /* <DEDUP_REMOVED lines=44> */
.L_x_3142:
        /* <DEDUP_REMOVED lines=45> */
.L_x_3143:
[----:B-----5:R-:W-:Y:S01]  /*2830*/  SHF.R.U32.HI R36, RZ, 0xc, R21 ;  /* 0x0000000cff247819 */ /* 0x020fe20000011615 */
[----:B------:R-:W-:Y:S01]  /*2840*/  UIADD3 UR4, UPT, UPT, UR5, 0x40, URZ ;  /* 0x0000004005047890 */ /* 0x000fe2000fffe0ff */
[----:B------:R-:W-:Y:S02]  /*2850*/  LOP3.LUT R39, R22, 0x3f003f, RZ, 0xc0, !PT ;  /* 0x003f003f16277812 */ /* 0x000fe400078ec0ff */
[----:B------:R-:W-:Y:S02]  /*2860*/  SHF.R.U32.HI R40, RZ, 0x6, R22 ;  /* 0x00000006ff287819 */ /* 0x000fe40000011616 */
[----:B------:R-:W-:Y:S02]  /*2870*/  LOP3.LUT R32, R20, 0x3f003f, RZ, 0xc0, !PT ;  /* 0x003f003f14207812 */ /* 0x000fe400078ec0ff */
[----:B------:R-:W-:Y:S02]  /*2880*/  SHF.R.U32.HI R33, RZ, 0x6, R20 ;  /* 0x00000006ff217819 */ /* 0x000fe40000011614 */
[----:B------:R-:W-:-:S02]  /*2890*/  SHF.R.U32.HI R22, RZ, 0xc, R22 ;  /* 0x0000000cff167819 */ /* 0x000fc40000011616 */
[----:B------:R-:W-:Y:S02]  /*28a0*/  SHF.R.U32.HI R20, RZ, 0xc, R20 ;  /* 0x0000000cff147819 */ /* 0x000fe40000011614 */
[----:B------:R-:W-:Y:S02]  /*28b0*/  LOP3.LUT R34, R21, 0x3f003f, RZ, 0xc0, !PT ;  /* 0x003f003f15227812 */ /* 0x000fe400078ec0ff */
[----:B------:R-:W-:Y:S02]  /*28c0*/  SHF.R.U32.HI R35, RZ, 0x6, R21 ;  /* 0x00000006ff237819 */ /* 0x000fe40000011615 */
        /* <DEDUP_REMOVED lines=20> */
[----:B------:R-:W-:-:S02]  /*2a10*/  LOP3.LUT R30, R13, 0x3f003f, RZ, 0xc0, !PT ;  /* 0x003f003f0d1e7812 */ /* 0x000fc400078ec0ff */
[--C-:B------:R-:W-:Y:S02]  /*2a20*/  SHF.R.U32.HI R28, RZ, 0x6, R13.reuse ;  /* 0x00000006ff1c7819 */ /* 0x100fe4000001160d */
[----:B------:R-:W-:Y:S02]  /*2a30*/  SHF.R.U32.HI R37, RZ, 0xa, R13 ;  /* 0x0000000aff257819 */ /* 0x000fe4000001160d */
[----:B------:R-:W-:Y:S02]  /*2a40*/  LOP3.LUT R42, R42, 0xf000f, RZ, 0xc0, !PT ;  /* 0x000f000f2a2a7812 */ /* 0x000fe400078ec0ff */
[----:B------:R-:W-:Y:S02]  /*2a50*/  LOP3.LUT R15, R41, 0x300030, R38, 0xf8, !PT ;  /* 0x00300030290f7812 */ /* 0x000fe400078ef826 */
[----:B------:R-:W-:Y:S02]  /*2a60*/  LOP3.LUT R13, R20, 0x300030, R21, 0xf8, !PT ;  /* 0x00300030140d7812 */ /* 0x000fe400078ef815 */
[----:B------:R-:W-:-:S02]  /*2a70*/  LOP3.LUT R36, R17, 0x3f003f, RZ, 0xc0, !PT ;  /* 0x003f003f11247812 */ /* 0x000fc400078ec0ff */
[--C-:B------:R-:W-:Y:S02]  /*2a80*/  SHF.R.U32.HI R38, RZ, 0x6, R17.reuse ;  /* 0x00000006ff267819 */ /* 0x100fe40000011611 */
[----:B------:R-:W-:Y:S02]  /*2a90*/  LOP3.LUT R21, R16, 0x3f003f, RZ, 0xc0, !PT ;  /* 0x003f003f10157812 */ /* 0x000fe400078ec0ff */
[----:B------:R-:W-:Y:S02]  /*2aa0*/  SHF.R.U32.HI R22, RZ, 0x6, R16 ;  /* 0x00000006ff167819 */ /* 0x000fe40000011610 */
[----:B------:R-:W-:Y:S02]  /*2ab0*/  SHF.R.U32.HI R17, RZ, 0xc, R17 ;  /* 0x0000000cff117819 */ /* 0x000fe40000011611 */
[----:B------:R-:W-:Y:S02]  /*2ac0*/  LOP3.LUT R48, R19, 0x3f003f, RZ, 0xc0, !PT ;  /* 0x003f003f13307812 */ /* 0x000fe400078ec0ff */
[----:B------:R-:W-:-:S02]  /*2ad0*/  SHF.R.U32.HI R51, RZ, 0x6, R19 ;  /* 0x00000006ff337819 */ /* 0x000fc40000011613 */
[----:B------:R-:W-:Y:S02]  /*2ae0*/  SHF.R.U32.HI R16, RZ, 0xc, R16 ;  /* 0x0000000cff107819 */ /* 0x000fe40000011610 */
[----:B------:R-:W-:Y:S02]  /*2af0*/  SHF.R.U32.HI R19, RZ, 0xc, R19 ;  /* 0x0000000cff137819 */ /* 0x000fe40000011613 */
[----:B------:R-:W-:Y:S02]  /*2b00*/  LOP3.LUT R12, R42, 0x300030, R45, 0xf8, !PT ;  /* 0x003000302a0c7812 */ /* 0x000fe400078ef82d */
[--C-:B------:R-:W-:Y:S02]  /*2b10*/  SHF.R.U32.HI R20, RZ, 0xc, R18.reuse ;  /* 0x0000000cff147819 */ /* 0x100fe40000011612 */
        /* <DEDUP_REMOVED lines=131> */
.L_x_3144:
[----:B------:R-:W-:Y:S02]  /*3350*/  IMAD.MOV.U32 R89, RZ, RZ, R9 ;  /* 0x000000ffff597224 */ /* 0x000fe400078e0009 */
[----:B------:R-:W-:Y:S01]  /*3360*/  IMAD.WIDE R36, R85, 0x4, R10 ;  /* 0x0000000455247825 */ /* 0x000fe200078e020a */
[----:B------:R-:W-:Y:S06]  /*3370*/  @P1 BRA `(.L_x_3141) ;  /* 0x0000000000b01947 */ /* 0x000fec0003800000 */
        /* <DEDUP_REMOVED lines=44> */
.L_x_3141:
[----:B------:R-:W-:-:S04]  /*3640*/  VIMNMX R10, PT, PT, R86, UR12, PT ;  /* 0x0000000c560a7c48 */ /* 0x000fc8000bfe0100 */
[----:B------:R-:W-:-:S13]  /*3650*/  ISETP.GT.AND P0, PT, R10, R89, PT ;  /* 0x000000590a00720c */ /* 0x000fda0003f04270 */
[----:B------:R-:W-:Y:S05]  /*3660*/  @!P0 BRA `(.L_x_3145) ;  /* 0x0000001800a88947 */ /* 0x000fea0003800000 */
[----:B------:R-:W-:Y:S01]  /*3670*/  VIMNMX.U32 R86, PT, PT, R86, UR12, PT ;  /* 0x0000000c56567c48 */ /* 0x000fe2000bfe0000 */
[----:B------:R-:W-:-:S12]  /*3680*/  UIADD3 UR4, UPT, UPT, UR4, 0x40, URZ ;  /* 0x0000004004047890 */ /* 0x000fd8000fffe0ff */
.L_x_3148:
[----:B------:R-:W0:Y:S01]  /*3690*/  LDC R85, c[0x0][0x3ac] ;  /* 0x0000eb00ff557b82 */ /* 0x000e220000000800 */
[----:B------:R-:W2:Y:S01]  /*36a0*/  LDG.E.128.CONSTANT R28, desc[UR8][R36.64] ;  /* 0x00000008241c7981 */ /* 0x000ea2000c1e9d00 */
[----:B0-----:R-:W-:-:S05]  /*36b0*/  IMAD.WIDE R10, R85, 0x4, R36 ;  /* 0x00000004550a7825 */ /* 0x001fca00078e0224 */
[----:B------:R0:W3:Y:S01]  /*36c0*/  LDG.E.128.CONSTANT R24, desc[UR8][R10.64] ;  /* 0x000000080a187981 */ /* 0x0000e2000c1e9d00 */
[----:B------:R-:W-:-:S05]  /*36d0*/  IMAD.WIDE R32, R85, 0x4, R10 ;  /* 0x0000000455207825 */ /* 0x000fca00078e020a */
[----:B-----5:R1:W4:Y:S01]  /*36e0*/  LDG.E.128.CONSTANT R20, desc[UR8][R32.64] ;  /* 0x0000000820147981 */ /* 0x020322000c1e9d00 */
[----:B------:R-:W-:-:S05]  /*36f0*/  IMAD.WIDE R34, R85, 0x4, R32 ;  /* 0x0000000455227825 */ /* 0x000fca00078e0220 */
[----:B------:R-:W4:Y:S01]  /*3700*/  LDG.E.128.CONSTANT R16, desc[UR8][R34.64] ;  /* 0x0000000822107981 */ /* 0x000f22000c1e9d00 */
[----:B------:R-:W-:-:S05]  /*3710*/  IMAD.WIDE R90, R85, 0x4, R34 ;  /* 0x00000004555a7825 */ /* 0x000fca00078e0222 */
[----:B------:R-:W4:Y:S01]  /*3720*/  LDG.E.128.CONSTANT R12, desc[UR8][R90.64] ;  /* 0x000000085a0c7981 */ /* 0x000f22000c1e9d00 */
[----:B------:R-:W-:Y:S01]  /*3730*/  IMAD.MOV.U32 R9, RZ, RZ, 0x2800 ;  /* 0x00002800ff097424 */ /* 0x000fe200078e00ff */
[----:B------:R-:W-:-:S04]  /*3740*/  ISETP.NE.AND P0, PT, R87, RZ, PT ;  /* 0x000000ff5700720c */ /* 0x000fc80003f05270 */
[----:B------:R-:W-:Y:S02]  /*3750*/  PRMT R5, R5, 0x5410, R9 ;  /* 0x0000541005057816 */ /* 0x000fe40000000009 */
[C---:B--2---:R-:W-:Y:S02]  /*3760*/  LOP3.LUT R45, R28.reuse, 0x1f001f, RZ, 0xc0, !PT ;  /* 0x001f001f1c2d7812 */ /* 0x044fe400078ec0ff */
[----:B------:R-:W-:Y:S02]  /*3770*/  SHF.R.U32.HI R44, RZ, 0xa, R28 ;  /* 0x0000000aff2c7819 */ /* 0x000fe4000001161c */
[----:B0-----:R-:W-:Y:S02]  /*3780*/  LOP3.LUT R10, R28, 0x3e003e0, RZ, 0xc0, !PT ;  /* 0x03e003e01c0a7812 */ /* 0x001fe400078ec0ff */
[----:B-1----:R-:W-:Y:S02]  /*3790*/  SHF.R.U32.HI R32, RZ, 0xf, R29 ;  /* 0x0000000fff207819 */ /* 0x002fe4000001161d */
[----:B------:R-:W-:-:S02]  /*37a0*/  LOP3.LUT R48, R30, 0x1f001f, RZ, 0xc0, !PT ;  /* 0x001f001f1e307812 */ /* 0x000fc400078ec0ff */
[----:B------:R-:W-:Y:S02]  /*37b0*/  SHF.R.U32.HI R53, RZ, 0xa, R30 ;  /* 0x0000000aff357819 */ /* 0x000fe4000001161e */
[----:B------:R-:W-:Y:S02]  /*37c0*/  LOP3.LUT R58, R30, 0x3e003e0, RZ, 0xc0, !PT ;  /* 0x03e003e01e3a7812 */ /* 0x000fe400078ec0ff */
[----:B------:R-:W-:Y:S02]  /*37d0*/  SHF.R.U32.HI R33, RZ, 0xf, R31 ;  /* 0x0000000fff217819 */ /* 0x000fe4000001161f */
[----:B------:R-:W-:Y:S02]  /*37e0*/  SHF.R.U32.HI R28, RZ, 0xf, R28 ;  /* 0x0000000fff1c7819 */ /* 0x000fe4000001161c */
[----:B------:R-:W-:Y:S02]  /*37f0*/  SHF.R.U32.HI R30, RZ, 0xf, R30 ;  /* 0x0000000fff1e7819 */ /* 0x000fe4000001161e */
[----:B------:R-:W-:-:S02]  /*3800*/  LOP3.LUT R47, R29, 0x1f001f, RZ, 0xc0, !PT ;  /* 0x001f001f1d2f7812 */ /* 0x000fc400078ec0ff */
[----:B------:R-:W-:Y:S02]  /*3810*/  SHF.R.U32.HI R46, RZ, 0xa, R29 ;  /* 0x0000000aff2e7819 */ /* 0x000fe4000001161d */
[----:B------:R-:W-:Y:S02]  /*3820*/  LOP3.LUT R57, R29, 0x3e003e0, RZ, 0xc0, !PT ;  /* 0x03e003e01d397812 */ /* 0x000fe400078ec0ff */
[----:B------:R-:W-:Y:S02]  /*3830*/  LOP3.LUT R68, R31, 0x1f001f, RZ, 0xc0, !PT ;  /* 0x001f001f1f447812 */ /* 0x000fe400078ec0ff */
[C---:B---3--:R-:W-:Y:S02]  /*3840*/  LOP3.LUT R41, R24.reuse, 0x1f001f, RZ, 0xc0, !PT ;  /* 0x001f001f18297812 */ /* 0x048fe400078ec0ff */
[----:B------:R-:W-:Y:S02]  /*3850*/  SHF.R.U32.HI R40, RZ, 0xa, R24 ;  /* 0x0000000aff287819 */ /* 0x000fe40000011618 */
[----:B------:R-:W-:-:S02]  /*3860*/  LOP3.LUT R9, R24, 0x3e003e0, RZ, 0xc0, !PT ;  /* 0x03e003e018097812 */ /* 0x000fc400078ec0ff */
[----:B------:R-:W-:Y:S02]  /*3870*/  SHF.R.U32.HI R29, RZ, 0xe, R24 ;  /* 0x0000000eff1d7819 */ /* 0x000fe40000011618 */
[C---:B------:R-:W-:Y:S02]  /*3880*/  LOP3.LUT R43, R25.reuse, 0x1f001f, RZ, 0xc0, !PT ;  /* 0x001f001f192b7812 */ /* 0x040fe400078ec0ff */
[----:B------:R-:W-:Y:S02]  /*3890*/  SHF.R.U32.HI R42, RZ, 0xa, R25 ;  /* 0x0000000aff2a7819 */ /* 0x000fe40000011619 */
[----:B------:R-:W-:Y:S02]  /*38a0*/  LOP3.LUT R11, R25, 0x3e003e0, RZ, 0xc0, !PT ;  /* 0x03e003e0190b7812 */ /* 0x000fe400078ec0ff */
[----:B------:R-:W-:Y:S02]  /*38b0*/  SHF.R.U32.HI R67, RZ, 0xa, R31 ;  /* 0x0000000aff437819 */ /* 0x000fe4000001161f */
[----:B------:R-:W-:-:S02]  /*38c0*/  LOP3.LUT R60, R31, 0x3e003e0, RZ, 0xc0, !PT ;  /* 0x03e003e01f3c7812 */ /* 0x000fc400078ec0ff */
[----:B------:R-:W-:Y:S02]  /*38d0*/  SHF.R.U32.HI R25, RZ, 0xe, R25 ;  /* 0x0000000eff197819 */ /* 0x000fe40000011619 */
[----:B------:R-:W-:Y:S02]  /*38e0*/  SHF.R.U32.HI R24, RZ, 0xe, R27 ;  /* 0x0000000eff187819 */ /* 0x000fe4000001161b */
[----:B------:R-:W-:Y:S02]  /*38f0*/  LOP3.LUT R32, R32, 0x10001, RZ, 0xc0, !PT ;  /* 0x0001000120207812 */ /* 0x000fe400078ec0ff */
[----:B------:R-:W-:Y:S02]  /*3900*/  LOP3.LUT R33, R33, 0x10001, RZ, 0xc0, !PT ;  /* 0x0001000121217812 */ /* 0x000fe400078ec0ff */
[----:B------:R-:W-:Y:S02]  /*3910*/  SHF.R.U32.HI R31, RZ, 0xe, R26 ;  /* 0x0000000eff1f7819 */ /* 0x000fe4000001161a */
[----:B------:R-:W-:-:S02]  /*3920*/  LOP3.LUT R28, R28, 0x10001, RZ, 0xc0, !PT ;  /* 0x000100011c1c7812 */ /* 0x000fc400078ec0ff */
[----:B------:R-:W-:Y:S02]  /*3930*/  LOP3.LUT R30, R30, 0x10001, RZ, 0xc0, !PT ;  /* 0x000100011e1e7812 */ /* 0x000fe400078ec0ff */
[C---:B------:R-:W-:Y:S02]  /*3940*/  LOP3.LUT R49, R26.reuse, 0x1f001f, RZ, 0xc0, !PT ;  /* 0x001f001f1a317812 */ /* 0x040fe400078ec0ff */
[----:B------:R-:W-:Y:S02]  /*3950*/  SHF.R.U32.HI R51, RZ, 0xa, R26 ;  /* 0x0000000aff337819 */ /* 0x000fe4000001161a */
[----:B------:R-:W-:Y:S02]  /*3960*/  LOP3.LUT R56, R26, 0x3e003e0, RZ, 0xc0, !PT ;  /* 0x03e003e01a387812 */ /* 0x000fe400078ec0ff */
[----:B----4-:R-:W-:Y:S02]  /*3970*/  LOP3.LUT R38, R21, 0x1f001f, RZ, 0xc0, !PT ;  /* 0x001f001f15267812 */ /* 0x010fe400078ec0ff */
[----:B------:R-:W-:-:S02]  /*3980*/  SHF.R.U32.HI R39, RZ, 0xa, R21 ;  /* 0x0000000aff277819 */ /* 0x000fc40000011615 */
[----:B------:R-:W-:Y:S02]  /*3990*/  LOP3.LUT R71, R21, 0x3e003e0, RZ, 0xc0, !PT ;  /* 0x03e003e015477812 */ /* 0x000fe400078ec0ff */
[C---:B------:R-:W-:Y:S02]  /*39a0*/  LOP3.LUT R63, R23.reuse, 0x1f001f, RZ, 0xc0, !PT ;  /* 0x001f001f173f7812 */ /* 0x040fe400078ec0ff */
[----:B------:R-:W-:Y:S02]  /*39b0*/  SHF.R.U32.HI R64, RZ, 0xa, R23 ;  /* 0x0000000aff407819 */ /* 0x000fe40000011617 */
[----:B------:R-:W-:Y:S02]  /*39c0*/  LOP3.LUT R77, R23, 0x3e003e0, RZ, 0xc0, !PT ;  /* 0x03e003e0174d7812 */ /* 0x000fe400078ec0ff */
[----:B------:R-:W-:Y:S02]  /*39d0*/  LOP3.LUT R32, R32, 0x20002, R25, 0xf8, !PT ;  /* 0x0002000220207812 */ /* 0x000fe400078ef819 */
[----:B------:R-:W-:-:S02]  /*39e0*/  LOP3.LUT R26, R33, 0x20002, R24, 0xf8, !PT ;  /* 0x00020002211a7812 */ /* 0x000fc400078ef818 */
        /* <DEDUP_REMOVED lines=20> */
[----:B------:R-:W-:Y:S02]  /*3b30*/  LOP3.LUT R10, R10, 0x64006400, RZ, 0xfc, !PT ;  /* 0x640064000a0a7812 */ /* 0x000fe400078efcff */
[----:B------:R-:W-:Y:S02]  /*3b40*/  SHF.R.U32.HI R16, RZ, 0xc, R16 ;  /* 0x0000000cff107819 */ /* 0x000fe40000011610 */
[----:B------:R-:W-:Y:S01]  /*3b50*/  SHF.R.U32.HI R20, RZ, 0xc, R17 ;  /* 0x0000000cff147819 */ /* 0x000fe20000011611 */
[----:B------:R-:W-:Y:S01]  /*3b60*/  HFMA2 R83, R10, R5.H1_H1, -48, -48 ;  /* 0xd200d2000a537431 */ /* 0x000fe20000060005 */
        /* <DEDUP_REMOVED lines=22> */
[----:B------:R-:W-:Y:S02]  /*3cd0*/  LOP3.LUT R82, R59, 0x64006400, RZ, 0xfc, !PT ;  /* 0x640064003b527812 */ /* 0x000fe400078efcff */
[----:B------:R-:W-:Y:S01]  /*3ce0*/  LOP3.LUT R67, R67, 0x1f001f, RZ, 0xc0, !PT ;  /* 0x001f001f43437812 */ /* 0x000fe200078ec0ff */
[----:B------:R-:W-:Y:S01]  /*3cf0*/  HFMA2 R59, R10, R5.H1_H1, -48, -48 ;  /* 0xd200d2000a3b7431 */ /* 0x000fe20000060005 */
[----:B------:R-:W-:-:S02]  /*3d00*/  LOP3.LUT R26, R13, 0x1f001f, RZ, 0xc0, !PT ;  /* 0x001f001f0d1a7812 */ /* 0x000fc400078ec0ff */
[--C-:B------:R-:W-:Y:S02]  /*3d10*/  SHF.R.U32.HI R27, RZ, 0xa, R13.reuse ;  /* 0x0000000aff1b7819 */ /* 0x100fe4000001160d */
[----:B------:R-:W-:Y:S02]  /*3d20*/  LOP3.LUT R12, R13, 0x3e003e0, RZ, 0xc0, !PT ;  /* 0x03e003e00d0c7812 */ /* 0x000fe400078ec0ff */
[----:B------:R-:W-:Y:S02]  /*3d30*/  SHF.R.U32.HI R21, RZ, 0xb, R13 ;  /* 0x0000000bff157819 */ /* 0x000fe4000001160d */
[----:B------:R-:W-:Y:S02]  /*3d40*/  LOP3.LUT R80, R73, 0x64006400, RZ, 0xfc, !PT ;  /* 0x6400640049507812 */ /* 0x000fe400078efcff */
[C---:B------:R-:W-:Y:S02]  /*3d50*/  LOP3.LUT R28, R14.reuse, 0x1f001f, RZ, 0xc0, !PT ;  /* 0x001f001f0e1c7812 */ /* 0x040fe400078ec0ff */
[----:B------:R-:W-:Y:S01]  /*3d60*/  SHF.R.U32.HI R29, RZ, 0xa, R14 ;  /* 0x0000000aff1d7819 */ /* 0x000fe2000001160e */
[----:B------:R-:W-:Y:S01]  /*3d70*/  HFMA2 R10, R80, R5.H1_H1, -48, -48 ;  /* 0xd200d200500a7431 */ /* 0x000fe20000060005 */
[----:B------:R-:W-:-:S02]  /*3d80*/  LOP3.LUT R13, R14, 0x3e003e0, RZ, 0xc0, !PT ;  /* 0x03e003e00e0d7812 */ /* 0x000fc400078ec0ff */
[----:B------:R-:W-:Y:S02]  /*3d90*/  SHF.R.U32.HI R74, RZ, 0xb, R14 ;  /* 0x0000000bff4a7819 */ /* 0x000fe4000001160e */
[----:B------:R-:W-:Y:S02]  /*3da0*/  LOP3.LUT R14, R15, 0x3e003e0, RZ, 0xc0, !PT ;  /* 0x03e003e00f0e7812 */ /* 0x000fe400078ec0ff */
[----:B------:R-:W-:Y:S02]  /*3db0*/  LOP3.LUT R44, R44, 0x1f001f, RZ, 0xc0, !PT ;  /* 0x001f001f2c2c7812 */ /* 0x000fe400078ec0ff */
[----:B------:R-:W-:Y:S01]  /*3dc0*/  LOP3.LUT R76, R57, 0x64006400, RZ, 0xfc, !PT ;  /* 0x64006400394c7812 */ /* 0x000fe200078efcff */
[-C--:B------:R-:W-:Y:S01]  /*3dd0*/  HFMA2 R57, R82, R5.reuse.H1_H1, -48, -48 ;  /* 0xd200d20052397431 */ /* 0x080fe20000060005 */
[----:B------:R-:W-:Y:S02]  /*3de0*/  LOP3.LUT R46, R46, 0x1f001f, RZ, 0xc0, !PT ;  /* 0x001f001f2e2e7812 */ /* 0x000fe400078ec0ff */
[----:B------:R-:W-:Y:S01]  /*3df0*/  LOP3.LUT R67, R67, 0x64006400, RZ, 0xfc, !PT ;  /* 0x6400640043437812 */ /* 0x000fe200078efcff */
[----:B------:R-:W-:Y:S01]  /*3e00*/  HFMA2 R76, R76, R5.H1_H1, -48, -48 ;  /* 0xd200d2004c4c7431 */ /* 0x000fe20000060005 */
[----:B------:R-:W-:-:S02]  /*3e10*/  SHF.R.U32.HI R78, RZ, 0xb, R15 ;  /* 0x0000000bff4e7819 */ /* 0x000fc4000001160f */
[----:B------:R-:W-:Y:S01]  /*3e20*/  LOP3.LUT R84, R77, 0x64006400, RZ, 0xfc, !PT ;  /* 0x640064004d547812 */ /* 0x000fe200078efcff */
[----:B------:R-:W-:Y:S01]  /*3e30*/  HADD2 R79, R67, -1040, -1040 ;  /* 0xe410e410434f7430 */ /* 0x000fe20000000000 */
[----:B------:R-:W-:Y:S02]  /*3e40*/  LOP3.LUT R82, R17, 0x64006400, RZ, 0xfc, !PT ;  /* 0x6400640011527812 */ /* 0x000fe400078efcff */
[----:B------:R-:W-:Y:S01]  /*3e50*/  LOP3.LUT R80, R14, 0x64006400, RZ, 0xfc, !PT ;  /* 0x640064000e507812 */ /* 0x000fe200078efcff */
[-C--:B------:R-:W-:Y:S01]  /*3e60*/  HFMA2 R11, R84, R5.reuse.H1_H1, -48, -48 ;  /* 0xd200d200540b7431 */ /* 0x080fe20000060005 */
[----:B------:R-:W-:Y:S01]  /*3e70*/  LOP3.LUT R45, R45, 0x64006400, RZ, 0xfc, !PT ;  /* 0x640064002d2d7812 */ /* 0x000fe200078efcff */
[----:B------:R-:W-:Y:S01]  /*3e80*/  HFMA2 R14, R82, R5.H1_H1, -48, -48 ;  /* 0xd200d200520e7431 */ /* 0x000fe20000060005 */
        /* <DEDUP_REMOVED lines=12> */
[----:B------:R-:W-:-:S02]  /*3f50*/  LOP3.LUT R60, R60, 0x64006400, RZ, 0xfc, !PT ;  /* 0x640064003c3c7812 */ /* 0x000fc400078efcff */
[----:B------:R-:W-:Y:S02]  /*3f60*/  LOP3.LUT R23, R23, 0x100010, R78, 0xf8, !PT ;  /* 0x0010001017177812 */ /* 0x000fe400078ef84e */
[----:B------:R-:W-:Y:S02]  /*3f70*/  LOP3.LUT R40, R61, 0x64006400, RZ, 0xfc, !PT ;  /* 0x640064003d287812 */ /* 0x000fe400078efcff */
[----:B------:R-:W-:Y:S02]  /*3f80*/  LOP3.LUT R43, R62, 0x1f001f, RZ, 0xc0, !PT ;  /* 0x001f001f3e2b7812 */ /* 0x000fe400078ec0ff */
[----:B------:R-:W-:Y:S01]  /*3f90*/  LOP3.LUT R67, R36, 0x64006400, RZ, 0xfc, !PT ;  /* 0x6400640024437812 */ /* 0x000fe200078efcff */
[----:B------:R-:W-:Y:S01]  /*3fa0*/  HADD2 R62, R40, -1040, -1040 ;  /* 0xe410e410283e7430 */ /* 0x000fe20000000000 */
[----:B------:R-:W-:Y:S02]  /*3fb0*/  LOP3.LUT R37, R37, 0x1f001f, RZ, 0xc0, !PT ;  /* 0x001f001f25257812 */ /* 0x000fe400078ec0ff */
[----:B------:R-:W-:Y:S01]  /*3fc0*/  LOP3.LUT R20, R19, 0x100010, R20, 0xf8, !PT ;  /* 0x0010001013147812 */ /* 0x000fe200078ef814 */
[----:B------:R-:W-:Y:S01]  /*3fd0*/  HFMA2 R19, R80, R5.H1_H1, -48, -48 ;  /* 0xd200d20050137431 */ /* 0x000fe20000060005 */
[----:B------:R-:W-:Y:S01]  /*3fe0*/  LOP3.LUT R78, R71, 0x64006400, RZ, 0xfc, !PT ;  /* 0x64006400474e7812 */ /* 0x000fe200078efcff */
[----:B------:R-:W-:Y:S01]  /*3ff0*/  HADD2 R71, R68, -1040, -1040 ;  /* 0xe410e41044477430 */ /* 0x000fe20000000000 */
[----:B------:R-:W-:Y:S01]  /*4000*/  LOP3.LUT R70, R70, 0x64006400, RZ, 0xfc, !PT ;  /* 0x6400640046467812 */ /* 0x000fe200078efcff */
[----:B------:R-:W-:Y:S01]  /*4010*/  HADD2 R80, R41, -1040, -1040 ;  /* 0xe410e41029507430 */ /* 0x000fe20000000000 */
[----:B------:R-:W-:Y:S01]  /*4020*/  LOP3.LUT R36, R64, 0x1f001f, RZ, 0xc0, !PT ;  /* 0x001f001f40247812 */ /* 0x000fe200078ec0ff */
[----:B------:R-:W-:Y:S01]  /*4030*/  HADD2 R67, R67, -1040, -1040 ;  /* 0xe410e41043437430 */ /* 0x000fe20000000000 */
[----:B------:R-:W-:-:S02]  /*4040*/  SHF.R.U32.HI R31, RZ, 0xa, R15 ;  /* 0x0000000aff1f7819 */ /* 0x000fc4000001160f */
[----:B------:R-:W-:Y:S02]  /*4050*/  LOP3.LUT R39, R39, 0x1f001f, RZ, 0xc0, !PT ;  /* 0x001f001f27277812 */ /* 0x000fe400078ec0ff */
[----:B------:R-:W-:Y:S02]  /*4060*/  LOP3.LUT R21, R22, 0x100010, R21, 0xf8, !PT ;  /* 0x0010001016157812 */ /* 0x000fe400078ef815 */
[----:B------:R-:W-:Y:S02]  /*4070*/  LOP3.LUT R58, R58, 0x64006400, RZ, 0xfc, !PT ;  /* 0x640064003a3a7812 */ /* 0x000fe400078efcff */
[----:B------:R-:W-:Y:S02]  /*4080*/  LOP3.LUT R46, R46, 0x64006400, RZ, 0xfc, !PT ;  /* 0x640064002e2e7812 */ /* 0x000fe400078efcff */
[----:B------:R-:W-:Y:S02]  /*4090*/  LOP3.LUT R45, R42, 0x64006400, RZ, 0xfc, !PT ;  /* 0x640064002a2d7812 */ /* 0x000fe400078efcff */
[----:B------:R-:W-:-:S02]  /*40a0*/  LOP3.LUT R44, R51, 0x64006400, RZ, 0xfc, !PT ;  /* 0x64006400332c7812 */ /* 0x000fc400078efcff */
[----:B------:R-:W-:Y:S01]  /*40b0*/  LOP3.LUT R68, R38, 0x64006400, RZ, 0xfc, !PT ;  /* 0x6400640026447812 */ /* 0x000fe200078efcff */
[----:B------:R-:W-:Y:S01]  /*40c0*/  HADD2 R64, R45, -1040, -1040 ;  /* 0xe410e4102d407430 */ /* 0x000fe20000000000 */
[----:B------:R-:W-:Y:S01]  /*40d0*/  LOP3.LUT R22, R75, 0x100010, R74, 0xf8, !PT ;  /* 0x001000104b167812 */ /* 0x000fe200078ef84a */
[-C--:B------:R-:W-:Y:S01]  /*40e0*/  HFMA2 R74, R60, R5.reuse.H1_H1, -48, -48 ;  /* 0xd200d2003c4a7431 */ /* 0x080fe20000060005 */
[----:B------:R-:W-:Y:S01]  /*40f0*/  LOP3.LUT R88, R18, 0x64006400, RZ, 0xfc, !PT ;  /* 0x6400640012587812 */ /* 0x000fe200078efcff */
[----:B------:R-:W-:Y:S01]  /*4100*/  HFMA2 R75, R58, R5.H1_H1, -48, -48 ;  /* 0xd200d2003a4b7431 */ /* 0x000fe20000060005 */
[----:B------:R-:W-:Y:S01]  /*4110*/  LOP3.LUT R43, R43, 0x64006400, RZ, 0xfc, !PT ;  /* 0x640064002b2b7812 */ /* 0x000fe200078efcff */
[----:B------:R-:W-:Y:S01]  /*4120*/  HADD2 R68, R68, -1040, -1040 ;  /* 0xe410e41044447430 */ /* 0x000fe20000000000 */
        /* <DEDUP_REMOVED lines=11> */
[----:B------:R-:W-:Y:S01]  /*41e0*/  LOP3.LUT R30, R15, 0x1f001f, RZ, 0xc0, !PT ;  /* 0x001f001f0f1e7812 */ /* 0x000fe200078ec0ff */
[-C--:B------:R-:W-:Y:S01]  /*41f0*/  HFMA2 R15, R88, R5.reuse.H1_H1, -48, -48 ;  /* 0xd200d200580f7431 */ /* 0x080fe20000060005 */
[----:B------:R-:W-:Y:S01]  /*4200*/  LOP3.LUT R60, R9, 0x64006400, RZ, 0xfc, !PT ;  /* 0x64006400093c7812 */ /* 0x000fe200078efcff */
[-C--:B------:R-:W-:Y:S01]  /*4210*/  HFMA2 R9, R78, R5.reuse.H1_H1, -48, -48 ;  /* 0xd200d2004e097431 */ /* 0x080fe20000060005 */
[----:B------:R-:W-:Y:S02]  /*4220*/  LOP3.LUT R40, R39, 0x64006400, RZ, 0xfc, !PT ;  /* 0x6400640027287812 */ /* 0x000fe400078efcff */
[----:B------:R-:W-:Y:S01]  /*4230*/  LOP3.LUT R32, R66, 0x1f001f, RZ, 0xc0, !PT ;  /* 0x001f001f42207812 */ /* 0x000fe200078ec0ff */
[----:B------:R-:W-:Y:S01]  /*4240*/  HADD2 R66, R43, -1040, -1040 ;  /* 0xe410e4102b427430 */ /* 0x000fe20000000000 */
[----:B------:R-:W-:Y:S01]  /*4250*/  LOP3.LUT R25, R25, 0x1f001f, RZ, 0xc0, !PT ;  /* 0x001f001f19197812 */ /* 0x000fe200078ec0ff */
[----:B------:R-:W-:Y:S01]  /*4260*/  HFMA2 R60, R60, R5.H1_H1, -48, -48 ;  /* 0xd200d2003c3c7431 */ /* 0x000fe20000060005 */
        /* <DEDUP_REMOVED lines=150> */
.L_x_3146:
[----:B------:R-:W-:Y:S05]  /*4bd0*/  @P1 BRA `(.L_x_3147) ;  /* 0x0000000400381947 */ /* 0x000fea0003800000 */
        /* <DEDUP_REMOVED lines=78> */
.L_x_3147:
[----:B------:R-:W-:Y:S01]  /*50c0*/  VIADD R89, R89, 0x20 ;  /* 0x0000002059597836 */ /* 0x000fe20000000000 */
[----:B------:R-:W-:Y:S01]  /*50d0*/  UIADD3 UR4, UPT, UPT, UR4, 0x40, URZ ;  /* 0x0000004004047890 */ /* 0x000fe2000fffe0ff */
[----:B------:R-:W-:-:S03]  /*50e0*/  IMAD.WIDE R36, R85, 0x4, R90 ;  /* 0x0000000455247825 */ /* 0x000fc600078e025a */
[----:B------:R-:W-:-:S13]  /*50f0*/  ISETP.GE.AND P0, PT, R89, R86, PT ;  /* 0x000000565900720c */ /* 0x000fda0003f06270 */
[----:B------:R-:W-:Y:S05]  /*5100*/  @!P0 BRA `(.L_x_3148) ;  /* 0xffffffe400608947 */ /* 0x000fea000383ffff */
.L_x_3145:
[----:B------:R-:W0:Y:S01]  /*5110*/  S2R R6, SR_CTAID.X ;  /* 0x0000000000067919 */ /* 0x000e220000002500 */
[----:B------:R-:W1:Y:S01]  /*5120*/  S2UR UR4, SR_CTAID.Y ;  /* 0x00000000000479c3 */ /* 0x000e620000002600 */
[----:B------:R-:W-:Y:S01]  /*5130*/  IMAD.MOV.U32 R7, RZ, RZ, R4 ;  /* 0x000000ffff077224 */ /* 0x000fe200078e0004 */
[----:B------:R-:W0:Y:S06]  /*5140*/  S2R R5, SR_TID.X ;  /* 0x0000000000057919 */ /* 0x000e2c0000002100 */
[----:B------:R-:W2:Y:S01]  /*5150*/  LDC.64 R8, c[0x0][0x3a0] ;  /* 0x0000e800ff087b82 */ /* 0x000ea20000000a00 */
[----:B-1----:R-:W-:Y:S01]  /*5160*/  USHF.L.U32 UR4, UR4, 0x1, URZ ;  /* 0x0000000104047899 */ /* 0x002fe200080006ff */
[----:B0-----:R-:W-:-:S04]  /*5170*/  IMAD R6, R6, 0x20, R5 ;  /* 0x0000002006067824 */ /* 0x001fc800078e0205 */
[----:B------:R-:W-:-:S04]  /*5180*/  IMAD.SHL.U32 R6, R6, 0x4, RZ ;  /* 0x0000000406067824 */ /* 0x000fc800078e00ff */
[----:B------:R-:W-:-:S04]  /*5190*/  IMAD R5, R85, UR4, R6 ;  /* 0x0000000455057c24 */ /* 0x000fc8000f8e0206 */
[----:B--2---:R-:W-:Y:S02]  /*51a0*/  IMAD.WIDE R8, R5, 0x2, R8 ;  /* 0x0000000205087825 */ /* 0x004fe400078e0208 */
[----:B------:R-:W0:Y:S03]  /*51b0*/  LDC R5, c[0x0][0x3a8] ;  /* 0x0000ea00ff057b82 */ /* 0x000e260000000800 */
[----:B------:R1:W-:Y:S01]  /*51c0*/  ATOM.E.ADD.F16x2.RN.STRONG.GPU P1, RZ, desc[UR8][R8.64], R7 ;  /* 0x8000000708ff79a2 */ /* 0x0003e2000c12e108 */
[----:B------:R-:W-:Y:S01]  /*51d0*/  BSSY.RECONVERGENT B0, `(.L_x_3149) ;  /* 0x0000012000007945 */ /* 0x000fe20003800200 */
[----:B------:R-:W-:Y:S02]  /*51e0*/  IMAD.MOV.U32 R10, RZ, RZ, R3 ;  /* 0x000000ffff0a7224 */ /* 0x000fe400078e0003 */
[----:B0-----:R-:W-:-:S05]  /*51f0*/  VIADD R5, R5, -UR4 ;  /* 0x8000000405057c36 */ /* 0x001fca0008000000 */
[----:B------:R-:W-:Y:S01]  /*5200*/  ISETP.NE.AND P0, PT, R5, 0x1, PT ;  /* 0x000000010500780c */ /* 0x000fe20003f05270 */
[----:B-1----:R-:W-:-:S12]  /*5210*/  @P1 BRA `(.L_x_3150) ;  /* 0x0000000000341947 */ /* 0x002fd80003800000 */
[----:B------:R-:W0:Y:S02]  /*5220*/  QSPC.E.S P1, RZ, [R8] ;  /* 0x0000000008ff73aa */ /* 0x000e240000020500 */
[----:B0-----:R-:W-:Y:S05]  /*5230*/  @!P1 BRA `(.L_x_3151) ;  /* 0x0000000000209947 */ /* 0x001fea0003800000 */
[----:B------:R-:W-:-:S05]  /*5240*/  IMAD.MOV.U32 R6, RZ, RZ, R8 ;  /* 0x000000ffff067224 */ /* 0x000fca00078e0008 */
[----:B------:R-:W-:Y:S01]  /*5250*/  MOV R6, R6 ;  /* 0x0000000600067202 */ /* 0x000fe20000000f00 */
[----:B------:R-:W-:-:S07]  /*5260*/  IMAD.MOV.U32 R7, RZ, RZ, R4 ;  /* 0x000000ffff077224 */ /* 0x000fce00078e0004 */
.L_x_3152:
[----:B------:R-:W0:Y:S02]  /*5270*/  LDS R4, [R6] ;  /* 0x0000000006047984 */ /* 0x000e240000000800 */
[----:B0-----:R-:W-:-:S05]  /*5280*/  HFMA2 R5, R4, 1, 1, R7 ;  /* 0x3c003c0004057831 */ /* 0x001fca0000000007 */
[----:B------:R-:W0:Y:S02]  /*5290*/  ATOMS.CAST.SPIN P1, [R6], R4, R5 ;  /* 0x000000040600758d */ /* 0x000e240001820005 */
[----:B0-----:R-:W-:Y:S05]  /*52a0*/  @!P1 BRA `(.L_x_3152) ;  /* 0xfffffffc00f09947 */ /* 0x001fea000383ffff */
[----:B------:R-:W-:Y:S05]  /*52b0*/  BRA `(.L_x_3150) ;  /* 0x00000000000c7947 */ /* 0x000fea0003800000 */
.L_x_3151:
[----:B------:R-:W2:Y:S02]  /*52c0*/  LD.E R4, desc[UR8][R8.64] ;  /* 0x0000000808047980 */ /* 0x000ea4000c101900 */
[----:B--2---:R-:W-:-:S05]  /*52d0*/  IMAD.IADD R5, R7, 0x1, R4 ;  /* 0x0000000107057824 */ /* 0x004fca00078e0204 */
[----:B------:R0:W-:Y:S02]  /*52e0*/  ST.E desc[UR8][R8.64], R5 ;  /* 0x0000000508007985 */ /* 0x0001e4000c101908 */
.L_x_3150:
[----:B------:R-:W-:Y:S05]  /*52f0*/  BSYNC.RECONVERGENT B0 ;  /* 0x0000000000007941 */ /* 0x000fea0003800200 */
.L_x_3149:
[----:B------:R1:W-:Y:S01]  /*5300*/  ATOM.E.ADD.F16x2.RN.STRONG.GPU P1, RZ, desc[UR8][R8.64+0x4], R10 ;  /* 0x8000040a08ff79a2 */ /* 0x0003e2000c12e108 */
[----:B------:R-:W-:Y:S04]  /*5310*/  BSSY.RECONVERGENT B0, `(.L_x_3153) ;  /* 0x000000e000007945 */ /* 0x000fe80003800200 */
[----:B-1----:R-:W-:Y:S05]  /*5320*/  @P1 BRA `(.L_x_3154) ;  /* 0x0000000000301947 */ /* 0x002fea0003800000 */
[----:B------:R-:W1:Y:S02]  /*5330*/  QSPC.E.S P1, RZ, [R8+0x4] ;  /* 0x0000040008ff73aa */ /* 0x000e640000020500 */
[----:B-1----:R-:W-:Y:S05]  /*5340*/  @!P1 BRA `(.L_x_3155) ;  /* 0x00000000001c9947 */ /* 0x002fea0003800000 */
[----:B------:R-:W-:-:S05]  /*5350*/  IMAD.MOV.U32 R4, RZ, RZ, R8 ;  /* 0x000000ffff047224 */ /* 0x000fca00078e0008 */
[----:B------:R-:W-:-:S07]  /*5360*/  MOV R6, R4 ;  /* 0x0000000400067202 */ /* 0x000fce0000000f00 */
.L_x_3156:
[----:B------:R-:W0:Y:S02]  /*5370*/  LDS R4, [R6+0x4] ;  /* 0x0000040006047984 */ /* 0x000e240000000800 */
[----:B0-----:R-:W-:-:S05]  /*5380*/  HADD2 R5, R4, R3 ;  /* 0x0000000304057230 */ /* 0x001fca0000000000 */
[----:B------:R-:W0:Y:S02]  /*5390*/  ATOMS.CAST.SPIN P1, [R6+0x4], R4, R5 ;  /* 0x000004040600758d */ /* 0x000e240001820005 */
[----:B0-----:R-:W-:Y:S05]  /*53a0*/  @!P1 BRA `(.L_x_3156) ;  /* 0xfffffffc00f09947 */ /* 0x001fea000383ffff */
[----:B------:R-:W-:Y:S05]  /*53b0*/  BRA `(.L_x_3154) ;  /* 0x00000000000c7947 */ /* 0x000fea0003800000 */
.L_x_3155:
[----:B------:R-:W2:Y:S02]  /*53c0*/  LD.E R3, desc[UR8][R8.64+0x4] ;  /* 0x0000040808037980 */ /* 0x000ea4000c101900 */
[----:B--2---:R-:W-:-:S05]  /*53d0*/  IMAD.IADD R3, R10, 0x1, R3 ;  /* 0x000000010a037824 */ /* 0x004fca00078e0203 */
[----:B------:R1:W-:Y:S02]  /*53e0*/  ST.E desc[UR8][R8.64+0x4], R3 ;  /* 0x0000040308007985 */ /* 0x0003e4000c101908 */
.L_x_3154:
[----:B------:R-:W-:Y:S05]  /*53f0*/  BSYNC.RECONVERGENT B0 ;  /* 0x0000000000007941 */ /* 0x000fea0003800200 */
.L_x_3153:
[----:B------:R-:W-:Y:S05]  /*5400*/  @!P0 EXIT ;  /* 0x000000000000894d */ /* 0x000fea0003800000 */
[----:B01----:R-:W-:-:S04]  /*5410*/  IMAD.WIDE R8, R85, 0x2, R8 ;  /* 0x0000000255087825 */ /* 0x003fc800078e0208 */
[----:B------:R-:W-:-:S05]  /*5420*/  IMAD.MOV.U32 R3, RZ, RZ, R2 ;  /* 0x000000ffff037224 */ /* 0x000fca00078e0002 */
[----:B------:R0:W-:Y:S01]  /*5430*/  ATOM.E.ADD.F16x2.RN.STRONG.GPU P0, RZ, desc[UR8][R8.64], R3 ;  /* 0x8000000308ff79a2 */ /* 0x0001e2000c10e108 */
[----:B------:R-:W-:Y:S01]  /*5440*/  BSSY.RECONVERGENT B0, `(.L_x_3157) ;  /* 0x0000010000007945 */ /* 0x000fe20003800200 */
[----:B------:R-:W-:-:S03]  /*5450*/  IMAD.MOV.U32 R7, RZ, RZ, R0 ;  /* 0x000000ffff077224 */ /* 0x000fc600078e0000 */
[----:B0-----:R-:W-:Y:S05]  /*5460*/  @P0 BRA `(.L_x_3158) ;  /* 0x0000000000340947 */ /* 0x001fea0003800000 */
[----:B------:R-:W0:Y:S02]  /*5470*/  QSPC.E.S P0, RZ, [R8] ;  /* 0x0000000008ff73aa */ /* 0x000e240000000500 */
[----:B0-----:R-:W-:Y:S05]  /*5480*/  @!P0 BRA `(.L_x_3159) ;  /* 0x0000000000208947 */ /* 0x001fea0003800000 */
[----:B------:R-:W-:-:S05]  /*5490*/  IMAD.MOV.U32 R4, RZ, RZ, R8 ;  /* 0x000000ffff047224 */ /* 0x000fca00078e0008 */
[----:B------:R-:W-:Y:S01]  /*54a0*/  MOV R4, R4 ;  /* 0x0000000400047202 */ /* 0x000fe20000000f00 */
[----:B------:R-:W-:-:S07]  /*54b0*/  IMAD.MOV.U32 R5, RZ, RZ, R2 ;  /* 0x000000ffff057224 */ /* 0x000fce00078e0002 */
.L_x_3160:
[----:B------:R-:W0:Y:S02]  /*54c0*/  LDS R2, [R4] ;  /* 0x0000000004027984 */ /* 0x000e240000000800 */
[----:B0-----:R-:W-:-:S05]  /*54d0*/  HFMA2 R3, R2, 1, 1, R5 ;  /* 0x3c003c0002037831 */ /* 0x001fca0000000005 */
[----:B------:R-:W0:Y:S02]  /*54e0*/  ATOMS.CAST.SPIN P0, [R4], R2, R3 ;  /* 0x000000020400758d */ /* 0x000e240001800003 */
[----:B0-----:R-:W-:Y:S05]  /*54f0*/  @!P0 BRA `(.L_x_3160) ;  /* 0xfffffffc00f08947 */ /* 0x001fea000383ffff */
[----:B------:R-:W-:Y:S05]  /*5500*/  BRA `(.L_x_3158) ;  /* 0x00000000000c7947 */ /* 0x000fea0003800000 */
.L_x_3159:
[----:B------:R-:W2:Y:S02]  /*5510*/  LD.E R2, desc[UR8][R8.64] ;  /* 0x0000000808027980 */ /* 0x000ea4000c101900 */
[----:B--2---:R-:W-:-:S05]  /*5520*/  IMAD.IADD R3, R3, 0x1, R2 ;  /* 0x0000000103037824 */ /* 0x004fca00078e0202 */
[----:B------:R0:W-:Y:S02]  /*5530*/  ST.E desc[UR8][R8.64], R3 ;  /* 0x0000000308007985 */ /* 0x0001e4000c101908 */
.L_x_3158:
[----:B------:R-:W-:Y:S05]  /*5540*/  BSYNC.RECONVERGENT B0 ;  /* 0x0000000000007941 */ /* 0x000fea0003800200 */
.L_x_3157:
[----:B------:R1:W-:Y:S02]  /*5550*/  ATOM.E.ADD.F16x2.RN.STRONG.GPU P0, RZ, desc[UR8][R8.64+0x4], R7 ;  /* 0x8000040708ff79a2 */ /* 0x0003e4000c10e108 */
[----:B-1----:R-:W-:Y:S05]  /*5560*/  @P0 EXIT ;  /* 0x000000000000094d */ /* 0x002fea0003800000 */
[----:B------:R-:W1:Y:S02]  /*5570*/  QSPC.E.S P0, RZ, [R8+0x4] ;  /* 0x0000040008ff73aa */ /* 0x000e640000000500 */
[----:B-1----:R-:W-:Y:S05]  /*5580*/  @!P0 BRA `(.L_x_3161) ;  /* 0x00000000001c8947 */ /* 0x002fea0003800000 */
[----:B------:R-:W-:-:S05]  /*5590*/  IMAD.MOV.U32 R2, RZ, RZ, R8 ;  /* 0x000000ffff027224 */ /* 0x000fca00078e0008 */
[----:B------:R-:W-:-:S07]  /*55a0*/  MOV R4, R2 ;  /* 0x0000000200047202 */ /* 0x000fce0000000f00 */
.L_x_3162:
[----:B------:R-:W0:Y:S02]  /*55b0*/  LDS R2, [R4+0x4] ;  /* 0x0000040004027984 */ /* 0x000e240000000800 */
[----:B0-----:R-:W-:-:S05]  /*55c0*/  HADD2 R3, R2, R0 ;  /* 0x0000000002037230 */ /* 0x001fca0000000000 */
[----:B------:R-:W0:Y:S02]  /*55d0*/  ATOMS.CAST.SPIN P0, [R4+0x4], R2, R3 ;  /* 0x000004020400758d */ /* 0x000e240001800003 */
[----:B0-----:R-:W-:Y:S05]  /*55e0*/  @!P0 BRA `(.L_x_3162) ;  /* 0xfffffffc00f08947 */ /* 0x001fea000383ffff */
[----:B------:R-:W-:Y:S05]  /*55f0*/  EXIT ;  /* 0x000000000000794d */ /* 0x000fea0003800000 */
.L_x_3161:
[----:B------:R-:W0:Y:S02]  /*5600*/  LD.E R0, desc[UR8][R8.64+0x4] ;  /* 0x0000040808007980 */ /* 0x000e24000c101900 */
[----:B0-----:R-:W-:-:S05]  /*5610*/  IMAD.IADD R3, R7, 0x1, R0 ;  /* 0x0000000107037824 */ /* 0x001fca00078e0200 */
[----:B------:R-:W-:Y:S01]  /*5620*/  ST.E desc[UR8][R8.64+0x4], R3 ;  /* 0x0000040308007985 */ /* 0x000fe2000c101908 */
[----:B------:R-:W-:Y:S05]  /*5630*/  EXIT ;  /* 0x000000000000794d */ /* 0x000fea0003800000 */
.L_x_3163:
        /* <DEDUP_REMOVED lines=12> */
.L_x_3964:


//--------------------- .text._Z23gemm_half_q_half_kernelILi2ELi16ELb1ELb0ELi32EEvPK6__halfPKjS4_S2_PS0_iiiiPKtS7_iiiiiibS2_i --------------------------
	.section	.text._Z23gemm_half_q_half_kernelILi2ELi16ELb1ELb0ELi32EEvPK6__halfPKjS4_S2_PS0_iiiiPKtS7_iiiiiibS2_i,"ax",@progbits
	.align	128
        .global         _Z23gemm_half_q_half_kernelILi2ELi16ELb1ELb0ELi32EEvPK6__halfPKjS4_S2_PS0_iiiiPKtS7_iiiiiibS2_i
        .type           _Z23gemm_half_q_half_kernelILi2ELi16ELb1ELb0ELi32EEvPK6__halfPKjS4_S2_PS0_iiiiPKtS7_iiiiiibS2_i,@function
        .size           _Z23gemm_half_q_half_kernelILi2ELi16ELb1ELb0ELi32EEvPK6__halfPKjS4_S2_PS0_iiiiPKtS7_iiiiiibS2_i,(.L_x_3965 - _Z23gemm_half_q_half_kernelILi2ELi16ELb1ELb0ELi32EEvPK6__halfPKjS4_S2_PS0_iiiiPKtS7_iiiiiibS2_i)
        .other          _Z23gemm_half_q_half_kernelILi2ELi16ELb1ELb0ELi32EEvPK6__halfPKjS4_S2_PS0_iiiiPKtS7_iiiiiibS2_i,@"STO_CUDA_ENTRY STV_DEFAULT"
_Z23gemm_half_q_half_kernelILi2ELi16ELb1ELb0ELi32EEvPK6__halfPKjS4_S2_PS0_iiiiPKtS7_iiiiiibS2_i:
.text._Z23gemm_half_q_half_kernelILi2ELi16ELb1ELb0ELi32EEvPK6__halfPKjS4_S2_PS0_iiiiPKtS7_iiiiiibS2_i:
        /* <DEDUP_REMOVED lines=25> */
[----:B------:R-:W-:Y:S01]  /*0190*/  SEL R7, R7, 0x1, P0 ;  /* 0x0000000107077807 */ /* 0x000fe20000000000 */
[----:B------:R-:W3:Y:S01]  /*01a0*/  S2R R88, SR_CTAID.X ;  /* 0x0000000000587919 */ /* 0x000ee20000002500 */
[----:B0-----:R-:W-:-:S04]  /*01b0*/  IMAD.SHL.U32 R2, R8, 0x20, RZ ;  /* 0x0000002008027824 */ /* 0x001fc800078e00ff */
[C---:B--2---:R-:W-:Y:S01]  /*01c0*/  IMAD.IADD R18, R2.reuse, 0x1, R9 ;  /* 0x0000000102127824 */ /* 0x044fe200078e0209 */
[----:B-1----:R-:W-:Y:S01]  /*01d0*/  VIADDMNMX R3, R2, 0x20, R4, PT ;  /* 0x0000002002037846 */ /* 0x002fe20003800104 */
[----:B---3--:R-:W-:-:S03]  /*01e0*/  IMAD.SHL.U32 R6, R88, 0x80, RZ ;  /* 0x0000008058067824 */ /* 0x008fc600078e00ff */
        /* <DEDUP_REMOVED lines=32> */
.L_x_3169:
[----:B------:R-:W-:Y:S01]  /*03f0*/  IMAD.IADD R13, R19, 0x1, R4 ;  /* 0x00000001130d7824 */ /* 0x000fe200078e0204 */
[----:B------:R-:W-:-:S03]  /*0400*/  IADD3 R11, P2, PT, R18, R19, RZ ;  /* 0x00000013120b7210 */ /* 0x000fc60007f5e0ff */
[--C-:B------:R-:W-:Y:S01]  /*0410*/  IMAD.IADD R15, R13, 0x1, R4.reuse ;  /* 0x000000010d0f7824 */ /* 0x100fe200078e0204 */
[----:B------:R-:W-:Y:S02]  /*0420*/  LEA.HI.X.SX32 R12, R19, RZ, 0x1, P2 ;  /* 0x000000ff130c7211 */ /* 0x000fe400010f0eff */
[----:B------:R-:W-:Y:S01]  /*0430*/  LEA R10, P2, R11, UR4, 0x1 ;  /* 0x000000040b0a7c11 */ /* 0x000fe2000f8408ff */
        /* <DEDUP_REMOVED lines=27> */
.L_x_3168:
        /* <DEDUP_REMOVED lines=20> */
.L_x_3170:
[----:B------:R-:W-:-:S13]  /*0730*/  ISETP.EQ.AND P2, PT, R20, RZ, PT ;  /* 0x000000ff1400720c */ /* 0x000fda0003f42270 */
[----:B------:R-:W-:Y:S05]  /*0740*/  @!P0 BRA P2, `(.L_x_3165) ;  /* 0x0000000400788947 */ /* 0x000fea0001000000 */
.L_x_3167:
        /* <DEDUP_REMOVED lines=12> */
.L_x_3166:
        /* <DEDUP_REMOVED lines=16> */
.L_x_3173:
[----:B------:R-:W-:Y:S01]  /*0910*/  IMAD.IADD R13, R21, 0x1, R4 ;  /* 0x00000001150d7824 */ /* 0x000fe200078e0204 */
[----:B-----5:R-:W-:-:S03]  /*0920*/  IADD3 R11, P2, PT, R18, R21, RZ ;  /* 0x00000015120b7210 */ /* 0x020fc60007f5e0ff */
[--C-:B------:R-:W-:Y:S01]  /*0930*/  IMAD.IADD R15, R13, 0x1, R4.reuse ;  /* 0x000000010d0f7824 */ /* 0x100fe200078e0204 */
[----:B------:R-:W-:Y:S02]  /*0940*/  LEA.HI.X.SX32 R12, R21, RZ, 0x1, P2 ;  /* 0x000000ff150c7211 */ /* 0x000fe400010f0eff */
[----:B-1----:R-:W-:Y:S01]  /*0950*/  LEA R10, P2, R11, UR4, 0x1 ;  /* 0x000000040b0a7c11 */ /* 0x002fe2000f8408ff */
        /* <DEDUP_REMOVED lines=27> */
.L_x_3172:
        /* <DEDUP_REMOVED lines=21> */
.L_x_3174:
[----:B------:R-:W-:-:S13]  /*0c60*/  ISETP.NE.OR P0, PT, R20, RZ, P0 ;  /* 0x000000ff1400720c */ /* 0x000fda0000705670 */
[----:B------:R-:W-:Y:S05]  /*0c70*/  @!P0 BRA `(.L_x_3165) ;  /* 0x00000000002c8947 */ /* 0x000fea0003800000 */
.L_x_3171:
        /* <DEDUP_REMOVED lines=11> */
.L_x_3165:
[----:B0-----:R-:W-:Y:S05]  /*0d30*/  BSYNC.RECONVERGENT B0 ;  /* 0x0000000000007941 */ /* 0x001fea0003800200 */
.L_x_3164:
        /* <DEDUP_REMOVED lines=18> */
[----:B-1---5:R-:W0:Y:S01]  /*0e60*/  LDC.64 R18, c[0x0][0x3a0] ;  /* 0x0000e800ff127b82 */ /* 0x022e220000000a00 */
[----:B------:R-:W-:-:S13]  /*0e70*/  PLOP3.LUT P0, PT, PT, PT, PT, 0x8, 0x80 ;  /* 0x000000000080781c */ /* 0x000fda0003f0e170 */
.L_x_3178:
        /* <DEDUP_REMOVED lines=14> */
[----:B--2---:R-:W-:Y:S05]  /*0f60*/  @!P2 BRA `(.L_x_3178) ;  /* 0xfffffffc00c4a947 */ /* 0x004fea000383ffff */
.L_x_3177:
        /* <DEDUP_REMOVED lines=12> */
.L_x_3179:
[----:B------:R-:W-:-:S13]  /*1030*/  ISETP.NE.OR P0, PT, R17, RZ, P0 ;  /* 0x000000ff1100720c */ /* 0x000fda0000705670 */
[----:B------:R-:W-:Y:S05]  /*1040*/  @!P0 BRA `(.L_x_3175) ;  /* 0x00000000001c8947 */ /* 0x000fea0003800000 */
.L_x_3176:
[----:B0-----:R-:W0:Y:S02]  /*1050*/  LDC.64 R6, c[0x0][0x3a0] ;  /* 0x0000e800ff067b82 */ /* 0x001e240000000a00 */
.L_x_3180:
[----:B01----:R-:W-:-:S04]  /*1060*/  IMAD.WIDE R10, R21, 0x2, R6 ;  /* 0x00000002150a7825 */ /* 0x003fc800078e0206 */
[----:B------:R-:W-:Y:S01]  /*1070*/  VIADD R17, R17, 0x1 ;  /* 0x0000000111117836 */ /* 0x000fe20000000000 */
[----:B------:R2:W-:Y:S01]  /*1080*/  STG.E.64 desc[UR6][R10.64], RZ ;  /* 0x000000ff0a007986 */ /* 0x0005e2000c101b06 */
[----:B------:R-:W-:-:S03]  /*1090*/  IMAD.IADD R21, R21, 0x1, R16 ;  /* 0x0000000115157824 */ /* 0x000fc600078e0210 */
[----:B------:R-:W-:-:S13]  /*10a0*/  ISETP.NE.AND P0, PT, R17, RZ, PT ;  /* 0x000000ff1100720c */ /* 0x000fda0003f05270 */
[----:B--2---:R-:W-:Y:S05]  /*10b0*/  @P0 BRA `(.L_x_3180) ;  /* 0xfffffffc00e80947 */ /* 0x004fea000383ffff */
.L_x_3175:
        /* <DEDUP_REMOVED lines=15> */
[----:B------:R-:W-:Y:S01]  /*11b0*/  UMOV UR4, URZ ;  /* 0x000000ff00047c82 */ /* 0x000fe20008000000 */
[----:B------:R-:W-:Y:S01]  /*11c0*/  IMAD.MOV.U32 R20, RZ, RZ, R2 ;  /* 0x000000ffff147224 */ /* 0x000fe200078e0002 */
[----:B------:R-:W-:Y:S02]  /*11d0*/  LEA.HI R8, R8, R5, RZ, 0x3 ;  /* 0x0000000508087211 */ /* 0x000fe400078f18ff */
[----:B-----5:R-:W-:Y:S02]  /*11e0*/  LOP3.LUT R18, R9, 0x10, RZ, 0xc0, !PT ;  /* 0x0000001009127812 */ /* 0x020fe400078ec0ff */
[----:B------:R-:W-:-:S07]  /*11f0*/  SHF.R.S32.HI R19, RZ, 0x3, R8 ;  /* 0x00000003ff137819 */ /* 0x000fce0000011408 */
.L_x_3182:
        /* <DEDUP_REMOVED lines=13> */
[----:B------:R-:W3:Y:S01]  /*12d0*/  LDG.E.U16.CONSTANT R10, desc[UR6][R10.64] ;  /* 0x000000060a0a7981 */ /* 0x000ee2000c1e9500 */
        /* <DEDUP_REMOVED lines=9> */
[----:B------:R-:W-:Y:S01]  /*1370*/  LOP3.LUT R21, R21, 0xf, RZ, 0xc0, !PT ;  /* 0x0000000f15157812 */ /* 0x000fe200078ec0ff */
[----:B--2---:R-:W-:Y:S01]  /*1380*/  IMAD.IADD R20, R23, 0x1, R20 ;  /* 0x0000000117147824 */ /* 0x004fe200078e0214 */
[----:B------:R-:W-:-:S02]  /*1390*/  LOP3.LUT R14, R14, 0xf, RZ, 0xc0, !PT ;  /* 0x0000000f0e0e7812 */ /* 0x000fc400078ec0ff */
[----:B------:R-:W-:Y:S02]  /*13a0*/  IADD3 R8, PT, PT, R8, 0x1, R9 ;  /* 0x0000000108087810 */ /* 0x000fe40007ffe009 */
[----:B------:R-:W-:Y:S01]  /*13b0*/  IADD3 R15, PT, PT, R15, 0x1, R22 ;  /* 0x000000010f0f7810 */ /* 0x000fe20007ffe016 */
[----:B------:R-:W-:Y:S01]  /*13c0*/  IMAD R9, R14, R14, R14 ;  /* 0x0000000e0e097224 */ /* 0x000fe200078e020e */
[----:B------:R-:W3:Y:S01]  /*13d0*/  I2F.F16 R13, R8 ;  /* 0x00000008000d7306 */ /* 0x000ee20000200c00 */
[C---:B------:R-:W-:Y:S01]  /*13e0*/  IMAD R22, R21.reuse, R21, R21 ;  /* 0x0000001515167224 */ /* 0x040fe200078e0215 */
[----:B------:R-:W-:Y:S02]  /*13f0*/  ISETP.GE.AND P0, PT, R20, R3, PT ;  /* 0x000000031400720c */ /* 0x000fe40003f06270 */
[----:B------:R-:W-:Y:S02]  /*1400*/  IADD3 R9, PT, PT, R14, 0x1, R9 ;  /* 0x000000010e097810 */ /* 0x000fe40007ffe009 */
[----:B------:R-:W-:-:S02]  /*1410*/  IADD3 R22, PT, PT, R21, 0x1, R22 ;  /* 0x0000000115167810 */ /* 0x000fc40007ffe016 */
        /* <DEDUP_REMOVED lines=8> */
.L_x_3181:
[C---:B------:R-:W-:Y:S01]  /*14a0*/  ISETP.GT.AND P0, PT, R2.reuse, UR5, PT ;  /* 0x0000000502007c0c */ /* 0x040fe2000bf04270 */
[----:B0-----:R-:W-:Y:S01]  /*14b0*/  IMAD.MOV.U32 R7, RZ, RZ, RZ ;  /* 0x000000ffff077224 */ /* 0x001fe200078e00ff */
[----:B------:R-:W-:Y:S01]  /*14c0*/  SHF.R.S32.HI R3, RZ, 0x1f, R24 ;  /* 0x0000001fff037819 */ /* 0x000fe20000011418 */
[----:B------:R-:W-:Y:S01]  /*14d0*/  IMAD.MOV.U32 R8, RZ, RZ, RZ ;  /* 0x000000ffff087224 */ /* 0x000fe200078e00ff */
[C---:B---3--:R-:W-:Y:S02]  /*14e0*/  ISETP.GT.AND P2, PT, R2.reuse, UR8, PT ;  /* 0x0000000802007c0c */ /* 0x048fe4000bf44270 */
[----:B-1----:R-:W-:Y:S02]  /*14f0*/  CS2R R10, SRZ ;  /* 0x00000000000a7805 */ /* 0x002fe4000001ff00 */
[----:B------:R-:W-:Y:S02]  /*1500*/  LEA.HI R3, R3, R24, RZ, 0x5 ;  /* 0x0000001803037211 */ /* 0x000fe400078f28ff */
[----:B----4-:R-:W-:-:S02]  /*1510*/  ISETP.GT.AND P3, PT, R2, UR9, PT ;  /* 0x0000000902007c0c */ /* 0x010fc4000bf64270 */
[C---:B------:R-:W-:Y:S02]  /*1520*/  ISETP.GT.AND P4, PT, R2.reuse, UR10, PT ;  /* 0x0000000a02007c0c */ /* 0x040fe4000bf84270 */
[----:B--2---:R-:W-:Y:S02]  /*1530*/  ISETP.GT.AND P5, PT, R2, UR11, PT ;  /* 0x0000000b02007c0c */ /* 0x004fe4000bfa4270 */
[----:B-----5:R-:W-:Y:S01]  /*1540*/  SHF.R.S32.HI R18, RZ, 0x5, R3 ;  /* 0x00000005ff127819 */ /* 0x020fe20000011403 */
        /* <DEDUP_REMOVED lines=9> */
.L_x_3183:
        /* <DEDUP_REMOVED lines=8> */
.L_x_3184:
        /* <DEDUP_REMOVED lines=8> */
.L_x_3185:
        /* <DEDUP_REMOVED lines=8> */
.L_x_3186:
        /* <DEDUP_REMOVED lines=8> */
.L_x_3187:
[----:B------:R-:W-:Y:S01]  /*17e0*/  IMAD R3, R18, 0x8, R3 ;  /* 0x0000000812037824 */ /* 0x000fe200078e0203 */
[----:B------:R-:W0:Y:S01]  /*17f0*/  LDCU.64 UR4, c[0x0][0x388] ;  /* 0x00007100ff0477ac */ /* 0x000e220008000a00 */
[----:B------:R-:W-:Y:S02]  /*1800*/  PRMT R32, RZ, 0x5410, RZ ;  /* 0x00005410ff207816 */ /* 0x000fe400000000ff */
[----:B------:R-:W-:Y:S02]  /*1810*/  PRMT R33, RZ, 0x5410, RZ ;  /* 0x00005410ff217816 */ /* 0x000fe400000000ff */
[----:B------:R-:W-:Y:S02]  /*1820*/  IADD3 R3, PT, PT, R8, R3, R7 ;  /* 0x0000000308037210 */ /* 0x000fe40007ffe007 */
[----:B------:R-:W-:Y:S02]  /*1830*/  SHF.R.S32.HI R7, RZ, 0x1f, R5 ;  /* 0x0000001fff077819 */ /* 0x000fe40000011405 */
[----:B------:R-:W-:-:S02]  /*1840*/  IADD3 R3, PT, PT, R11, R3, R10 ;  /* 0x000000030b037210 */ /* 0x000fc40007ffe00a */
[----:B------:R-:W-:Y:S02]  /*1850*/  PRMT R21, RZ, 0x5410, RZ ;  /* 0x00005410ff157816 */ /* 0x000fe400000000ff */
[----:B------:R-:W-:Y:S01]  /*1860*/  PRMT R20, RZ, 0x5410, RZ ;  /* 0x00005410ff147816 */ /* 0x000fe200000000ff */
[----:B------:R-:W-:Y:S01]  /*1870*/  IMAD R6, R3, R16, RZ ;  /* 0x0000001003067224 */ /* 0x000fe200078e02ff */
[----:B------:R-:W-:-:S04]  /*1880*/  VIMNMX R3, PT, PT, R4, UR9, PT ;  /* 0x0000000904037c48 */ /* 0x000fc8000bfe0100 */
[----:B------:R-:W-:-:S04]  /*1890*/  IADD3 R5, P0, PT, R5, R6, RZ ;  /* 0x0000000605057210 */ /* 0x000fc80007f1e0ff */
[----:B------:R-:W-:Y:S02]  /*18a0*/  LEA.HI.X.SX32 R6, R6, R7, 0x1, P0 ;  /* 0x0000000706067211 */ /* 0x000fe400000f0eff */
[----:B------:R-:W-:Y:S02]  /*18b0*/  ISETP.GT.AND P0, PT, R3, R2, PT ;  /* 0x000000020300720c */ /* 0x000fe40003f04270 */
[----:B0-----:R-:W-:-:S04]  /*18c0*/  LEA R34, P2, R5, UR4, 0x2 ;  /* 0x0000000405227c11 */ /* 0x001fc8000f8410ff */
[----:B------:R-:W-:-:S07]  /*18d0*/  LEA.HI.X R35, R5, UR5, R6, 0x2, P2 ;  /* 0x0000000505237c11 */ /* 0x000fce00090f1406 */
[----:B------:R-:W-:Y:S05]  /*18e0*/  @!P0 BRA `(.L_x_3188) ;  /* 0x0000001800ac8947 */ /* 0x000fea0003800000 */
[C---:B------:R-:W-:Y:S01]  /*18f0*/  IMAD.WIDE R2, R16.reuse, 0x4, R34 ;  /* 0x0000000410027825 */ /* 0x040fe200078e0222 */
[----:B------:R-:W2:Y:S04]  /*1900*/  LDG.E.128.CONSTANT R20, desc[UR6][R34.64] ;  /* 0x0000000622147981 */ /* 0x000ea8000c1e9d00 */
[----:B------:R0:W3:Y:S01]  /*1910*/  LDG.E.128.CONSTANT R24, desc[UR6][R2.64] ;  /* 0x0000000602187981 */ /* 0x0000e2000c1e9d00 */
[----:B------:R-:W-:-:S05]  /*1920*/  IMAD.WIDE R18, R16, 0x4, R2 ;  /* 0x0000000410127825 */ /* 0x000fca00078e0202 */
[----:B------:R-:W4:Y:S01]  /*1930*/  LDG.E.128.CONSTANT R28, desc[UR6][R18.64] ;  /* 0x00000006121c7981 */ /* 0x000f22000c1e9d00 */
[----:B------:R-:W-:-:S05]  /*1940*/  IMAD.WIDE R38, R16, 0x4, R18 ;  /* 0x0000000410267825 */ /* 0x000fca00078e0212 */
[----:B------:R1:W5:Y:S01]  /*1950*/  LDG.E.128.CONSTANT R8, desc[UR6][R38.64] ;  /* 0x0000000626087981 */ /* 0x000362000c1e9d00 */
[----:B------:R-:W-:-:S06]  /*1960*/  IMAD.WIDE R4, R16, 0x4, R38 ;  /* 0x0000000410047825 */ /* 0x000fcc00078e0226 */
[----:B------:R-:W5:Y:S01]  /*1970*/  LDG.E.128.CONSTANT R4, desc[UR6][R4.64] ;  /* 0x0000000604047981 */ /* 0x000f62000c1e9d00 */
[----:B------:R-:W-:Y:S01]  /*1980*/  IMAD.MOV.U32 R17, RZ, RZ, 0x2800 ;  /* 0x00002800ff117424 */ /* 0x000fe200078e00ff */
[----:B------:R-:W-:Y:S02]  /*1990*/  ISETP.NE.AND P0, PT, R0, RZ, PT ;  /* 0x000000ff0000720c */ /* 0x000fe40003f05270 */
[----:B------:R-:W-:Y:S02]  /*19a0*/  PRMT R32, RZ, 0x7610, R32 ;  /* 0x00007610ff207816 */ /* 0x000fe40000000020 */
[----:B------:R-:W-:Y:S02]  /*19b0*/  PRMT R0, R17, 0x7610, R0 ;  /* 0x0000761011007816 */ /* 0x000fe40000000000 */
[----:B--2---:R-:W-:Y:S02]  /*19c0*/  LOP3.LUT R37, R21, 0x1f001f, RZ, 0xc0, !PT ;  /* 0x001f001f15257812 */ /* 0x004fe400078ec0ff */
[----:B------:R-:W-:-:S02]  /*19d0*/  SHF.R.U32.HI R36, RZ, 0xa, R21 ;  /* 0x0000000aff247819 */ /* 0x000fc40000011615 */
[----:B0-----:R-:W-:Y:S02]  /*19e0*/  LOP3.LUT R3, R21, 0x3e003e0, RZ, 0xc0, !PT ;  /* 0x03e003e015037812 */ /* 0x001fe400078ec0ff */
[----:B------:R-:W-:Y:S02]  /*19f0*/  SHF.R.U32.HI R21, RZ, 0xf, R21 ;  /* 0x0000000fff157819 */ /* 0x000fe40000011615 */
[C---:B-1----:R-:W-:Y:S02]  /*1a00*/  LOP3.LUT R39, R22.reuse, 0x1f001f, RZ, 0xc0, !PT ;  /* 0x001f001f16277812 */ /* 0x042fe400078ec0ff */
[--C-:B------:R-:W-:Y:S02]  /*1a10*/  SHF.R.U32.HI R40, RZ, 0xa, R22.reuse ;  /* 0x0000000aff287819 */ /* 0x100fe40000011616 */
[----:B------:R-:W-:Y:S02]  /*1a20*/  LOP3.LUT R57, R22, 0x3e003e0, RZ, 0xc0, !PT ;  /* 0x03e003e016397812 */ /* 0x000fe400078ec0ff */
        /* <DEDUP_REMOVED lines=9> */
[----:B---3--:R-:W-:Y:S02]  /*1ac0*/  SHF.R.U32.HI R18, RZ, 0xe, R25 ;  /* 0x0000000eff127819 */ /* 0x008fe40000011619 */
[----:B------:R-:W-:Y:S02]  /*1ad0*/  LOP3.LUT R21, R21, 0x10001, RZ, 0xc0, !PT ;  /* 0x0001000115157812 */ /* 0x000fe400078ec0ff */
        /* <DEDUP_REMOVED lines=14> */
[--C-:B------:R-:W-:Y:S02]  /*1bc0*/  SHF.R.U32.HI R51, RZ, 0xa, R30.reuse ;  /* 0x0000000aff337819 */ /* 0x100fe4000001161e */
[----:B------:R-:W-:Y:S02]  /*1bd0*/  LOP3.LUT R77, R30, 0x3e003e0, RZ, 0xc0, !PT ;  /* 0x03e003e01e4d7812 */ /* 0x000fe400078ec0ff */
        /* <DEDUP_REMOVED lines=15> */
[----:B-----5:R-:W-:-:S02]  /*1cd0*/  LOP3.LUT R29, R8, 0x1f001f, RZ, 0xc0, !PT ;  /* 0x001f001f081d7812 */ /* 0x020fc400078ec0ff */
[----:B------:R-:W-:Y:S02]  /*1ce0*/  SHF.R.U32.HI R30, RZ, 0xa, R8 ;  /* 0x0000000aff1e7819 */ /* 0x000fe40000011608 */
[----:B------:R-:W-:Y:S02]  /*1cf0*/  LOP3.LUT R68, R8, 0x3e003e0, RZ, 0xc0, !PT ;  /* 0x03e003e008447812 */ /* 0x000fe400078ec0ff */
[----:B------:R-:W-:Y:S02]  /*1d00*/  LOP3.LUT R17, R17, 0x40004, R28, 0xf8, !PT ;  /* 0x0004000411117812 */ /* 0x000fe400078ef81c */
[----:B------:R-:W-:Y:S02]  /*1d10*/  LOP3.LUT R24, R24, 0x40004, R31, 0xf8, !PT ;  /* 0x0004000418187812 */ /* 0x000fe400078ef81f */
        /* <DEDUP_REMOVED lines=44> */
[----:B------:R-:W-:Y:S02]  /*1fe0*/  LOP3.LUT R22, R72, 0x100010, R23, 0xf8, !PT ;  /* 0x0010001048167812 */ /* 0x000fe400078ef817 */
[----:B------:R-:W-:Y:S02]  /*1ff0*/  LOP3.LUT R81, R70, 0x64006400, RZ, 0xfc, !PT ;  /* 0x6400640046517812 */ /* 0x000fe400078efcff */
[----:B------:R-:W-:Y:S01]  /*2000*/  LOP3.LUT R23, R74, 0x100010, R7, 0xf8, !PT ;  /* 0x001000104a177812 */ /* 0x000fe200078ef807 */
[-C--:B------:R-:W-:Y:S01]  /*2010*/  HFMA2 R74, R57, R0.reuse.H0_H0, -48, -48 ;  /* 0xd200d200394a7431 */ /* 0x080fe20000040000 */
        /* <DEDUP_REMOVED lines=228> */
.L_x_3189:
[----:B------:R-:W-:Y:S02]  /*2e60*/  PRMT R21, RZ, 0x5410, RZ ;  /* 0x00005410ff157816 */ /* 0x000fe400000000ff */
        /* <DEDUP_REMOVED lines=83> */
.L_x_3188:
[----:B------:R-:W0:Y:S01]  /*33a0*/  S2R R5, SR_TID.X ;  /* 0x0000000000057919 */ /* 0x000e220000002100 */
[----:B------:R-:W1:Y:S01]  /*33b0*/  LDC.64 R2, c[0x0][0x3a0] ;  /* 0x0000e800ff027b82 */ /* 0x000e620000000a00 */
[----:B------:R-:W-:Y:S02]  /*33c0*/  IMAD.SHL.U32 R87, R87, 0x2, RZ ;  /* 0x0000000257577824 */ /* 0x000fe400078e00ff */
        /* <DEDUP_REMOVED lines=13> */
.L_x_3193:
[----:B------:R-:W0:Y:S02]  /*34a0*/  LDS R6, [R4] ;  /* 0x0000000004067984 */ /* 0x000e240000000800 */
[----:B0-----:R-:W-:-:S05]  /*34b0*/  HADD2 R7, R6, R32 ;  /* 0x0000002006077230 */ /* 0x001fca0000000000 */
[----:B------:R-:W0:Y:S02]  /*34c0*/  ATOMS.CAST.SPIN P1, [R4], R6, R7 ;  /* 0x000000060400758d */ /* 0x000e240001820007 */
[----:B0-----:R-:W-:Y:S05]  /*34d0*/  @!P1 BRA `(.L_x_3193) ;  /* 0xfffffffc00f09947 */ /* 0x001fea000383ffff */
[----:B------:R-:W-:Y:S05]  /*34e0*/  BRA `(.L_x_3191) ;  /* 0x00000000000c7947 */ /* 0x000fea0003800000 */
.L_x_3192:
[----:B------:R-:W2:Y:S02]  /*34f0*/  LD.E R0, desc[UR6][R2.64] ;  /* 0x0000000602007980 */ /* 0x000ea4000c101900 */
[----:B--2---:R-:W-:-:S05]  /*3500*/  IMAD.IADD R5, R32, 0x1, R0 ;  /* 0x0000000120057824 */ /* 0x004fca00078e0200 */
[----:B------:R0:W-:Y:S02]  /*3510*/  ST.E desc[UR6][R2.64], R5 ;  /* 0x0000000502007985 */ /* 0x0001e4000c101906 */
.L_x_3191:
[----:B------:R-:W-:Y:S05]  /*3520*/  BSYNC.RECONVERGENT B0 ;  /* 0x0000000000007941 */ /* 0x000fea0003800200 */
.L_x_3190:
[----:B------:R1:W-:Y:S01]  /*3530*/  ATOM.E.ADD.F16x2.RN.STRONG.GPU P1, RZ, desc[UR6][R2.64+0x4], R33 ;  /* 0x8000042102ff79a2 */ /* 0x0003e2000c12e106 */
[----:B------:R-:W-:Y:S04]  /*3540*/  BSSY.RECONVERGENT B0, `(.L_x_3194) ;  /* 0x000000e000007945 */ /* 0x000fe80003800200 */
[----:B-1----:R-:W-:Y:S05]  /*3550*/  @P1 BRA `(.L_x_3195) ;  /* 0x0000000000301947 */ /* 0x002fea0003800000 */
[----:B------:R-:W1:Y:S02]  /*3560*/  QSPC.E.S P1, RZ, [R2+0x4] ;  /* 0x0000040002ff73aa */ /* 0x000e640000020500 */
[----:B-1----:R-:W-:Y:S05]  /*3570*/  @!P1 BRA `(.L_x_3196) ;  /* 0x00000000001c9947 */ /* 0x002fea0003800000 */
[----:B------:R-:W-:-:S05]  /*3580*/  IMAD.MOV.U32 R4, RZ, RZ, R2 ;  /* 0x000000ffff047224 */ /* 0x000fca00078e0002 */
[----:B------:R-:W-:-:S07]  /*3590*/  MOV R4, R4 ;  /* 0x0000000400047202 */ /* 0x000fce0000000f00 */
.L_x_3197:
[----:B------:R-:W1:Y:S02]  /*35a0*/  LDS R6, [R4+0x4] ;  /* 0x0000040004067984 */ /* 0x000e640000000800 */
[----:B-1----:R-:W-:-:S05]  /*35b0*/  HFMA2 R7, R6, 1, 1, R33 ;  /* 0x3c003c0006077831 */ /* 0x002fca0000000021 */
[----:B------:R-:W1:Y:S02]  /*35c0*/  ATOMS.CAST.SPIN P1, [R4+0x4], R6, R7 ;  /* 0x000004060400758d */ /* 0x000e640001820007 */
[----:B-1----:R-:W-:Y:S05]  /*35d0*/  @!P1 BRA `(.L_x_3197) ;  /* 0xfffffffc00f09947 */ /* 0x002fea000383ffff */
[----:B------:R-:W-:Y:S05]  /*35e0*/  BRA `(.L_x_3195) ;  /* 0x00000000000c7947 */ /* 0x000fea0003800000 */
.L_x_3196:
[----:B------:R-:W0:Y:S02]  /*35f0*/  LD.E R0, desc[UR6][R2.64+0x4] ;  /* 0x0000040602007980 */ /* 0x000e24000c101900 */
[----:B0-----:R-:W-:-:S05]  /*3600*/  IMAD.IADD R5, R33, 0x1, R0 ;  /* 0x0000000121057824 */ /* 0x001fca00078e0200 */
[----:B------:R1:W-:Y:S02]  /*3610*/  ST.E desc[UR6][R2.64+0x4], R5 ;  /* 0x0000040502007985 */ /* 0x0003e4000c101906 */
.L_x_3195:
[----:B------:R-:W-:Y:S05]  /*3620*/  BSYNC.RECONVERGENT B0 ;  /* 0x0000000000007941 */ /* 0x000fea0003800200 */
.L_x_3194:
        /* <DEDUP_REMOVED lines=9> */
.L_x_3201:
[----:B------:R-:W0:Y:S02]  /*36c0*/  LDS R6, [R4] ;  /* 0x0000000004067984 */ /* 0x000e240000000800 */
[----:B0-----:R-:W-:-:S05]  /*36d0*/  HADD2 R7, R6, R21 ;  /* 0x0000001506077230 */ /* 0x001fca0000000000 */
[----:B------:R-:W0:Y:S02]  /*36e0*/  ATOMS.CAST.SPIN P0, [R4], R6, R7 ;  /* 0x000000060400758d */ /* 0x000e240001800007 */
[----:B0-----:R-:W-:Y:S05]  /*36f0*/  @!P0 BRA `(.L_x_3201) ;  /* 0xfffffffc00f08947 */ /* 0x001fea000383ffff */
[----:B------:R-:W-:Y:S05]  /*3700*/  BRA `(.L_x_3199) ;  /* 0x00000000000c7947 */ /* 0x000fea0003800000 */
.L_x_3200:
[----:B------:R-:W2:Y:S02]  /*3710*/  LD.E R0, desc[UR6][R2.64] ;  /* 0x0000000602007980 */ /* 0x000ea4000c101900 */
[----:B--2---:R-:W-:-:S05]  /*3720*/  IMAD.IADD R5, R21, 0x1, R0 ;  /* 0x0000000115057824 */ /* 0x004fca00078e0200 */
[----:B------:R0:W-:Y:S02]  /*3730*/  ST.E desc[UR6][R2.64], R5 ;  /* 0x0000000502007985 */ /* 0x0001e4000c101906 */
.L_x_3199:
[----:B------:R-:W-:Y:S05]  /*3740*/  BSYNC.RECONVERGENT B0 ;  /* 0x0000000000007941 */ /* 0x000fea0003800200 */
.L_x_3198:
[----:B------:R1:W-:Y:S02]  /*3750*/  ATOM.E.ADD.F16x2.RN.STRONG.GPU P0, RZ, desc[UR6][R2.64+0x4], R20 ;  /* 0x8000041402ff79a2 */ /* 0x0003e4000c10e106 */
[----:B-1----:R-:W-:Y:S05]  /*3760*/  @P0 EXIT ;  /* 0x000000000000094d */ /* 0x002fea0003800000 */
[----:B------:R-:W1:Y:S02]  /*3770*/  QSPC.E.S P0, RZ, [R2+0x4] ;  /* 0x0000040002ff73aa */ /* 0x000e640000000500 */
[----:B-1----:R-:W-:Y:S05]  /*3780*/  @!P0 BRA `(.L_x_3202) ;  /* 0x0000000000188947 */ /* 0x002fea0003800000 */
[----:B0-----:R-:W-:-:S07]  /*3790*/  MOV R2, R2 ;  /* 0x0000000200027202 */ /* 0x001fce0000000f00 */
.L_x_3203:
[----:B------:R-:W0:Y:S02]  /*37a0*/  LDS R4, [R2+0x4] ;  /* 0x0000040002047984 */ /* 0x000e240000000800 */
[----:B0-----:R-:W-:-:S05]  /*37b0*/  HFMA2 R5, R4, 1, 1, R20 ;  /* 0x3c003c0004057831 */ /* 0x001fca0000000014 */
[----:B------:R-:W0:Y:S02]  /*37c0*/  ATOMS.CAST.SPIN P0, [R2+0x4], R4, R5 ;  /* 0x000004040200758d */ /* 0x000e240001800005 */
[----:B0-----:R-:W-:Y:S05]  /*37d0*/  @!P0 BRA `(.L_x_3203) ;  /* 0xfffffffc00f08947 */ /* 0x001fea000383ffff */
[----:B------:R-:W-:Y:S05]  /*37e0*/  EXIT ;  /* 0x000000000000794d */ /* 0x000fea0003800000 */
.L_x_3202:
[----:B------:R-:W0:Y:S02]  /*37f0*/  LD.E R0, desc[UR6][R2.64+0x4] ;  /* 0x0000040602007980 */ /* 0x000e24000c101900 */
[----:B0-----:R-:W-:-:S05]  /*3800*/  IMAD.IADD R5, R20, 0x1, R0 ;  /* 0x0000000114057824 */ /* 0x001fca00078e0200 */
[----:B------:R-:W-:Y:S01]  /*3810*/  ST.E desc[UR6][R2.64+0x4], R5 ;  /* 0x0000040502007985 */ /* 0x000fe2000c101906 */
[----:B------:R-:W-:Y:S05]  /*3820*/  EXIT ;  /* 0x000000000000794d */ /* 0x000fea0003800000 */
.L_x_3204:
        /* <DEDUP_REMOVED lines=13> */
.L_x_3965:


//--------------------- .text._Z23gemm_half_q_half_kernelILi2ELi24ELb1ELb0ELi32EEvPK6__halfPKjS4_S2_PS0_iiiiPKtS7_iiiiiibS2_i --------------------------
	.section	.text._Z23gemm_half_q_half_kernelILi2ELi24ELb1ELb0ELi32EEvPK6__halfPKjS4_S2_PS0_iiiiPKtS7_iiiiiibS2_i,"ax",@progbits
	.align	128
        .global         _Z23gemm_half_q_half_kernelILi2ELi24ELb1ELb0ELi32EEvPK6__halfPKjS4_S2_PS0_iiiiPKtS7_iiiiiibS2_i
        .type           _Z23gemm_half_q_half_kernelILi2ELi24ELb1ELb0ELi32EEvPK6__halfPKjS4_S2_PS0_iiiiPKtS7_iiiiiibS2_i,@function
        .size           _Z23gemm_half_q_half_kernelILi2ELi24ELb1ELb0ELi32EEvPK6__halfPKjS4_S2_PS0_iiiiPKtS7_iiiiiibS2_i,(.L_x_3966 - _Z23gemm_half_q_half_kernelILi2ELi24ELb1ELb0ELi32EEvPK6__halfPKjS4_S2_PS0_iiiiPKtS7_iiiiiibS2_i)
        .other          _Z23gemm_half_q_half_kernelILi2ELi24ELb1ELb0ELi32EEvPK6__halfPKjS4_S2_PS0_iiiiPKtS7_iiiiiibS2_i,@"STO_CUDA_ENTRY STV_DEFAULT"
_Z23gemm_half_q_half_kernelILi2ELi24ELb1ELb0ELi32EEvPK6__halfPKjS4_S2_PS0_iiiiPKtS7_iiiiiibS2_i:
.text._Z23gemm_half_q_half_kernelILi2ELi24ELb1ELb0ELi32EEvPK6__halfPKjS4_S2_PS0_iiiiPKtS7_iiiiiibS2_i:
        /* <DEDUP_REMOVED lines=63> */
.L_x_3210:
        /* <DEDUP_REMOVED lines=32> */
.L_x_3209:
        /* <DEDUP_REMOVED lines=20> */
.L_x_3211:
[----:B------:R-:W-:-:S13]  /*0730*/  ISETP.EQ.AND P2, PT, R16, RZ, PT ;  /* 0x000000ff1000720c */ /* 0x000fda0003f42270 */
[----:B------:R-:W-:Y:S05]  /*0740*/  @!P0 BRA P2, `(.L_x_3206) ;  /* 0x0000000400788947 */ /* 0x000fea0001000000 */
.L_x_3208:
        /* <DEDUP_REMOVED lines=12> */
.L_x_3207:
        /* <DEDUP_REMOVED lines=16> */
.L_x_3214:
        /* <DEDUP_REMOVED lines=8> */
[----:B------:R-:W-:Y:S02]  /*0990*/  LEA.HI.X.SX32 R14, R10, RZ, 0x1, P3 ;  /* 0x000000ff0a0e7211 */ /* 0x000fe400018f0eff */
[----:B------:R-:W-:Y:S01]  /*09a0*/  IADD3 R13, P4, PT, R19, R12, RZ ;  /* 0x0000000c130d7210 */ /* 0x000fe20007f9e0ff */
[----:B------:R-:W2:Y:S01]  /*09b0*/  LDG.E.U16.CONSTANT R7, desc[UR8][R6.64] ;  /* 0x0000000806077981 */ /* 0x000ea2000c1e9500 */
[----:B------:R-:W-:Y:S02]  /*09c0*/  LEA R10, P2, R11, UR6, 0x1 ;  /* 0x000000060b0a7c11 */ /* 0x000fe4000f8408ff */
        /* <DEDUP_REMOVED lines=20> */
.L_x_3213:
        /* <DEDUP_REMOVED lines=21> */
.L_x_3215:
[----:B------:R-:W-:-:S13]  /*0c60*/  ISETP.NE.OR P0, PT, R8, RZ, P0 ;  /* 0x000000ff0800720c */ /* 0x000fda0000705670 */
[----:B------:R-:W-:Y:S05]  /*0c70*/  @!P0 BRA `(.L_x_3206) ;  /* 0x00000000002c8947 */ /* 0x000fea0003800000 */
.L_x_3212:
        /* <DEDUP_REMOVED lines=11> */
.L_x_3206:
[----:B0-----:R-:W-:Y:S05]  /*0d30*/  BSYNC.RECONVERGENT B0 ;  /* 0x0000000000007941 */ /* 0x001fea0003800200 */
.L_x_3205:
        /* <DEDUP_REMOVED lines=21> */
.L_x_3219:
[CC--:B--2---:R-:W-:Y:S01]  /*0e90*/  IADD3 R11, PT, PT, R21.reuse, R16.reuse, RZ ;  /* 0x00000010150b7210 */ /* 0x0c4fe20007ffe0ff */
[--C-:B01----:R-:W-:Y:S01]  /*0ea0*/  IMAD.WIDE R6, R21, 0x2, R18.reuse ;  /* 0x0000000215067825 */ /* 0x103fe200078e0212 */
        /* <DEDUP_REMOVED lines=13> */
.L_x_3218:
[----:B------:R-:W-:-:S04]  /*0f80*/  IADD3 R0, PT, PT, RZ, -R2, RZ ;  /* 0x80000002ff007210 */ /* 0x000fc80007ffe0ff */
[----:B------:R-:W-:-:S13]  /*0f90*/  ISETP.GT.AND P2, PT, R0, 0x1, PT ;  /* 0x000000010000780c */ /* 0x000fda0003f44270 */
[----:B------:R-:W-:Y:S05]  /*0fa0*/  @!P2 BRA `(.L_x_3220) ;  /* 0x000000000024a947 */ /* 0x000fea0003800000 */
[----:B--2---:R-:W1:Y:S01]  /*0fb0*/  LDC.64 R10, c[0x0][0x3a0] ;  /* 0x0000e800ff0a7b82 */ /* 0x004e620000000a00 */
[CC--:B------:R-:W-:Y:S02]  /*0fc0*/  IADD3 R13, PT, PT, R21.reuse, R16.reuse, RZ ;  /* 0x00000010150d7210 */ /* 0x0c0fe40007ffe0ff */
[----:B------:R-:W-:Y:S02]  /*0fd0*/  PLOP3.LUT P0, PT, PT, PT, PT, 0x8, 0x80 ;  /* 0x000000000080781c */ /* 0x000fe40003f0e170 */
[----:B------:R-:W-:Y:S01]  /*0fe0*/  IADD3 R2, PT, PT, R2, 0x2, RZ ;  /* 0x0000000202027810 */ /* 0x000fe20007ffe0ff */
[----:B-1----:R-:W-:Y:S01]  /*0ff0*/  IMAD.WIDE R6, R21, 0x2, R10 ;  /* 0x0000000215067825 */ /* 0x002fe200078e020a */
[----:B------:R-:W-:-:S03]  /*1000*/  IADD3 R21, PT, PT, R13, R16, RZ ;  /* 0x000000100d157210 */ /* 0x000fc60007ffe0ff */
[----:B------:R-:W-:Y:S01]  /*1010*/  IMAD.WIDE R10, R13, 0x2, R10 ;  /* 0x000000020d0a7825 */ /* 0x000fe200078e020a */
[----:B------:R0:W-:Y:S04]  /*1020*/  STG.E.64 desc[UR8][R6.64], RZ ;  /* 0x000000ff06007986 */ /* 0x0001e8000c101b08 */
[----:B------:R0:W-:Y:S02]  /*1030*/  STG.E.64 desc[UR8][R10.64], RZ ;  /* 0x000000ff0a007986 */ /* 0x0001e4000c101b08 */
.L_x_3220:
[----:B------:R-:W-:-:S13]  /*1040*/  ISETP.NE.OR P0, PT, R2, RZ, P0 ;  /* 0x000000ff0200720c */ /* 0x000fda0000705670 */
[----:B------:R-:W-:Y:S05]  /*1050*/  @!P0 BRA `(.L_x_3216) ;  /* 0x00000000001c8947 */ /* 0x000fea0003800000 */
.L_x_3217:
[----:B012---:R-:W0:Y:S02]  /*1060*/  LDC.64 R6, c[0x0][0x3a0] ;  /* 0x0000e800ff067b82 */ /* 0x007e240000000a00 */
.L_x_3221:
[C---:B0-----:R-:W-:Y:S01]  /*1070*/  IMAD.WIDE R10, R21.reuse, 0x2, R6 ;  /* 0x00000002150a7825 */ /* 0x041fe200078e0206 */
[----:B------:R-:W-:Y:S02]  /*1080*/  IADD3 R2, PT, PT, R2, 0x1, RZ ;  /* 0x0000000102027810 */ /* 0x000fe40007ffe0ff */
[----:B------:R-:W-:Y:S02]  /*1090*/  IADD3 R21, PT, PT, R21, R16, RZ ;  /* 0x0000001015157210 */ /* 0x000fe40007ffe0ff */
[----:B------:R3:W-:Y:S01]  /*10a0*/  STG.E.64 desc[UR8][R10.64], RZ ;  /* 0x000000ff0a007986 */ /* 0x0007e2000c101b08 */
[----:B------:R-:W-:-:S13]  /*10b0*/  ISETP.NE.AND P0, PT, R2, RZ, PT ;  /* 0x000000ff0200720c */ /* 0x000fda0003f05270 */
[----:B---3--:R-:W-:Y:S05]  /*10c0*/  @P0 BRA `(.L_x_3221) ;  /* 0xfffffffc00e80947 */ /* 0x008fea000383ffff */
.L_x_3216:
        /* <DEDUP_REMOVED lines=10> */
[----:B------:R-:W-:-:S05]  /*1170*/  SHF.L.U32 R11, R17, 0x6, RZ ;  /* 0x00000006110b7819 */ /* 0x000fca00000006ff */
[----:B0-----:R-:W-:-:S05]  /*1180*/  IMAD.WIDE.U32 R10, R11, 0x2, R6 ;  /* 0x000000020b0a7825 */ /* 0x001fca00078e0006 */
[----:B------:R0:W5:Y:S01]  /*1190*/  LDG.E.U16.CONSTANT R0, desc[UR8][R10.64] ;  /* 0x000000080a007981 */ /* 0x000162000c1e9500 */
[----:B------:R-:W-:Y:S01]  /*11a0*/  SHF.R.S32.HI R2, RZ, 0x1f, R5 ;  /* 0x0000001fff027819 */ /* 0x000fe20000011405 */
[----:B------:R-:W-:Y:S01]  /*11b0*/  UMOV UR4, URZ ;  /* 0x000000ff00047c82 */ /* 0x000fe20008000000 */
[----:B------:R-:W-:Y:S02]  /*11c0*/  SHF.L.U32 R9, R9, 0x4, RZ ;  /* 0x0000000409097819 */ /* 0x000fe400000006ff */
[----:B------:R-:W-:Y:S02]  /*11d0*/  LEA.HI R4, R2, R5, RZ, 0x3 ;  /* 0x0000000502047211 */ /* 0x000fe400078f18ff */
[----:B-----5:R-:W-:Y:S02]  /*11e0*/  MOV R19, R86 ;  /* 0x0000005600137202 */ /* 0x020fe40000000f00 */
[----:B------:R-:W-:Y:S02]  /*11f0*/  LOP3.LUT R2, R9, 0x10, RZ, 0xc0, !PT ;  /* 0x0000001009027812 */ /* 0x000fe400078ec0ff */
[----:B0-----:R-:W-:-:S07]  /*1200*/  SHF.R.S32.HI R4, RZ, 0x3, R4 ;  /* 0x00000003ff047819 */ /* 0x001fce0000011404 */
.L_x_3223:
[----:B------:R-:W0:Y:S01]  /*1210*/  LDC.64 R8, c[0x0][0x390] ;  /* 0x0000e400ff087b82 */ /* 0x000e220000000a00 */
[----:B------:R-:W-:-:S05]  /*1220*/  IADD3 R15, PT, PT, R0, UR4, RZ ;  /* 0x00000004000f7c10 */ /* 0x000fca000fffe0ff */
        /* <DEDUP_REMOVED lines=9> */
[----:B------:R-:W5:Y:S01]  /*12c0*/  LDG.E.U16.CONSTANT R12, desc[UR8][R12.64+0x2] ;  /* 0x000002080c0c7981 */ /* 0x000f62000c1e9500 */
[----:B0-----:R-:W-:-:S06]  /*12d0*/  IMAD.WIDE.U32 R10, R15, 0x2, R10 ;  /* 0x000000020f0a7825 */ /* 0x001fcc00078e000a */
[----:B------:R0:W3:Y:S01]  /*12e0*/  LDG.E.U16.CONSTANT R10, desc[UR8][R10.64] ;  /* 0x000000080a0a7981 */ /* 0x0000e2000c1e9500 */
        /* <DEDUP_REMOVED lines=28> */
.L_x_3222:
[C---:B------:R-:W-:Y:S01]  /*14b0*/  ISETP.GT.AND P0, PT, R86.reuse, UR5, PT ;  /* 0x0000000556007c0c */ /* 0x040fe2000bf04270 */
[----:B------:R-:W-:Y:S01]  /*14c0*/  HFMA2 R2, -RZ, RZ, 0, 0 ;  /* 0x00000000ff027431 */ /* 0x000fe200000001ff */
[----:B------:R-:W-:Y:S01]  /*14d0*/  SHF.R.S32.HI R0, RZ, 0x1f, R21 ;  /* 0x0000001fff007819 */ /* 0x000fe20000011415 */
[----:B0-2---:R-:W-:Y:S01]  /*14e0*/  HFMA2 R6, -RZ, RZ, 0, 0 ;  /* 0x00000000ff067431 */ /* 0x005fe200000001ff */
[----:B----4-:R-:W-:Y:S02]  /*14f0*/  ISETP.GT.AND P2, PT, R86, UR6, PT ;  /* 0x0000000656007c0c */ /* 0x010fe4000bf44270 */
[----:B------:R-:W-:Y:S02]  /*1500*/  LEA.HI R0, R0, R21, RZ, 0x5 ;  /* 0x0000001500007211 */ /* 0x000fe400078f28ff */
[C---:B------:R-:W-:Y:S02]  /*1510*/  ISETP.GT.AND P3, PT, R86.reuse, UR10, PT ;  /* 0x0000000a56007c0c */ /* 0x040fe4000bf64270 */
[----:B------:R-:W-:-:S02]  /*1520*/  ISETP.GT.AND P4, PT, R86, UR11, PT ;  /* 0x0000000b56007c0c */ /* 0x000fc4000bf84270 */
[----:B---3--:R-:W-:Y:S02]  /*1530*/  ISETP.GT.AND P5, PT, R86, UR7, PT ;  /* 0x0000000756007c0c */ /* 0x008fe4000bfa4270 */
[----:B-----5:R-:W-:Y:S01]  /*1540*/  SHF.R.S32.HI R19, RZ, 0x5, R0 ;  /* 0x00000005ff137819 */ /* 0x020fe20000011400 */
[----:B------:R-:W-:Y:S01]  /*1550*/  HFMA2 R0, -RZ, RZ, 0, 0 ;  /* 0x00000000ff007431 */ /* 0x000fe200000001ff */
[----:B------:R-:W-:Y:S02]  /*1560*/  MOV R9, RZ ;  /* 0x000000ff00097202 */ /* 0x000fe40000000f00 */
[----:B------:R-:W-:Y:S01]  /*1570*/  MOV R11, RZ ;  /* 0x000000ff000b7202 */ /* 0x000fe20000000f00 */
[----:B------:R-:W-:Y:S06]  /*1580*/  @!P0 BRA `(.L_x_3224) ;  /* 0x00000000001c8947 */ /* 0x000fec0003800000 */
[----:B-1----:R-:W0:Y:S02]  /*1590*/  LDC R7, c[0x0][0x3cc] ;  /* 0x0000f300ff077b82 */ /* 0x002e240000000800 */
[----:B0-----:R-:W-:-:S04]  /*15a0*/  VIMNMX R0, PT, PT, R86, R7, PT ;  /* 0x0000000756007248 */ /* 0x001fc80003fe0100 */
[----:B------:R-:W-:-:S04]  /*15b0*/  IADD3 R0, PT, PT, R0, -UR5, RZ ;  /* 0x8000000500007c10 */ /* 0x000fc8000fffe0ff */
[----:B------:R-:W-:-:S04]  /*15c0*/  SHF.R.S32.HI R7, RZ, 0x1f, R0 ;  /* 0x0000001fff077819 */ /* 0x000fc80000011400 */
[----:B------:R-:W-:-:S04]  /*15d0*/  LEA.HI R7, R7, R0, RZ, 0x5 ;  /* 0x0000000007077211 */ /* 0x000fc800078f28ff */
[----:B------:R-:W-:-:S05]  /*15e0*/  SHF.R.S32.HI R7, RZ, 0x5, R7 ;  /* 0x00000005ff077819 */ /* 0x000fca0000011407 */
[----:B------:R-:W-:-:S07]  /*15f0*/  IMAD R0, R7, 0x6, RZ ;  /* 0x0000000607007824 */ /* 0x000fce00078e02ff */
.L_x_3224:
[----:B------:R-:W-:Y:S05]  /*1600*/  @!P2 BRA `(.L_x_3225) ;  /* 0x00000000001ca947 */ /* 0x000fea0003800000 */
[----:B-1----:R-:W0:Y:S02]  /*1610*/  LDC R7, c[0x0][0x3d0] ;  /* 0x0000f400ff077b82 */ /* 0x002e240000000800 */
[----:B0-----:R-:W-:-:S04]  /*1620*/  VIMNMX R2, PT, PT, R86, R7, PT ;  /* 0x0000000756027248 */ /* 0x001fc80003fe0100 */
[----:B------:R-:W-:-:S04]  /*1630*/  IADD3 R2, PT, PT, R2, -UR6, RZ ;  /* 0x8000000602027c10 */ /* 0x000fc8000fffe0ff */
[----:B------:R-:W-:-:S04]  /*1640*/  SHF.R.S32.HI R7, RZ, 0x1f, R2 ;  /* 0x0000001fff077819 */ /* 0x000fc80000011402 */
[----:B------:R-:W-:-:S04]  /*1650*/  LEA.HI R7, R7, R2, RZ, 0x5 ;  /* 0x0000000207077211 */ /* 0x000fc800078f28ff */
[----:B------:R-:W-:-:S04]  /*1660*/  SHF.R.S32.HI R7, RZ, 0x5, R7 ;  /* 0x00000005ff077819 */ /* 0x000fc80000011407 */
[----:B------:R-:W-:-:S07]  /*1670*/  LEA R2, R7, R7, 0x2 ;  /* 0x0000000707027211 */ /* 0x000fce00078e10ff */
.L_x_3225:
[----:B------:R-:W-:Y:S05]  /*1680*/  @!P3 BRA `(.L_x_3226) ;  /* 0x00000000001cb947 */ /* 0x000fea0003800000 */
[----:B-1----:R-:W0:Y:S02]  /*1690*/  LDC R7, c[0x0][0x3d4] ;  /* 0x0000f500ff077b82 */ /* 0x002e240000000800 */
[----:B0-----:R-:W-:-:S04]  /*16a0*/  VIMNMX R4, PT, PT, R86, R7, PT ;  /* 0x0000000756047248 */ /* 0x001fc80003fe0100 */
[----:B------:R-:W-:-:S04]  /*16b0*/  IADD3 R4, PT, PT, R4, -UR10, RZ ;  /* 0x8000000a04047c10 */ /* 0x000fc8000fffe0ff */
[----:B------:R-:W-:-:S04]  /*16c0*/  SHF.R.S32.HI R7, RZ, 0x1f, R4 ;  /* 0x0000001fff077819 */ /* 0x000fc80000011404 */
[----:B------:R-:W-:-:S04]  /*16d0*/  LEA.HI R7, R7, R4, RZ, 0x5 ;  /* 0x0000000407077211 */ /* 0x000fc800078f28ff */
[----:B------:R-:W-:-:S04]  /*16e0*/  SHF.R.S32.HI R7, RZ, 0x5, R7 ;  /* 0x00000005ff077819 */ /* 0x000fc80000011407 */
[----:B------:R-:W-:-:S07]  /*16f0*/  SHF.L.U32 R9, R7, 0x2, RZ ;  /* 0x0000000207097819 */ /* 0x000fce00000006ff */
.L_x_3226:
        /* <DEDUP_REMOVED lines=8> */
.L_x_3227:
        /* <DEDUP_REMOVED lines=8> */
.L_x_3228:
[----:B------:R-:W-:Y:S01]  /*1800*/  LEA R0, R19, R0, 0x3 ;  /* 0x0000000013007211 */ /* 0x000fe200078e18ff */
[----:B------:R-:W0:Y:S01]  /*1810*/  S2UR UR5, SR_CgaCtaId ;  /* 0x00000000000579c3 */ /* 0x000e220000008800 */
[----:B------:R-:W2:Y:S01]  /*1820*/  LDCU.64 UR6, c[0x0][0x388] ;  /* 0x00007100ff0677ac */ /* 0x000ea20008000a00 */
[----:B-1----:R-:W-:Y:S02]  /*1830*/  SHF.R.S32.HI R7, RZ, 0x1f, R5 ;  /* 0x0000001fff077819 */ /* 0x002fe40000011405 */
[----:B------:R-:W-:Y:S01]  /*1840*/  IADD3 R0, PT, PT, R9, R0, R2 ;  /* 0x0000000009007210 */ /* 0x000fe20007ffe002 */
[----:B------:R-:W-:Y:S01]  /*1850*/  UMOV UR4, 0x400 ;  /* 0x0000040000047882 */ /* 0x000fe20000000000 */
[----:B------:R-:W-:Y:S02]  /*1860*/  VIMNMX R3, PT, PT, R3, UR10, PT ;  /* 0x0000000a03037c48 */ /* 0x000fe4000bfe0100 */
[----:B------:R-:W-:Y:S02]  /*1870*/  IADD3 R11, PT, PT, R11, R0, R6 ;  /* 0x000000000b0b7210 */ /* 0x000fe40007ffe006 */
[----:B------:R-:W-:-:S02]  /*1880*/  PRMT R32, RZ, 0x5410, RZ ;  /* 0x00005410ff207816 */ /* 0x000fc400000000ff */
[----:B------:R-:W-:Y:S01]  /*1890*/  PRMT R33, RZ, 0x5410, RZ ;  /* 0x00005410ff217816 */ /* 0x000fe200000000ff */
[----:B------:R-:W-:Y:S01]  /*18a0*/  IMAD R0, R11, R16, RZ ;  /* 0x000000100b007224 */ /* 0x000fe200078e02ff */
[----:B------:R-:W-:Y:S02]  /*18b0*/  PRMT R21, RZ, 0x5410, RZ ;  /* 0x00005410ff157816 */ /* 0x000fe400000000ff */
[----:B------:R-:W-:Y:S02]  /*18c0*/  PRMT R20, RZ, 0x5410, RZ ;  /* 0x00005410ff147816 */ /* 0x000fe400000000ff */
[----:B------:R-:W-:-:S04]  /*18d0*/  IADD3 R5, P0, PT, R5, R0, RZ ;  /* 0x0000000005057210 */ /* 0x000fc80007f1e0ff */
[----:B------:R-:W-:Y:S02]  /*18e0*/  LEA.HI.X.SX32 R0, R0, R7, 0x1, P0 ;  /* 0x0000000700007211 */ /* 0x000fe400000f0eff */
[----:B------:R-:W-:Y:S01]  /*18f0*/  ISETP.GT.AND P0, PT, R3, R86, PT ;  /* 0x000000560300720c */ /* 0x000fe20003f04270 */
[----:B0-----:R-:W-:Y:S01]  /*1900*/  ULEA UR5, UR5, UR4, 0x18 ;  /* 0x0000000405057291 */ /* 0x001fe2000f8ec0ff */
[----:B--2---:R-:W-:-:S04]  /*1910*/  LEA R34, P2, R5, UR6, 0x2 ;  /* 0x0000000605227c11 */ /* 0x004fc8000f8410ff */
[----:B------:R-:W-:Y:S02]  /*1920*/  LEA.HI.X R35, R5, UR7, R0, 0x2, P2 ;  /* 0x0000000705237c11 */ /* 0x000fe400090f1400 */
[----:B------:R-:W-:-:S05]  /*1930*/  UMOV UR4, UR5 ;  /* 0x0000000500047c82 */ /* 0x000fca0008000000 */
        /* <DEDUP_REMOVED lines=8> */
[----:B------:R-:W-:-:S05]  /*19c0*/  IMAD.WIDE R92, R16, 0x4, R38 ;  /* 0x00000004105c7825 */ /* 0x000fca00078e0226 */
[----:B------:R-:W5:Y:S01]  /*19d0*/  LDG.E.128.CONSTANT R4, desc[UR8][R92.64] ;  /* 0x000000085c047981 */ /* 0x000f62000c1e9d00 */
[----:B------:R-:W-:Y:S01]  /*19e0*/  HFMA2 R0, -RZ, RZ, 0, 0.03125 ;  /* 0x00002800ff007431 */ /* 0x000fe200000001ff */
[----:B------:R-:W-:Y:S01]  /*19f0*/  ISETP.NE.AND P0, PT, R87, RZ, PT ;  /* 0x000000ff5700720c */ /* 0x000fe20003f05270 */
[----:B------:R-:W-:Y:S01]  /*1a00*/  UIADD3 UR4, UPT, UPT, UR5, 0x40, URZ ;  /* 0x0000004005047890 */ /* 0x000fe2000fffe0ff */
[----:B------:R-:W-:Y:S02]  /*1a10*/  LEA R86, R17, 0x20, 0x5 ;  /* 0x0000002011567811 */ /* 0x000fe400078e28ff */
[----:B------:R-:W-:Y:S02]  /*1a20*/  PRMT R32, RZ, 0x7610, R32 ;  /* 0x00007610ff207816 */ /* 0x000fe40000000020 */
[----:B--2---:R-:W-:Y:S02]  /*1a30*/  LOP3.LUT R40, R22, 0x1f001f, RZ, 0xc0, !PT ;  /* 0x001f001f16287812 */ /* 0x004fe400078ec0ff */
[----:B------:R-:W-:-:S02]  /*1a40*/  SHF.R.U32.HI R41, RZ, 0xa, R22 ;  /* 0x0000000aff297819 */ /* 0x000fc40000011616 */
[----:B------:R-:W-:Y:S02]  /*1a50*/  LOP3.LUT R57, R22, 0x3e003e0, RZ, 0xc0, !PT ;  /* 0x03e003e016397812 */ /* 0x000fe400078ec0ff */
[C---:B------:R-:W-:Y:S02]  /*1a60*/  LOP3.LUT R37, R21.reuse, 0x1f001f, RZ, 0xc0, !PT ;  /* 0x001f001f15257812 */ /* 0x040fe400078ec0ff */
[----:B------:R-:W-:Y:S02]  /*1a70*/  SHF.R.U32.HI R36, RZ, 0xa, R21 ;  /* 0x0000000aff247819 */ /* 0x000fe40000011615 */
[----:B0-----:R-:W-:Y:S02]  /*1a80*/  LOP3.LUT R3, R21, 0x3e003e0, RZ, 0xc0, !PT ;  /* 0x03e003e015037812 */ /* 0x001fe400078ec0ff */
[----:B------:R-:W-:Y:S02]  /*1a90*/  SHF.R.U32.HI R22, RZ, 0xf, R22 ;  /* 0x0000000fff167819 */ /* 0x000fe40000011616 */
[----:B-1----:R-:W-:-:S02]  /*1aa0*/  SHF.R.U32.HI R38, RZ, 0xf, R23 ;  /* 0x0000000fff267819 */ /* 0x002fc40000011617 */
[C---:B------:R-:W-:Y:S02]  /*1ab0*/  LOP3.LUT R34, R20.reuse, 0x1f001f, RZ, 0xc0, !PT ;  /* 0x001f001f14227812 */ /* 0x040fe400078ec0ff */
[--C-:B------:R-:W-:Y:S02]  /*1ac0*/  SHF.R.U32.HI R35, RZ, 0xa, R20.reuse ;  /* 0x0000000aff237819 */ /* 0x100fe40000011614 */
[----:B------:R-:W-:Y:S02]  /*1ad0*/  LOP3.LUT R2, R20, 0x3e003e0, RZ, 0xc0, !PT ;  /* 0x03e003e014027812 */ /* 0x000fe400078ec0ff */
[----:B------:R-:W-:Y:S02]  /*1ae0*/  SHF.R.U32.HI R21, RZ, 0xf, R21 ;  /* 0x0000000fff157819 */ /* 0x000fe40000011615 */
[----:B------:R-:W-:Y:S02]  /*1af0*/  SHF.R.U32.HI R20, RZ, 0xf, R20 ;  /* 0x0000000fff147819 */ /* 0x000fe40000011614 */
[----:B------:R-:W-:-:S02]  /*1b00*/  LOP3.LUT R45, R23, 0x1f001f, RZ, 0xc0, !PT ;  /* 0x001f001f172d7812 */ /* 0x000fc400078ec0ff */
[----:B------:R-:W-:Y:S02]  /*1b10*/  SHF.R.U32.HI R44, RZ, 0xa, R23 ;  /* 0x0000000aff2c7819 */ /* 0x000fe40000011617 */
[----:B------:R-:W-:Y:S02]  /*1b20*/  LOP3.LUT R58, R23, 0x3e003e0, RZ, 0xc0, !PT ;  /* 0x03e003e0173a7812 */ /* 0x000fe400078ec0ff */
[C---:B---3--:R-:W-:Y:S02]  /*1b30*/  LOP3.LUT R67, R27.reuse, 0x1f001f, RZ, 0xc0, !PT ;  /* 0x001f001f1b437812 */ /* 0x048fe400078ec0ff */
[----:B------:R-:W-:Y:S02]  /*1b40*/  SHF.R.U32.HI R68, RZ, 0xa, R27 ;  /* 0x0000000aff447819 */ /* 0x000fe4000001161b */
[----:B------:R-:W-:Y:S02]  /*1b50*/  LOP3.LUT R71, R27, 0x3e003e0, RZ, 0xc0, !PT ;  /* 0x03e003e01b477812 */ /* 0x000fe400078ec0ff */
[----:B------:R-:W-:-:S02]  /*1b60*/  SHF.R.U32.HI R23, RZ, 0xe, R26 ;  /* 0x0000000eff177819 */ /* 0x000fc4000001161a */
[----:B------:R-:W-:Y:S02]  /*1b70*/  SHF.R.U32.HI R27, RZ, 0xe, R27 ;  /* 0x0000000eff1b7819 */ /* 0x000fe4000001161b */
[----:B------:R-:W-:Y:S02]  /*1b80*/  LOP3.LUT R22, R22, 0x10001, RZ, 0xc0, !PT ;  /* 0x0001000116167812 */ /* 0x000fe400078ec0ff */
[----:B------:R-:W-:Y:S02]  /*1b90*/  LOP3.LUT R38, R38, 0x10001, RZ, 0xc0, !PT ;  /* 0x0001000126267812 */ /* 0x000fe400078ec0ff */
[----:B------:R-:W-:Y:S02]  /*1ba0*/  SHF.R.U32.HI R18, RZ, 0xe, R25 ;  /* 0x0000000eff127819 */ /* 0x000fe40000011619 */
        /* <DEDUP_REMOVED lines=9> */
[----:B------:R-:W-:Y:S02]  /*1c40*/  LOP3.LUT R23, R22, 0x20002, R23, 0xf8, !PT ;  /* 0x0002000216177812 */ /* 0x000fe400078ef817 */
[----:B------:R-:W-:Y:S02]  /*1c50*/  LOP3.LUT R38, R38, 0x20002, R27, 0xf8, !PT ;  /* 0x0002000226267812 */ /* 0x000fe400078ef81b */
[C---:B------:R-:W-:Y:S02]  /*1c60*/  LOP3.LUT R54, R29.reuse, 0x1f001f, RZ, 0xc0, !PT ;  /* 0x001f001f1d367812 */ /* 0x040fe400078ec0ff */
[----:B------:R-:W-:Y:S02]  /*1c70*/  SHF.R.U32.HI R55, RZ, 0xa, R29 ;  /* 0x0000000aff377819 */ /* 0x000fe4000001161d */
[----:B------:R-:W-:-:S02]  /*1c80*/  LOP3.LUT R76, R29, 0x3e003e0, RZ, 0xc0, !PT ;  /* 0x03e003e01d4c7812 */ /* 0x000fc400078ec0ff */
[----:B------:R-:W-:Y:S02]  /*1c90*/  SHF.R.U32.HI R30, RZ, 0xd, R30 ;  /* 0x0000000dff1e7819 */ /* 0x000fe4000001161e */
[----:B------:R-:W-:Y:S02]  /*1ca0*/  SHF.R.U32.HI R31, RZ, 0xd, R31 ;  /* 0x0000000dff1f7819 */ /* 0x000fe4000001161f */
[----:B------:R-:W-:Y:S02]  /*1cb0*/  LOP3.LUT R18, R21, 0x20002, R18, 0xf8, !PT ;  /* 0x0002000215127812 */ /* 0x000fe400078ef812 */
[C---:B------:R-:W-:Y:S02]  /*1cc0*/  LOP3.LUT R50, R28.reuse, 0x1f001f, RZ, 0xc0, !PT ;  /* 0x001f001f1c327812 */ /* 0x040fe400078ec0ff */
[----:B------:R-:W-:Y:S02]  /*1cd0*/  SHF.R.U32.HI R51, RZ, 0xa, R28 ;  /* 0x0000000aff337819 */ /* 0x000fe4000001161c */
[----:B------:R-:W-:-:S02]  /*1ce0*/  LOP3.LUT R60, R28, 0x3e003e0, RZ, 0xc0, !PT ;  /* 0x03e003e01c3c7812 */ /* 0x000fc400078ec0ff */
[----:B------:R-:W-:Y:S02]  /*1cf0*/  SHF.R.U32.HI R29, RZ, 0xd, R29 ;  /* 0x0000000dff1d7819 */ /* 0x000fe4000001161d */
[----:B------:R-:W-:Y:S02]  /*1d00*/  LOP3.LUT R19, R20, 0x20002, R19, 0xf8, !PT ;  /* 0x0002000214137812 */ /* 0x000fe400078ef813 */
[----:B------:R-:W-:Y:S02]  /*1d10*/  SHF.R.U32.HI R28, RZ, 0xd, R28 ;  /* 0x0000000dff1c7819 */ /* 0x000fe4000001161c */
[C---:B------:R-:W-:Y:S02]  /*1d20*/  LOP3.LUT R49, R24.reuse, 0x1f001f, RZ, 0xc0, !PT ;  /* 0x001f001f18317812 */ /* 0x040fe400078ec0ff */
[----:B------:R-:W-:Y:S02]  /*1d30*/  SHF.R.U32.HI R48, RZ, 0xa, R24 ;  /* 0x0000000aff307819 */ /* 0x000fe40000011618 */
        /* <DEDUP_REMOVED lines=9> */
[--C-:B------:R-:W-:Y:S02]  /*1dd0*/  SHF.R.U32.HI R18, RZ, 0xc, R9.reuse ;  /* 0x0000000cff127819 */ /* 0x100fe40000011609 */
        /* <DEDUP_REMOVED lines=13> */
[----:B------:R-:W-:Y:S02]  /*1eb0*/  LOP3.LUT R72, R23, 0x80008, R20, 0xf8, !PT ;  /* 0x0008000817487812 */ /* 0x000fe400078ef814 */
        /* <DEDUP_REMOVED lines=29> */
[----:B------:R-:W-:Y:S01]  /*2090*/  LOP3.LUT R59, R59, 0x64006400, RZ, 0xfc, !PT ;  /* 0x640064003b3b7812 */ /* 0x000fe200078efcff */
[-C--:B------:R-:W-:Y:S01]  /*20a0*/  HFMA2 R73, R57, R0.reuse.H0_H0, -48, -48 ;  /* 0xd200d20039497431 */ /* 0x080fe20000040000 */
[----:B------:R-:W-:Y:S02]  /*20b0*/  LOP3.LUT R7, R61, 0x64006400, RZ, 0xfc, !PT ;  /* 0x640064003d077812 */ /* 0x000fe400078efcff */
[----:B------:R-:W-:Y:S01]  /*20c0*/  LOP3.LUT R81, R70, 0x64006400, RZ, 0xfc, !PT ;  /* 0x6400640046517812 */ /* 0x000fe200078efcff */
[----:B------:R-:W-:Y:S01]  /*20d0*/  HFMA2 R61, R59, R0.H0_H0, -48, -48 ;  /* 0xd200d2003b3d7431 */ /* 0x000fe20000040000 */
[----:B------:R-:W-:-:S02]  /*20e0*/  LOP3.LUT R20, R11, 0x100010, R20, 0xf8, !PT ;  /* 0x001000100b147812 */ /* 0x000fc400078ef814 */
        /* <DEDUP_REMOVED lines=219> */
.L_x_3230:
[----:B------:R-:W-:Y:S01]  /*2ea0*/  PRMT R21, RZ, 0x5410, RZ ;  /* 0x00005410ff157816 */ /* 0x000fe200000000ff */
[----:B------:R-:W-:Y:S01]  /*2eb0*/  IMAD.WIDE R34, R16, 0x4, R92 ;  /* 0x0000000410227825 */ /* 0x000fe200078e025c */
[----:B------:R-:W-:Y:S01]  /*2ec0*/  PRMT R20, RZ, 0x5410, RZ ;  /* 0x00005410ff147816 */ /* 0x000fe200000000ff */
        /* <DEDUP_REMOVED lines=79> */
.L_x_3229:
[----:B------:R-:W-:-:S04]  /*33c0*/  VIMNMX R3, PT, PT, R88, UR11, PT ;  /* 0x0000000b58037c48 */ /* 0x000fc8000bfe0100 */
[----:B------:R-:W-:-:S13]  /*33d0*/  ISETP.GT.AND P0, PT, R3, R86, PT ;  /* 0x000000560300720c */ /* 0x000fda0003f04270 */
[----:B------:R-:W-:Y:S05]  /*33e0*/  @!P0 BRA `(.L_x_3231) ;  /* 0x0000003800e48947 */ /* 0x000fea0003800000 */
[----:B------:R-:W-:Y:S01]  /*33f0*/  VIMNMX.U32 R17, PT, PT, R88, UR11, PT ;  /* 0x0000000b58117c48 */ /* 0x000fe2000bfe0000 */
[----:B------:R-:W-:-:S12]  /*3400*/  UIADD3 UR4, UPT, UPT, UR4, 0x40, URZ ;  /* 0x0000004004047890 */ /* 0x000fd8000fffe0ff */
.L_x_3240:
[----:B------:R-:W0:Y:S01]  /*3410*/  LDC R16, c[0x0][0x3ac] ;  /* 0x0000eb00ff107b82 */ /* 0x000e220000000800 */
[----:B------:R-:W2:Y:S01]  /*3420*/  LDG.E.128.CONSTANT R36, desc[UR8][R34.64] ;  /* 0x0000000822247981 */ /* 0x000ea2000c1e9d00 */
        /* <DEDUP_REMOVED lines=10> */
[----:B------:R-:W-:Y:S02]  /*34d0*/  SHF.R.U32.HI R37, RZ, 0x8, R37 ;  /* 0x00000008ff257819 */ /* 0x000fe40000011625 */
[----:B------:R-:W-:Y:S02]  /*34e0*/  LOP3.LUT R22, R38, 0xf000f, RZ, 0xc0, !PT ;  /* 0x000f000f26167812 */ /* 0x000fe400078ec0ff */
[----:B------:R-:W-:-:S02]  /*34f0*/  SHF.R.U32.HI R35, RZ, 0x8, R38 ;  /* 0x00000008ff237819 */ /* 0x000fc40000011626 */
[C---:B------:R-:W-:Y:S02]  /*3500*/  LOP3.LUT R0, R36.reuse, 0xf000f, RZ, 0xc0, !PT ;  /* 0x000f000f24007812 */ /* 0x040fe400078ec0ff */
[----:B------:R-:W-:Y:S02]  /*3510*/  LOP3.LUT R2, R36, 0xf000f0, RZ, 0xc0, !PT ;  /* 0x00f000f024027812 */ /* 0x000fe400078ec0ff */
[----:B------:R-:W-:Y:S02]  /*3520*/  LOP3.LUT R34, R38, 0xf000f0, RZ, 0xc0, !PT ;  /* 0x00f000f026227812 */ /* 0x000fe400078ec0ff */
[C---:B------:R-:W-:Y:S02]  /*3530*/  LOP3.LUT R41, R39.reuse, 0xf000f, RZ, 0xc0, !PT ;  /* 0x000f000f27297812 */ /* 0x040fe400078ec0ff */
[----:B------:R-:W-:Y:S02]  /*3540*/  LOP3.LUT R42, R39, 0xf000f0, RZ, 0xc0, !PT ;  /* 0x00f000f0272a7812 */ /* 0x000fe400078ec0ff */
[----:B------:R-:W-:-:S02]  /*3550*/  SHF.R.U32.HI R36, RZ, 0x8, R36 ;  /* 0x00000008ff247819 */ /* 0x000fc40000011624 */
[----:B------:R-:W-:Y:S02]  /*3560*/  SHF.R.U32.HI R39, RZ, 0x8, R39 ;  /* 0x00000008ff277819 */ /* 0x000fe40000011627 */
[C---:B------:R-:W-:Y:S02]  /*3570*/  LOP3.LUT R19, R37.reuse, 0xf000f, RZ, 0xc0, !PT ;  /* 0x000f000f25137812 */ /* 0x040fe400078ec0ff */
[----:B------:R-:W-:Y:S02]  /*3580*/  LOP3.LUT R37, R37, 0xf000f0, RZ, 0xc0, !PT ;  /* 0x00f000f025257812 */ /* 0x000fe400078ec0ff */
[----:B------:R-:W-:Y:S02]  /*3590*/  LOP3.LUT R38, R22, 0x64006400, RZ, 0xfc, !PT ;  /* 0x6400640016267812 */ /* 0x000fe400078efcff */
[----:B------:R-:W-:Y:S02]  /*35a0*/  LOP3.LUT R22, R35, 0xf000f, RZ, 0xc0, !PT ;  /* 0x000f000f23167812 */ /* 0x000fe400078ec0ff */
        /* <DEDUP_REMOVED lines=23> */
[-C--:B------:R-:W-:Y:S02]  /*3720*/  HFMA2 R45, R46, R5.reuse.H0_H0, -72, -72 ;  /* 0xd480d4802e2d7431 */ /* 0x080fe40000040005 */
[-C--:B------:R-:W-:Y:S02]  /*3730*/  HFMA2 R37, R40, R5.reuse.H0_H0, -72, -72 ;  /* 0xd480d48028257431 */ /* 0x080fe40000040005 */
[----:B------:R-:W-:Y:S02]  /*3740*/  HADD2 R38, R41, -1032, -1032 ;  /* 0xe408e40829267430 */ /* 0x000fe40000000000 */
[----:B------:R-:W-:Y:S02]  /*3750*/  HFMA2 R39, R42, R5.H0_H0, -72, -72 ;  /* 0xd480d4802a277431 */ /* 0x000fe40000040005 */
[----:B------:R-:W-:-:S02]  /*3760*/  HADD2 R46, R47, -1032, -1032 ;  /* 0xe408e4082f2e7430 */ /* 0x000fc40000000000 */
        /* <DEDUP_REMOVED lines=8> */
[----:B0-----:R-:W-:Y:S06]  /*37f0*/  @!P0 BRA `(.L_x_3232) ;  /* 0x0000000400688947 */ /* 0x001fec0003800000 */
        /* <DEDUP_REMOVED lines=90> */
.L_x_3232:
[----:B------:R-:W-:Y:S05]  /*3da0*/  @P1 BRA `(.L_x_3233) ;  /* 0x0000000400681947 */ /* 0x000fea0003800000 */
        /* <DEDUP_REMOVED lines=90> */
.L_x_3233:
[C---:B-----5:R-:W-:Y:S02]  /*4350*/  LOP3.LUT R0, R28.reuse, 0xf000f, RZ, 0xc0, !PT ;  /* 0x000f000f1c007812 */ /* 0x060fe400078ec0ff */
        /* <DEDUP_REMOVED lines=9> */
[----:B------:R-:W-:Y:S02]  /*43f0*/  LOP3.LUT R34, R23, 0x64006400, RZ, 0xfc, !PT ;  /* 0x6400640017227812 */ /* 0x000fe400078efcff */
[----:B------:R-:W-:-:S02]  /*4400*/  LOP3.LUT R3, R28, 0xf000f, RZ, 0xc0, !PT ;  /* 0x000f000f1c037812 */ /* 0x000fc400078ec0ff */
[----:B------:R-:W-:Y:S01]  /*4410*/  LOP3.LUT R19, R29, 0xf000f, RZ, 0xc0, !PT ;  /* 0x000f000f1d137812 */ /* 0x000fe200078ec0ff */
[----:B------:R-:W-:Y:S01]  /*4420*/  HFMA2 R34, R34, R5.H0_H0, -72, -72 ;  /* 0xd480d48022227431 */ /* 0x000fe20000040005 */
        /* <DEDUP_REMOVED lines=130> */
.L_x_3234:
        /* <DEDUP_REMOVED lines=34> */
[-C--:B------:R-:W-:Y:S01]  /*4e70*/  FFMA.FTZ R30, R29, R47.reuse, R4 ;  /* 0x0000002f1d1e7223 */ /* 0x080fe20000010004 */
[----:B------:R-:W-:Y:S01]  /*4e80*/  FFMA.FTZ R28, R3, R47, R2 ;  /* 0x0000002f031c7223 */ /* 0x000fe20000010002 */
[----:B-1----:R-:W-:-:S02]  /*4e90*/  HADD2.F32 R2, -RZ, R19.H0_H0 ;  /* 0x20000013ff027230 */ /* 0x002fc40000004100 */
[-C--:B------:R-:W-:Y:S01]  /*4ea0*/  FFMA.FTZ R0, R23, R47.reuse, R0 ;  /* 0x0000002f17007223 */ /* 0x080fe20000010000 */
[----:B------:R-:W-:Y:S02]  /*4eb0*/  HADD2.F32 R4, -RZ, R19.H1_H1 ;  /* 0x30000013ff047230 */ /* 0x000fe40000004100 */
        /* <DEDUP_REMOVED lines=52> */
.L_x_3235:
[C---:B------:R-:W-:Y:S02]  /*5200*/  LOP3.LUT R3, R25.reuse, 0xf000f, RZ, 0xc0, !PT ;  /* 0x000f000f19037812 */ /* 0x040fe400078ec0ff */
[----:B------:R-:W-:Y:S02]  /*5210*/  LOP3.LUT R4, R25, 0xf000f0, RZ, 0xc0, !PT ;  /* 0x00f000f019047812 */ /* 0x000fe400078ec0ff */
[----:B------:R-:W-:Y:S02]  /*5220*/  SHF.R.U32.HI R25, RZ, 0x8, R25 ;  /* 0x00000008ff197819 */ /* 0x000fe40000011619 */
[----:B------:R-:W-:Y:S02]  /*5230*/  SHF.R.U32.HI R31, RZ, 0x8, R26 ;  /* 0x00000008ff1f7819 */ /* 0x000fe4000001161a */
[----:B------:R-:W-:Y:S02]  /*5240*/  LOP3.LUT R0, R24, 0xf000f0, RZ, 0xc0, !PT ;  /* 0x00f000f018007812 */ /* 0x000fe400078ec0ff */
[----:B------:R-:W-:-:S02]  /*5250*/  LOP3.LUT R29, R26, 0xf000f0, RZ, 0xc0, !PT ;  /* 0x00f000f01a1d7812 */ /* 0x000fc400078ec0ff */
[----:B------:R-:W-:Y:S02]  /*5260*/  SHF.R.U32.HI R24, RZ, 0x8, R24 ;  /* 0x00000008ff187819 */ /* 0x000fe40000011618 */
        /* <DEDUP_REMOVED lines=37> */
[C---:B------:R-:W-:Y:S01]  /*54c0*/  LOP3.LUT R22, R8.reuse, 0xf000f, RZ, 0xc0, !PT ;  /* 0x000f000f08167812 */ /* 0x040fe200078ec0ff */
[----:B------:R-:W-:Y:S01]  /*54d0*/  HADD2 R38, R39, -1032, -1032 ;  /* 0xe408e40827267430 */ /* 0x000fe20000000000 */
[----:B------:R-:W-:Y:S01]  /*54e0*/  LOP3.LUT R23, R8, 0xf000f0, RZ, 0xc0, !PT ;  /* 0x00f000f008177812 */ /* 0x000fe200078ec0ff */
[----:B------:R-:W-:-:S02]  /*54f0*/  HFMA2 R39, R40, R5.H0_H0, -72, -72 ;  /* 0xd480d48028277431 */ /* 0x000fc40000040005 */
[----:B------:R-:W-:Y:S02]  /*5500*/  HADD2 R40, R41, -1032, -1032 ;  /* 0xe408e40829287430 */ /* 0x000fe40000000000 */
[----:B------:R-:W-:Y:S02]  /*5510*/  HADD2 R34, R2, -1032, -1032 ;  /* 0xe408e40802227430 */ /* 0x000fe40000000000 */
[-C--:B------:R-:W-:Y:S02]  /*5520*/  HFMA2 R35, R4, R5.reuse.H0_H0, -72, -72 ;  /* 0xd480d48004237431 */ /* 0x080fe40000040005 */
        /* <DEDUP_REMOVED lines=93> */
.L_x_3236:
        /* <DEDUP_REMOVED lines=91> */
.L_x_3237:
[C---:B------:R-:W-:Y:S02]  /*60b0*/  LOP3.LUT R0, R9.reuse, 0xf000f0, RZ, 0xc0, !PT ;  /* 0x00f000f009007812 */ /* 0x040fe400078ec0ff */
[----:B------:R-:W-:Y:S02]  /*60c0*/  SHF.R.U32.HI R8, RZ, 0x8, R8 ;  /* 0x00000008ff087819 */ /* 0x000fe40000011608 */
[----:B------:R-:W-:Y:S02]  /*60d0*/  LOP3.LUT R4, R0, 0x64006400, RZ, 0xfc, !PT ;  /* 0x6400640000047812 */ /* 0x000fe400078efcff */
[----:B------:R-:W-:Y:S02]  /*60e0*/  SHF.R.U32.HI R27, RZ, 0x8, R10 ;  /* 0x00000008ff1b7819 */ /* 0x000fe4000001160a */
[----:B------:R-:W-:Y:S02]  /*60f0*/  LOP3.LUT R0, R8, 0xf000f0, RZ, 0xc0, !PT ;  /* 0x00f000f008007812 */ /* 0x000fe400078ec0ff */
[----:B------:R-:W-:-:S02]  /*6100*/  LOP3.LUT R2, R9, 0xf000f, RZ, 0xc0, !PT ;  /* 0x000f000f09027812 */ /* 0x000fc400078ec0ff */
[----:B------:R-:W-:Y:S02]  /*6110*/  LOP3.LUT R3, R10, 0xf000f0, RZ, 0xc0, !PT ;  /* 0x00f000f00a037812 */ /* 0x000fe400078ec0ff */
        /* <DEDUP_REMOVED lines=134> */
.L_x_3238:
        /* <DEDUP_REMOVED lines=39> */
[--C-:B------:R-:W-:Y:S02]  /*6bf0*/  HADD2.F32 R2, -RZ, R9.reuse.H0_H0 ;  /* 0x20000009ff027230 */ /* 0x100fe40000004100 */
[----:B------:R-:W-:Y:S01]  /*6c00*/  FFMA.FTZ R38, R19, R37, R38 ;  /* 0x0000002513267223 */ /* 0x000fe20000010026 */
[----:B------:R-:W-:-:S02]  /*6c10*/  HADD2.F32 R4, -RZ, R9.H1_H1 ;  /* 0x30000009ff047230 */ /* 0x000fc40000004100 */
        /* <DEDUP_REMOVED lines=19> */
[--C-:B------:R-:W-:Y:S02]  /*6d50*/  HADD2.F32 R8, -RZ, R25.reuse.H0_H0 ;  /* 0x20000019ff087230 */ /* 0x100fe40000004100 */
[-C--:B------:R-:W-:Y:S01]  /*6d60*/  FFMA.FTZ R11, R10, R2.reuse, R11 ;  /* 0x000000020a0b7223 */ /* 0x080fe2000001000b */
[----:B------:R-:W-:Y:S02]  /*6d70*/  HADD2.F32 R10, -RZ, R25.H1_H1 ;  /* 0x30000019ff0a7230 */ /* 0x000fe40000004100 */
        /* <DEDUP_REMOVED lines=27> */
.L_x_3239:
[----:B------:R-:W-:Y:S01]  /*6f30*/  IADD3 R86, PT, PT, R86, 0x20, RZ ;  /* 0x0000002056567810 */ /* 0x000fe20007ffe0ff */
[----:B------:R-:W-:Y:S01]  /*6f40*/  UIADD3 UR4, UPT, UPT, UR4, 0x40, URZ ;  /* 0x0000004004047890 */ /* 0x000fe2000fffe0ff */
[----:B------:R-:W-:Y:S02]  /*6f50*/  IMAD.WIDE R34, R16, 0x4, R6 ;  /* 0x0000000410227825 */ /* 0x000fe400078e0206 */
[----:B------:R-:W-:-:S13]  /*6f60*/  ISETP.GE.AND P0, PT, R86, R17, PT ;  /* 0x000000115600720c */ /* 0x000fda0003f06270 */
[----:B------:R-:W-:Y:S05]  /*6f70*/  @!P0 BRA `(.L_x_3240) ;  /* 0xffffffc400248947 */ /* 0x000fea000383ffff */
.L_x_3231:
[----:B------:R-:W0:Y:S01]  /*6f80*/  S2R R3, SR_CTAID.X ;  /* 0x0000000000037919 */ /* 0x000e220000002500 */
[----:B------:R-:W1:Y:S01]  /*6f90*/  S2UR UR4, SR_CTAID.Y ;  /* 0x00000000000479c3 */ /* 0x000e620000002600 */
[----:B------:R-:W0:Y:S07]  /*6fa0*/  S2R R0, SR_TID.X ;  /* 0x0000000000007919 */ /* 0x000e2e0000002100 */
[----:B------:R-:W2:Y:S01]  /*6fb0*/  LDC.64 R4, c[0x0][0x3a0] ;  /* 0x0000e800ff047b82 */ /* 0x000ea20000000a00 */
[----:B-1----:R-:W-:Y:S01]  /*6fc0*/  USHF.L.U32 UR4, UR4, 0x1, URZ ;  /* 0x0000000104047899 */ /* 0x002fe200080006ff */
[----:B0-----:R-:W-:-:S06]  /*6fd0*/  LEA R3, R3, R0, 0x5 ;  /* 0x0000000003037211 */ /* 0x001fcc00078e28ff */
[----:B------:R-:W0:Y:S01]  /*6fe0*/  LDC R0, c[0x0][0x3a8] ;  /* 0x0000ea00ff007b82 */ /* 0x000e220000000800 */
[----:B------:R-:W-:-:S05]  /*6ff0*/  SHF.L.U32 R3, R3, 0x2, RZ ;  /* 0x0000000203037819 */ /* 0x000fca00000006ff */
[----:B------:R-:W-:-:S04]  /*7000*/  IMAD R3, R16, UR4, R3 ;  /* 0x0000000410037c24 */ /* 0x000fc8000f8e0203 */
        /* <DEDUP_REMOVED lines=10> */
.L_x_3244:
[----:B------:R-:W0:Y:S02]  /*70b0*/  LDS R2, [R0] ;  /* 0x0000000000027984 */ /* 0x000e240000000800 */
[----:B0-----:R-:W-:-:S05]  /*70c0*/  HFMA2 R3, R2, 1, 1, R32 ;  /* 0x3c003c0002037831 */ /* 0x001fca0000000020 */
[----:B------:R-:W0:Y:S02]  /*70d0*/  ATOMS.CAST.SPIN P1, [R0], R2, R3 ;  /* 0x000000020000758d */ /* 0x000e240001820003 */
[----:B0-----:R-:W-:Y:S05]  /*70e0*/  @!P1 BRA `(.L_x_3244) ;  /* 0xfffffffc00f09947 */ /* 0x001fea000383ffff */
[----:B------:R-:W-:Y:S05]  /*70f0*/  BRA `(.L_x_3242) ;  /* 0x00000000000c7947 */ /* 0x000fea0003800000 */
.L_x_3243:
[----:B------:R-:W2:Y:S02]  /*7100*/  LD.E R0, desc[UR8][R4.64] ;  /* 0x0000000804007980 */ /* 0x000ea4000c101900 */
[----:B--2---:R-:W-:-:S05]  /*7110*/  IADD3 R3, PT, PT, R32, R0, RZ ;  /* 0x0000000020037210 */ /* 0x004fca0007ffe0ff */
[----:B------:R0:W-:Y:S02]  /*7120*/  ST.E desc[UR8][R4.64], R3 ;  /* 0x0000000304007985 */ /* 0x0001e4000c101908 */
.L_x_3242:
[----:B------:R-:W-:Y:S05]  /*7130*/  BSYNC.RECONVERGENT B0 ;  /* 0x0000000000007941 */ /* 0x000fea0003800200 */
.L_x_3241:
[----:B------:R1:W-:Y:S01]  /*7140*/  ATOM.E.ADD.F16x2.RN.STRONG.GPU P1, RZ, desc[UR8][R4.64+0x4], R33 ;  /* 0x8000042104ff79a2 */ /* 0x0003e2000c12e108 */
[----:B------:R-:W-:Y:S04]  /*7150*/  BSSY.RECONVERGENT B0, `(.L_x_3245) ;  /* 0x000000e000007945 */ /* 0x000fe80003800200 */
[----:B-1----:R-:W-:Y:S05]  /*7160*/  @P1 BRA `(.L_x_3246) ;  /* 0x0000000000301947 */ /* 0x002fea0003800000 */
[----:B------:R-:W1:Y:S02]  /*7170*/  QSPC.E.S P1, RZ, [R4+0x4] ;  /* 0x0000040004ff73aa */ /* 0x000e640000020500 */
[----:B-1----:R-:W-:Y:S05]  /*7180*/  @!P1 BRA `(.L_x_3247) ;  /* 0x00000000001c9947 */ /* 0x002fea0003800000 */
[----:B------:R-:W-:-:S04]  /*7190*/  MOV R2, R4 ;  /* 0x0000000400027202 */ /* 0x000fc80000000f00 */
[----:B------:R-:W-:-:S07]  /*71a0*/  MOV R0, R2 ;  /* 0x0000000200007202 */ /* 0x000fce0000000f00 */
.L_x_3248:
[----:B------:R-:W0:Y:S02]  /*71b0*/  LDS R2, [R0+0x4] ;  /* 0x0000040000027984 */ /* 0x000e240000000800 */
[----:B0-----:R-:W-:-:S05]  /*71c0*/  HADD2 R3, R2, R33 ;  /* 0x0000002102037230 */ /* 0x001fca0000000000 */
[----:B------:R-:W0:Y:S02]  /*71d0*/  ATOMS.CAST.SPIN P1, [R0+0x4], R2, R3 ;  /* 0x000004020000758d */ /* 0x000e240001820003 */
[----:B0-----:R-:W-:Y:S05]  /*71e0*/  @!P1 BRA `(.L_x_3248) ;  /* 0xfffffffc00f09947 */ /* 0x001fea000383ffff */
[----:B------:R-:W-:Y:S05]  /*71f0*/  BRA `(.L_x_3246) ;  /* 0x00000000000c7947 */ /* 0x000fea0003800000 */
.L_x_3247:
[----:B------:R-:W0:Y:S02]  /*7200*/  LD.E R0, desc[UR8][R4.64+0x4] ;  /* 0x0000040804007980 */ /* 0x000e24000c101900 */
[----:B0-----:R-:W-:-:S05]  /*7210*/  IADD3 R3, PT, PT, R33, R0, RZ ;  /* 0x0000000021037210 */ /* 0x001fca0007ffe0ff */
[----:B------:R1:W-:Y:S02]  /*7220*/  ST.E desc[UR8][R4.64+0x4], R3 ;  /* 0x0000040304007985 */ /* 0x0003e4000c101908 */
.L_x_3246:
[----:B------:R-:W-:Y:S05]  /*7230*/  BSYNC.RECONVERGENT B0 ;  /* 0x0000000000007941 */ /* 0x000fea0003800200 */
.L_x_3245:
        /* <DEDUP_REMOVED lines=9> */
.L_x_3252:
[----:B------:R-:W0:Y:S02]  /*72d0*/  LDS R2, [R0] ;  /* 0x0000000000027984 */ /* 0x000e240000000800 */
[----:B0-----:R-:W-:-:S05]  /*72e0*/  HFMA2 R3, R2, 1, 1, R21 ;  /* 0x3c003c0002037831 */ /* 0x001fca0000000015 */
[----:B------:R-:W0:Y:S02]  /*72f0*/  ATOMS.CAST.SPIN P0, [R0], R2, R3 ;  /* 0x000000020000758d */ /* 0x000e240001800003 */
[----:B0-----:R-:W-:Y:S05]  /*7300*/  @!P0 BRA `(.L_x_3252) ;  /* 0xfffffffc00f08947 */ /* 0x001fea000383ffff */
[----:B------:R-:W-:Y:S05]  /*7310*/  BRA `(.L_x_3250) ;  /* 0x00000000000c7947 */ /* 0x000fea0003800000 */
.L_x_3251:
[----:B------:R-:W2:Y:S02]  /*7320*/  LD.E R0, desc[UR8][R4.64] ;  /* 0x0000000804007980 */ /* 0x000ea4000c101900 */
[----:B--2---:R-:W-:-:S05]  /*7330*/  IADD3 R3, PT, PT, R21, R0, RZ ;  /* 0x0000000015037210 */ /* 0x004fca0007ffe0ff */
[----:B------:R0:W-:Y:S02]  /*7340*/  ST.E desc[UR8][R4.64], R3 ;  /* 0x0000000304007985 */ /* 0x0001e4000c101908 */
.L_x_3250:
[----:B------:R-:W-:Y:S05]  /*7350*/  BSYNC.RECONVERGENT B0 ;  /* 0x0000000000007941 */ /* 0x000fea0003800200 */
.L_x_3249:
[----:B------:R1:W-:Y:S02]  /*7360*/  ATOM.E.ADD.F16x2.RN.STRONG.GPU P0, RZ, desc[UR8][R4.64+0x4], R20 ;  /* 0x8000041404ff79a2 */ /* 0x0003e4000c10e108 */
[----:B-1----:R-:W-:Y:S05]  /*7370*/  @P0 EXIT ;  /* 0x000000000000094d */ /* 0x002fea0003800000 */
[----:B------:R-:W1:Y:S02]  /*7380*/  QSPC.E.S P0, RZ, [R4+0x4] ;  /* 0x0000040004ff73aa */ /* 0x000e640000000500 */
[----:B-1----:R-:W-:Y:S05]  /*7390*/  @!P0 BRA `(.L_x_3253) ;  /* 0x00000000001c8947 */ /* 0x002fea0003800000 */
[----:B------:R-:W-:-:S04]  /*73a0*/  MOV R2, R4 ;  /* 0x0000000400027202 */ /* 0x000fc80000000f00 */
[----:B------:R-:W-:-:S07]  /*73b0*/  MOV R0, R2 ;  /* 0x0000000200007202 */ /* 0x000fce0000000f00 */
.L_x_3254:
[----:B------:R-:W0:Y:S02]  /*73c0*/  LDS R2, [R0+0x4] ;  /* 0x0000040000027984 */ /* 0x000e240000000800 */
[----:B0-----:R-:W-:-:S05]  /*73d0*/  HADD2 R3, R2, R20 ;  /* 0x0000001402037230 */ /* 0x001fca0000000000 */
[----:B------:R-:W0:Y:S02]  /*73e0*/  ATOMS.CAST.SPIN P0, [R0+0x4], R2, R3 ;  /* 0x000004020000758d */ /* 0x000e240001800003 */
[----:B0-----:R-:W-:Y:S05]  /*73f0*/  @!P0 BRA `(.L_x_3254) ;  /* 0xfffffffc00f08947 */ /* 0x001fea000383ffff */
[----:B------:R-:W-:Y:S05]  /*7400*/  EXIT ;  /* 0x000000000000794d */ /* 0x000fea0003800000 */
.L_x_3253:
[----:B------:R-:W0:Y:S02]  /*7410*/  LD.E R0, desc[UR8][R4.64+0x4] ;  /* 0x0000040804007980 */ /* 0x000e24000c101900 */
[----:B0-----:R-:W-:-:S05]  /*7420*/  IADD3 R3, PT, PT, R20, R0, RZ ;  /* 0x0000000014037210 */ /* 0x001fca0007ffe0ff */
[----:B------:R-:W-:Y:S01]  /*7430*/  ST.E desc[UR8][R4.64+0x4], R3 ;  /* 0x0000040304007985 */ /* 0x000fe2000c101908 */
[----:B------:R-:W-:Y:S05]  /*7440*/  EXIT ;  /* 0x000000000000794d */ /* 0x000fea0003800000 */
.L_x_3255:
        /* <DEDUP_REMOVED lines=11> */
.L_x_3966:


//--------------------- .text._Z23gemm_half_q_half_kernelILi2ELi8ELb1ELb0ELi32EEvPK6__halfPKjS4_S2_PS0_iiiiPKtS7_iiiiiibS2_i --------------------------
	.section	.text._Z23gemm_half_q_half_kernelILi2ELi8ELb1ELb0ELi32EEvPK6__halfPKjS4_S2_PS0_iiiiPKtS7_iiiiiibS2_i,"ax",@progbits
	.align	128
        .global         _Z23gemm_half_q_half_kernelILi2ELi8ELb1ELb0ELi32EEvPK6__halfPKjS4_S2_PS0_iiiiPKtS7_iiiiiibS2_i
        .type           _Z23gemm_half_q_half_kernelILi2ELi8ELb1ELb0ELi32EEvPK6__halfPKjS4_S2_PS0_iiiiPKtS7_iiiiiibS2_i,@function
        .size           _Z23gemm_half_q_half_kernelILi2ELi8ELb1ELb0ELi32EEvPK6__halfPKjS4_S2_PS0_iiiiPKtS7_iiiiiibS2_i,(.L_x_3967 - _Z23gemm_half_q_half_kernelILi2ELi8ELb1ELb0ELi32EEvPK6__halfPKjS4_S2_PS0_iiiiPKtS7_iiiiiibS2_i)
        .other          _Z23gemm_half_q_half_kernelILi2ELi8ELb1ELb0ELi32EEvPK6__halfPKjS4_S2_PS0_iiiiPKtS7_iiiiiibS2_i,@"STO_CUDA_ENTRY STV_DEFAULT"
_Z23gemm_half_q_half_kernelILi2ELi8ELb1ELb0ELi32EEvPK6__halfPKjS4_S2_PS0_iiiiPKtS7_iiiiiibS2_i:
.text._Z23gemm_half_q_half_kernelILi2ELi8ELb1ELb0ELi32EEvPK6__halfPKjS4_S2_PS0_iiiiPKtS7_iiiiiibS2_i:
[----:B------:R-:W-:Y:S08]  /*0000*/  LDC R1, c[0x0][0x37c] ;  /* 0x0000df00ff017b82 */ /* 0x000ff00000000800 */
[----:B------:R-:W0:Y:S08]  /*0010*/  S2UR UR10, SR_CTAID.Y ;  /* 0x00000000000a79c3 */ /* 0x000e300000002600 */
[----:B------:R-:W1:Y:S01]  /*0020*/  LDC R0, c[0x0][0x3a8] ;  /* 0x0000ea00ff007b82 */ /* 0x000e620000000800 */
[----:B0-----:R-:W-:-:S06]  /*0030*/  USHF.L.U32 UR7, UR10, 0x1, URZ ;  /* 0x000000010a077899 */ /* 0x001fcc00080006ff */
[----:B-1----:R-:W-:-:S04]  /*0040*/  IADD3 R0, PT, PT, R0, -UR7, RZ ;  /* 0x8000000700007c10 */ /* 0x002fc8000fffe0ff */
        /* <DEDUP_REMOVED lines=59> */
.L_x_3261:
        /* <DEDUP_REMOVED lines=9> */
[----:B------:R-:W-:Y:S01]  /*0490*/  LEA.HI.X.SX32 R14, R14, RZ, 0x1, P4 ;  /* 0x000000ff0e0e7211 */ /* 0x000fe200020f0eff */
[----:B------:R-:W2:Y:S01]  /*04a0*/  LDG.E.U16.CONSTANT R18, desc[UR8][R18.64] ;  /* 0x0000000812127981 */ /* 0x000ea2000c1e9500 */
[----:B------:R-:W-:Y:S02]  /*04b0*/  LEA R16, P3, R17, UR12, 0x1 ;  /* 0x0000000c11107c11 */ /* 0x000fe4000f8608ff */
[----:B------:R-:W-:-:S02]  /*04c0*/  IADD3 R13, P6, PT, R9, R22, RZ ;  /* 0x00000016090d7210 */ /* 0x000fc40007fde0ff */
[----:B------:R-:W-:Y:S02]  /*04d0*/  LEA.HI.X.SX32 R24, R10, RZ, 0x1, P5 ;  /* 0x000000ff0a187211 */ /* 0x000fe400028f0eff */
[----:B------:R-:W-:Y:S02]  /*04e0*/  LEA R20, P4, R15, UR12, 0x1 ;  /* 0x0000000c0f147c11 */ /* 0x000fe4000f8808ff */
[----:B------:R-:W-:Y:S02]  /*04f0*/  LEA.HI.X R17, R17, UR13, R14, 0x1, P3 ;  /* 0x0000000d11117c11 */ /* 0x000fe400098f0c0e */
[----:B------:R-:W-:Y:S02]  /*0500*/  LEA.HI.X.SX32 R10, R22, RZ, 0x1, P6 ;  /* 0x000000ff160a7211 */ /* 0x000fe400030f0eff */
[----:B------:R-:W-:Y:S01]  /*0510*/  LEA R14, P3, R13, UR12, 0x1 ;  /* 0x0000000c0d0e7c11 */ /* 0x000fe2000f8608ff */
[----:B------:R-:W3:Y:S01]  /*0520*/  LDG.E.U16.CONSTANT R16, desc[UR8][R16.64] ;  /* 0x0000000810107981 */ /* 0x000ee2000c1e9500 */
        /* <DEDUP_REMOVED lines=13> */
.L_x_3260:
[----:B------:R-:W-:-:S04]  /*0600*/  IADD3 R13, PT, PT, RZ, -R8, RZ ;  /* 0x80000008ff0d7210 */ /* 0x000fc80007ffe0ff */
[----:B------:R-:W-:-:S13]  /*0610*/  ISETP.GT.AND P3, PT, R13, 0x1, PT ;  /* 0x000000010d00780c */ /* 0x000fda0003f64270 */
[----:B------:R-:W-:Y:S05]  /*0620*/  @!P3 BRA `(.L_x_3262) ;  /* 0x000000000044b947 */ /* 0x000fea0003800000 */
[C---:B------:R-:W-:Y:S02]  /*0630*/  IADD3 R18, PT, PT, R10.reuse, R5, RZ ;  /* 0x000000050a127210 */ /* 0x040fe40007ffe0ff */
[C---:B------:R-:W-:Y:S02]  /*0640*/  IADD3 R15, P0, PT, R9.reuse, R10, RZ ;  /* 0x0000000a090f7210 */ /* 0x040fe40007f1e0ff */
[----:B------:R-:W-:Y:S02]  /*0650*/  IADD3 R13, P3, PT, R9, R18, RZ ;  /* 0x00000012090d7210 */ /* 0x000fe40007f7e0ff */
[----:B------:R-:W-:Y:S02]  /*0660*/  LEA.HI.X.SX32 R20, R10, RZ, 0x1, P0 ;  /* 0x000000ff0a147211 */ /* 0x000fe400000f0eff */
[----:B------:R-:W-:Y:S02]  /*0670*/  LEA R16, P0, R15, UR12, 0x1 ;  /* 0x0000000c0f107c11 */ /* 0x000fe4000f8008ff */
[----:B------:R-:W-:-:S02]  /*0680*/  LEA.HI.X.SX32 R10, R18, RZ, 0x1, P3 ;  /* 0x000000ff120a7211 */ /* 0x000fc400018f0eff */
        /* <DEDUP_REMOVED lines=11> */
.L_x_3262:
[----:B------:R-:W-:-:S13]  /*0740*/  ISETP.EQ.AND P3, PT, R8, RZ, PT ;  /* 0x000000ff0800720c */ /* 0x000fda0003f62270 */
[----:B------:R-:W-:Y:S05]  /*0750*/  @!P0 BRA P3, `(.L_x_3257) ;  /* 0x0000000400788947 */ /* 0x000fea0001800000 */
.L_x_3259:
        /* <DEDUP_REMOVED lines=12> */
.L_x_3258:
        /* <DEDUP_REMOVED lines=16> */
.L_x_3265:
[-C--:B------:R-:W-:Y:S02]  /*0920*/  IADD3 R8, PT, PT, R16, R5.reuse, RZ ;  /* 0x0000000510087210 */ /* 0x080fe40007ffe0ff */
[----:B-----5:R-:W-:Y:S02]  /*0930*/  IADD3 R14, P3, PT, R10, R16, RZ ;  /* 0x000000100a0e7210 */ /* 0x020fe40007f7e0ff */
        /* <DEDUP_REMOVED lines=8> */
[----:B------:R-:W-:Y:S02]  /*09c0*/  LEA R14, P3, R15, UR12, 0x1 ;  /* 0x0000000c0f0e7c11 */ /* 0x000fe4000f8608ff */
[----:B------:R-:W-:-:S02]  /*09d0*/  IADD3 R22, P6, PT, R10, R21, RZ ;  /* 0x000000150a167210 */ /* 0x000fc40007fde0ff */
[----:B------:R-:W-:Y:S02]  /*09e0*/  LEA.HI.X.SX32 R20, R9, RZ, 0x1, P5 ;  /* 0x000000ff09147211 */ /* 0x000fe400028f0eff */
[----:B------:R-:W-:Y:S02]  /*09f0*/  LEA.HI.X R15, R15, UR13, R8, 0x1, P3 ;  /* 0x0000000d0f0f7c11 */ /* 0x000fe400098f0c08 */
[----:B------:R-:W-:Y:S02]  /*0a00*/  LEA R18, P4, R19, UR12, 0x1 ;  /* 0x0000000c13127c11 */ /* 0x000fe4000f8808ff */
[----:B------:R-:W-:Y:S01]  /*0a10*/  LEA.HI.X.SX32 R9, R21, RZ, 0x1, P6 ;  /* 0x000000ff15097211 */ /* 0x000fe200030f0eff */
[----:B------:R-:W2:Y:S01]  /*0a20*/  LDG.E.U16.CONSTANT R14, desc[UR8][R14.64] ;  /* 0x000000080e0e7981 */ /* 0x000ea2000c1e9500 */
[----:B------:R-:W-:Y:S02]  /*0a30*/  LEA R8, P3, R22, UR12, 0x1 ;  /* 0x0000000c16087c11 */ /* 0x000fe4000f8608ff */
[----:B------:R-:W-:-:S02]  /*0a40*/  LEA.HI.X R19, R19, UR13, R20, 0x1, P4 ;  /* 0x0000000d13137c11 */ /* 0x000fc4000a0f0c14 */
[----:B------:R-:W-:Y:S01]  /*0a50*/  LEA.HI.X R9, R22, UR13, R9, 0x1, P3 ;  /* 0x0000000d16097c11 */ /* 0x000fe200098f0c09 */
[----:B------:R0:W3:Y:S04]  /*0a60*/  LDG.E.U16.CONSTANT R20, desc[UR8][R16.64] ;  /* 0x0000000810147981 */ /* 0x0000e8000c1e9500 */
[----:B------:R-:W4:Y:S04]  /*0a70*/  LDG.E.U16.CONSTANT R18, desc[UR8][R18.64] ;  /* 0x0000000812127981 */ /* 0x000f28000c1e9500 */
[----:B------:R-:W4:Y:S01]  /*0a80*/  LDG.E.U16.CONSTANT R8, desc[UR8][R8.64] ;  /* 0x0000000808087981 */ /* 0x000f22000c1e9500 */
[----:B------:R-:W-:-:S04]  /*0a90*/  IADD3 R13, PT, PT, R13, 0x4, RZ ;  /* 0x000000040d0d7810 */ /* 0x000fc80007ffe0ff */
[----:B------:R-:W-:Y:S02]  /*0aa0*/  ISETP.GE.AND P3, PT, R13, -0x3, PT ;  /* 0xfffffffd0d00780c */ /* 0x000fe40003f66270 */
[----:B0-----:R-:W-:Y:S01]  /*0ab0*/  IADD3 R16, PT, PT, R21, R5, RZ ;  /* 0x0000000515107210 */ /* 0x001fe20007ffe0ff */
[----:B--2---:R-:W-:Y:S04]  /*0ac0*/  STS.U16 [R3+0x40], R14 ;  /* 0x0000400e03007388 */ /* 0x004fe80000000400 */
[----:B---3--:R-:W-:Y:S04]  /*0ad0*/  STS.U16 [R3], R20 ;  /* 0x0000001403007388 */ /* 0x008fe80000000400 */
[----:B----4-:R-:W-:Y:S04]  /*0ae0*/  STS.U16 [R3+0x80], R18 ;  /* 0x0000801203007388 */ /* 0x010fe80000000400 */
[----:B------:R0:W-:Y:S02]  /*0af0*/  STS.U16 [R3+0xc0], R8 ;  /* 0x0000c00803007388 */ /* 0x0001e40000000400 */
[----:B0-----:R-:W-:Y:S01]  /*0b00*/  IADD3 R3, PT, PT, R3, 0x100, RZ ;  /* 0x0000010003037810 */ /* 0x001fe20007ffe0ff */
[----:B------:R-:W-:Y:S06]  /*0b10*/  @!P3 BRA `(.L_x_3265) ;  /* 0xfffffffc0080b947 */ /* 0x000fec000383ffff */
.L_x_3264:
[----:B------:R-:W-:-:S04]  /*0b20*/  IADD3 R8, PT, PT, RZ, -R13, RZ ;  /* 0x8000000dff087210 */ /* 0x000fc80007ffe0ff */
[----:B------:R-:W-:-:S13]  /*0b30*/  ISETP.GT.AND P3, PT, R8, 0x1, PT ;  /* 0x000000010800780c */ /* 0x000fda0003f64270 */
[----:B------:R-:W-:Y:S05]  /*0b40*/  @!P3 BRA `(.L_x_3266) ;  /* 0x000000000048b947 */ /* 0x000fea0003800000 */
        /* <DEDUP_REMOVED lines=18> */
.L_x_3266:
[----:B------:R-:W-:-:S13]  /*0c70*/  ISETP.NE.OR P0, PT, R13, RZ, P0 ;  /* 0x000000ff0d00720c */ /* 0x000fda0000705670 */
[----:B------:R-:W-:Y:S05]  /*0c80*/  @!P0 BRA `(.L_x_3257) ;  /* 0x00000000002c8947 */ /* 0x000fea0003800000 */
.L_x_3263:
        /* <DEDUP_REMOVED lines=11> */
.L_x_3257:
[----:B------:R-:W-:Y:S05]  /*0d40*/  BSYNC.RECONVERGENT B0 ;  /* 0x0000000000007941 */ /* 0x000fea0003800200 */
.L_x_3256:
[----:B-----5:R-:W1:Y:S02]  /*0d50*/  LDC R10, c[0x0][0x3ac] ;  /* 0x0000eb00ff0a7b82 */ /* 0x020e640000000800 */
[----:B-1----:R-:W-:-:S13]  /*0d60*/  ISETP.GE.AND P0, PT, R11, R10, PT ;  /* 0x0000000a0b00720c */ /* 0x002fda0003f06270 */
        /* <DEDUP_REMOVED lines=18> */
.L_x_3270:
        /* <DEDUP_REMOVED lines=15> */
.L_x_3269:
        /* <DEDUP_REMOVED lines=12> */
.L_x_3271:
[----:B------:R-:W-:-:S13]  /*1040*/  ISETP.NE.OR P0, PT, R2, RZ, P0 ;  /* 0x000000ff0200720c */ /* 0x000fda0000705670 */
[----:B------:R-:W-:Y:S05]  /*1050*/  @!P0 BRA `(.L_x_3267) ;  /* 0x00000000001c8947 */ /* 0x000fea0003800000 */
.L_x_3268:
[----:B0-----:R-:W0:Y:S02]  /*1060*/  LDC.64 R8, c[0x0][0x3a0] ;  /* 0x0000e800ff087b82 */ /* 0x001e240000000a00 */
.L_x_3272:
[C---:B0-----:R-:W-:Y:S01]  /*1070*/  IMAD.WIDE R14, R3.reuse, 0x2, R8 ;  /* 0x00000002030e7825 */ /* 0x041fe200078e0208 */
[----:B------:R-:W-:Y:S02]  /*1080*/  IADD3 R2, PT, PT, R2, 0x1, RZ ;  /* 0x0000000102027810 */ /* 0x000fe40007ffe0ff */
[----:B------:R-:W-:Y:S02]  /*1090*/  IADD3 R3, PT, PT, R3, R10, RZ ;  /* 0x0000000a03037210 */ /* 0x000fe40007ffe0ff */
[----:B------:R1:W-:Y:S01]  /*10a0*/  STG.E.64 desc[UR8][R14.64], RZ ;  /* 0x000000ff0e007986 */ /* 0x0003e2000c101b08 */
[----:B------:R-:W-:-:S13]  /*10b0*/  ISETP.NE.AND P0, PT, R2, RZ, PT ;  /* 0x000000ff0200720c */ /* 0x000fda0003f05270 */
[----:B-1----:R-:W-:Y:S05]  /*10c0*/  @P0 BRA `(.L_x_3272) ;  /* 0xfffffffc00e80947 */ /* 0x002fea000383ffff */
.L_x_3267:
        /* <DEDUP_REMOVED lines=9> */
[----:B0-----:R-:W0:Y:S01]  /*1160*/  LDC.64 R2, c[0x0][0x3b8] ;  /* 0x0000ee00ff027b82 */ /* 0x001e220000000a00 */
[----:B------:R-:W-:-:S05]  /*1170*/  SHF.L.U32 R9, R6, 0x6, RZ ;  /* 0x0000000606097819 */ /* 0x000fca00000006ff */
        /* <DEDUP_REMOVED lines=9> */
.L_x_3274:
[----:B------:R-:W0:Y:S01]  /*1210*/  LDC.64 R8, c[0x0][0x390] ;  /* 0x0000e400ff087b82 */ /* 0x000e220000000a00 */
[----:B-----5:R-:W-:-:S05]  /*1220*/  IADD3 R21, PT, PT, R14, UR4, RZ ;  /* 0x000000040e157c10 */ /* 0x020fca000fffe0ff */
[----:B------:R-:W-:Y:S02]  /*1230*/  IMAD R6, R21, R10, RZ ;  /* 0x0000000a15067224 */ /* 0x000fe400078e02ff */
[----:B------:R-:W1:Y:S03]  /*1240*/  LDC.64 R18, c[0x0][0x398] ;  /* 0x0000e600ff127b82 */ /* 0x000e660000000a00 */
[----:B------:R-:W-:-:S04]  /*1250*/  SHF.R.S32.HI R7, RZ, 0x1f, R6 ;  /* 0x0000001fff077819 */ /* 0x000fc80000011406 */
[----:B------:R-:W-:-:S04]  /*1260*/  LEA.HI R6, R7, R6, RZ, 0x3 ;  /* 0x0000000607067211 */ /* 0x000fc800078f18ff */
[----:B------:R-:W-:-:S05]  /*1270*/  LEA.HI.SX32 R7, R6, R17, 0x1d ;  /* 0x0000001106077211 */ /* 0x000fca00078feaff */
[----:B0-----:R-:W-:-:S06]  /*1280*/  IMAD.WIDE R8, R7, 0x4, R8 ;  /* 0x0000000407087825 */ /* 0x001fcc00078e0208 */
[----:B------:R-:W2:Y:S01]  /*1290*/  LDG.E.CONSTANT R9, desc[UR8][R8.64] ;  /* 0x0000000808097981 */ /* 0x000ea2000c1e9900 */
[----:B------:R-:W-:-:S05]  /*12a0*/  SHF.L.U32 R7, R15, 0x1, RZ ;  /* 0x000000010f077819 */ /* 0x000fca00000006ff */
[----:B------:R-:W-:-:S06]  /*12b0*/  IMAD.WIDE.U32 R6, R7, 0x2, R2 ;  /* 0x0000000207067825 */ /* 0x000fcc00078e0002 */
[----:B------:R0:W3:Y:S01]  /*12c0*/  LDG.E.U16.CONSTANT R6, desc[UR8][R6.64+0x2] ;  /* 0x0000020806067981 */ /* 0x0000e2000c1e9500 */
[----:B-1----:R-:W-:-:S06]  /*12d0*/  IMAD.WIDE.U32 R18, R21, 0x2, R18 ;  /* 0x0000000215127825 */ /* 0x002fcc00078e0012 */
[----:B------:R1:W4:Y:S01]  /*12e0*/  LDG.E.U16.CONSTANT R18, desc[UR8][R18.64] ;  /* 0x0000000812127981 */ /* 0x000322000c1e9500 */
        /* <DEDUP_REMOVED lines=8> */
[----:B0-----:R-:W-:Y:S01]  /*1370*/  IMAD R7, R8, R8, R8 ;  /* 0x0000000808077224 */ /* 0x001fe200078e0208 */
        /* <DEDUP_REMOVED lines=11> */
[----:B-1----:R-:W0:Y:S01]  /*1430*/  I2F.F16 R19, R22 ;  /* 0x0000001600137306 */ /* 0x002e220000200c00 */
[----:B----4-:R-:W-:-:S07]  /*1440*/  HMUL2 R9, R21.H0_H0, R18.H0_H0 ;  /* 0x2000001215097232 */ /* 0x010fce0000000800 */
[----:B------:R-:W1:Y:S01]  /*1450*/  I2F.F16 R23, R23 ;  /* 0x0000001700177306 */ /* 0x000e620000200c00 */
[----:B0-----:R-:W-:-:S07]  /*1460*/  HMUL2 R8, R19.H0_H0, R18.H0_H0 ;  /* 0x2000001213087232 */ /* 0x001fce0000000800 */
[----:B------:R-:W0:Y:S01]  /*1470*/  I2F.F16 R25, R20 ;  /* 0x0000001400197306 */ /* 0x000e220000200c00 */
[-C--:B-1----:R-:W-:Y:S02]  /*1480*/  HMUL2 R7, R23.H0_H0, R18.reuse.H0_H0 ;  /* 0x2000001217077232 */ /* 0x082fe40000000800 */
[----:B0-----:R-:W-:Y:S01]  /*1490*/  HMUL2 R6, R25.H0_H0, R18.H0_H0 ;  /* 0x2000001219067232 */ /* 0x001fe20000000800 */
[----:B------:R-:W-:Y:S06]  /*14a0*/  @!P0 BRA `(.L_x_3274) ;  /* 0xfffffffc00588947 */ /* 0x000fec000383ffff */
.L_x_3273:
[C---:B------:R-:W-:Y:S01]  /*14b0*/  ISETP.GT.AND P0, PT, R4.reuse, UR5, PT ;  /* 0x0000000504007c0c */ /* 0x040fe2000bf04270 */
[----:B0-----:R-:W-:Y:S01]  /*14c0*/  HFMA2 R3, -RZ, RZ, 0, 0 ;  /* 0x00000000ff037431 */ /* 0x001fe200000001ff */
[----:B------:R-:W-:Y:S02]  /*14d0*/  SHF.R.S32.HI R2, RZ, 0x1f, R13 ;  /* 0x0000001fff027819 */ /* 0x000fe4000001140d */
[----:B------:R-:W-:Y:S02]  /*14e0*/  CS2R R14, SRZ ;  /* 0x00000000000e7805 */ /* 0x000fe4000001ff00 */
[----:B--2---:R-:W-:Y:S02]  /*14f0*/  ISETP.GT.AND P3, PT, R4, UR6, PT ;  /* 0x0000000604007c0c */ /* 0x004fe4000bf64270 */
[----:B------:R-:W-:Y:S02]  /*1500*/  LEA.HI R2, R2, R13, RZ, 0x5 ;  /* 0x0000000d02027211 */ /* 0x000fe400078f28ff */
[----:B------:R-:W-:-:S02]  /*1510*/  CS2R R12, SRZ ;  /* 0x00000000000c7805 */ /* 0x000fc4000001ff00 */
[C---:B---3--:R-:W-:Y:S02]  /*1520*/  ISETP.GT.AND P4, PT, R4.reuse, UR10, PT ;  /* 0x0000000a04007c0c */ /* 0x048fe4000bf84270 */
[C---:B----4-:R-:W-:Y:S02]  /*1530*/  ISETP.GT.AND P5, PT, R4.reuse, UR11, PT ;  /* 0x0000000b04007c0c */ /* 0x050fe4000bfa4270 */
[----:B-1----:R-:W-:Y:S02]  /*1540*/  ISETP.GT.AND P6, PT, R4, UR12, PT ;  /* 0x0000000c04007c0c */ /* 0x002fe4000bfc4270 */
        /* <DEDUP_REMOVED lines=9> */
.L_x_3275:
        /* <DEDUP_REMOVED lines=8> */
.L_x_3276:
        /* <DEDUP_REMOVED lines=8> */
.L_x_3277:
        /* <DEDUP_REMOVED lines=8> */
.L_x_3278:
        /* <DEDUP_REMOVED lines=8> */
.L_x_3279:
[----:B------:R-:W-:Y:S01]  /*17e0*/  LEA R2, R2, R15, 0x3 ;  /* 0x0000000f02027211 */ /* 0x000fe200078e18ff */
[----:B------:R-:W0:Y:S01]  /*17f0*/  LDCU.64 UR4, c[0x0][0x388] ;  /* 0x00007100ff0477ac */ /* 0x000e220008000a00 */
[----:B------:R-:W-:Y:S02]  /*1800*/  VIMNMX R5, PT, PT, R5, UR11, PT ;  /* 0x0000000b05057c48 */ /* 0x000fe4000bfe0100 */
[----:B------:R-:W-:-:S04]  /*1810*/  IADD3 R2, PT, PT, R14, R2, R13 ;  /* 0x000000020e027210 */ /* 0x000fc80007ffe00d */
[----:B------:R-:W-:-:S05]  /*1820*/  IADD3 R3, PT, PT, R3, R2, R12 ;  /* 0x0000000203037210 */ /* 0x000fca0007ffe00c */
        /* <DEDUP_REMOVED lines=10> */
[----:B------:R-:W-:Y:S01]  /*18d0*/  PRMT R2, RZ, 0x5410, RZ ;  /* 0x00005410ff027816 */ /* 0x000fe200000000ff */
[----:B------:R-:W-:Y:S06]  /*18e0*/  @!P0 BRA `(.L_x_3280) ;  /* 0x0000003c00408947 */ /* 0x000fec0003800000 */
[----:B------:R0:W2:Y:S01]  /*18f0*/  LDG.E.128.CONSTANT R12, desc[UR8][R20.64] ;  /* 0x00000008140c7981 */ /* 0x0000a2000c1e9d00 */
[----:B------:R-:W-:Y:S02]  /*1900*/  ISETP.NE.AND P0, PT, R0, RZ, PT ;  /* 0x000000ff0000720c */ /* 0x000fe40003f05270 */
[----:B------:R-:W-:Y:S01]  /*1910*/  MOV R2, 0x2c00 ;  /* 0x00002c0000027802 */ /* 0x000fe20000000f00 */
[----:B0-----:R-:W-:Y:S01]  /*1920*/  IMAD.WIDE R20, R10, 0x4, R20 ;  /* 0x000000040a147825 */ /* 0x001fe200078e0214 */
[C---:B--2---:R-:W-:Y:S02]  /*1930*/  LOP3.LUT R4, R14.reuse, 0xf000f, RZ, 0xc0, !PT ;  /* 0x000f000f0e047812 */ /* 0x044fe400078ec0ff */
[----:B------:R-:W-:Y:S02]  /*1940*/  LOP3.LUT R17, R14, 0xf000f0, RZ, 0xc0, !PT ;  /* 0x00f000f00e117812 */ /* 0x000fe400078ec0ff */
[----:B------:R-:W-:Y:S02]  /*1950*/  SHF.R.U32.HI R24, RZ, 0x8, R14 ;  /* 0x00000008ff187819 */ /* 0x000fe4000001160e */
[----:B------:R-:W-:-:S02]  /*1960*/  LOP3.LUT R5, R12, 0xf000f, RZ, 0xc0, !PT ;  /* 0x000f000f0c057812 */ /* 0x000fc400078ec0ff */
[----:B------:R-:W-:Y:S02]  /*1970*/  LOP3.LUT R3, R12, 0xf000f0, RZ, 0xc0, !PT ;  /* 0x00f000f00c037812 */ /* 0x000fe400078ec0ff */
[C---:B------:R-:W-:Y:S02]  /*1980*/  LOP3.LUT R0, R13.reuse, 0xf000f, RZ, 0xc0, !PT ;  /* 0x000f000f0d007812 */ /* 0x040fe400078ec0ff */
[----:B------:R-:W-:Y:S02]  /*1990*/  LOP3.LUT R16, R13, 0xf000f0, RZ, 0xc0, !PT ;  /* 0x00f000f00d107812 */ /* 0x000fe400078ec0ff */
        /* <DEDUP_REMOVED lines=42> */
[----:B------:R-:W-:Y:S01]  /*1c40*/  HADD2 R28, R28, -1032, -1032 ;  /* 0xe408e4081c1c7430 */ /* 0x000fe20000000000 */
[----:B------:R-:W-:Y:S01]  /*1c50*/  PRMT R2, RZ, 0x5410, RZ ;  /* 0x00005410ff027816 */ /* 0x000fe200000000ff */
[----:B------:R-:W-:-:S02]  /*1c60*/  HADD2 R29, R12, -1032, -1032 ;  /* 0xe408e4080c1d7430 */ /* 0x000fc40000000000 */
        /* <DEDUP_REMOVED lines=23> */
[C---:B------:R-:W-:Y:S01]  /*1de0*/  FFMA.FTZ R12, R2.reuse, R12, R35 ;  /* 0x0000000c020c7223 */ /* 0x040fe20000010023 */
[----:B------:R-:W-:Y:S02]  /*1df0*/  HADD2.F32 R37, -RZ, R18.H0_H0 ;  /* 0x20000012ff257230 */ /* 0x000fe40000004100 */
[C---:B------:R-:W-:Y:S01]  /*1e00*/  FFMA.FTZ R0, R2.reuse, R0, R33 ;  /* 0x0000000002007223 */ /* 0x040fe20000010021 */
[----:B------:R-:W-:Y:S01]  /*1e10*/  FFMA.FTZ R2, R2, R34, R13 ;  /* 0x0000002202027223 */ /* 0x000fe2000001000d */
[----:B------:R-:W-:-:S02]  /*1e20*/  HADD2.F32 R33, -RZ, R23.H0_H0 ;  /* 0x20000017ff217230 */ /* 0x000fc40000004100 */
[--C-:B------:R-:W-:Y:S02]  /*1e30*/  HADD2.F32 R13, -RZ, R3.reuse.H0_H0 ;  /* 0x20000003ff0d7230 */ /* 0x100fe40000004100 */
[----:B------:R-:W-:Y:S02]  /*1e40*/  HADD2.F32 R34, -RZ, R22.H0_H0 ;  /* 0x20000016ff227230 */ /* 0x000fe40000004100 */
[----:B------:R-:W-:Y:S02]  /*1e50*/  HADD2.F32 R3, -RZ, R3.H1_H1 ;  /* 0x30000003ff037230 */ /* 0x000fe40000004100 */
[----:B------:R-:W-:Y:S01]  /*1e60*/  FFMA.FTZ R32, R33, R13, R32 ;  /* 0x0000000d21207223 */ /* 0x000fe20000010020 */
[----:B------:R-:W-:Y:S02]  /*1e70*/  HADD2.F32 R33, -RZ, R19.H0_H0 ;  /* 0x20000013ff217230 */ /* 0x000fe40000004100 */
[C---:B------:R-:W-:Y:S01]  /*1e80*/  FFMA.FTZ R0, R13.reuse, R34, R0 ;  /* 0x000000220d007223 */ /* 0x040fe20000010000 */
        /* <DEDUP_REMOVED lines=62> */
.L_x_3281:
[----:B------:R-:W-:Y:S02]  /*2270*/  PRMT R5, RZ, 0x5410, RZ ;  /* 0x00005410ff057816 */ /* 0x000fe400000000ff */
[----:B------:R-:W-:Y:S01]  /*2280*/  PRMT R4, RZ, 0x5410, RZ ;  /* 0x00005410ff047816 */ /* 0x000fe200000000ff */
[----:B------:R-:W-:Y:S06]  /*2290*/  @P2 BRA `(.L_x_3282) ;  /* 0x0000000400742947 */ /* 0x000fec0003800000 */
[----:B------:R-:W0:Y:S01]  /*22a0*/  S2UR UR5, SR_CgaCtaId ;  /* 0x00000000000579c3 */ /* 0x000e220000008800 */
[----:B------:R-:W-:Y:S01]  /*22b0*/  UMOV UR4, 0x400 ;  /* 0x0000040000047882 */ /* 0x000fe20000000000 */
[----:B------:R-:W-:Y:S02]  /*22c0*/  HADD2.F32 R32, -RZ, R25.H0_H0 ;  /* 0x20000019ff207230 */ /* 0x000fe40000004100 */
[----:B------:R-:W-:Y:S02]  /*22d0*/  HADD2.F32 R33, -RZ, R26.H0_H0 ;  /* 0x2000001aff217230 */ /* 0x000fe40000004100 */
[--C-:B------:R-:W-:Y:S02]  /*22e0*/  HADD2.F32 R34, -RZ, R27.reuse.H0_H0 ;  /* 0x2000001bff227230 */ /* 0x100fe40000004100 */
[----:B------:R-:W-:Y:S02]  /*22f0*/  HADD2.F32 R0, -RZ, R28.H0_H0 ;  /* 0x2000001cff007230 */ /* 0x000fe40000004100 */
[----:B------:R-:W-:-:S02]  /*2300*/  HADD2.F32 R27, -RZ, R27.H1_H1 ;  /* 0x3000001bff1b7230 */ /* 0x000fc40000004100 */
[----:B------:R-:W-:Y:S02]  /*2310*/  HADD2.F32 R26, -RZ, R26.H1_H1 ;  /* 0x3000001aff1a7230 */ /* 0x000fe40000004100 */
[----:B------:R-:W-:Y:S02]  /*2320*/  HADD2.F32 R39, -RZ, R28.H1_H1 ;  /* 0x3000001cff277230 */ /* 0x000fe40000004100 */
[--C-:B------:R-:W-:Y:S02]  /*2330*/  HADD2.F32 R37, -RZ, R23.reuse.H0_H0 ;  /* 0x20000017ff257230 */ /* 0x100fe40000004100 */
[----:B------:R-:W-:Y:S01]  /*2340*/  HADD2.F32 R23, -RZ, R23.H1_H1 ;  /* 0x30000017ff177230 */ /* 0x000fe20000004100 */
[----:B0-----:R-:W-:-:S09]  /*2350*/  ULEA UR4, UR5, UR4, 0x18 ;  /* 0x0000000405047291 */ /* 0x001fd2000f8ec0ff */
[----:B------:R-:W0:Y:S04]  /*2360*/  LDS.64 R4, [UR4+0x40] ;  /* 0x00004004ff047984 */ /* 0x000e280008000a00 */
[----:B------:R-:W1:Y:S01]  /*2370*/  LDS.64 R12, [UR4+0x48] ;  /* 0x00004804ff0c7984 */ /* 0x000e620008000a00 */
[----:B0-----:R-:W-:-:S05]  /*2380*/  HADD2.F32 R35, -RZ, R4.H0_H0 ;  /* 0x20000004ff237230 */ /* 0x001fca0000004100 */
[-C--:B------:R-:W-:Y:S01]  /*2390*/  FFMA.FTZ R32, R32, R35.reuse, RZ ;  /* 0x0000002320207223 */ /* 0x080fe200000100ff */
[-C--:B------:R-:W-:Y:S01]  /*23a0*/  FFMA.FTZ R33, R33, R35.reuse, RZ ;  /* 0x0000002321217223 */ /* 0x080fe200000100ff */
[-C--:B------:R-:W-:Y:S01]  /*23b0*/  FFMA.FTZ R34, R34, R35.reuse, RZ ;  /* 0x0000002322227223 */ /* 0x080fe200000100ff */
[----:B------:R-:W-:Y:S01]  /*23c0*/  FFMA.FTZ R0, R0, R35, RZ ;  /* 0x0000002300007223 */ /* 0x000fe200000100ff */
[----:B------:R-:W-:Y:S02]  /*23d0*/  HADD2.F32 R35, -RZ, R25.H1_H1 ;  /* 0x30000019ff237230 */ /* 0x000fe40000004100 */
[----:B------:R-:W-:Y:S02]  /*23e0*/  HADD2.F32 R25, -RZ, R4.H1_H1 ;  /* 0x30000004ff197230 */ /* 0x000fe40000004100 */
[----:B------:R-:W-:-:S03]  /*23f0*/  HADD2.F32 R4, -RZ, R22.H0_H0 ;  /* 0x20000016ff047230 */ /* 0x000fc60000004100 */
[-C--:B------:R-:W-:Y:S01]  /*2400*/  FFMA.FTZ R34, R27, R25.reuse, R34 ;  /* 0x000000191b227223 */ /* 0x080fe20000010022 */
[----:B------:R-:W-:Y:S02]  /*2410*/  HADD2.F32 R27, -RZ, R5.H0_H0 ;  /* 0x20000005ff1b7230 */ /* 0x000fe40000004100 */
[-C--:B------:R-:W-:Y:S01]  /*2420*/  FFMA.FTZ R33, R26, R25.reuse, R33 ;  /* 0x000000191a217223 */ /* 0x080fe20000010021 */
[-C--:B------:R-:W-:Y:S01]  /*2430*/  FFMA.FTZ R32, R35, R25.reuse, R32 ;  /* 0x0000001923207223 */ /* 0x080fe20000010020 */
[----:B------:R-:W-:Y:S02]  /*2440*/  HADD2.F32 R35, -RZ, R19.H0_H0 ;  /* 0x20000013ff237230 */ /* 0x000fe40000004100 */
[----:B------:R-:W-:Y:S01]  /*2450*/  FFMA.FTZ R0, R39, R25, R0 ;  /* 0x0000001927007223 */ /* 0x000fe20000010000 */
[-C--:B------:R-:W-:Y:S01]  /*2460*/  FFMA.FTZ R4, R4, R27.reuse, R33 ;  /* 0x0000001b04047223 */ /* 0x080fe20000010021 */
[----:B------:R-:W-:Y:S02]  /*2470*/  HADD2.F32 R33, -RZ, R18.H0_H0 ;  /* 0x20000012ff217230 */ /* 0x000fe40000004100 */
[-C--:B------:R-:W-:Y:S01]  /*2480*/  FFMA.FTZ R32, R37, R27.reuse, R32 ;  /* 0x0000001b25207223 */ /* 0x080fe20000010020 */
        /* <DEDUP_REMOVED lines=12> */
[--C-:B-1----:R-:W-:Y:S02]  /*2550*/  HADD2.F32 R5, -RZ, R12.reuse.H0_H0 ;  /* 0x2000000cff057230 */ /* 0x102fe40000004100 */
[----:B------:R-:W-:Y:S02]  /*2560*/  HADD2.F32 R12, -RZ, R12.H1_H1 ;  /* 0x3000000cff0c7230 */ /* 0x000fe40000004100 */
        /* <DEDUP_REMOVED lines=14> */
[--C-:B------:R-:W-:Y:S02]  /*2650*/  HADD2.F32 R18, -RZ, R16.reuse.H0_H0 ;  /* 0x20000010ff127230 */ /* 0x100fe40000004100 */
[----:B------:R-:W-:Y:S01]  /*2660*/  FFMA.FTZ R5, R24, R12, R5 ;  /* 0x0000000c18057223 */ /* 0x000fe20000010005 */
[----:B------:R-:W-:Y:S02]  /*2670*/  HADD2.F32 R4, -RZ, R17.H0_H0 ;  /* 0x20000011ff047230 */ /* 0x000fe40000004100 */
        /* <DEDUP_REMOVED lines=31> */
.L_x_3282:
[----:B------:R0:W2:Y:S01]  /*2870*/  LDG.E.128.CONSTANT R12, desc[UR8][R20.64] ;  /* 0x00000008140c7981 */ /* 0x0000a2000c1e9d00 */
[----:B------:R-:W-:Y:S01]  /*2880*/  MOV R26, 0x2c00 ;  /* 0x00002c00001a7802 */ /* 0x000fe20000000f00 */
[----:B0-----:R-:W-:Y:S01]  /*2890*/  IMAD.WIDE R20, R10, 0x4, R20 ;  /* 0x000000040a147825 */ /* 0x001fe200078e0214 */
[----:B--2---:R-:W-:Y:S02]  /*28a0*/  LOP3.LUT R22, R12, 0xf000f0, RZ, 0xc0, !PT ;  /* 0x00f000f00c167812 */ /* 0x004fe400078ec0ff */
[----:B------:R-:W-:Y:S02]  /*28b0*/  SHF.R.U32.HI R0, RZ, 0x8, R13 ;  /* 0x00000008ff007819 */ /* 0x000fe4000001160d */
[----:B------:R-:W-:Y:S02]  /*28c0*/  LOP3.LUT R24, R14, 0xf000f0, RZ, 0xc0, !PT ;  /* 0x00f000f00e187812 */ /* 0x000fe400078ec0ff */
[----:B------:R-:W-:Y:S02]  /*28d0*/  SHF.R.U32.HI R17, RZ, 0x8, R14 ;  /* 0x00000008ff117819 */ /* 0x000fe4000001160e */
[----:B------:R-:W-:-:S02]  /*28e0*/  LOP3.LUT R16, R13, 0xf000f, RZ, 0xc0, !PT ;  /* 0x000f000f0d107812 */ /* 0x000fc400078ec0ff */
[----:B------:R-:W-:Y:S02]  /*28f0*/  LOP3.LUT R23, R13, 0xf000f0, RZ, 0xc0, !PT ;  /* 0x00f000f00d177812 */ /* 0x000fe400078ec0ff */
        /* <DEDUP_REMOVED lines=8> */
[----:B------:R-:W-:Y:S02]  /*2980*/  LOP3.LUT R24, R17, 0xf000f0, RZ, 0xc0, !PT ;  /* 0x00f000f011187812 */ /* 0x000fe400078ec0ff */
        /* <DEDUP_REMOVED lines=66> */
[----:B------:R-:W-:-:S05]  /*2db0*/  HADD2.F32 R19, -RZ, R23.H1_H1 ;  /* 0x30000017ff137230 */ /* 0x000fca0000004100 */
[----:B------:R-:W-:Y:S01]  /*2dc0*/  FFMA.FTZ R37, R19, R38, R37 ;  /* 0x0000002613257223 */ /* 0x000fe20000010025 */
[----:B------:R-:W-:-:S05]  /*2dd0*/  HADD2.F32 R19, -RZ, R9.H0_H0 ;  /* 0x20000009ff137230 */ /* 0x000fca0000004100 */
        /* <DEDUP_REMOVED lines=48> */
[----:B------:R-:W-:-:S02]  /*30e0*/  HADD2.F32 R16, -RZ, R26.H0_H0 ;  /* 0x2000001aff107230 */ /* 0x000fc40000004100 */
[C---:B------:R-:W-:Y:S01]  /*30f0*/  FFMA.FTZ R19, R18.reuse, R0, R19 ;  /* 0x0000000012137223 */ /* 0x040fe20000010013 */
[----:B------:R-:W-:Y:S02]  /*3100*/  HADD2.F32 R0, -RZ, R7.H0_H0 ;  /* 0x20000007ff007230 */ /* 0x000fe40000004100 */
        /* <DEDUP_REMOVED lines=11> */
.L_x_3283:
[----:B------:R-:W-:Y:S05]  /*31c0*/  @P2 BRA `(.L_x_3284) ;  /* 0x0000000400742947 */ /* 0x000fea0003800000 */
        /* <DEDUP_REMOVED lines=22> */
[----:B------:R-:W-:Y:S02]  /*3330*/  HADD2.F32 R37, -RZ, R30.H1_H1 ;  /* 0x3000001eff257230 */ /* 0x000fe40000004100 */
[-C--:B------:R-:W-:Y:S01]  /*3340*/  FFMA.FTZ R35, R28, R27.reuse, R35 ;  /* 0x0000001b1c237223 */ /* 0x080fe20000010023 */
[-C--:B------:R-:W-:Y:S01]  /*3350*/  FFMA.FTZ R0, R29, R27.reuse, R0 ;  /* 0x0000001b1d007223 */ /* 0x080fe20000010000 */
[----:B------:R-:W-:Y:S02]  /*3360*/  HADD2.F32 R29, -RZ, R15.H0_H0 ;  /* 0x2000000fff1d7230 */ /* 0x000fe40000004100 */
[----:B------:R-:W-:Y:S01]  /*3370*/  FFMA.FTZ R34, R37, R27, R34 ;  /* 0x0000001b25227223 */ /* 0x000fe20000010022 */
[----:B------:R-:W-:Y:S02]  /*3380*/  HADD2.F32 R27, -RZ, R17.H0_H0 ;  /* 0x20000011ff1b7230 */ /* 0x000fe40000004100 */
[----:B------:R-:W-:-:S02]  /*3390*/  HADD2.F32 R37, -RZ, R22.H0_H0 ;  /* 0x20000016ff257230 */ /* 0x000fc40000004100 */
[----:B------:R-:W-:Y:S02]  /*33a0*/  HADD2.F32 R17, -RZ, R17.H1_H1 ;  /* 0x30000011ff117230 */ /* 0x000fe40000004100 */
[-C--:B------:R-:W-:Y:S01]  /*33b0*/  FFMA.FTZ R36, R39, R27.reuse, R36 ;  /* 0x0000001b27247223 */ /* 0x080fe20000010024 */
[-C--:B------:R-:W-:Y:S01]  /*33c0*/  FFMA.FTZ R16, R16, R27.reuse, R35 ;  /* 0x0000001b10107223 */ /* 0x080fe20000010023 */
[-C--:B------:R-:W-:Y:S01]  /*33d0*/  FFMA.FTZ R28, R29, R27.reuse, R0 ;  /* 0x0000001b1d1c7223 */ /* 0x080fe20000010000 */
[----:B------:R-:W-:Y:S01]  /*33e0*/  FFMA.FTZ R34, R37, R27, R34 ;  /* 0x0000001b25227223 */ /* 0x000fe20000010022 */
[----:B------:R-:W-:Y:S02]  /*33f0*/  HADD2.F32 R27, -RZ, R14.H1_H1 ;  /* 0x3000000eff1b7230 */ /* 0x000fe40000004100 */
[----:B------:R-:W-:Y:S01]  /*3400*/  FFMA.FTZ R13, R13, R17, R36 ;  /* 0x000000110d0d7223 */ /* 0x000fe20000010024 */
[----:B------:R-:W-:Y:S02]  /*3410*/  HADD2.F32 R29, -RZ, R15.H1_H1 ;  /* 0x3000000fff1d7230 */ /* 0x000fe40000004100 */
[----:B------:R-:W-:-:S02]  /*3420*/  HADD2.F32 R14, -RZ, R31.H0_H0 ;  /* 0x2000001fff0e7230 */ /* 0x000fc40000004100 */
[-C--:B------:R-:W-:Y:S01]  /*3430*/  FFMA.FTZ R15, R27, R17.reuse, R16 ;  /* 0x000000111b0f7223 */ /* 0x080fe20000010010 */
[----:B-1----:R-:W-:Y:S02]  /*3440*/  HADD2.F32 R0, -RZ, R18.H0_H0 ;  /* 0x20000012ff007230 */ /* 0x002fe40000004100 */
[-C--:B------:R-:W-:Y:S01]  /*3450*/  FFMA.FTZ R27, R29, R17.reuse, R28 ;  /* 0x000000111d1b7223 */ /* 0x080fe2000001001c */
[----:B------:R-:W-:Y:S02]  /*3460*/  HADD2.F32 R35, -RZ, R22.H1_H1 ;  /* 0x30000016ff237230 */ /* 0x000fe40000004100 */
        /* <DEDUP_REMOVED lines=25> */
[----:B------:R-:W-:Y:S02]  /*3600*/  HADD2.F32 R27, -RZ, R26.H0_H0 ;  /* 0x2000001aff1b7230 */ /* 0x000fe40000004100 */
[----:B------:R-:W-:Y:S01]  /*3610*/  FFMA.FTZ R14, R17, R13, R14 ;  /* 0x0000000d110e7223 */ /* 0x000fe2000001000e */
        /* <DEDUP_REMOVED lines=24> */
.L_x_3284:
        /* <DEDUP_REMOVED lines=149> */
.L_x_3285:
        /* <DEDUP_REMOVED lines=94> */
.L_x_3286:
[----:B------:R-:W2:Y:S01]  /*46d0*/  LDG.E.128.CONSTANT R12, desc[UR8][R20.64] ;  /* 0x00000008140c7981 */ /* 0x000ea2000c1e9d00 */
[----:B------:R-:W-:Y:S02]  /*46e0*/  MOV R26, 0x2c00 ;  /* 0x00002c00001a7802 */ /* 0x000fe40000000f00 */
        /* <DEDUP_REMOVED lines=56> */
[----:B------:R-:W-:Y:S02]  /*4a70*/  HADD2.F32 R35, -RZ, R27.H1_H1 ;  /* 0x3000001bff237230 */ /* 0x000fe40000004100 */
[----:B------:R-:W-:Y:S02]  /*4a80*/  HADD2.F32 R34, -RZ, R19.H0_H0 ;  /* 0x20000013ff227230 */ /* 0x000fe40000004100 */
[----:B------:R-:W-:Y:S01]  /*4a90*/  HADD2.F32 R37, -RZ, R28.H0_H0 ;  /* 0x2000001cff257230 */ /* 0x000fe20000004100 */
[----:B0-----:R-:W-:-:S09]  /*4aa0*/  ULEA UR4, UR5, UR4, 0x18 ;  /* 0x0000000405047291 */ /* 0x001fd2000f8ec0ff */
[----:B------:R-:W0:Y:S04]  /*4ab0*/  LDS.64 R14, [UR4+0x30] ;  /* 0x00003004ff0e7984 */ /* 0x000e280008000a00 */
[----:B------:R-:W1:Y:S01]  /*4ac0*/  LDS.64 R16, [UR4+0x38] ;  /* 0x00003804ff107984 */ /* 0x000e620008000a00 */
[--C-:B0-----:R-:W-:Y:S02]  /*4ad0*/  HADD2.F32 R0, -RZ, R14.reuse.H0_H0 ;  /* 0x2000000eff007230 */ /* 0x101fe40000004100 */
[----:B------:R-:W-:-:S03]  /*4ae0*/  HADD2.F32 R14, -RZ, R14.H1_H1 ;  /* 0x3000000eff0e7230 */ /* 0x000fc60000004100 */
[----:B------:R-:W-:Y:S01]  /*4af0*/  FFMA.FTZ R12, R13, R0, RZ ;  /* 0x000000000d0c7223 */ /* 0x000fe200000100ff */
[----:B------:R-:W-:Y:S02]  /*4b00*/  HADD2.F32 R13, -RZ, R19.H1_H1 ;  /* 0x30000013ff0d7230 */ /* 0x000fe40000004100 */
[----:B------:R-:W-:Y:S01]  /*4b10*/  FFMA.FTZ R39, R0, R37, RZ ;  /* 0x0000002500277223 */ /* 0x000fe200000100ff */
[----:B------:R-:W-:Y:S02]  /*4b20*/  HADD2.F32 R37, -RZ, R28.H1_H1 ;  /* 0x3000001cff257230 */ /* 0x000fe40000004100 */
[----:B------:R-:W-:Y:S01]  /*4b30*/  FFMA.FTZ R35, R35, R14, R12 ;  /* 0x0000000e23237223 */ /* 0x000fe2000001000c */
[----:B------:R-:W-:Y:S02]  /*4b40*/  HADD2.F32 R12, -RZ, R15.H0_H0 ;  /* 0x2000000fff0c7230 */ /* 0x000fe40000004100 */
[----:B------:R-:W-:-:S03]  /*4b50*/  FFMA.FTZ R37, R14, R37, R39 ;  /* 0x000000250e257223 */ /* 0x000fc60000010027 */
[----:B------:R-:W-:Y:S01]  /*4b60*/  FFMA.FTZ R36, R34, R12, R35 ;  /* 0x0000000c22247223 */ /* 0x000fe20000010023 */
[----:B------:R-:W-:Y:S02]  /*4b70*/  HADD2.F32 R34, -RZ, R15.H1_H1 ;  /* 0x3000000fff227230 */ /* 0x000fe40000004100 */
[--C-:B-1----:R-:W-:Y:S02]  /*4b80*/  HADD2.F32 R15, -RZ, R16.reuse.H0_H0 ;  /* 0x20000010ff0f7230 */ /* 0x102fe40000004100 */
[----:B------:R-:W-:Y:S02]  /*4b90*/  HADD2.F32 R35, -RZ, R16.H1_H1 ;  /* 0x30000010ff237230 */ /* 0x000fe40000004100 */
[----:B------:R-:W-:Y:S01]  /*4ba0*/  FFMA.FTZ R36, R13, R34, R36 ;  /* 0x000000220d247223 */ /* 0x000fe20000010024 */
[--C-:B------:R-:W-:Y:S02]  /*4bb0*/  HADD2.F32 R13, -RZ, R31.reuse.H0_H0 ;  /* 0x2000001fff0d7230 */ /* 0x100fe40000004100 */
[----:B------:R-:W-:-:S03]  /*4bc0*/  HADD2.F32 R16, -RZ, R31.H1_H1 ;  /* 0x3000001fff107230 */ /* 0x000fc60000004100 */
[----:B------:R-:W-:Y:S01]  /*4bd0*/  FFMA.FTZ R13, R13, R15, R36 ;  /* 0x0000000f0d0d7223 */ /* 0x000fe20000010024 */
[----:B------:R-:W-:-:S03]  /*4be0*/  HADD2.F32 R36, -RZ, R23.H0_H0 ;  /* 0x20000017ff247230 */ /* 0x000fc60000004100 */
[----:B------:R-:W-:Y:S01]  /*4bf0*/  FFMA.FTZ R13, R16, R35, R13 ;  /* 0x00000023100d7223 */ /* 0x000fe2000001000d */
[--C-:B------:R-:W-:Y:S02]  /*4c00*/  HADD2.F32 R16, -RZ, R17.reuse.H0_H0 ;  /* 0x20000011ff107230 */ /* 0x100fe40000004100 */
[----:B------:R-:W-:-:S03]  /*4c10*/  HADD2.F32 R17, -RZ, R17.H1_H1 ;  /* 0x30000011ff117230 */ /* 0x000fc60000004100 */
        /* <DEDUP_REMOVED lines=17> */
[----:B------:R-:W-:-:S03]  /*4d30*/  HADD2.F32 R37, -RZ, R8.H0_H0 ;  /* 0x20000008ff257230 */ /* 0x000fc60000004100 */
        /* <DEDUP_REMOVED lines=19> */
[----:B------:R-:W-:Y:S02]  /*4e70*/  HADD2.F32 R12, -RZ, R33.H0_H0 ;  /* 0x20000021ff0c7230 */ /* 0x000fe40000004100 */
[C---:B------:R-:W-:Y:S01]  /*4e80*/  FFMA.FTZ R14, R34.reuse, R13, R14 ;  /* 0x0000000d220e7223 */ /* 0x040fe2000001000e */
[----:B------:R-:W-:Y:S02]  /*4e90*/  HADD2.F32 R13, -RZ, R18.H0_H0 ;  /* 0x20000012ff0d7230 */ /* 0x000fe40000004100 */
[----:B------:R-:W-:Y:S01]  /*4ea0*/  FFMA.FTZ R0, R34, R0, R37 ;  /* 0x0000000022007223 */ /* 0x000fe20000010025 */
[----:B------:R-:W-:-:S02]  /*4eb0*/  HADD2.F32 R34, -RZ, R26.H1_H1 ;  /* 0x3000001aff227230 */ /* 0x000fc40000004100 */
[C---:B------:R-:W-:Y:S01]  /*4ec0*/  FFMA.FTZ R37, R15.reuse, R13, R14 ;  /* 0x0000000d0f257223 */ /* 0x040fe2000001000e */
[----:B------:R-:W-:Y:S02]  /*4ed0*/  HADD2.F32 R14, -RZ, R18.H1_H1 ;  /* 0x30000012ff0e7230 */ /* 0x000fe40000004100 */
[----:B------:R-:W-:Y:S01]  /*4ee0*/  FFMA.FTZ R12, R15, R12, R0 ;  /* 0x0000000c0f0c7223 */ /* 0x000fe20000010000 */
[----:B------:R-:W-:Y:S02]  /*4ef0*/  HADD2.F32 R0, -RZ, R33.H1_H1 ;  /* 0x30000021ff007230 */ /* 0x000fe40000004100 */
[--C-:B------:R-:W-:Y:S02]  /*4f00*/  HADD2.F32 R13, -RZ, R25.reuse.H0_H0 ;  /* 0x20000019ff0d7230 */ /* 0x100fe40000004100 */
[C---:B------:R-:W-:Y:S01]  /*4f10*/  FFMA.FTZ R37, R35.reuse, R14, R37 ;  /* 0x0000000e23257223 */ /* 0x040fe20000010025 */
[----:B------:R-:W-:Y:S02]  /*4f20*/  HADD2.F32 R14, -RZ, R26.H0_H0 ;  /* 0x2000001aff0e7230 */ /* 0x000fe40000004100 */
[----:B------:R-:W-:Y:S01]  /*4f30*/  FFMA.FTZ R15, R35, R0, R12 ;  /* 0x00000000230f7223 */ /* 0x000fe2000001000c */
[----:B------:R-:W-:-:S03]  /*4f40*/  HADD2.F32 R0, -RZ, R25.H1_H1 ;  /* 0x30000019ff007230 */ /* 0x000fc60000004100 */
[C---:B------:R-:W-:Y:S01]  /*4f50*/  FFMA.FTZ R12, R16.reuse, R13, R15 ;  /* 0x0000000d100c7223 */ /* 0x040fe2000001000f */
[----:B------:R-:W-:Y:S01]  /*4f60*/  FFMA.FTZ R37, R16, R14, R37 ;  /* 0x0000000e10257223 */ /* 0x000fe20000010025 */
[----:B------:R-:W-:Y:S02]  /*4f70*/  HADD2.F32 R13, -RZ, R7.H0_H0 ;  /* 0x20000007ff0d7230 */ /* 0x000fe40000004100 */
[----:B------:R-:W-:Y:S02]  /*4f80*/  HADD2.F32 R15, -RZ, R6.H0_H0 ;  /* 0x20000006ff0f7230 */ /* 0x000fe40000004100 */
        /* <DEDUP_REMOVED lines=8> */
.L_x_3287:
[----:B------:R-:W-:Y:S05]  /*5010*/  @P2 BRA `(.L_x_3280) ;  /* 0x0000000400742947 */ /* 0x000fea0003800000 */
        /* <DEDUP_REMOVED lines=10> */
[----:B------:R-:W-:Y:S02]  /*50c0*/  HADD2.F32 R19, -RZ, R19.H1_H1 ;  /* 0x30000013ff137230 */ /* 0x000fe40000004100 */
[----:B------:R-:W-:Y:S02]  /*50d0*/  HADD2.F32 R9, -RZ, R9.H0_H0 ;  /* 0x20000009ff097230 */ /* 0x000fe40000004100 */
[----:B------:R-:W-:Y:S01]  /*50e0*/  HADD2.F32 R7, -RZ, R7.H0_H0 ;  /* 0x20000007ff077230 */ /* 0x000fe20000004100 */
        /* <DEDUP_REMOVED lines=29> */
[----:B------:R-:W-:-:S02]  /*52c0*/  HADD2.F32 R17, -RZ, R31.H0_H0 ;  /* 0x2000001fff117230 */ /* 0x000fc40000004100 */
[----:B------:R-:W-:Y:S01]  /*52d0*/  FFMA.FTZ R20, R35, R13, R0 ;  /* 0x0000000d23147223 */ /* 0x000fe20000010000 */
[----:B-1----:R-:W-:Y:S02]  /*52e0*/  HADD2.F32 R13, -RZ, R14.H0_H0 ;  /* 0x2000000eff0d7230 */ /* 0x002fe40000004100 */
        /* <DEDUP_REMOVED lines=12> */
[----:B------:R-:W-:Y:S02]  /*53b0*/  HADD2.F32 R20, -RZ, R33.H1_H1 ;  /* 0x30000021ff147230 */ /* 0x000fe40000004100 */
[----:B------:R-:W-:Y:S01]  /*53c0*/  FFMA.FTZ R19, R32, R14, R19 ;  /* 0x0000000e20137223 */ /* 0x000fe20000010013 */
[----:B------:R-:W-:-:S02]  /*53d0*/  HADD2.F32 R18, -RZ, R18.H1_H1 ;  /* 0x30000012ff127230 */ /* 0x000fc40000004100 */
[----:B------:R-:W-:Y:S02]  /*53e0*/  HADD2.F32 R12, -RZ, R23.H0_H0 ;  /* 0x20000017ff0c7230 */ /* 0x000fe40000004100 */
[-C--:B------:R-:W-:Y:S01]  /*53f0*/  FFMA.FTZ R21, R20, R14.reuse, R21 ;  /* 0x0000000e14157223 */ /* 0x080fe20000010015 */
[--C-:B------:R-:W-:Y:S02]  /*5400*/  HADD2.F32 R16, -RZ, R24.reuse.H0_H0 ;  /* 0x20000018ff107230 */ /* 0x100fe40000004100 */
[----:B------:R-:W-:Y:S01]  /*5410*/  FFMA.FTZ R13, R18, R14, R13 ;  /* 0x0000000e120d7223 */ /* 0x000fe2000001000d */
[----:B------:R-:W-:Y:S02]  /*5420*/  HADD2.F32 R15, -RZ, R15.H1_H1 ;  /* 0x3000000fff0f7230 */ /* 0x000fe40000004100 */
[-C--:B------:R-:W-:Y:S01]  /*5430*/  FFMA.FTZ R12, R12, R0.reuse, R17 ;  /* 0x000000000c0c7223 */ /* 0x080fe20000010011 */
[----:B------:R-:W-:Y:S02]  /*5440*/  HADD2.F32 R17, -RZ, R24.H1_H1 ;  /* 0x30000018ff117230 */ /* 0x000fe40000004100 */
[----:B------:R-:W-:Y:S01]  /*5450*/  FFMA.FTZ R14, R16, R0, R19 ;  /* 0x00000000100e7223 */ /* 0x000fe20000010013 */
[----:B------:R-:W-:-:S02]  /*5460*/  HADD2.F32 R16, -RZ, R25.H0_H0 ;  /* 0x20000019ff107230 */ /* 0x000fc40000004100 */
        /* <DEDUP_REMOVED lines=24> */
.L_x_3280:
        /* <DEDUP_REMOVED lines=10> */
.L_x_3291:
[----:B------:R-:W0:Y:S02]  /*5690*/  LDS R12, [R8] ;  /* 0x00000000080c7984 */ /* 0x000e240000000800 */
[----:B0-----:R-:W-:-:S05]  /*56a0*/  HFMA2 R13, R12, 1, 1, R2 ;  /* 0x3c003c000c0d7831 */ /* 0x001fca0000000002 */
[----:B------:R-:W0:Y:S02]  /*56b0*/  ATOMS.CAST.SPIN P0, [R8], R12, R13 ;  /* 0x0000000c0800758d */ /* 0x000e24000180000d */
[----:B0-----:R-:W-:Y:S05]  /*56c0*/  @!P0 BRA `(.L_x_3291) ;  /* 0xfffffffc00f08947 */ /* 0x001fea000383ffff */
[----:B------:R-:W-:Y:S05]  /*56d0*/  BRA `(.L_x_3289) ;  /* 0x00000000000c7947 */ /* 0x000fea0003800000 */
.L_x_3290:
[----:B------:R-:W2:Y:S02]  /*56e0*/  LD.E R0, desc[UR8][R6.64] ;  /* 0x0000000806007980 */ /* 0x000ea4000c101900 */
[----:B--2---:R-:W-:-:S05]  /*56f0*/  IADD3 R9, PT, PT, R2, R0, RZ ;  /* 0x0000000002097210 */ /* 0x004fca0007ffe0ff */
[----:B------:R0:W-:Y:S02]  /*5700*/  ST.E desc[UR8][R6.64], R9 ;  /* 0x0000000906007985 */ /* 0x0001e4000c101908 */
.L_x_3289:
[----:B------:R-:W-:Y:S05]  /*5710*/  BSYNC.RECONVERGENT B0 ;  /* 0x0000000000007941 */ /* 0x000fea0003800200 */
.L_x_3288:
        /* <DEDUP_REMOVED lines=8> */
.L_x_3295:
[----:B------:R-:W0:Y:S02]  /*57a0*/  LDS R2, [R8+0x4] ;  /* 0x0000040008027984 */ /* 0x000e240000000800 */
[----:B0-----:R-:W-:-:S05]  /*57b0*/  HADD2 R3, R2, R9 ;  /* 0x0000000902037230 */ /* 0x001fca0000000000 */
[----:B------:R-:W0:Y:S02]  /*57c0*/  ATOMS.CAST.SPIN P0, [R8+0x4], R2, R3 ;  /* 0x000004020800758d */ /* 0x000e240001800003 */
[----:B0-----:R-:W-:Y:S05]  /*57d0*/  @!P0 BRA `(.L_x_3295) ;  /* 0xfffffffc00f08947 */ /* 0x001fea000383ffff */
[----:B------:R-:W-:Y:S05]  /*57e0*/  BRA `(.L_x_3293) ;  /* 0x00000000000c7947 */ /* 0x000fea0003800000 */
.L_x_3294:
[----:B------:R-:W2:Y:S02]  /*57f0*/  LD.E R0, desc[UR8][R6.64+0x4] ;  /* 0x0000040806007980 */ /* 0x000ea4000c101900 */
[----:B--2---:R-:W-:-:S05]  /*5800*/  IADD3 R3, PT, PT, R3, R0, RZ ;  /* 0x0000000003037210 */ /* 0x004fca0007ffe0ff */
[----:B------:R1:W-:Y:S02]  /*5810*/  ST.E desc[UR8][R6.64+0x4], R3 ;  /* 0x0000040306007985 */ /* 0x0003e4000c101908 */
.L_x_3293:
[----:B------:R-:W-:Y:S05]  /*5820*/  BSYNC.RECONVERGENT B0 ;  /* 0x0000000000007941 */ /* 0x000fea0003800200 */
.L_x_3292:
        /* <DEDUP_REMOVED lines=9> */
.L_x_3299:
[----:B------:R-:W0:Y:S02]  /*58c0*/  LDS R8, [R2] ;  /* 0x0000000002087984 */ /* 0x000e240000000800 */
[----:B0-----:R-:W-:-:S05]  /*58d0*/  HFMA2 R9, R8, 1, 1, R4 ;  /* 0x3c003c0008097831 */ /* 0x001fca0000000004 */
[----:B------:R-:W0:Y:S02]  /*58e0*/  ATOMS.CAST.SPIN P0, [R2], R8, R9 ;  /* 0x000000080200758d */ /* 0x000e240001800009 */
[----:B0-----:R-:W-:Y:S05]  /*58f0*/  @!P0 BRA `(.L_x_3299) ;  /* 0xfffffffc00f08947 */ /* 0x001fea000383ffff */
[----:B------:R-:W-:Y:S05]  /*5900*/  BRA `(.L_x_3297) ;  /* 0x00000000000c7947 */ /* 0x000fea0003800000 */
.L_x_3298:
[----:B------:R-:W2:Y:S02]  /*5910*/  LD.E R0, desc[UR8][R6.64] ;  /* 0x0000000806007980 */ /* 0x000ea4000c101900 */
[----:B--2---:R-:W-:-:S05]  /*5920*/  IADD3 R3, PT, PT, R4, R0, RZ ;  /* 0x0000000004037210 */ /* 0x004fca0007ffe0ff */
[----:B------:R0:W-:Y:S02]  /*5930*/  ST.E desc[UR8][R6.64], R3 ;  /* 0x0000000306007985 */ /* 0x0001e4000c101908 */
.L_x_3297:
[----:B------:R-:W-:Y:S05]  /*5940*/  BSYNC.RECONVERGENT B0 ;  /* 0x0000000000007941 */ /* 0x000fea0003800200 */
.L_x_3296:
[----:B------:R1:W-:Y:S02]  /*5950*/  ATOM.E.ADD.F16x2.RN.STRONG.GPU P0, RZ, desc[UR8][R6.64+0x4], R5 ;  /* 0x8000040506ff79a2 */ /* 0x0003e4000c10e108 */
[----:B-1----:R-:W-:Y:S05]  /*5960*/  @P0 EXIT ;  /* 0x000000000000094d */ /* 0x002fea0003800000 */
[----:B------:R-:W1:Y:S02]  /*5970*/  QSPC.E.S P0, RZ, [R6+0x4] ;  /* 0x0000040006ff73aa */ /* 0x000e640000000500 */
[----:B-1----:R-:W-:Y:S05]  /*5980*/  @!P0 BRA `(.L_x_3300) ;  /* 0x0000000000188947 */ /* 0x002fea0003800000 */
[----:B0-----:R-:W-:-:S07]  /*5990*/  MOV R6, R6 ;  /* 0x0000000600067202 */ /* 0x001fce0000000f00 */
.L_x_3301:
[----:B------:R-:W0:Y:S02]  /*59a0*/  LDS R2, [R6+0x4] ;  /* 0x0000040006027984 */ /* 0x000e240000000800 */
[----:B0-----:R-:W-:-:S05]  /*59b0*/  HADD2 R3, R2, R5 ;  /* 0x0000000502037230 */ /* 0x001fca0000000000 */
[----:B------:R-:W0:Y:S02]  /*59c0*/  ATOMS.CAST.SPIN P0, [R6+0x4], R2, R3 ;  /* 0x000004020600758d */ /* 0x000e240001800003 */
[----:B0-----:R-:W-:Y:S05]  /*59d0*/  @!P0 BRA `(.L_x_3301) ;  /* 0xfffffffc00f08947 */ /* 0x001fea000383ffff */
[----:B------:R-:W-:Y:S05]  /*59e0*/  EXIT ;  /* 0x000000000000794d */ /* 0x000fea0003800000 */
.L_x_3300:
[----:B------:R-:W0:Y:S02]  /*59f0*/  LD.E R0, desc[UR8][R6.64+0x4] ;  /* 0x0000040806007980 */ /* 0x000e24000c101900 */
[----:B0-----:R-:W-:-:S05]  /*5a00*/  IADD3 R3, PT, PT, R5, R0, RZ ;  /* 0x0000000005037210 */ /* 0x001fca0007ffe0ff */
[----:B------:R-:W-:Y:S01]  /*5a10*/  ST.E desc[UR8][R6.64+0x4], R3 ;  /* 0x0000040306007985 */ /* 0x000fe2000c101908 */
[----:B------:R-:W-:Y:S05]  /*5a20*/  EXIT ;  /* 0x000000000000794d */ /* 0x000fea0003800000 */
.L_x_3302:
        /* <DEDUP_REMOVED lines=13> */
.L_x_3967:


//--------------------- .text._Z23gemm_half_q_half_kernelILi2ELi12ELb1ELb0ELi32EEvPK6__halfPKjS4_S2_PS0_iiiiPKtS7_iiiiiibS2_i --------------------------
	.section	.text._Z23gemm_half_q_half_kernelILi2ELi12ELb1ELb0ELi32EEvPK6__halfPKjS4_S2_PS0_iiiiPKtS7_iiiiiibS2_i,"ax",@progbits
	.align	128
        .global         _Z23gemm_half_q_half_kernelILi2ELi12ELb1ELb0ELi32EEvPK6__halfPKjS4_S2_PS0_iiiiPKtS7_iiiiiibS2_i
        .type           _Z23gemm_half_q_half_kernelILi2ELi12ELb1ELb0ELi32EEvPK6__halfPKjS4_S2_PS0_iiiiPKtS7_iiiiiibS2_i,@function
        .size           _Z23gemm_half_q_half_kernelILi2ELi12ELb1ELb0ELi32EEvPK6__halfPKjS4_S2_PS0_iiiiPKtS7_iiiiiibS2_i,(.L_x_3968 - _Z23gemm_half_q_half_kernelILi2ELi12ELb1ELb0ELi32EEvPK6__halfPKjS4_S2_PS0_iiiiPKtS7_iiiiiibS2_i)
        .other          _Z23gemm_half_q_half_kernelILi2ELi12ELb1ELb0ELi32EEvPK6__halfPKjS4_S2_PS0_iiiiPKtS7_iiiiiibS2_i,@"STO_CUDA_ENTRY STV_DEFAULT"
_Z23gemm_half_q_half_kernelILi2ELi12ELb1ELb0ELi32EEvPK6__halfPKjS4_S2_PS0_iiiiPKtS7_iiiiiibS2_i:
.text._Z23gemm_half_q_half_kernelILi2ELi12ELb1ELb0ELi32EEvPK6__halfPKjS4_S2_PS0_iiiiPKtS7_iiiiiibS2_i:
        /* <DEDUP_REMOVED lines=22> */
[----:B------:R-:W-:Y:S01]  /*0160*/  HFMA2 R3, -RZ, RZ, 0, 1.1920928955078125e-07 ;  /* 0x00000002ff037431 */ /* 0x000fe200000001ff */
[----:B------:R-:W3:Y:S01]  /*0170*/  S2R R4, SR_TID.X ;  /* 0x0000000000047919 */ /* 0x000ee20000002100 */
[----:B------:R-:W-:Y:S01]  /*0180*/  BSSY.RECONVERGENT B0, `(.L_x_3303) ;  /* 0x00000bc000007945 */ /* 0x000fe20003800200 */
[----:B------:R-:W-:Y:S02]  /*0190*/  ISETP.EQ.OR P1, PT, R6, RZ, !P0 ;  /* 0x000000ff0600720c */ /* 0x000fe40004722670 */
[----:B------:R-:W-:Y:S01]  /*01a0*/  SEL R3, R3, 0x1, P0 ;  /* 0x0000000103037807 */ /* 0x000fe20000000000 */
[----:B--2---:R-:W-:Y:S01]  /*01b0*/  USHF.L.U32 UR4, UR4, 0x7, URZ ;  /* 0x0000000704047899 */ /* 0x004fe200080006ff */
[----:B0-----:R-:W-:-:S04]  /*01c0*/  SHF.L.U32 R89, R5, 0x5, RZ ;  /* 0x0000000505597819 */ /* 0x001fc800000006ff */
[C---:B------:R-:W-:Y:S02]  /*01d0*/  IADD3 R26, PT, PT, R89.reuse, 0x20, RZ ;  /* 0x00000020591a7810 */ /* 0x040fe40007ffe0ff */
[----:B---3--:R-:W-:Y:S02]  /*01e0*/  IADD3 R19, PT, PT, R89, R4, RZ ;  /* 0x0000000459137210 */ /* 0x008fe40007ffe0ff */
[----:B-1----:R-:W-:Y:S02]  /*01f0*/  VIMNMX R86, PT, PT, R26, UR7, PT ;  /* 0x000000071a567c48 */ /* 0x002fe4000bfe0100 */
        /* <DEDUP_REMOVED lines=32> */
.L_x_3308:
[----:B------:R-:W-:Y:S02]  /*0400*/  IADD3 R7, P2, PT, R19, R14, RZ ;  /* 0x0000000e13077210 */ /* 0x000fe40007f5e0ff */
[C---:B------:R-:W-:Y:S02]  /*0410*/  IADD3 R8, PT, PT, R14.reuse, UR7, RZ ;  /* 0x000000070e087c10 */ /* 0x040fe4000fffe0ff */
[----:B------:R-:W-:Y:S02]  /*0420*/  LEA.HI.X.SX32 R14, R14, RZ, 0x1, P2 ;  /* 0x000000ff0e0e7211 */ /* 0x000fe400010f0eff */
[----:B------:R-:W-:Y:S02]  /*0430*/  LEA R6, P2, R7, UR10, 0x1 ;  /* 0x0000000a07067c11 */ /* 0x000fe4000f8408ff */
[----:B------:R-:W-:Y:S02]  /*0440*/  IADD3 R9, PT, PT, R8, UR7, RZ ;  /* 0x0000000708097c10 */ /* 0x000fe4000fffe0ff */
[----:B------:R-:W-:-:S02]  /*0450*/  IADD3 R12, P3, PT, R19, R8, RZ ;  /* 0x00000008130c7210 */ /* 0x000fc40007f7e0ff */
[----:B------:R-:W-:Y:S02]  /*0460*/  LEA.HI.X R7, R7, UR11, R14, 0x1, P2 ;  /* 0x0000000b07077c11 */ /* 0x000fe400090f0c0e */
[----:B------:R-:W-:Y:S02]  /*0470*/  IADD3 R14, PT, PT, R9, UR7, RZ ;  /* 0x00000007090e7c10 */ /* 0x000fe4000fffe0ff */
[C---:B------:R-:W-:Y:S02]  /*0480*/  IADD3 R11, P4, PT, R19.reuse, R9, RZ ;  /* 0x00000009130b7210 */ /* 0x040fe40007f9e0ff */
[----:B------:R-:W-:Y:S01]  /*0490*/  LEA.HI.X.SX32 R17, R8, RZ, 0x1, P3 ;  /* 0x000000ff08117211 */ /* 0x000fe200018f0eff */
        /* <DEDUP_REMOVED lines=22> */
.L_x_3307:
        /* <DEDUP_REMOVED lines=20> */
.L_x_3309:
[----:B------:R-:W-:-:S13]  /*0740*/  ISETP.EQ.AND P2, PT, R15, RZ, PT ;  /* 0x000000ff0f00720c */ /* 0x000fda0003f42270 */
[----:B------:R-:W-:Y:S05]  /*0750*/  @!P0 BRA P2, `(.L_x_3304) ;  /* 0x0000000400788947 */ /* 0x000fea0001000000 */
.L_x_3306:
[----:B------:R-:W-:-:S04]  /*0760*/  IADD3 R7, P0, PT, R19, R14, RZ ;  /* 0x0000000e13077210 */ /* 0x000fc80007f1e0ff */
[----:B------:R-:W-:Y:S02]  /*0770*/  LEA.HI.X.SX32 R8, R14, RZ, 0x1, P0 ;  /* 0x000000ff0e087211 */ /* 0x000fe400000f0eff */
[----:B------:R-:W-:-:S04]  /*0780*/  LEA R6, P0, R7, UR10, 0x1 ;  /* 0x0000000a07067c11 */ /* 0x000fc8000f8008ff */
[----:B------:R-:W-:-:S06]  /*0790*/  LEA.HI.X R7, R7, UR11, R8, 0x1, P0 ;  /* 0x0000000b07077c11 */ /* 0x000fcc00080f0c08 */
        /* <DEDUP_REMOVED lines=8> */
.L_x_3305:
        /* <DEDUP_REMOVED lines=16> */
.L_x_3312:
        /* <DEDUP_REMOVED lines=32> */
.L_x_3311:
        /* <DEDUP_REMOVED lines=21> */
.L_x_3313:
[----:B------:R-:W-:-:S13]  /*0c70*/  ISETP.NE.OR P0, PT, R15, RZ, P0 ;  /* 0x000000ff0f00720c */ /* 0x000fda0000705670 */
[----:B------:R-:W-:Y:S05]  /*0c80*/  @!P0 BRA `(.L_x_3304) ;  /* 0x00000000002c8947 */ /* 0x000fea0003800000 */
.L_x_3310:
[----:B-----5:R-:W-:-:S04]  /*0c90*/  IADD3 R7, P0, PT, R19, R16, RZ ;  /* 0x0000001013077210 */ /* 0x020fc80007f1e0ff */
        /* <DEDUP_REMOVED lines=10> */
.L_x_3304:
[----:B------:R-:W-:Y:S05]  /*0d40*/  BSYNC.RECONVERGENT B0 ;  /* 0x0000000000007941 */ /* 0x000fea0003800200 */
.L_x_3303:
        /* <DEDUP_REMOVED lines=21> */
.L_x_3317:
        /* <DEDUP_REMOVED lines=15> */
.L_x_3316:
        /* <DEDUP_REMOVED lines=12> */
.L_x_3318:
[----:B------:R-:W-:-:S13]  /*1050*/  ISETP.NE.OR P0, PT, R14, RZ, P0 ;  /* 0x000000ff0e00720c */ /* 0x000fda0000705670 */
[----:B------:R-:W-:Y:S05]  /*1060*/  @!P0 BRA `(.L_x_3314) ;  /* 0x00000000001c8947 */ /* 0x000fea0003800000 */
.L_x_3315:
[----:B0-----:R-:W0:Y:S02]  /*1070*/  LDC.64 R2, c[0x0][0x3a0] ;  /* 0x0000e800ff027b82 */ /* 0x001e240000000a00 */
.L_x_3319:
[C---:B0-----:R-:W-:Y:S01]  /*1080*/  IMAD.WIDE R6, R15.reuse, 0x2, R2 ;  /* 0x000000020f067825 */ /* 0x041fe200078e0202 */
[----:B------:R-:W-:Y:S02]  /*1090*/  IADD3 R14, PT, PT, R14, 0x1, RZ ;  /* 0x000000010e0e7810 */ /* 0x000fe40007ffe0ff */
[----:B------:R-:W-:Y:S02]  /*10a0*/  IADD3 R15, PT, PT, R15, R85, RZ ;  /* 0x000000550f0f7210 */ /* 0x000fe40007ffe0ff */
[----:B------:R1:W-:Y:S01]  /*10b0*/  STG.E.64 desc[UR8][R6.64], RZ ;  /* 0x000000ff06007986 */ /* 0x0003e2000c101b08 */
[----:B------:R-:W-:-:S13]  /*10c0*/  ISETP.NE.AND P0, PT, R14, RZ, PT ;  /* 0x000000ff0e00720c */ /* 0x000fda0003f05270 */
[----:B-1----:R-:W-:Y:S05]  /*10d0*/  @P0 BRA `(.L_x_3319) ;  /* 0xfffffffc00e80947 */ /* 0x002fea000383ffff */
.L_x_3314:
[----:B------:R-:W1:Y:S01]  /*10e0*/  LDCU UR6, c[0x0][0x3c8] ;  /* 0x00007900ff0677ac */ /* 0x000e620008000800 */
[----:B------:R-:W-:Y:S01]  /*10f0*/  BAR.SYNC.DEFER_BLOCKING 0x0 ;  /* 0x0000000000007b1d */ /* 0x000fe20000010000 */
[----:B------:R-:W-:-:S05]  /*1100*/  ISETP.GE.AND P0, PT, R89, UR7, PT ;  /* 0x0000000759007c0c */ /* 0x000fca000bf06270 */
[----:B------:R-:W2:Y:S01]  /*1110*/  LDCU UR10, c[0x0][0x3cc] ;  /* 0x00007980ff0a77ac */ /* 0x000ea20008000800 */
[----:B------:R-:W3:Y:S01]  /*1120*/  LDCU UR11, c[0x0][0x3d0] ;  /* 0x00007a00ff0b77ac */ /* 0x000ee20008000800 */
[----:B------:R-:W4:Y:S01]  /*1130*/  LDCU UR5, c[0x0][0x3d4] ;  /* 0x00007a80ff0577ac */ /* 0x000f220008000800 */
[----:B-1---5:R-:W-:Y:S01]  /*1140*/  VIMNMX R19, PT, PT, R89, UR6, PT ;  /* 0x0000000659137c48 */ /* 0x022fe2000bfe0100 */
        /* <DEDUP_REMOVED lines=13> */
.L_x_3321:
        /* <DEDUP_REMOVED lines=10> */
[----:B------:R-:W-:-:S05]  /*12c0*/  IMAD.WIDE.U32 R8, R9, 0x2, R2 ;  /* 0x0000000209087825 */ /* 0x000fca00078e0002 */
[----:B------:R-:W3:Y:S01]  /*12d0*/  LDG.E.U16.CONSTANT R20, desc[UR8][R8.64+0x2] ;  /* 0x0000020808147981 */ /* 0x000ee2000c1e9500 */
[----:B0-----:R-:W-:-:S05]  /*12e0*/  IMAD.WIDE.U32 R6, R14, 0x2, R6 ;  /* 0x000000020e067825 */ /* 0x001fca00078e0006 */
        /* <DEDUP_REMOVED lines=29> */
.L_x_3320:
[C---:B------:R-:W-:Y:S01]  /*14c0*/  ISETP.GT.AND P0, PT, R89.reuse, UR6, PT ;  /* 0x0000000659007c0c */ /* 0x040fe2000bf04270 */
[----:B------:R-:W-:Y:S01]  /*14d0*/  HFMA2 R4, -RZ, RZ, 0, 0 ;  /* 0x00000000ff047431 */ /* 0x000fe200000001ff */
[----:B0-----:R-:W-:Y:S01]  /*14e0*/  SHF.R.S32.HI R2, RZ, 0x1f, R19 ;  /* 0x0000001fff027819 */ /* 0x001fe20000011413 */
[----:B------:R-:W-:Y:S01]  /*14f0*/  HFMA2 R11, -RZ, RZ, 0, 0 ;  /* 0x00000000ff0b7431 */ /* 0x000fe200000001ff */
[C---:B--2---:R-:W-:Y:S02]  /*1500*/  ISETP.GT.AND P2, PT, R89.reuse, UR10, PT ;  /* 0x0000000a59007c0c */ /* 0x044fe4000bf44270 */
[----:B------:R-:W-:Y:S02]  /*1510*/  LEA.HI R2, R2, R19, RZ, 0x5 ;  /* 0x0000001302027211 */ /* 0x000fe400078f28ff */
[C---:B---3--:R-:W-:Y:S02]  /*1520*/  ISETP.GT.AND P3, PT, R89.reuse, UR11, PT ;  /* 0x0000000b59007c0c */ /* 0x048fe4000bf64270 */
[----:B----4-:R-:W-:-:S02]  /*1530*/  ISETP.GT.AND P4, PT, R89, UR5, PT ;  /* 0x0000000559007c0c */ /* 0x010fc4000bf84270 */
[----:B-1----:R-:W-:Y:S02]  /*1540*/  ISETP.GT.AND P5, PT, R89, UR12, PT ;  /* 0x0000000c59007c0c */ /* 0x002fe4000bfa4270 */
[----:B------:R-:W-:Y:S01]  /*1550*/  SHF.R.S32.HI R13, RZ, 0x5, R2 ;  /* 0x00000005ff0d7819 */ /* 0x000fe20000011402 */
[----:B------:R-:W-:Y:S01]  /*1560*/  HFMA2 R2, -RZ, RZ, 0, 0 ;  /* 0x00000000ff027431 */ /* 0x000fe200000001ff */
[----:B------:R-:W-:Y:S02]  /*1570*/  MOV R9, RZ ;  /* 0x000000ff00097202 */ /* 0x000fe40000000f00 */
[----:B------:R-:W-:Y:S01]  /*1580*/  MOV R12, RZ ;  /* 0x000000ff000c7202 */ /* 0x000fe20000000f00 */
        /* <DEDUP_REMOVED lines=8> */
.L_x_3322:
        /* <DEDUP_REMOVED lines=8> */
.L_x_3323:
        /* <DEDUP_REMOVED lines=8> */
.L_x_3324:
        /* <DEDUP_REMOVED lines=8> */
.L_x_3325:
        /* <DEDUP_REMOVED lines=8> */
.L_x_3326:
[----:B------:R-:W-:Y:S01]  /*1810*/  LEA R2, R13, R2, 0x3 ;  /* 0x000000020d027211 */ /* 0x000fe200078e18ff */
[----:B------:R-:W0:Y:S01]  /*1820*/  LDCU.64 UR10, c[0x0][0x388] ;  /* 0x00007100ff0a77ac */ /* 0x000e220008000a00 */
[----:B------:R-:W1:Y:S02]  /*1830*/  S2UR UR6, SR_CgaCtaId ;  /* 0x00000000000679c3 */ /* 0x000e640000008800 */
        /* <DEDUP_REMOVED lines=19> */
[----:B------:R-:W2:Y:S01]  /*1970*/  LDG.E.128.CONSTANT R28, desc[UR8][R34.64] ;  /* 0x00000008221c7981 */ /* 0x000ea2000c1e9d00 */
[----:B------:R-:W-:-:S04]  /*1980*/  IMAD.WIDE R12, R85, 0x4, R34 ;  /* 0x00000004550c7825 */ /* 0x000fc800078e0222 */
[C---:B------:R-:W-:Y:S02]  /*1990*/  IMAD.WIDE R20, R85.reuse, 0x4, R12 ;  /* 0x0000000455147825 */ /* 0x040fe400078e020c */
[----:B------:R-:W5:Y:S02]  /*19a0*/  LDG.E.128.CONSTANT R12, desc[UR8][R12.64] ;  /* 0x000000080c0c7981 */ /* 0x000f64000c1e9d00 */
[----:B------:R-:W-:Y:S02]  /*19b0*/  IMAD.WIDE R24, R85, 0x4, R20 ;  /* 0x0000000455187825 */ /* 0x000fe400078e0214 */
[----:B------:R-:W5:Y:S04]  /*19c0*/  LDG.E.128.CONSTANT R20, desc[UR8][R20.64] ;  /* 0x0000000814147981 */ /* 0x000f68000c1e9d00 */
[----:B------:R0:W5:Y:S01]  /*19d0*/  LDG.E.128.CONSTANT R16, desc[UR8][R24.64] ;  /* 0x0000000818107981 */ /* 0x000162000c1e9d00 */
[----:B------:R-:W-:Y:S01]  /*19e0*/  HFMA2 R0, -RZ, RZ, 0, 0.0625 ;  /* 0x00002c00ff007431 */ /* 0x000fe200000001ff */
[----:B------:R-:W-:-:S04]  /*19f0*/  ISETP.NE.AND P0, PT, R87, RZ, PT ;  /* 0x000000ff5700720c */ /* 0x000fc80003f05270 */
[----:B------:R-:W-:Y:S02]  /*1a00*/  PRMT R5, R5, 0x5410, R0 ;  /* 0x0000541005057816 */ /* 0x000fe40000000000 */
[----:B------:R-:W-:Y:S02]  /*1a10*/  PRMT R4, RZ, 0x7610, R4 ;  /* 0x00007610ff047816 */ /* 0x000fe40000000004 */
[----:B------:R-:W-:Y:S02]  /*1a20*/  PRMT R2, RZ, 0x5410, RZ ;  /* 0x00005410ff027816 */ /* 0x000fe400000000ff */
[----:B------:R-:W-:Y:S02]  /*1a30*/  PRMT R0, RZ, 0x5410, RZ ;  /* 0x00005410ff007816 */ /* 0x000fe400000000ff */
[C---:B--2---:R-:W-:Y:S02]  /*1a40*/  LOP3.LUT R27, R29.reuse, 0xf000f, RZ, 0xc0, !PT ;  /* 0x000f000f1d1b7812 */ /* 0x044fe400078ec0ff */
        /* <DEDUP_REMOVED lines=30> */
[----:B------:R-:W-:Y:S01]  /*1c30*/  HFMA2 R31, R32, R5.H1_H1, -72, -72 ;  /* 0xd480d480201f7431 */ /* 0x000fe20000060005 */
[----:B------:R-:W-:Y:S01]  /*1c40*/  LOP3.LUT R43, R41, 0x64006400, RZ, 0xfc, !PT ;  /* 0x64006400292b7812 */ /* 0x000fe200078efcff */
[----:B------:R-:W-:Y:S01]  /*1c50*/  HADD2 R32, R33, -1032, -1032 ;  /* 0xe408e40821207430 */ /* 0x000fe20000000000 */
[----:B------:R-:W-:-:S02]  /*1c60*/  LOP3.LUT R9, R9, 0x64006400, RZ, 0xfc, !PT ;  /* 0x6400640009097812 */ /* 0x000fc400078efcff */
[----:B------:R-:W-:Y:S02]  /*1c70*/  LOP3.LUT R36, R10, 0x64006400, RZ, 0xfc, !PT ;  /* 0x640064000a247812 */ /* 0x000fe400078efcff */
[----:B------:R-:W-:Y:S02]  /*1c80*/  LOP3.LUT R11, R27, 0x64006400, RZ, 0xfc, !PT ;  /* 0x640064001b0b7812 */ /* 0x000fe400078efcff */
[----:B------:R-:W-:Y:S01]  /*1c90*/  LOP3.LUT R46, R39, 0x64006400, RZ, 0xfc, !PT ;  /* 0x64006400272e7812 */ /* 0x000fe200078efcff */
[-C--:B------:R-:W-:Y:S02]  /*1ca0*/  HFMA2 R33, R34, R5.reuse.H1_H1, -72, -72 ;  /* 0xd480d48022217431 */ /* 0x080fe40000060005 */
[----:B------:R-:W-:Y:S02]  /*1cb0*/  HADD2 R34, R37, -1032, -1032 ;  /* 0xe408e40825227430 */ /* 0x000fe40000000000 */
[-C--:B------:R-:W-:Y:S02]  /*1cc0*/  HFMA2 R41, R42, R5.reuse.H1_H1, -72, -72 ;  /* 0xd480d4802a297431 */ /* 0x080fe40000060005 */
[----:B------:R-:W-:-:S02]  /*1cd0*/  HFMA2 R37, R38, R5.H1_H1, -72, -72 ;  /* 0xd480d48026257431 */ /* 0x000fc40000060005 */
[-C--:B------:R-:W-:Y:S02]  /*1ce0*/  HFMA2 R39, R40, R5.reuse.H1_H1, -72, -72 ;  /* 0xd480d48028277431 */ /* 0x080fe40000060005 */
[----:B------:R-:W-:Y:S02]  /*1cf0*/  HADD2 R42, R43, -1032, -1032 ;  /* 0xe408e4082b2a7430 */ /* 0x000fe40000000000 */
[----:B------:R-:W-:Y:S02]  /*1d00*/  HADD2 R10, R9, -1032, -1032 ;  /* 0xe408e408090a7430 */ /* 0x000fe40000000000 */
[-C--:B------:R-:W-:Y:S02]  /*1d10*/  HFMA2 R27, R28, R5.reuse.H1_H1, -72, -72 ;  /* 0xd480d4801c1b7431 */ /* 0x080fe40000060005 */
[----:B------:R-:W-:Y:S02]  /*1d20*/  HADD2 R30, R30, -1032, -1032 ;  /* 0xe408e4081e1e7430 */ /* 0x000fe40000000000 */
[----:B------:R-:W-:-:S02]  /*1d30*/  HFMA2 R35, R44, R5.H1_H1, -72, -72 ;  /* 0xd480d4802c237431 */ /* 0x000fc40000060005 */
[----:B------:R-:W-:Y:S02]  /*1d40*/  HADD2 R36, R36, -1032, -1032 ;  /* 0xe408e40824247430 */ /* 0x000fe40000000000 */
[----:B------:R-:W-:Y:S02]  /*1d50*/  HADD2 R38, R11, -1032, -1032 ;  /* 0xe408e4080b267430 */ /* 0x000fe40000000000 */
[----:B------:R-:W-:Y:S02]  /*1d60*/  HADD2 R40, R29, -1032, -1032 ;  /* 0xe408e4081d287430 */ /* 0x000fe40000000000 */
[----:B------:R-:W-:Y:S01]  /*1d70*/  HFMA2 R43, R46, R5.H1_H1, -72, -72 ;  /* 0xd480d4802e2b7431 */ /* 0x000fe20000060005 */
[----:B0-----:R-:W-:Y:S06]  /*1d80*/  @!P0 BRA `(.L_x_3328) ;  /* 0x0000000400688947 */ /* 0x001fec0003800000 */
        /* <DEDUP_REMOVED lines=90> */
.L_x_3328:
[----:B------:R-:W-:Y:S05]  /*2330*/  @P1 BRA `(.L_x_3329) ;  /* 0x0000000400681947 */ /* 0x000fea0003800000 */
[----:B------:R-:W0:Y:S01]  /*2340*/  LDS.64 R44, [UR5+0x40] ;  /* 0x00004005ff2c7984 */ /* 0x000e220008000a00 */
[----:B------:R-:W-:Y:S02]  /*2350*/  HADD2.F32 R2, -RZ, R30.H0_H0 ;  /* 0x2000001eff027230 */ /* 0x000fe40000004100 */
[----:B------:R-:W-:Y:S01]  /*2360*/  HADD2.F32 R0, -RZ, R10.H0_H0 ;  /* 0x2000000aff007230 */ /* 0x000fe20000004100 */
[----:B------:R-:W1:Y:S01]  /*2370*/  LDS.64 R28, [UR5+0x48] ;  /* 0x00004805ff1c7984 */ /* 0x000e620008000a00 */
[----:B------:R-:W-:Y:S02]  /*2380*/  HADD2.F32 R9, -RZ, R32.H0_H0 ;  /* 0x20000020ff097230 */ /* 0x000fe40000004100 */
[----:B------:R-:W-:Y:S02]  /*2390*/  HADD2.F32 R48, -RZ, R10.H1_H1 ;  /* 0x3000000aff307230 */ /* 0x000fe40000004100 */
[----:B------:R-:W-:Y:S02]  /*23a0*/  HADD2.F32 R10, -RZ, R34.H0_H0 ;  /* 0x20000022ff0a7230 */ /* 0x000fe40000004100 */
[----:B------:R-:W-:-:S02]  /*23b0*/  HADD2.F32 R30, -RZ, R30.H1_H1 ;  /* 0x3000001eff1e7230 */ /* 0x000fc40000004100 */
[----:B------:R-:W-:Y:S02]  /*23c0*/  HADD2.F32 R32, -RZ, R32.H1_H1 ;  /* 0x30000020ff207230 */ /* 0x000fe40000004100 */
[----:B------:R-:W-:Y:S02]  /*23d0*/  HADD2.F32 R34, -RZ, R34.H1_H1 ;  /* 0x30000022ff227230 */ /* 0x000fe40000004100 */
[--C-:B0-----:R-:W-:Y:S02]  /*23e0*/  HADD2.F32 R11, -RZ, R44.reuse.H0_H0 ;  /* 0x2000002cff0b7230 */ /* 0x101fe40000004100 */
[----:B------:R-:W-:Y:S02]  /*23f0*/  HADD2.F32 R44, -RZ, R44.H1_H1 ;  /* 0x3000002cff2c7230 */ /* 0x000fe40000004100 */
[--C-:B------:R-:W-:Y:S02]  /*2400*/  HADD2.F32 R46, -RZ, R45.reuse.H0_H0 ;  /* 0x2000002dff2e7230 */ /* 0x100fe40000004100 */
[----:B------:R-:W-:Y:S01]  /*2410*/  FFMA.FTZ R49, R2, R11, RZ ;  /* 0x0000000b02317223 */ /* 0x000fe200000100ff */
[----:B------:R-:W-:-:S02]  /*2420*/  HADD2.F32 R47, -RZ, R45.H1_H1 ;  /* 0x3000002dff2f7230 */ /* 0x000fc40000004100 */
[-C--:B------:R-:W-:Y:S01]  /*2430*/  FFMA.FTZ R45, R0, R11.reuse, RZ ;  /* 0x0000000b002d7223 */ /* 0x080fe200000100ff */
[-C--:B------:R-:W-:Y:S01]  /*2440*/  FFMA.FTZ R9, R9, R11.reuse, RZ ;  /* 0x0000000b09097223 */ /* 0x080fe200000100ff */
[----:B------:R-:W-:Y:S01]  /*2450*/  FFMA.FTZ R11, R10, R11, RZ ;  /* 0x0000000b0a0b7223 */ /* 0x000fe200000100ff */
[-C--:B------:R-:W-:Y:S01]  /*2460*/  FFMA.FTZ R49, R30, R44.reuse, R49 ;  /* 0x0000002c1e317223 */ /* 0x080fe20000010031 */
        /* <DEDUP_REMOVED lines=69> */
[----:B------:R-:W-:Y:S02]  /*28c0*/  HFMA2 R2, R0, 1, 1, RZ ;  /* 0x3c003c0000027831 */ /* 0x000fe400000000ff */
[----:B------:R-:W-:-:S07]  /*28d0*/  HADD2 R0, R28, RZ.H0_H0 ;  /* 0x200000ff1c007230 */ /* 0x000fce0000000000 */
.L_x_3329:
        /* <DEDUP_REMOVED lines=79> */
[C---:B------:R-:W-:Y:S01]  /*2dd0*/  FFMA.FTZ R13, R47.reuse, R9, R46 ;  /* 0x000000092f0d7223 */ /* 0x040fe2000001002e */
[----:B------:R-:W-:Y:S02]  /*2de0*/  HADD2.F32 R9, -RZ, R28.H1_H1 ;  /* 0x3000001cff097230 */ /* 0x000fe40000004100 */
[----:B------:R-:W-:Y:S01]  /*2df0*/  FFMA.FTZ R10, R10, R47, R43 ;  /* 0x0000002f0a0a7223 */ /* 0x000fe2000001002b */
[----:B------:R-:W-:Y:S02]  /*2e00*/  HADD2.F32 R11, -RZ, R30.H1_H1 ;  /* 0x3000001eff0b7230 */ /* 0x000fe40000004100 */
[----:B------:R-:W-:Y:S01]  /*2e10*/  FFMA.FTZ R50, R47, R45, R50 ;  /* 0x0000002d2f327223 */ /* 0x000fe20000010032 */
[----:B------:R-:W-:Y:S02]  /*2e20*/  HADD2.F32 R44, -RZ, R34.H0_H0 ;  /* 0x20000022ff2c7230 */ /* 0x000fe40000004100 */
[----:B------:R-:W-:Y:S01]  /*2e30*/  FFMA.FTZ R9, R9, R48, R10 ;  /* 0x0000003009097223 */ /* 0x000fe2000001000a */
[----:B------:R-:W-:-:S02]  /*2e40*/  HADD2.F32 R43, -RZ, R32.H1_H1 ;  /* 0x30000020ff2b7230 */ /* 0x000fc40000004100 */
[C---:B------:R-:W-:Y:S01]  /*2e50*/  FFMA.FTZ R46, R48.reuse, R11, R13 ;  /* 0x0000000b302e7223 */ /* 0x040fe2000001000d */
[----:B------:R-:W-:Y:S02]  /*2e60*/  HADD2.F32 R45, -RZ, R34.H1_H1 ;  /* 0x30000022ff2d7230 */ /* 0x000fe40000004100 */
[----:B------:R-:W-:Y:S01]  /*2e70*/  FFMA.FTZ R44, R47, R44, R52 ;  /* 0x0000002c2f2c7223 */ /* 0x000fe20000010034 */
[--C-:B-1----:R-:W-:Y:S02]  /*2e80*/  HADD2.F32 R13, -RZ, R14.reuse.H0_H0 ;  /* 0x2000000eff0d7230 */ /* 0x102fe40000004100 */
[C---:B------:R-:W-:Y:S01]  /*2e90*/  FFMA.FTZ R50, R48.reuse, R43, R50 ;  /* 0x0000002b30327223 */ /* 0x040fe20000010032 */
[----:B------:R-:W-:Y:S02]  /*2ea0*/  HADD2.F32 R10, -RZ, R35.H0_H0 ;  /* 0x20000023ff0a7230 */ /* 0x000fe40000004100 */
[----:B------:R-:W-:Y:S01]  /*2eb0*/  FFMA.FTZ R48, R48, R45, R44 ;  /* 0x0000002d30307223 */ /* 0x000fe2000001002c */
[----:B------:R-:W-:-:S02]  /*2ec0*/  HADD2.F32 R14, -RZ, R14.H1_H1 ;  /* 0x3000000eff0e7230 */ /* 0x000fc40000004100 */
        /* <DEDUP_REMOVED lines=49> */
.L_x_3330:
[----:B------:R-:W-:Y:S05]  /*31e0*/  @P1 BRA `(.L_x_3331) ;  /* 0x0000000400681947 */ /* 0x000fea0003800000 */
[----:B------:R-:W0:Y:S01]  /*31f0*/  LDS.64 R10, [UR5+0x50] ;  /* 0x00005005ff0a7984 */ /* 0x000e220008000a00 */
[--C-:B------:R-:W-:Y:S02]  /*3200*/  HADD2.F32 R9, -RZ, R12.reuse.H0_H0 ;  /* 0x2000000cff097230 */ /* 0x100fe40000004100 */
[----:B------:R-:W-:Y:S01]  /*3210*/  HADD2.F32 R47, -RZ, R12.H1_H1 ;  /* 0x3000000cff2f7230 */ /* 0x000fe20000004100 */
[----:B------:R-:W1:Y:S01]  /*3220*/  LDS.64 R14, [UR5+0x58] ;  /* 0x00005805ff0e7984 */ /* 0x000e620008000a00 */
[--C-:B------:R-:W-:Y:S02]  /*3230*/  HADD2.F32 R12, -RZ, R33.reuse.H0_H0 ;  /* 0x20000021ff0c7230 */ /* 0x100fe40000004100 */
[----:B------:R-:W-:Y:S02]  /*3240*/  HADD2.F32 R33, -RZ, R33.H1_H1 ;  /* 0x30000021ff217230 */ /* 0x000fe40000004100 */
[--C-:B0-----:R-:W-:Y:S02]  /*3250*/  HADD2.F32 R13, -RZ, R10.reuse.H0_H0 ;  /* 0x2000000aff0d7230 */ /* 0x101fe40000004100 */
[----:B------:R-:W-:-:S02]  /*3260*/  HADD2.F32 R43, -RZ, R10.H1_H1 ;  /* 0x3000000aff2b7230 */ /* 0x000fc40000004100 */
[--C-:B------:R-:W-:Y:S02]  /*3270*/  HADD2.F32 R45, -RZ, R11.reuse.H0_H0 ;  /* 0x2000000bff2d7230 */ /* 0x100fe40000004100 */
[-C--:B------:R-:W-:Y:S01]  /*3280*/  FFMA.FTZ R44, R9, R13.reuse, RZ ;  /* 0x0000000d092c7223 */ /* 0x080fe200000100ff */
[----:B------:R-:W-:Y:S02]  /*3290*/  HADD2.F32 R46, -RZ, R11.H1_H1 ;  /* 0x3000000bff2e7230 */ /* 0x000fe40000004100 */
[----:B------:R-:W-:Y:S01]  /*32a0*/  FFMA.FTZ R12, R12, R13, RZ ;  /* 0x0000000d0c0c7223 */ /* 0x000fe200000100ff */
[----:B------:R-:W-:Y:S02]  /*32b0*/  HADD2.F32 R10, -RZ, R29.H0_H0 ;  /* 0x2000001dff0a7230 */ /* 0x000fe40000004100 */
[-C--:B------:R-:W-:Y:S01]  /*32c0*/  FFMA.FTZ R44, R47, R43.reuse, R44 ;  /* 0x0000002b2f2c7223 */ /* 0x080fe2000001002c */
[----:B------:R-:W-:Y:S02]  /*32d0*/  HADD2.F32 R11, -RZ, R31.H0_H0 ;  /* 0x2000001fff0b7230 */ /* 0x000fe40000004100 */
[----:B------:R-:W-:Y:S01]  /*32e0*/  FFMA.FTZ R12, R33, R43, R12 ;  /* 0x0000002b210c7223 */ /* 0x000fe2000001000c */
[----:B------:R-:W-:-:S02]  /*32f0*/  HADD2.F32 R29, -RZ, R29.H1_H1 ;  /* 0x3000001dff1d7230 */ /* 0x000fc40000004100 */
[-C--:B------:R-:W-:Y:S01]  /*3300*/  FFMA.FTZ R10, R10, R13.reuse, RZ ;  /* 0x0000000d0a0a7223 */ /* 0x080fe200000100ff */
[----:B------:R-:W-:Y:S02]  /*3310*/  HADD2.F32 R31, -RZ, R31.H1_H1 ;  /* 0x3000001fff1f7230 */ /* 0x000fe40000004100 */
[----:B------:R-:W-:Y:S01]  /*3320*/  FFMA.FTZ R48, R11, R13, RZ ;  /* 0x0000000d0b307223 */ /* 0x000fe200000100ff */
        /* <DEDUP_REMOVED lines=39> */
[--C-:B------:R-:W-:Y:S02]  /*35a0*/  HADD2.F32 R28, -RZ, R40.reuse.H0_H0 ;  /* 0x20000028ff1c7230 */ /* 0x100fe40000004100 */
        /* <DEDUP_REMOVED lines=30> */
.L_x_3331:
[----:B------:R-:W-:Y:S02]  /*3790*/  SHF.R.U32.HI R31, RZ, 0x8, R22 ;  /* 0x00000008ff1f7819 */ /* 0x000fe40000011616 */
[C---:B------:R-:W-:Y:S02]  /*37a0*/  LOP3.LUT R11, R21.reuse, 0xf000f, RZ, 0xc0, !PT ;  /* 0x000f000f150b7812 */ /* 0x040fe400078ec0ff */
[----:B------:R-:W-:Y:S02]  /*37b0*/  LOP3.LUT R13, R21, 0xf000f0, RZ, 0xc0, !PT ;  /* 0x00f000f0150d7812 */ /* 0x000fe400078ec0ff */
[----:B------:R-:W-:Y:S02]  /*37c0*/  LOP3.LUT R9, R20, 0xf000f0, RZ, 0xc0, !PT ;  /* 0x00f000f014097812 */ /* 0x000fe400078ec0ff */
[----:B------:R-:W-:Y:S02]  /*37d0*/  SHF.R.U32.HI R21, RZ, 0x8, R21 ;  /* 0x00000008ff157819 */ /* 0x000fe40000011615 */
[----:B------:R-:W-:-:S02]  /*37e0*/  SHF.R.U32.HI R35, RZ, 0x8, R23 ;  /* 0x00000008ff237819 */ /* 0x000fc40000011617 */
[----:B------:R-:W-:Y:S02]  /*37f0*/  SHF.R.U32.HI R20, RZ, 0x8, R20 ;  /* 0x00000008ff147819 */ /* 0x000fe40000011614 */
[C---:B------:R-:W-:Y:S02]  /*3800*/  LOP3.LUT R32, R23.reuse, 0xf000f, RZ, 0xc0, !PT ;  /* 0x000f000f17207812 */ /* 0x040fe400078ec0ff */
        /* <DEDUP_REMOVED lines=8> */
[----:B------:R-:W-:Y:S02]  /*3890*/  LOP3.LUT R14, R13, 0x64006400, RZ, 0xfc, !PT ;  /* 0x640064000d0e7812 */ /* 0x000fe400078efcff */
[----:B------:R-:W-:Y:S01]  /*38a0*/  LOP3.LUT R15, R21, 0xf000f0, RZ, 0xc0, !PT ;  /* 0x00f000f0150f7812 */ /* 0x000fe200078ec0ff */
[----:B------:R-:W-:Y:S01]  /*38b0*/  HFMA2 R22, R22, R5.H1_H1, -72, -72 ;  /* 0xd480d48016167431 */ /* 0x000fe20000060005 */
[----:B------:R-:W-:-:S02]  /*38c0*/  LOP3.LUT R27, R35, 0xf000f, RZ, 0xc0, !PT ;  /* 0x000f000f231b7812 */ /* 0x000fc400078ec0ff */
[C---:B------:R-:W-:Y:S02]  /*38d0*/  LOP3.LUT R9, R20.reuse, 0xf000f, RZ, 0xc0, !PT ;  /* 0x000f000f14097812 */ /* 0x040fe400078ec0ff */
        /* <DEDUP_REMOVED lines=26> */
[C---:B------:R-:W-:Y:S01]  /*3a80*/  LOP3.LUT R20, R16.reuse, 0xf000f, RZ, 0xc0, !PT ;  /* 0x000f000f10147812 */ /* 0x040fe200078ec0ff */
[----:B------:R-:W-:Y:S01]  /*3a90*/  HFMA2 R33, R10, R5.H1_H1, -72, -72 ;  /* 0xd480d4800a217431 */ /* 0x000fe20000060005 */
[----:B------:R-:W-:Y:S01]  /*3aa0*/  LOP3.LUT R21, R16, 0xf000f0, RZ, 0xc0, !PT ;  /* 0x00f000f010157812 */ /* 0x000fe200078ec0ff */
[----:B------:R-:W-:-:S02]  /*3ab0*/  HADD2 R34, R13, -1032, -1032 ;  /* 0xe408e4080d227430 */ /* 0x000fc40000000000 */
[----:B------:R-:W-:Y:S02]  /*3ac0*/  HADD2 R36, R15, -1032, -1032 ;  /* 0xe408e4080f247430 */ /* 0x000fe40000000000 */
[----:B------:R-:W-:Y:S01]  /*3ad0*/  HFMA2 R39, R40, R5.H1_H1, -72, -72 ;  /* 0xd480d48028277431 */ /* 0x000fe20000060005 */
        /* <DEDUP_REMOVED lines=91> */
.L_x_3332:
[----:B------:R-:W-:Y:S05]  /*4090*/  @P1 BRA `(.L_x_3333) ;  /* 0x0000000400681947 */ /* 0x000fea0003800000 */
[----:B------:R-:W0:Y:S01]  /*40a0*/  LDS.64 R10, [UR5+0x60] ;  /* 0x00006005ff0a7984 */ /* 0x000e220008000a00 */
[--C-:B------:R-:W-:Y:S02]  /*40b0*/  HADD2.F32 R9, -RZ, R12.reuse.H0_H0 ;  /* 0x2000000cff097230 */ /* 0x100fe40000004100 */
[----:B------:R-:W-:Y:S01]  /*40c0*/  HADD2.F32 R44, -RZ, R12.H1_H1 ;  /* 0x3000000cff2c7230 */ /* 0x000fe20000004100 */
[----:B------:R-:W1:Y:S01]  /*40d0*/  LDS.64 R14, [UR5+0x68] ;  /* 0x00006805ff0e7984 */ /* 0x000e620008000a00 */
[----:B------:R-:W-:Y:S02]  /*40e0*/  HADD2.F32 R12, -RZ, R30.H0_H0 ;  /* 0x2000001eff0c7230 */ /* 0x000fe40000004100 */
[----:B------:R-:W-:Y:S02]  /*40f0*/  HADD2.F32 R46, -RZ, R23.H1_H1 ;  /* 0x30000017ff2e7230 */ /* 0x000fe40000004100 */
[----:B0-----:R-:W-:Y:S02]  /*4100*/  HADD2.F32 R13, -RZ, R10.H0_H0 ;  /* 0x2000000aff0d7230 */ /* 0x001fe40000004100 */
[----:B------:R-:W-:-:S02]  /*4110*/  HADD2.F32 R42, -RZ, R11.H0_H0 ;  /* 0x2000000bff2a7230 */ /* 0x000fc40000004100 */
        /* <DEDUP_REMOVED lines=8> */
[----:B------:R-:W-:Y:S02]  /*41a0*/  HADD2.F32 R44, -RZ, R30.H1_H1 ;  /* 0x3000001eff2c7230 */ /* 0x000fe40000004100 */
[-C--:B------:R-:W-:Y:S01]  /*41b0*/  FFMA.FTZ R23, R10, R13.reuse, RZ ;  /* 0x0000000d0a177223 */ /* 0x080fe200000100ff */
[----:B------:R-:W-:Y:S02]  /*41c0*/  HADD2.F32 R10, -RZ, R22.H0_H0 ;  /* 0x20000016ff0a7230 */ /* 0x000fe40000004100 */
[----:B------:R-:W-:Y:S01]  /*41d0*/  FFMA.FTZ R11, R28, R40, R11 ;  /* 0x000000281c0b7223 */ /* 0x000fe2000001000b */
[----:B------:R-:W-:Y:S02]  /*41e0*/  HADD2.F32 R30, -RZ, R29.H0_H0 ;  /* 0x2000001dff1e7230 */ /* 0x000fe40000004100 */
[----:B------:R-:W-:Y:S01]  /*41f0*/  FFMA.FTZ R13, R12, R13, RZ ;  /* 0x0000000d0c0d7223 */ /* 0x000fe200000100ff */
[----:B------:R-:W-:-:S02]  /*4200*/  HADD2.F32 R12, -RZ, R27.H0_H0 ;  /* 0x2000001bff0c7230 */ /* 0x000fc40000004100 */
[----:B------:R-:W-:Y:S01]  /*4210*/  FFMA.FTZ R23, R46, R40, R23 ;  /* 0x000000282e177223 */ /* 0x000fe20000010017 */
        /* <DEDUP_REMOVED lines=66> */
.L_x_3333:
[----:B------:R-:W-:Y:S01]  /*4640*/  SHF.R.U32.HI R31, RZ, 0x8, R19 ;  /* 0x00000008ff1f7819 */ /* 0x000fe20000011613 */
[----:B------:R-:W-:Y:S01]  /*4650*/  UIADD3 UR4, UPT, UPT, UR5, 0x40, URZ ;  /* 0x0000004005047890 */ /* 0x000fe2000fffe0ff */
[C---:B------:R-:W-:Y:S02]  /*4660*/  LOP3.LUT R11, R17.reuse, 0xf000f, RZ, 0xc0, !PT ;  /* 0x000f000f110b7812 */ /* 0x040fe400078ec0ff */
[----:B------:R-:W-:Y:S02]  /*4670*/  LOP3.LUT R10, R17, 0xf000f0, RZ, 0xc0, !PT ;  /* 0x00f000f0110a7812 */ /* 0x000fe400078ec0ff */
[----:B------:R-:W-:Y:S02]  /*4680*/  SHF.R.U32.HI R13, RZ, 0x8, R17 ;  /* 0x00000008ff0d7819 */ /* 0x000fe40000011611 */
[C---:B------:R-:W-:Y:S02]  /*4690*/  LOP3.LUT R29, R19.reuse, 0xf000f, RZ, 0xc0, !PT ;  /* 0x000f000f131d7812 */ /* 0x040fe400078ec0ff */
[----:B------:R-:W-:-:S02]  /*46a0*/  LOP3.LUT R17, R19, 0xf000f0, RZ, 0xc0, !PT ;  /* 0x00f000f013117812 */ /* 0x000fc400078ec0ff */
[C---:B------:R-:W-:Y:S02]  /*46b0*/  LOP3.LUT R14, R18.reuse, 0xf000f0, RZ, 0xc0, !PT ;  /* 0x00f000f0120e7812 */ /* 0x040fe400078ec0ff */
[----:B------:R-:W-:Y:S02]  /*46c0*/  SHF.R.U32.HI R28, RZ, 0x8, R18 ;  /* 0x00000008ff1c7819 */ /* 0x000fe40000011612 */
[----:B------:R-:W-:Y:S02]  /*46d0*/  LOP3.LUT R19, R31, 0xf000f0, RZ, 0xc0, !PT ;  /* 0x00f000f01f137812 */ /* 0x000fe400078ec0ff */
[----:B------:R-:W-:Y:S02]  /*46e0*/  SHF.R.U32.HI R9, RZ, 0x8, R16 ;  /* 0x00000008ff097819 */ /* 0x000fe40000011610 */
        /* <DEDUP_REMOVED lines=131> */
.L_x_3334:
[----:B------:R-:W-:Y:S01]  /*4f20*/  MOV R89, R26 ;  /* 0x0000001a00597202 */ /* 0x000fe20000000f00 */
[----:B------:R-:W-:Y:S01]  /*4f30*/  IMAD.WIDE R34, R85, 0x4, R24 ;  /* 0x0000000455227825 */ /* 0x000fe200078e0218 */
[----:B------:R-:W-:Y:S06]  /*4f40*/  @P1 BRA `(.L_x_3327) ;  /* 0x0000000400681947 */ /* 0x000fec0003800000 */
        /* <DEDUP_REMOVED lines=24> */
[----:B------:R-:W-:Y:S01]  /*50d0*/  FFMA.FTZ R13, R36, R24, R13 ;  /* 0x00000018240d7223 */ /* 0x000fe2000001000d */
        /* <DEDUP_REMOVED lines=65> */
.L_x_3327:
[----:B------:R-:W-:-:S04]  /*54f0*/  VIMNMX R10, PT, PT, R86, UR12, PT ;  /* 0x0000000c560a7c48 */ /* 0x000fc8000bfe0100 */
[----:B------:R-:W-:-:S13]  /*5500*/  ISETP.GT.AND P0, PT, R10, R89, PT ;  /* 0x000000590a00720c */ /* 0x000fda0003f04270 */
[----:B------:R-:W-:Y:S05]  /*5510*/  @!P0 BRA `(.L_x_3335) ;  /* 0x0000001800388947 */ /* 0x000fea0003800000 */
[----:B------:R-:W-:Y:S01]  /*5520*/  VIMNMX.U32 R86, PT, PT, R86, UR12, PT ;  /* 0x0000000c56567c48 */ /* 0x000fe2000bfe0000 */
[----:B------:R-:W-:-:S12]  /*5530*/  UIADD3 UR4, UPT, UPT, UR4, 0x40, URZ ;  /* 0x0000004004047890 */ /* 0x000fd8000fffe0ff */
.L_x_3338:
[----:B------:R-:W0:Y:S01]  /*5540*/  LDC R85, c[0x0][0x3ac] ;  /* 0x0000eb00ff557b82 */ /* 0x000e220000000800 */
[----:B------:R-:W2:Y:S01]  /*5550*/  LDG.E.128.CONSTANT R20, desc[UR8][R34.64] ;  /* 0x0000000822147981 */ /* 0x000ea2000c1e9d00 */
[----:B0-----:R-:W-:-:S05]  /*5560*/  IMAD.WIDE R10, R85, 0x4, R34 ;  /* 0x00000004550a7825 */ /* 0x001fca00078e0222 */
[----:B------:R-:W3:Y:S01]  /*5570*/  LDG.E.128.CONSTANT R16, desc[UR8][R10.64] ;  /* 0x000000080a107981 */ /* 0x000ee2000c1e9d00 */
[----:B------:R-:W-:-:S05]  /*5580*/  IMAD.WIDE R90, R85, 0x4, R10 ;  /* 0x00000004555a7825 */ /* 0x000fca00078e020a */
[----:B------:R-:W4:Y:S01]  /*5590*/  LDG.E.128.CONSTANT R12, desc[UR8][R90.64] ;  /* 0x000000085a0c7981 */ /* 0x000f22000c1e9d00 */
[----:B------:R-:W-:Y:S01]  /*55a0*/  MOV R32, 0x3000 ;  /* 0x0000300000207802 */ /* 0x000fe20000000f00 */
[----:B------:R-:W-:Y:S01]  /*55b0*/  HFMA2 R40, -RZ, RZ, 0, 0.015625 ;  /* 0x00002400ff287431 */ /* 0x000fe200000001ff */
[----:B------:R-:W-:Y:S02]  /*55c0*/  ISETP.NE.AND P0, PT, R87, RZ, PT ;  /* 0x000000ff5700720c */ /* 0x000fe40003f05270 */
[C---:B--2---:R-:W-:Y:S02]  /*55d0*/  LOP3.LUT R49, R20.reuse, 0x70007, RZ, 0xc0, !PT ;  /* 0x0007000714317812 */ /* 0x044fe400078ec0ff */
[----:B------:R-:W-:Y:S02]  /*55e0*/  LOP3.LUT R36, R20, 0x380038, RZ, 0xc0, !PT ;  /* 0x0038003814247812 */ /* 0x000fe400078ec0ff */
[----:B------:R-:W-:Y:S02]  /*55f0*/  SHF.R.U32.HI R45, RZ, 0x6, R20 ;  /* 0x00000006ff2d7819 */ /* 0x000fe40000011614 */
[----:B------:R-:W-:-:S02]  /*5600*/  LOP3.LUT R66, R23, 0x70007, RZ, 0xc0, !PT ;  /* 0x0007000717427812 */ /* 0x000fc400078ec0ff */
[----:B------:R-:W-:Y:S02]  /*5610*/  LOP3.LUT R37, R23, 0x380038, RZ, 0xc0, !PT ;  /* 0x0038003817257812 */ /* 0x000fe400078ec0ff */
[--C-:B------:R-:W-:Y:S02]  /*5620*/  SHF.R.U32.HI R55, RZ, 0x6, R23.reuse ;  /* 0x00000006ff377819 */ /* 0x100fe40000011617 */
[----:B------:R-:W-:Y:S02]  /*5630*/  SHF.R.U32.HI R20, RZ, 0xf, R20 ;  /* 0x0000000fff147819 */ /* 0x000fe40000011614 */
[----:B------:R-:W-:Y:S02]  /*5640*/  SHF.R.U32.HI R23, RZ, 0xf, R23 ;  /* 0x0000000fff177819 */ /* 0x000fe40000011617 */
        /* <DEDUP_REMOVED lines=8> */
[C---:B---3--:R-:W-:Y:S02]  /*56d0*/  LOP3.LUT R48, R16.reuse, 0x70007, RZ, 0xc0, !PT ;  /* 0x0007000710307812 */ /* 0x048fe400078ec0ff */
[----:B------:R-:W-:Y:S02]  /*56e0*/  LOP3.LUT R9, R16, 0x380038, RZ, 0xc0, !PT ;  /* 0x0038003810097812 */ /* 0x000fe400078ec0ff */
[--C-:B------:R-:W-:Y:S02]  /*56f0*/  SHF.R.U32.HI R22, RZ, 0x6, R16.reuse ;  /* 0x00000006ff167819 */ /* 0x100fe40000011610 */
[----:B------:R-:W-:Y:S02]  /*5700*/  SHF.R.U32.HI R21, RZ, 0xe, R16 ;  /* 0x0000000eff157819 */ /* 0x000fe40000011610 */
[C---:B------:R-:W-:Y:S02]  /*5710*/  LOP3.LUT R46, R17.reuse, 0x70007, RZ, 0xc0, !PT ;  /* 0x00070007112e7812 */ /* 0x040fe400078ec0ff */
        /* <DEDUP_REMOVED lines=8> */
[--C-:B------:R-:W-:Y:S02]  /*57a0*/  SHF.R.U32.HI R31, RZ, 0x6, R18.reuse ;  /* 0x00000006ff1f7819 */ /* 0x100fe40000011612 */
[----:B------:R-:W-:Y:S02]  /*57b0*/  LOP3.LUT R24, R24, 0x10001, RZ, 0xc0, !PT ;  /* 0x0001000118187812 */ /* 0x000fe400078ec0ff */
[----:B------:R-:W-:Y:S02]  /*57c0*/  SHF.R.U32.HI R18, RZ, 0xe, R18 ;  /* 0x0000000eff127819 */ /* 0x000fe40000011612 */
[----:B------:R-:W-:Y:S02]  /*57d0*/  LOP3.LUT R25, R25, 0x10001, RZ, 0xc0, !PT ;  /* 0x0001000119197812 */ /* 0x000fe400078ec0ff */
        /* <DEDUP_REMOVED lines=16> */
[C---:B------:R-:W-:Y:S02]  /*58e0*/  LOP3.LUT R43, R15.reuse, 0x70007, RZ, 0xc0, !PT ;  /* 0x000700070f2b7812 */ /* 0x040fe400078ec0ff */
[----:B------:R-:W-:Y:S02]  /*58f0*/  LOP3.LUT R14, R15, 0x380038, RZ, 0xc0, !PT ;  /* 0x003800380f0e7812 */ /* 0x000fe400078ec0ff */
[----:B------:R-:W-:-:S02]  /*5900*/  SHF.R.U32.HI R42, RZ, 0x6, R15 ;  /* 0x00000006ff2a7819 */ /* 0x000fc4000001160f */
[----:B------:R-:W-:Y:S02]  /*5910*/  SHF.R.U32.HI R15, RZ, 0xd, R15 ;  /* 0x0000000dff0f7819 */ /* 0x000fe4000001160f */
[----:B------:R-:W-:Y:S02]  /*5920*/  LOP3.LUT R35, R35, 0x64006400, RZ, 0xfc, !PT ;  /* 0x6400640023237812 */ /* 0x000fe400078efcff */
[----:B------:R-:W-:Y:S02]  /*5930*/  LOP3.LUT R23, R20, 0x40004, R23, 0xf8, !PT ;  /* 0x0004000414177812 */ /* 0x000fe400078ef817 */
[----:B------:R-:W-:Y:S01]  /*5940*/  LOP3.LUT R24, R17, 0x40004, R24, 0xf8, !PT ;  /* 0x0004000411187812 */ /* 0x000fe200078ef818 */
[----:B------:R-:W-:Y:S01]  /*5950*/  HFMA2 R77, R35, R32.H0_H0, -132, -132 ;  /* 0xd820d820234d7431 */ /* 0x000fe20000040020 */
[----:B------:R-:W-:Y:S02]  /*5960*/  LOP3.LUT R20, R38, 0x40004, R15, 0xf8, !PT ;  /* 0x0004000426147812 */ /* 0x000fe400078ef80f */
[----:B------:R-:W-:-:S02]  /*5970*/  LOP3.LUT R17, R34, 0x64006400, RZ, 0xfc, !PT ;  /* 0x6400640022117812 */ /* 0x000fc400078efcff */
[----:B------:R-:W-:Y:S02]  /*5980*/  LOP3.LUT R25, R18, 0x40004, R25, 0xf8, !PT ;  /* 0x0004000412197812 */ /* 0x000fe400078ef819 */
[----:B------:R-:W-:Y:S01]  /*5990*/  LOP3.LUT R15, R45, 0x380038, RZ, 0xc0, !PT ;  /* 0x003800382d0f7812 */ /* 0x000fe200078ec0ff */
[-C--:B------:R-:W-:Y:S01]  /*59a0*/  HFMA2 R78, R17, R32.reuse.H0_H0, -132, -132 ;  /* 0xd820d820114e7431 */ /* 0x080fe20000040020 */
[----:B------:R-:W-:Y:S02]  /*59b0*/  LOP3.LUT R34, R53, 0x380038, RZ, 0xc0, !PT ;  /* 0x0038003835227812 */ /* 0x000fe400078ec0ff */
[----:B------:R-:W-:Y:S02]  /*59c0*/  LOP3.LUT R33, R33, 0x64006400, RZ, 0xfc, !PT ;  /* 0x6400640021217812 */ /* 0x000fe400078efcff */
[----:B------:R-:W-:Y:S02]  /*59d0*/  LOP3.LUT R18, R52, 0x380038, RZ, 0xc0, !PT ;  /* 0x0038003834127812 */ /* 0x000fe400078ec0ff */
[----:B------:R-:W-:Y:S01]  /*59e0*/  LOP3.LUT R35, R12, 0x64006400, RZ, 0xfc, !PT ;  /* 0x640064000c237812 */ /* 0x000fe200078efcff */
[----:B------:R-:W-:Y:S01]  /*59f0*/  HFMA2 R59, R33, R32.H0_H0, -132, -132 ;  /* 0xd820d820213b7431 */ /* 0x000fe20000040020 */
[----:B------:R-:W-:-:S02]  /*5a00*/  SHF.R.U32.HI R44, RZ, 0x6, R19 ;  /* 0x00000006ff2c7819 */ /* 0x000fc40000011613 */
[----:B------:R-:W-:Y:S02]  /*5a10*/  LOP3.LUT R39, R37, 0x64006400, RZ, 0xfc, !PT ;  /* 0x6400640025277812 */ /* 0x000fe400078efcff */
[----:B------:R-:W-:Y:S02]  /*5a20*/  LOP3.LUT R12, R28, 0x380038, RZ, 0xc0, !PT ;  /* 0x003800381c0c7812 */ /* 0x000fe400078ec0ff */
[C---:B------:R-:W-:Y:S01]  /*5a30*/  LOP3.LUT R50, R19.reuse, 0x70007, RZ, 0xc0, !PT ;  /* 0x0007000713327812 */ /* 0x040fe200078ec0ff */
        /* <DEDUP_REMOVED lines=232> */
.L_x_3336:
        /* <DEDUP_REMOVED lines=79> */
.L_x_3337:
[----:B------:R-:W-:Y:S01]  /*6db0*/  IADD3 R89, PT, PT, R89, 0x20, RZ ;  /* 0x0000002059597810 */ /* 0x000fe20007ffe0ff */
[----:B------:R-:W-:Y:S01]  /*6dc0*/  UIADD3 UR4, UPT, UPT, UR4, 0x40, URZ ;  /* 0x0000004004047890 */ /* 0x000fe2000fffe0ff */
[----:B------:R-:W-:Y:S02]  /*6dd0*/  IMAD.WIDE R34, R85, 0x4, R90 ;  /* 0x0000000455227825 */ /* 0x000fe400078e025a */
[----:B------:R-:W-:-:S13]  /*6de0*/  ISETP.GE.AND P0, PT, R89, R86, PT ;  /* 0x000000565900720c */ /* 0x000fda0003f06270 */
[----:B------:R-:W-:Y:S05]  /*6df0*/  @!P0 BRA `(.L_x_3338) ;  /* 0xffffffe400d08947 */ /* 0x000fea000383ffff */
.L_x_3335:
[----:B------:R-:W0:Y:S01]  /*6e00*/  S2R R6, SR_CTAID.X ;  /* 0x0000000000067919 */ /* 0x000e220000002500 */
[----:B------:R-:W1:Y:S01]  /*6e10*/  S2UR UR4, SR_CTAID.Y ;  /* 0x00000000000479c3 */ /* 0x000e620000002600 */
[----:B------:R-:W-:Y:S01]  /*6e20*/  MOV R7, R4 ;  /* 0x0000000400077202 */ /* 0x000fe20000000f00 */
[----:B------:R-:W0:Y:S06]  /*6e30*/  S2R R5, SR_TID.X ;  /* 0x0000000000057919 */ /* 0x000e2c0000002100 */
[----:B------:R-:W2:Y:S01]  /*6e40*/  LDC.64 R8, c[0x0][0x3a0] ;  /* 0x0000e800ff087b82 */ /* 0x000ea20000000a00 */
[----:B-1----:R-:W-:Y:S01]  /*6e50*/  USHF.L.U32 UR4, UR4, 0x1, URZ ;  /* 0x0000000104047899 */ /* 0x002fe200080006ff */
[----:B0-----:R-:W-:-:S04]  /*6e60*/  LEA R6, R6, R5, 0x5 ;  /* 0x0000000506067211 */ /* 0x001fc800078e28ff */
[----:B------:R-:W-:-:S05]  /*6e70*/  SHF.L.U32 R6, R6, 0x2, RZ ;  /* 0x0000000206067819 */ /* 0x000fca00000006ff */
[----:B------:R-:W-:-:S04]  /*6e80*/  IMAD R5, R85, UR4, R6 ;  /* 0x0000000455057c24 */ /* 0x000fc8000f8e0206 */
[----:B--2---:R-:W-:Y:S02]  /*6e90*/  IMAD.WIDE R8, R5, 0x2, R8 ;  /* 0x0000000205087825 */ /* 0x004fe400078e0208 */
[----:B------:R-:W0:Y:S03]  /*6ea0*/  LDC R5, c[0x0][0x3a8] ;  /* 0x0000ea00ff057b82 */ /* 0x000e260000000800 */
[----:B------:R1:W-:Y:S01]  /*6eb0*/  ATOM.E.ADD.F16x2.RN.STRONG.GPU P1, RZ, desc[UR8][R8.64], R7 ;  /* 0x8000000708ff79a2 */ /* 0x0003e2000c12e108 */
[----:B------:R-:W-:Y:S01]  /*6ec0*/  BSSY.RECONVERGENT B0, `(.L_x_3339) ;  /* 0x0000012000007945 */ /* 0x000fe20003800200 */
[----:B------:R-:W-:Y:S02]  /*6ed0*/  MOV R10, R3 ;  /* 0x00000003000a7202 */ /* 0x000fe40000000f00 */
[----:B0-----:R-:W-:-:S04]  /*6ee0*/  IADD3 R5, PT, PT, R5, -UR4, RZ ;  /* 0x8000000405057c10 */ /* 0x001fc8000fffe0ff */
[----:B------:R-:W-:Y:S01]  /*6ef0*/  ISETP.NE.AND P0, PT, R5, 0x1, PT ;  /* 0x000000010500780c */ /* 0x000fe20003f05270 */
[----:B-1----:R-:W-:-:S12]  /*6f00*/  @P1 BRA `(.L_x_3340) ;  /* 0x0000000000341947 */ /* 0x002fd80003800000 */
[----:B------:R-:W0:Y:S02]  /*6f10*/  QSPC.E.S P1, RZ, [R8] ;  /* 0x0000000008ff73aa */ /* 0x000e240000020500 */
[----:B0-----:R-:W-:Y:S05]  /*6f20*/  @!P1 BRA `(.L_x_3341) ;  /* 0x0000000000209947 */ /* 0x001fea0003800000 */
[----:B------:R-:W-:-:S04]  /*6f30*/  MOV R6, R8 ;  /* 0x0000000800067202 */ /* 0x000fc80000000f00 */
[----:B------:R-:W-:Y:S02]  /*6f40*/  MOV R6, R6 ;  /* 0x0000000600067202 */ /* 0x000fe40000000f00 */
[----:B------:R-:W-:-:S07]  /*6f50*/  MOV R7, R4 ;  /* 0x0000000400077202 */ /* 0x000fce0000000f00 */
.L_x_3342:
[----:B------:R-:W0:Y:S02]  /*6f60*/  LDS R4, [R6] ;  /* 0x0000000006047984 */ /* 0x000e240000000800 */
[----:B0-----:R-:W-:-:S05]  /*6f70*/  HADD2 R5, R4, R7 ;  /* 0x0000000704057230 */ /* 0x001fca0000000000 */
[----:B------:R-:W0:Y:S02]  /*6f80*/  ATOMS.CAST.SPIN P1, [R6], R4, R5 ;  /* 0x000000040600758d */ /* 0x000e240001820005 */
[----:B0-----:R-:W-:Y:S05]  /*6f90*/  @!P1 BRA `(.L_x_3342) ;  /* 0xfffffffc00f09947 */ /* 0x001fea000383ffff */
[----:B------:R-:W-:Y:S05]  /*6fa0*/  BRA `(.L_x_3340) ;  /* 0x00000000000c7947 */ /* 0x000fea0003800000 */
.L_x_3341:
[----:B------:R-:W2:Y:S02]  /*6fb0*/  LD.E R4, desc[UR8][R8.64] ;  /* 0x0000000808047980 */ /* 0x000ea4000c101900 */
[----:B--2---:R-:W-:-:S05]  /*6fc0*/  IADD3 R5, PT, PT, R7, R4, RZ ;  /* 0x0000000407057210 */ /* 0x004fca0007ffe0ff */
[----:B------:R0:W-:Y:S02]  /*6fd0*/  ST.E desc[UR8][R8.64], R5 ;  /* 0x0000000508007985 */ /* 0x0001e4000c101908 */
.L_x_3340:
[----:B------:R-:W-:Y:S05]  /*6fe0*/  BSYNC.RECONVERGENT B0 ;  /* 0x0000000000007941 */ /* 0x000fea0003800200 */
.L_x_3339:
[----:B------:R1:W-:Y:S01]  /*6ff0*/  ATOM.E.ADD.F16x2.RN.STRONG.GPU P1, RZ, desc[UR8][R8.64+0x4], R10 ;  /* 0x8000040a08ff79a2 */ /* 0x0003e2000c12e108 */
[----:B------:R-:W-:Y:S04]  /*7000*/  BSSY.RECONVERGENT B0, `(.L_x_3343) ;  /* 0x000000e000007945 */ /* 0x000fe80003800200 */
[----:B-1----:R-:W-:Y:S05]  /*7010*/  @P1 BRA `(.L_x_3344) ;  /* 0x0000000000301947 */ /* 0x002fea0003800000 */
[----:B------:R-:W1:Y:S02]  /*7020*/  QSPC.E.S P1, RZ, [R8+0x4] ;  /* 0x0000040008ff73aa */ /* 0x000e640000020500 */
[----:B-1----:R-:W-:Y:S05]  /*7030*/  @!P1 BRA `(.L_x_3345) ;  /* 0x00000000001c9947 */ /* 0x002fea0003800000 */
[----:B------:R-:W-:-:S04]  /*7040*/  MOV R4, R8 ;  /* 0x0000000800047202 */ /* 0x000fc80000000f00 */
[----:B------:R-:W-:-:S07]  /*7050*/  MOV R6, R4 ;  /* 0x0000000400067202 */ /* 0x000fce0000000f00 */
.L_x_3346:
[----:B------:R-:W0:Y:S02]  /*7060*/  LDS R4, [R6+0x4] ;  /* 0x0000040006047984 */ /* 0x000e240000000800 */
[----:B0-----:R-:W-:-:S05]  /*7070*/  HFMA2 R5, R4, 1, 1, R3 ;  /* 0x3c003c0004057831 */ /* 0x001fca0000000003 */
[----:B------:R-:W0:Y:S02]  /*7080*/  ATOMS.CAST.SPIN P1, [R6+0x4], R4, R5 ;  /* 0x000004040600758d */ /* 0x000e240001820005 */
[----:B0-----:R-:W-:Y:S05]  /*7090*/  @!P1 BRA `(.L_x_3346) ;  /* 0xfffffffc00f09947 */ /* 0x001fea000383ffff */
[----:B------:R-:W-:Y:S05]  /*70a0*/  BRA `(.L_x_3344) ;  /* 0x00000000000c7947 */ /* 0x000fea0003800000 */
.L_x_3345:
[----:B------:R-:W2:Y:S02]  /*70b0*/  LD.E R3, desc[UR8][R8.64+0x4] ;  /* 0x0000040808037980 */ /* 0x000ea4000c101900 */
[----:B--2---:R-:W-:-:S05]  /*70c0*/  IADD3 R3, PT, PT, R10, R3, RZ ;  /* 0x000000030a037210 */ /* 0x004fca0007ffe0ff */
[----:B------:R1:W-:Y:S02]  /*70d0*/  ST.E desc[UR8][R8.64+0x4], R3 ;  /* 0x0000040308007985 */ /* 0x0003e4000c101908 */
.L_x_3344:
[----:B------:R-:W-:Y:S05]  /*70e0*/  BSYNC.RECONVERGENT B0 ;  /* 0x0000000000007941 */ /* 0x000fea0003800200 */
.L_x_3343:
        /* <DEDUP_REMOVED lines=12> */
.L_x_3350:
[----:B------:R-:W0:Y:S02]  /*71b0*/  LDS R2, [R4] ;  /* 0x0000000004027984 */ /* 0x000e240000000800 */
[----:B0-----:R-:W-:-:S05]  /*71c0*/  HADD2 R3, R2, R5 ;  /* 0x0000000502037230 */ /* 0x001fca0000000000 */
[----:B------:R-:W0:Y:S02]  /*71d0*/  ATOMS.CAST.SPIN P0, [R4], R2, R3 ;  /* 0x000000020400758d */ /* 0x000e240001800003 */
[----:B0-----:R-:W-:Y:S05]  /*71e0*/  @!P0 BRA `(.L_x_3350) ;  /* 0xfffffffc00f08947 */ /* 0x001fea000383ffff */
[----:B------:R-:W-:Y:S05]  /*71f0*/  BRA `(.L_x_3348) ;  /* 0x00000000000c7947 */ /* 0x000fea0003800000 */
.L_x_3349:
[----:B------:R-:W2:Y:S02]  /*7200*/  LD.E R2, desc[UR8][R8.64] ;  /* 0x0000000808027980 */ /* 0x000ea4000c101900 */
[----:B--2---:R-:W-:-:S05]  /*7210*/  IADD3 R3, PT, PT, R3, R2, RZ ;  /* 0x0000000203037210 */ /* 0x004fca0007ffe0ff */
[----:B------:R0:W-:Y:S02]  /*7220*/  ST.E desc[UR8][R8.64], R3 ;  /* 0x0000000308007985 */ /* 0x0001e4000c101908 */
.L_x_3348:
[----:B------:R-:W-:Y:S05]  /*7230*/  BSYNC.RECONVERGENT B0 ;  /* 0x0000000000007941 */ /* 0x000fea0003800200 */
.L_x_3347:
[----:B------:R1:W-:Y:S02]  /*7240*/  ATOM.E.ADD.F16x2.RN.STRONG.GPU P0, RZ, desc[UR8][R8.64+0x4], R7 ;  /* 0x8000040708ff79a2 */ /* 0x0003e4000c10e108 */
[----:B-1----:R-:W-:Y:S05]  /*7250*/  @P0 EXIT ;  /* 0x000000000000094d */ /* 0x002fea0003800000 */
[----:B------:R-:W1:Y:S02]  /*7260*/  QSPC.E.S P0, RZ, [R8+0x4] ;  /* 0x0000040008ff73aa */ /* 0x000e640000000500 */
[----:B-1----:R-:W-:Y:S05]  /*7270*/  @!P0 BRA `(.L_x_3351) ;  /* 0x00000000001c8947 */ /* 0x002fea0003800000 */
[----:B------:R-:W-:-:S04]  /*7280*/  MOV R2, R8 ;  /* 0x0000000800027202 */ /* 0x000fc80000000f00 */
[----:B------:R-:W-:-:S07]  /*7290*/  MOV R4, R2 ;  /* 0x0000000200047202 */ /* 0x000fce0000000f00 */
.L_x_3352:
[----:B------:R-:W0:Y:S02]  /*72a0*/  LDS R2, [R4+0x4] ;  /* 0x0000040004027984 */ /* 0x000e240000000800 */
[----:B0-----:R-:W-:-:S05]  /*72b0*/  HFMA2 R3, R2, 1, 1, R0 ;  /* 0x3c003c0002037831 */ /* 0x001fca0000000000 */
[----:B------:R-:W0:Y:S02]  /*72c0*/  ATOMS.CAST.SPIN P0, [R4+0x4], R2, R3 ;  /* 0x000004020400758d */ /* 0x000e240001800003 */
[----:B0-----:R-:W-:Y:S05]  /*72d0*/  @!P0 BRA `(.L_x_3352) ;  /* 0xfffffffc00f08947 */ /* 0x001fea000383ffff */
[----:B------:R-:W-:Y:S05]  /*72e0*/  EXIT ;  /* 0x000000000000794d */ /* 0x000fea0003800000 */
.L_x_3351:
[----:B------:R-:W0:Y:S02]  /*72f0*/  LD.E R0, desc[UR8][R8.64+0x4] ;  /* 0x0000040808007980 */ /* 0x000e24000c101900 */
[----:B0-----:R-:W-:-:S05]  /*7300*/  IADD3 R3, PT, PT, R7, R0, RZ ;  /* 0x0000000007037210 */ /* 0x001fca0007ffe0ff */
[----:B------:R-:W-:Y:S01]  /*7310*/  ST.E desc[UR8][R8.64+0x4], R3 ;  /* 0x0000040308007985 */ /* 0x000fe2000c101908 */
[----:B------:R-:W-:Y:S05]  /*7320*/  EXIT ;  /* 0x000000000000794d */ /* 0x000fea0003800000 */
.L_x_3353:
        /* <DEDUP_REMOVED lines=13> */
.L_x_3968:


//--------------------- .text._Z23gemm_half_q_half_kernelILi2ELi14ELb1ELb0ELi32EEvPK6__halfPKjS4_S2_PS0_iiiiPKtS7_iiiiiibS2_i --------------------------
	.section	.text._Z23gemm_half_q_half_kernelILi2ELi14ELb1ELb0ELi32EEvPK6__halfPKjS4_S2_PS0_iiiiPKtS7_iiiiiibS2_i,"ax",@progbits
	.align	128
        .global         _Z23gemm_half_q_half_kernelILi2ELi14ELb1ELb0ELi32EEvPK6__halfPKjS4_S2_PS0_iiiiPKtS7_iiiiiibS2_i
        .type           _Z23gemm_half_q_half_kernelILi2ELi14ELb1ELb0ELi32EEvPK6__halfPKjS4_S2_PS0_iiiiPKtS7_iiiiiibS2_i,@function
        .size           _Z23gemm_half_q_half_kernelILi2ELi14ELb1ELb0ELi32EEvPK6__halfPKjS4_S2_PS0_iiiiPKtS7_iiiiiibS2_i,(.L_x_3969 - _Z23gemm_half_q_half_kernelILi2ELi14ELb1ELb0ELi32EEvPK6__halfPKjS4_S2_PS0_iiiiPKtS7_iiiiiibS2_i)
        .other          _Z23gemm_half_q_half_kernelILi2ELi14ELb1ELb0ELi32EEvPK6__halfPKjS4_S2_PS0_iiiiPKtS7_iiiiiibS2_i,@"STO_CUDA_ENTRY STV_DEFAULT"
_Z23gemm_half_q_half_kernelILi2ELi14ELb1ELb0ELi32EEvPK6__halfPKjS4_S2_PS0_iiiiPKtS7_iiiiiibS2_i:
.text._Z23gemm_half_q_half_kernelILi2ELi14ELb1ELb0ELi32EEvPK6__halfPKjS4_S2_PS0_iiiiPKtS7_iiiiiibS2_i:
[----:B------:R-:W-:Y:S01]  /*0000*/  LDC R1, c[0x0][0x37c] ;  /* 0x0000df00ff017b82 */ /* 0x000fe20000000800 */
[----:B------:R-:W0:Y:S07]  /*0010*/  S2R R3, SR_CTAID.Y ;  /* 0x0000000000037919 */ /* 0x000e2e0000002600 */
[----:B------:R-:W0:Y:S02]  /*0020*/  LDC R0, c[0x0][0x3a8] ;  /* 0x0000ea00ff007b82 */ /* 0x000e240000000800 */
[----:B0-----:R-:W-:-:S05]  /*0030*/  IMAD R0, R3, -0x2, R0 ;  /* 0xfffffffe03007824 */ /* 0x001fca00078e0200 */
        /* <DEDUP_REMOVED lines=18> */
[----:B------:R-:W2:Y:S01]  /*0160*/  LDCU UR12, c[0x0][0x3b0] ;  /* 0x00007600ff0c77ac */ /* 0x000ea20008000800 */
[----:B------:R-:W-:Y:S01]  /*0170*/  HFMA2 R4, -RZ, RZ, 0, 1.1920928955078125e-07 ;  /* 0x00000002ff047431 */ /* 0x000fe200000001ff */
[----:B------:R-:W-:Y:S01]  /*0180*/  BSSY.RECONVERGENT B0, `(.L_x_3354) ;  /* 0x00000be000007945 */ /* 0x000fe20003800200 */
[----:B------:R-:W-:-:S03]  /*0190*/  ISETP.EQ.OR P1, PT, R6, RZ, !P0 ;  /* 0x000000ff0600720c */ /* 0x000fc60004722670 */
[----:B------:R-:W3:Y:S01]  /*01a0*/  S2UR UR4, SR_CTAID.X ;  /* 0x00000000000479c3 */ /* 0x000ee20000002500 */
[----:B------:R-:W-:Y:S01]  /*01b0*/  SEL R4, R4, 0x1, P0 ;  /* 0x0000000104047807 */ /* 0x000fe20000000000 */
[----:B0-----:R-:W-:-:S04]  /*01c0*/  USHF.L.U32 UR10, UR7, 0x5, URZ ;  /* 0x00000005070a7899 */ /* 0x001fc800080006ff */
[----:B------:R-:W-:-:S04]  /*01d0*/  UIADD3 UR8, UPT, UPT, UR10, 0x20, URZ ;  /* 0x000000200a087890 */ /* 0x000fc8000fffe0ff */
[----:B--2---:R-:W-:Y:S01]  /*01e0*/  UISETP.LT.AND UP0, UPT, UR8, UR12, UPT ;  /* 0x0000000c0800728c */ /* 0x004fe2000bf01270 */
[----:B-1----:R-:W-:Y:S01]  /*01f0*/  IADD3 R17, PT, PT, R2, UR10, RZ ;  /* 0x0000000a02117c10 */ /* 0x002fe2000fffe0ff */
[----:B---3--:R-:W-:Y:S02]  /*0200*/  USHF.L.U32 UR4, UR4, 0x7, URZ ;  /* 0x0000000704047899 */ /* 0x008fe400080006ff */
[----:B------:R-:W-:-:S04]  /*0210*/  USEL UR9, UR8, UR12, UP0 ;  /* 0x0000000c08097287 */ /* 0x000fc80008000000 */
        /* <DEDUP_REMOVED lines=32> */
.L_x_3359:
        /* <DEDUP_REMOVED lines=32> */
.L_x_3358:
        /* <DEDUP_REMOVED lines=20> */
.L_x_3360:
[----:B------:R-:W-:-:S13]  /*0760*/  ISETP.EQ.AND P2, PT, R14, RZ, PT ;  /* 0x000000ff0e00720c */ /* 0x000fda0003f42270 */
[----:B------:R-:W-:Y:S05]  /*0770*/  @!P0 BRA P2, `(.L_x_3355) ;  /* 0x0000000400788947 */ /* 0x000fea0001000000 */
.L_x_3357:
        /* <DEDUP_REMOVED lines=12> */
.L_x_3356:
        /* <DEDUP_REMOVED lines=16> */
.L_x_3363:
        /* <DEDUP_REMOVED lines=32> */
.L_x_3362:
        /* <DEDUP_REMOVED lines=21> */
.L_x_3364:
[----:B------:R-:W-:-:S13]  /*0c90*/  ISETP.NE.OR P0, PT, R14, RZ, P0 ;  /* 0x000000ff0e00720c */ /* 0x000fda0000705670 */
[----:B------:R-:W-:Y:S05]  /*0ca0*/  @!P0 BRA `(.L_x_3355) ;  /* 0x00000000002c8947 */ /* 0x000fea0003800000 */
.L_x_3361:
        /* <DEDUP_REMOVED lines=11> */
.L_x_3355:
[----:B------:R-:W-:Y:S05]  /*0d60*/  BSYNC.RECONVERGENT B0 ;  /* 0x0000000000007941 */ /* 0x000fea0003800200 */
.L_x_3354:
        /* <DEDUP_REMOVED lines=18> */
[----:B------:R-:W1:Y:S01]  /*0e90*/  LDC.64 R12, c[0x0][0x3a0] ;  /* 0x0000e800ff0c7b82 */ /* 0x000e620000000a00 */
[----:B------:R-:W-:-:S13]  /*0ea0*/  PLOP3.LUT P0, PT, PT, PT, PT, 0x8, 0x80 ;  /* 0x000000000080781c */ /* 0x000fda0003f0e170 */
.L_x_3368:
[C---:B--2---:R-:W-:Y:S01]  /*0eb0*/  IADD3 R7, PT, PT, R3.reuse, UR13, RZ ;  /* 0x0000000d03077c10 */ /* 0x044fe2000fffe0ff */
[--C-:B01----:R-:W-:Y:S01]  /*0ec0*/  IMAD.WIDE R4, R3, 0x2, R12.reuse ;  /* 0x0000000203047825 */ /* 0x103fe200078e020c */
        /* <DEDUP_REMOVED lines=13> */
.L_x_3367:
[----:B--2---:R-:W-:-:S04]  /*0fa0*/  IADD3 R4, PT, PT, RZ, -R14, RZ ;  /* 0x8000000eff047210 */ /* 0x004fc80007ffe0ff */
[----:B------:R-:W-:-:S13]  /*0fb0*/  ISETP.GT.AND P2, PT, R4, 0x1, PT ;  /* 0x000000010400780c */ /* 0x000fda0003f44270 */
[----:B------:R-:W-:Y:S05]  /*0fc0*/  @!P2 BRA `(.L_x_3369) ;  /* 0x000000000024a947 */ /* 0x000fea0003800000 */
[----:B0-----:R-:W0:Y:S01]  /*0fd0*/  LDC.64 R6, c[0x0][0x3a0] ;  /* 0x0000e800ff067b82 */ /* 0x001e220000000a00 */
        /* <DEDUP_REMOVED lines=8> */
.L_x_3369:
[----:B------:R-:W-:-:S13]  /*1060*/  ISETP.NE.OR P0, PT, R14, RZ, P0 ;  /* 0x000000ff0e00720c */ /* 0x000fda0000705670 */
[----:B------:R-:W-:Y:S05]  /*1070*/  @!P0 BRA `(.L_x_3365) ;  /* 0x00000000001c8947 */ /* 0x000fea0003800000 */
.L_x_3366:
[----:B01----:R-:W0:Y:S02]  /*1080*/  LDC.64 R4, c[0x0][0x3a0] ;  /* 0x0000e800ff047b82 */ /* 0x003e240000000a00 */
.L_x_3370:
[C---:B0-----:R-:W-:Y:S01]  /*1090*/  IMAD.WIDE R6, R3.reuse, 0x2, R4 ;  /* 0x0000000203067825 */ /* 0x041fe200078e0204 */
[----:B------:R-:W-:Y:S02]  /*10a0*/  IADD3 R14, PT, PT, R14, 0x1, RZ ;  /* 0x000000010e0e7810 */ /* 0x000fe40007ffe0ff */
[----:B------:R-:W-:Y:S02]  /*10b0*/  IADD3 R3, PT, PT, R3, UR13, RZ ;  /* 0x0000000d03037c10 */ /* 0x000fe4000fffe0ff */
[----:B------:R2:W-:Y:S01]  /*10c0*/  STG.E.64 desc[UR14][R6.64], RZ ;  /* 0x000000ff06007986 */ /* 0x0005e2000c101b0e */
[----:B------:R-:W-:-:S13]  /*10d0*/  ISETP.NE.AND P0, PT, R14, RZ, PT ;  /* 0x000000ff0e00720c */ /* 0x000fda0003f05270 */
[----:B--2---:R-:W-:Y:S05]  /*10e0*/  @P0 BRA `(.L_x_3370) ;  /* 0xfffffffc00e80947 */ /* 0x004fea000383ffff */
.L_x_3365:
        /* <DEDUP_REMOVED lines=31> */
.L_x_3372:
[----:B0----5:R-:W-:-:S05]  /*12e0*/  IADD3 R5, PT, PT, R9, UR4, RZ ;  /* 0x0000000409057c10 */ /* 0x021fca000fffe0ff */
        /* <DEDUP_REMOVED lines=42> */
.L_x_3371:
[----:B------:R-:W-:Y:S01]  /*1590*/  UISETP.GT.AND UP4, UPT, UR10, UR16, UPT ;  /* 0x000000100a00728c */ /* 0x000fe2000bf84270 */
[----:B------:R-:W-:Y:S01]  /*15a0*/  HFMA2 R2, -RZ, RZ, 0, 0 ;  /* 0x00000000ff027431 */ /* 0x000fe200000001ff */
[----:B------:R-:W-:Y:S02]  /*15b0*/  MOV R9, RZ ;  /* 0x000000ff00097202 */ /* 0x000fe40000000f00 */
        /* <DEDUP_REMOVED lines=12> */
.L_x_3373:
        /* <DEDUP_REMOVED lines=8> */
.L_x_3374:
        /* <DEDUP_REMOVED lines=8> */
.L_x_3375:
        /* <DEDUP_REMOVED lines=8> */
.L_x_3376:
        /* <DEDUP_REMOVED lines=8> */
.L_x_3377:
[----:B------:R-:W-:Y:S01]  /*1880*/  ULEA UR4, UR11, UR4, 0x3 ;  /* 0x000000040b047291 */ /* 0x000fe2000f8e18ff */
[----:B------:R-:W0:Y:S01]  /*1890*/  S2UR UR6, SR_CgaCtaId ;  /* 0x00000000000679c3 */ /* 0x000e220000008800 */
[----:B------:R-:W-:Y:S01]  /*18a0*/  UISETP.LT.AND UP0, UPT, UR12, UR17, UPT ;  /* 0x000000110c00728c */ /* 0x000fe2000bf01270 */
[----:B------:R-:W-:-:S03]  /*18b0*/  PRMT R4, RZ, 0x5410, RZ ;  /* 0x00005410ff047816 */ /* 0x000fc600000000ff */
[----:B------:R-:W-:-:S04]  /*18c0*/  IADD3 R2, PT, PT, R9, UR4, R2 ;  /* 0x0000000409027c10 */ /* 0x000fc8000fffe002 */
[----:B------:R-:W-:Y:S01]  /*18d0*/  IADD3 R2, PT, PT, R11, R2, R10 ;  /* 0x000000020b027210 */ /* 0x000fe20007ffe00a */
[----:B------:R-:W1:Y:S04]  /*18e0*/  LDCU.64 UR4, c[0x0][0x388] ;  /* 0x00007100ff0477ac */ /* 0x000e680008000a00 */
[----:B------:R-:W-:Y:S01]  /*18f0*/  IMAD R3, R2, UR13, RZ ;  /* 0x0000000d02037c24 */ /* 0x000fe2000f8e02ff */
[----:B------:R-:W-:-:S04]  /*1900*/  SHF.R.S32.HI R2, RZ, 0x1f, R0 ;  /* 0x0000001fff027819 */ /* 0x000fc80000011400 */
[----:B------:R-:W-:-:S04]  /*1910*/  IADD3 R0, P0, PT, R0, R3, RZ ;  /* 0x0000000300007210 */ /* 0x000fc80007f1e0ff */
[----:B------:R-:W-:Y:S02]  /*1920*/  LEA.HI.X.SX32 R3, R3, R2, 0x1, P0 ;  /* 0x0000000203037211 */ /* 0x000fe400000f0eff */
[----:B------:R-:W-:Y:S02]  /*1930*/  PRMT R2, RZ, 0x5410, RZ ;  /* 0x00005410ff027816 */ /* 0x000fe400000000ff */
[----:B-1----:R-:W-:Y:S01]  /*1940*/  LEA R94, P0, R0, UR4, 0x2 ;  /* 0x00000004005e7c11 */ /* 0x002fe2000f8010ff */
[----:B------:R-:W-:-:S03]  /*1950*/  USEL UR4, UR12, UR17, UP0 ;  /* 0x000000110c047287 */ /* 0x000fc60008000000 */
[----:B------:R-:W-:Y:S01]  /*1960*/  LEA.HI.X R95, R0, UR5, R3, 0x2, P0 ;  /* 0x00000005005f7c11 */ /* 0x000fe200080f1403 */
[----:B------:R-:W-:Y:S01]  /*1970*/  UISETP.GT.AND UP0, UPT, UR4, UR10, UPT ;  /* 0x0000000a0400728c */ /* 0x000fe2000bf04270 */
[----:B------:R-:W-:Y:S01]  /*1980*/  PRMT R3, RZ, 0x5410, RZ ;  /* 0x00005410ff037816 */ /* 0x000fe200000000ff */
[----:B------:R-:W-:Y:S01]  /*1990*/  UMOV UR5, 0x400 ;  /* 0x0000040000057882 */ /* 0x000fe20000000000 */
[----:B------:R-:W-:Y:S01]  /*19a0*/  PRMT R0, RZ, 0x5410, RZ ;  /* 0x00005410ff007816 */ /* 0x000fe200000000ff */
[----:B0-----:R-:W-:-:S07]  /*19b0*/  ULEA UR5, UR6, UR5, 0x18 ;  /* 0x0000000506057291 */ /* 0x001fce000f8ec0ff */
[----:B------:R-:W-:Y:S01]  /*19c0*/  UMOV UR4, UR5 ;  /* 0x0000000500047c82 */ /* 0x000fe20008000000 */
[----:B------:R-:W-:Y:S05]  /*19d0*/  BRA.U !UP0, `(.L_x_3378) ;  /* 0x0000003908f07547 */ /* 0x000fea000b800000 */
[----:B------:R-:W-:Y:S01]  /*19e0*/  MOV R25, UR13 ;  /* 0x0000000d00197c02 */ /* 0x000fe20008000f00 */
[----:B------:R-:W2:Y:S01]  /*19f0*/  LDG.E.128.CONSTANT R28, desc[UR14][R94.64] ;  /* 0x0000000e5e1c7981 */ /* 0x000ea2000c1e9d00 */
[----:B------:R-:W-:Y:S02]  /*1a00*/  MOV R21, UR13 ;  /* 0x0000000d00157c02 */ /* 0x000fe40008000f00 */
[----:B------:R-:W-:Y:S01]  /*1a10*/  MOV R15, UR13 ;  /* 0x0000000d000f7c02 */ /* 0x000fe20008000f00 */
[----:B------:R-:W-:-:S04]  /*1a20*/  IMAD.WIDE R24, R25, 0x4, R94 ;  /* 0x0000000419187825 */ /* 0x000fc800078e025e */
[----:B-----5:R-:W-:Y:S02]  /*1a30*/  IMAD.WIDE R20, R21, 0x4, R24 ;  /* 0x0000000415147825 */ /* 0x020fe400078e0218 */
[----:B------:R-:W5:Y:S02]  /*1a40*/  LDG.E.128.CONSTANT R24, desc[UR14][R24.64] ;  /* 0x0000000e18187981 */ /* 0x000f64000c1e9d00 */
[----:B------:R-:W-:Y:S02]  /*1a50*/  IMAD.WIDE R14, R15, 0x4, R20 ;  /* 0x000000040f0e7825 */ /* 0x000fe400078e0214 */
[----:B------:R-:W5:Y:S04]  /*1a60*/  LDG.E.128.CONSTANT R20, desc[UR14][R20.64] ;  /* 0x0000000e14147981 */ /* 0x000f68000c1e9d00 */
[----:B------:R0:W5:Y:S01]  /*1a70*/  LDG.E.128.CONSTANT R16, desc[UR14][R14.64] ;  /* 0x0000000e0e107981 */ /* 0x000162000c1e9d00 */
[----:B------:R-:W-:Y:S01]  /*1a80*/  HFMA2 R0, -RZ, RZ, 0, 0.0625 ;  /* 0x00002c00ff007431 */ /* 0x000fe200000001ff */
[----:B------:R-:W-:-:S04]  /*1a90*/  UISETP.NE.AND UP0, UPT, UR19, URZ, UPT ;  /* 0x000000ff1300728c */ /* 0x000fc8000bf05270 */
[----:B------:R-:W-:Y:S02]  /*1aa0*/  PRMT R5, R5, 0x5410, R0 ;  /* 0x0000541005057816 */ /* 0x000fe40000000000 */
[----:B------:R-:W-:Y:S02]  /*1ab0*/  PRMT R4, RZ, 0x7610, R4 ;  /* 0x00007610ff047816 */ /* 0x000fe40000000004 */
[----:B------:R-:W-:Y:S02]  /*1ac0*/  PRMT R2, RZ, 0x5410, RZ ;  /* 0x00005410ff027816 */ /* 0x000fe400000000ff */
[----:B------:R-:W-:Y:S02]  /*1ad0*/  PRMT R0, RZ, 0x5410, RZ ;  /* 0x00005410ff007816 */ /* 0x000fe400000000ff */
[----:B--2---:R-:W-:Y:S02]  /*1ae0*/  LOP3.LUT R32, R30, 0xf000f, RZ, 0xc0, !PT ;  /* 0x000f000f1e207812 */ /* 0x004fe400078ec0ff */
[----:B------:R-:W-:-:S02]  /*1af0*/  LOP3.LUT R10, R28, 0xf000f0, RZ, 0xc0, !PT ;  /* 0x00f000f01c0a7812 */ /* 0x000fc400078ec0ff */
[C---:B------:R-:W-:Y:S02]  /*1b00*/  LOP3.LUT R12, R29.reuse, 0xf000f, RZ, 0xc0, !PT ;  /* 0x000f000f1d0c7812 */ /* 0x040fe400078ec0ff */
[----:B------:R-:W-:Y:S02]  /*1b10*/  LOP3.LUT R13, R29, 0xf000f0, RZ, 0xc0, !PT ;  /* 0x00f000f01d0d7812 */ /* 0x000fe400078ec0ff */
[----:B------:R-:W-:Y:S02]  /*1b20*/  LOP3.LUT R33, R30, 0xf000f0, RZ, 0xc0, !PT ;  /* 0x00f000f01e217812 */ /* 0x000fe400078ec0ff */
[----:B------:R-:W-:Y:S02]  /*1b30*/  SHF.R.U32.HI R11, RZ, 0x8, R28 ;  /* 0x00000008ff0b7819 */ /* 0x000fe4000001161c */
[----:B------:R-:W-:Y:S02]  /*1b40*/  SHF.R.U32.HI R29, RZ, 0x8, R29 ;  /* 0x00000008ff1d7819 */ /* 0x000fe4000001161d */
[----:B------:R-:W-:-:S02]  /*1b50*/  SHF.R.U32.HI R34, RZ, 0x8, R30 ;  /* 0x00000008ff227819 */ /* 0x000fc4000001161e */
        /* <DEDUP_REMOVED lines=29> */
[----:B------:R-:W-:Y:S02]  /*1d30*/  HFMA2 R34, R42, R5.H1_H1, -72, -72 ;  /* 0xd480d4802a227431 */ /* 0x000fe40000060005 */
[----:B------:R-:W-:-:S02]  /*1d40*/  HADD2 R10, R9, -1032, -1032 ;  /* 0xe408e408090a7430 */ /* 0x000fc40000000000 */
[-C--:B------:R-:W-:Y:S02]  /*1d50*/  HFMA2 R28, R28, R5.reuse.H1_H1, -72, -72 ;  /* 0xd480d4801c1c7431 */ /* 0x080fe40000060005 */
[----:B------:R-:W-:Y:S02]  /*1d60*/  HADD2 R29, R12, -1032, -1032 ;  /* 0xe408e4080c1d7430 */ /* 0x000fe40000000000 */
[-C--:B------:R-:W-:Y:S02]  /*1d70*/  HFMA2 R30, R30, R5.reuse.H1_H1, -72, -72 ;  /* 0xd480d4801e1e7431 */ /* 0x080fe40000060005 */
        /* <DEDUP_REMOVED lines=10> */
[----:B0-----:R-:W-:Y:S06]  /*1e20*/  BRA.U !UP0, `(.L_x_3379) ;  /* 0x0000000508687547 */ /* 0x001fec000b800000 */
[----:B------:R-:W0:Y:S01]  /*1e30*/  LDS.64 R44, [UR5] ;  /* 0x00000005ff2c7984 */ /* 0x000e220008000a00 */
        /* <DEDUP_REMOVED lines=47> */
[--C-:B------:R-:W-:Y:S02]  /*2130*/  HADD2.F32 R13, -RZ, R37.reuse.H0_H0 ;  /* 0x20000025ff0d7230 */ /* 0x100fe40000004100 */
[C---:B------:R-:W-:Y:S01]  /*2140*/  FFMA.FTZ R50, R11.reuse, R45, R50 ;  /* 0x0000002d0b327223 */ /* 0x040fe20000010032 */
[----:B------:R-:W-:Y:S02]  /*2150*/  HADD2.F32 R9, -RZ, R37.H1_H1 ;  /* 0x30000025ff097230 */ /* 0x000fe40000004100 */
[C---:B------:R-:W-:Y:S01]  /*2160*/  FFMA.FTZ R48, R11.reuse, R47, R48 ;  /* 0x0000002f0b307223 */ /* 0x040fe20000010030 */
[----:B------:R-:W-:Y:S02]  /*2170*/  HADD2.F32 R45, -RZ, R39.H1_H1 ;  /* 0x30000027ff2d7230 */ /* 0x000fe40000004100 */
[----:B------:R-:W-:Y:S01]  /*2180*/  FFMA.FTZ R13, R11, R13, R46 ;  /* 0x0000000d0b0d7223 */ /* 0x000fe2000001002e */
[----:B------:R-:W-:Y:S02]  /*2190*/  HADD2.F32 R47, -RZ, R41.H1_H1 ;  /* 0x30000029ff2f7230 */ /* 0x000fe40000004100 */
[----:B------:R-:W-:-:S02]  /*21a0*/  HADD2.F32 R11, -RZ, R38.H0_H0 ;  /* 0x20000026ff0b7230 */ /* 0x000fc40000004100 */
[C---:B------:R-:W-:Y:S01]  /*21b0*/  FFMA.FTZ R46, R12.reuse, R9, R13 ;  /* 0x000000090c2e7223 */ /* 0x040fe2000001000d */
[----:B------:R-:W-:Y:S02]  /*21c0*/  HADD2.F32 R3, -RZ, R36.H0_H0 ;  /* 0x20000024ff037230 */ /* 0x000fe40000004100 */
[C---:B------:R-:W-:Y:S01]  /*21d0*/  FFMA.FTZ R50, R12.reuse, R45, R50 ;  /* 0x0000002d0c327223 */ /* 0x040fe20000010032 */
        /* <DEDUP_REMOVED lines=31> */
.L_x_3379:
[----:B------:R-:W-:Y:S05]  /*23d0*/  @P1 BRA `(.L_x_3380) ;  /* 0x0000000400681947 */ /* 0x000fea0003800000 */
[----:B------:R-:W0:Y:S01]  /*23e0*/  LDS.64 R44, [UR5+0x40] ;  /* 0x00004005ff2c7984 */ /* 0x000e220008000a00 */
[--C-:B------:R-:W-:Y:S02]  /*23f0*/  HADD2.F32 R0, -RZ, R10.reuse.H0_H0 ;  /* 0x2000000aff007230 */ /* 0x100fe40000004100 */
[----:B------:R-:W-:Y:S01]  /*2400*/  HADD2.F32 R48, -RZ, R10.H1_H1 ;  /* 0x3000000aff307230 */ /* 0x000fe20000004100 */
[----:B------:R-:W1:Y:S01]  /*2410*/  LDS.64 R12, [UR5+0x48] ;  /* 0x00004805ff0c7984 */ /* 0x000e620008000a00 */
[----:B------:R-:W-:Y:S02]  /*2420*/  HADD2.F32 R2, -RZ, R29.H0_H0 ;  /* 0x2000001dff027230 */ /* 0x000fe40000004100 */
[----:B------:R-:W-:Y:S02]  /*2430*/  HADD2.F32 R9, -RZ, R31.H0_H0 ;  /* 0x2000001fff097230 */ /* 0x000fe40000004100 */
[----:B------:R-:W-:Y:S02]  /*2440*/  HADD2.F32 R10, -RZ, R33.H0_H0 ;  /* 0x20000021ff0a7230 */ /* 0x000fe40000004100 */
        /* <DEDUP_REMOVED lines=11> */
[----:B------:R-:W-:Y:S02]  /*2500*/  HADD2.F32 R50, -RZ, R33.H1_H1 ;  /* 0x30000021ff327230 */ /* 0x000fe40000004100 */
        /* <DEDUP_REMOVED lines=71> */
.L_x_3380:
        /* <DEDUP_REMOVED lines=49> */
[----:B------:R-:W-:-:S02]  /*2c90*/  HFMA2 R35, R24, R5.H1_H1, -72, -72 ;  /* 0xd480d48018237431 */ /* 0x000fc40000060005 */
[----:B------:R-:W-:Y:S02]  /*2ca0*/  HADD2 R36, R36, -1032, -1032 ;  /* 0xe408e40824247430 */ /* 0x000fe40000000000 */
[----:B------:R-:W-:Y:S02]  /*2cb0*/  HADD2 R38, R25, -1032, -1032 ;  /* 0xe408e40819267430 */ /* 0x000fe40000000000 */
[----:B------:R-:W-:Y:S01]  /*2cc0*/  HFMA2 R41, R42, R5.H1_H1, -72, -72 ;  /* 0xd480d4802a297431 */ /* 0x000fe20000060005 */
        /* <DEDUP_REMOVED lines=91> */
.L_x_3381:
        /* <DEDUP_REMOVED lines=14> */
[----:B------:R-:W-:Y:S02]  /*3360*/  HADD2.F32 R11, -RZ, R30.H0_H0 ;  /* 0x2000001eff0b7230 */ /* 0x000fe40000004100 */
[----:B------:R-:W-:Y:S01]  /*3370*/  FFMA.FTZ R9, R46, R42, R9 ;  /* 0x0000002a2e097223 */ /* 0x000fe20000010009 */
[----:B------:R-:W-:-:S02]  /*3380*/  HADD2.F32 R28, -RZ, R28.H1_H1 ;  /* 0x3000001cff1c7230 */ /* 0x000fc40000004100 */
[----:B------:R-:W-:Y:S02]  /*3390*/  HADD2.F32 R30, -RZ, R30.H1_H1 ;  /* 0x3000001eff1e7230 */ /* 0x000fe40000004100 */
        /* <DEDUP_REMOVED lines=73> */
.L_x_3382:
[----:B------:R-:W-:Y:S02]  /*3830*/  LOP3.LUT R9, R20, 0xf000f0, RZ, 0xc0, !PT ;  /* 0x00f000f014097812 */ /* 0x000fe400078ec0ff */
[C---:B------:R-:W-:Y:S02]  /*3840*/  LOP3.LUT R10, R21.reuse, 0xf000f, RZ, 0xc0, !PT ;  /* 0x000f000f150a7812 */ /* 0x040fe400078ec0ff */
[----:B------:R-:W-:Y:S02]  /*3850*/  LOP3.LUT R11, R21, 0xf000f0, RZ, 0xc0, !PT ;  /* 0x00f000f0150b7812 */ /* 0x000fe400078ec0ff */
[----:B------:R-:W-:Y:S02]  /*3860*/  SHF.R.U32.HI R20, RZ, 0x8, R20 ;  /* 0x00000008ff147819 */ /* 0x000fe40000011614 */
[----:B------:R-:W-:Y:S02]  /*3870*/  SHF.R.U32.HI R21, RZ, 0x8, R21 ;  /* 0x00000008ff157819 */ /* 0x000fe40000011615 */
        /* <DEDUP_REMOVED lines=8> */
[----:B------:R-:W-:Y:S01]  /*3900*/  LOP3.LUT R26, R11, 0x64006400, RZ, 0xfc, !PT ;  /* 0x640064000b1a7812 */ /* 0x000fe200078efcff */
[----:B------:R-:W-:Y:S01]  /*3910*/  HADD2 R12, R12, -1032, -1032 ;  /* 0xe408e4080c0c7430 */ /* 0x000fe20000000000 */
[C---:B------:R-:W-:Y:S01]  /*3920*/  LOP3.LUT R9, R20.reuse, 0xf000f, RZ, 0xc0, !PT ;  /* 0x000f000f14097812 */ /* 0x040fe200078ec0ff */
[-C--:B------:R-:W-:Y:S01]  /*3930*/  HFMA2 R24, R24, R5.reuse.H1_H1, -72, -72 ;  /* 0xd480d48018187431 */ /* 0x080fe20000060005 */
[----:B------:R-:W-:Y:S01]  /*3940*/  LOP3.LUT R11, R21, 0xf000f, RZ, 0xc0, !PT ;  /* 0x000f000f150b7812 */ /* 0x000fe200078ec0ff */
[----:B------:R-:W-:Y:S01]  /*3950*/  HFMA2 R26, R26, R5.H1_H1, -72, -72 ;  /* 0xd480d4801a1a7431 */ /* 0x000fe20000060005 */
[----:B------:R-:W-:Y:S02]  /*3960*/  LOP3.LUT R28, R25, 0x64006400, RZ, 0xfc, !PT ;  /* 0x64006400191c7812 */ /* 0x000fe400078efcff */
[----:B------:R-:W-:-:S02]  /*3970*/  LOP3.LUT R20, R20, 0xf000f0, RZ, 0xc0, !PT ;  /* 0x00f000f014147812 */ /* 0x000fc400078ec0ff */
[----:B------:R-:W-:Y:S01]  /*3980*/  LOP3.LUT R21, R21, 0xf000f0, RZ, 0xc0, !PT ;  /* 0x00f000f015157812 */ /* 0x000fe200078ec0ff */
[----:B------:R-:W-:Y:S01]  /*3990*/  HFMA2 R28, R28, R5.H1_H1, -72, -72 ;  /* 0xd480d4801c1c7431 */ /* 0x000fe20000060005 */
[C---:B------:R-:W-:Y:S02]  /*39a0*/  LOP3.LUT R25, R22.reuse, 0xf000f, RZ, 0xc0, !PT ;  /* 0x000f000f16197812 */ /* 0x040fe400078ec0ff */
        /* <DEDUP_REMOVED lines=22> */
[----:B------:R-:W-:Y:S01]  /*3b10*/  HADD2 R33, R11, -1032, -1032 ;  /* 0xe408e4080b217430 */ /* 0x000fe20000000000 */
[----:B------:R-:W-:Y:S01]  /*3b20*/  LOP3.LUT R23, R16, 0xf000f0, RZ, 0xc0, !PT ;  /* 0x00f000f010177812 */ /* 0x000fe200078ec0ff */
[----:B------:R-:W-:-:S02]  /*3b30*/  HFMA2 R34, R34, R5.H1_H1, -72, -72 ;  /* 0xd480d48022227431 */ /* 0x000fc40000060005 */
[----:B------:R-:W-:Y:S02]  /*3b40*/  HADD2 R35, R35, -1032, -1032 ;  /* 0xe408e40823237430 */ /* 0x000fe40000000000 */
        /* <DEDUP_REMOVED lines=94> */
.L_x_3383:
        /* <DEDUP_REMOVED lines=91> */
.L_x_3384:
[C---:B------:R-:W-:Y:S01]  /*46e0*/  LOP3.LUT R11, R17.reuse, 0xf000f, RZ, 0xc0, !PT ;  /* 0x000f000f110b7812 */ /* 0x040fe200078ec0ff */
[----:B------:R-:W-:Y:S01]  /*46f0*/  UIADD3 UR4, UPT, UPT, UR5, 0x40, URZ ;  /* 0x0000004005047890 */ /* 0x000fe2000fffe0ff */
        /* <DEDUP_REMOVED lines=9> */
[----:B------:R-:W-:Y:S02]  /*4790*/  LOP3.LUT R18, R17, 0x64006400, RZ, 0xfc, !PT ;  /* 0x6400640011127812 */ /* 0x000fe400078efcff */
[----:B------:R-:W-:-:S02]  /*47a0*/  LOP3.LUT R16, R23, 0x64006400, RZ, 0xfc, !PT ;  /* 0x6400640017107812 */ /* 0x000fc400078efcff */
[----:B------:R-:W-:Y:S01]  /*47b0*/  LOP3.LUT R12, R10, 0x64006400, RZ, 0xfc, !PT ;  /* 0x640064000a0c7812 */ /* 0x000fe200078efcff */
[-C--:B------:R-:W-:Y:S01]  /*47c0*/  HFMA2 R18, R18, R5.reuse.H1_H1, -72, -72 ;  /* 0xd480d48012127431 */ /* 0x080fe20000060005 */
[----:B------:R-:W-:Y:S01]  /*47d0*/  LOP3.LUT R28, R24, 0x64006400, RZ, 0xfc, !PT ;  /* 0x64006400181c7812 */ /* 0x000fe200078efcff */
[----:B------:R-:W-:Y:S01]  /*47e0*/  HFMA2 R16, R16, R5.H1_H1, -72, -72 ;  /* 0xd480d48010107431 */ /* 0x000fe20000060005 */
        /* <DEDUP_REMOVED lines=31> */
[----:B------:R-:W-:Y:S01]  /*49e0*/  MOV R95, UR13 ;  /* 0x0000000d005f7c02 */ /* 0x000fe20008000f00 */
        /* <DEDUP_REMOVED lines=62> */
[--C-:B------:R-:W-:Y:S02]  /*4dd0*/  HADD2.F32 R13, -RZ, R24.reuse.H0_H0 ;  /* 0x20000018ff0d7230 */ /* 0x100fe40000004100 */
        /* <DEDUP_REMOVED lines=31> */
.L_x_3385:
[----:B------:R-:W-:Y:S01]  /*4fd0*/  UMOV UR10, UR8 ;  /* 0x00000008000a7c82 */ /* 0x000fe20008000000 */
        /* <DEDUP_REMOVED lines=11> */
[----:B------:R-:W-:Y:S02]  /*5090*/  HADD2.F32 R22, -RZ, R22.H1_H1 ;  /* 0x30000016ff167230 */ /* 0x000fe40000004100 */
[--C-:B------:R-:W-:Y:S02]  /*50a0*/  HADD2.F32 R34, -RZ, R11.reuse.H0_H0 ;  /* 0x2000000bff227230 */ /* 0x100fe40000004100 */
[----:B------:R-:W-:Y:S01]  /*50b0*/  FFMA.FTZ R33, R10, R13, RZ ;  /* 0x0000000d0a217223 */ /* 0x000fe200000100ff */
[----:B------:R-:W-:Y:S02]  /*50c0*/  HADD2.F32 R21, -RZ, R11.H1_H1 ;  /* 0x3000000bff157230 */ /* 0x000fe40000004100 */
[-C--:B------:R-:W-:Y:S01]  /*50d0*/  FFMA.FTZ R9, R36, R20.reuse, R9 ;  /* 0x0000001424097223 */ /* 0x080fe20000010009 */
[--C-:B------:R-:W-:Y:S02]  /*50e0*/  HADD2.F32 R11, -RZ, R27.reuse.H0_H0 ;  /* 0x2000001bff0b7230 */ /* 0x100fe40000004100 */
[----:B------:R-:W-:Y:S01]  /*50f0*/  FFMA.FTZ R33, R22, R20, R33 ;  /* 0x0000001416217223 */ /* 0x000fe20000010021 */
[----:B------:R-:W-:-:S02]  /*5100*/  HADD2.F32 R22, -RZ, R27.H1_H1 ;  /* 0x3000001bff167230 */ /* 0x000fc40000004100 */
[----:B------:R-:W-:Y:S02]  /*5110*/  HADD2.F32 R36, -RZ, R28.H1_H1 ;  /* 0x3000001cff247230 */ /* 0x000fe40000004100 */
[-C--:B------:R-:W-:Y:S01]  /*5120*/  FFMA.FTZ R11, R11, R13.reuse, RZ ;  /* 0x0000000d0b0b7223 */ /* 0x080fe200000100ff */
[----:B------:R-:W-:Y:S01]  /*5130*/  FFMA.FTZ R13, R12, R13, RZ ;  /* 0x0000000d0c0d7223 */ /* 0x000fe200000100ff */
[----:B------:R-:W-:Y:S02]  /*5140*/  HADD2.F32 R10, -RZ, R16.H0_H0 ;  /* 0x20000010ff0a7230 */ /* 0x000fe40000004100 */
[----:B------:R-:W-:Y:S02]  /*5150*/  HADD2.F32 R28, -RZ, R18.H0_H0 ;  /* 0x20000012ff1c7230 */ /* 0x000fe40000004100 */
[-C--:B------:R-:W-:Y:S01]  /*5160*/  FFMA.FTZ R11, R22, R20.reuse, R11 ;  /* 0x00000014160b7223 */ /* 0x080fe2000001000b */
[----:B------:R-:W-:Y:S01]  /*5170*/  FFMA.FTZ R13, R36, R20, R13 ;  /* 0x00000014240d7223 */ /* 0x000fe2000001000d */
[----:B------:R-:W-:Y:S01]  /*5180*/  FFMA.FTZ R10, R10, R34, R9 ;  /* 0x000000220a0a7223 */ /* 0x000fe20000010009 */
[----:B------:R-:W-:-:S02]  /*5190*/  HADD2.F32 R9, -RZ, R16.H1_H1 ;  /* 0x30000010ff097230 */ /* 0x000fc40000004100 */
[-C--:B------:R-:W-:Y:S01]  /*51a0*/  FFMA.FTZ R20, R28, R34.reuse, R11 ;  /* 0x000000221c147223 */ /* 0x080fe2000001000b */
[----:B------:R-:W-:Y:S02]  /*51b0*/  HADD2.F32 R11, -RZ, R18.H1_H1 ;  /* 0x30000012ff0b7230 */ /* 0x000fe40000004100 */
[----:B------:R-:W-:Y:S02]  /*51c0*/  HADD2.F32 R12, -RZ, R17.H0_H0 ;  /* 0x20000011ff0c7230 */ /* 0x000fe40000004100 */
[-C--:B------:R-:W-:Y:S01]  /*51d0*/  FFMA.FTZ R10, R9, R21.reuse, R10 ;  /* 0x00000015090a7223 */ /* 0x080fe2000001000a */
[----:B------:R-:W-:Y:S02]  /*51e0*/  HADD2.F32 R22, -RZ, R19.H0_H0 ;  /* 0x20000013ff167230 */ /* 0x000fe40000004100 */
[----:B------:R-:W-:Y:S01]  /*51f0*/  FFMA.FTZ R20, R11, R21, R20 ;  /* 0x000000150b147223 */ /* 0x000fe20000010014 */
[----:B------:R-:W-:Y:S02]  /*5200*/  HADD2.F32 R17, -RZ, R17.H1_H1 ;  /* 0x30000011ff117230 */ /* 0x000fe40000004100 */
[----:B------:R-:W-:Y:S01]  /*5210*/  FFMA.FTZ R12, R12, R34, R33 ;  /* 0x000000220c0c7223 */ /* 0x000fe20000010021 */
[----:B------:R-:W-:-:S02]  /*5220*/  HADD2.F32 R19, -RZ, R19.H1_H1 ;  /* 0x30000013ff137230 */ /* 0x000fc40000004100 */
[----:B------:R-:W-:Y:S01]  /*5230*/  FFMA.FTZ R34, R22, R34, R13 ;  /* 0x0000002216227223 */ /* 0x000fe2000001000d */
[----:B-1----:R-:W-:Y:S02]  /*5240*/  HADD2.F32 R9, -RZ, R14.H0_H0 ;  /* 0x2000000eff097230 */ /* 0x002fe40000004100 */
[-C--:B------:R-:W-:Y:S01]  /*5250*/  FFMA.FTZ R16, R17, R21.reuse, R12 ;  /* 0x0000001511107223 */ /* 0x080fe2000001000c */
[--C-:B------:R-:W-:Y:S02]  /*5260*/  HADD2.F32 R11, -RZ, R29.reuse.H0_H0 ;  /* 0x2000001dff0b7230 */ /* 0x100fe40000004100 */
[----:B------:R-:W-:Y:S01]  /*5270*/  FFMA.FTZ R34, R19, R21, R34 ;  /* 0x0000001513227223 */ /* 0x000fe20000010022 */
[----:B------:R-:W-:Y:S02]  /*5280*/  HADD2.F32 R13, -RZ, R30.H0_H0 ;  /* 0x2000001eff0d7230 */ /* 0x000fe40000004100 */
[----:B------:R-:W-:Y:S02]  /*5290*/  HADD2.F32 R14, -RZ, R14.H1_H1 ;  /* 0x3000000eff0e7230 */ /* 0x000fe40000004100 */
[----:B------:R-:W-:Y:S01]  /*52a0*/  FFMA.FTZ R11, R11, R9, R10 ;  /* 0x000000090b0b7223 */ /* 0x000fe2000001000a */
[----:B------:R-:W-:-:S02]  /*52b0*/  HADD2.F32 R18, -RZ, R29.H1_H1 ;  /* 0x3000001dff127230 */ /* 0x000fc40000004100 */
[-C--:B------:R-:W-:Y:S01]  /*52c0*/  FFMA.FTZ R13, R13, R9.reuse, R16 ;  /* 0x000000090d0d7223 */ /* 0x080fe20000010010 */
        /* <DEDUP_REMOVED lines=45> */
.L_x_3378:
[----:B------:R-:W-:-:S04]  /*55a0*/  UISETP.LT.AND UP0, UPT, UR9, UR18, UPT ;  /* 0x000000120900728c */ /* 0x000fc8000bf01270 */
[----:B------:R-:W-:-:S04]  /*55b0*/  USEL UR5, UR9, UR18, UP0 ;  /* 0x0000001209057287 */ /* 0x000fc80008000000 */
[----:B------:R-:W-:-:S09]  /*55c0*/  UISETP.GT.AND UP0, UPT, UR5, UR10, UPT ;  /* 0x0000000a0500728c */ /* 0x000fd2000bf04270 */
[----:B------:R-:W-:Y:S05]  /*55d0*/  BRA.U !UP0, `(.L_x_3386) ;  /* 0x0000001908547547 */ /* 0x000fea000b800000 */
[----:B------:R-:W-:Y:S01]  /*55e0*/  UISETP.LT.U32.AND UP0, UPT, UR9, UR18, UPT ;  /* 0x000000120900728c */ /* 0x000fe2000bf01070 */
[----:B------:R-:W0:Y:S03]  /*55f0*/  LDCU UR13, c[0x0][0x3ac] ;  /* 0x00007580ff0d77ac */ /* 0x000e260008000800 */
[----:B------:R-:W-:-:S12]  /*5600*/  USEL UR5, UR9, UR18, UP0 ;  /* 0x0000001209057287 */ /* 0x000fd80008000000 */
.L_x_3389:
[----:B0-----:R-:W-:Y:S01]  /*5610*/  MOV R11, UR13 ;  /* 0x0000000d000b7c02 */ /* 0x001fe20008000f00 */
[----:B-----5:R-:W2:Y:S01]  /*5620*/  LDG.E.128.CONSTANT R20, desc[UR14][R94.64] ;  /* 0x0000000e5e147981 */ /* 0x020ea2000c1e9d00 */
[----:B------:R-:W-:-:S03]  /*5630*/  MOV R91, UR13 ;  /* 0x0000000d005b7c02 */ /* 0x000fc60008000f00 */
[----:B------:R-:W-:-:S05]  /*5640*/  IMAD.WIDE R10, R11, 0x4, R94 ;  /* 0x000000040b0a7825 */ /* 0x000fca00078e025e */
[----:B------:R-:W3:Y:S01]  /*5650*/  LDG.E.128.CONSTANT R12, desc[UR14][R10.64] ;  /* 0x0000000e0a0c7981 */ /* 0x000ee2000c1e9d00 */
[----:B------:R-:W-:-:S05]  /*5660*/  IMAD.WIDE R90, R91, 0x4, R10 ;  /* 0x000000045b5a7825 */ /* 0x000fca00078e020a */
[----:B------:R-:W4:Y:S01]  /*5670*/  LDG.E.128.CONSTANT R16, desc[UR14][R90.64] ;  /* 0x0000000e5a107981 */ /* 0x000f22000c1e9d00 */
[----:B------:R-:W-:Y:S01]  /*5680*/  MOV R36, 0x3000 ;  /* 0x0000300000247802 */ /* 0x000fe20000000f00 */
[----:B------:R-:W-:Y:S01]  /*5690*/  HFMA2 R44, -RZ, RZ, 0, 0.015625 ;  /* 0x00002400ff2c7431 */ /* 0x000fe200000001ff */
[----:B------:R-:W-:Y:S01]  /*56a0*/  UISETP.NE.AND UP0, UPT, UR19, URZ, UPT ;  /* 0x000000ff1300728c */ /* 0x000fe2000bf05270 */
[----:B--2---:R-:W-:Y:S02]  /*56b0*/  SHF.R.U32.HI R32, RZ, 0xf, R22 ;  /* 0x0000000fff207819 */ /* 0x004fe40000011616 */
[----:B------:R-:W-:Y:S02]  /*56c0*/  SHF.R.U32.HI R35, RZ, 0xf, R23 ;  /* 0x0000000fff237819 */ /* 0x000fe40000011617 */
[----:B------:R-:W-:Y:S02]  /*56d0*/  SHF.R.U32.HI R30, RZ, 0xf, R21 ;  /* 0x0000000fff1e7819 */ /* 0x000fe40000011615 */
[----:B------:R-:W-:-:S02]  /*56e0*/  SHF.R.U32.HI R28, RZ, 0xf, R20 ;  /* 0x0000000fff1c7819 */ /* 0x000fc40000011614 */
[----:B------:R-:W-:Y:S02]  /*56f0*/  LOP3.LUT R32, R32, 0x10001, RZ, 0xc0, !PT ;  /* 0x0001000120207812 */ /* 0x000fe400078ec0ff */
[C---:B---3--:R-:W-:Y:S02]  /*5700*/  LOP3.LUT R24, R14.reuse, 0x70007, RZ, 0xc0, !PT ;  /* 0x000700070e187812 */ /* 0x048fe400078ec0ff */
[----:B------:R-:W-:Y:S02]  /*5710*/  LOP3.LUT R10, R14, 0x380038, RZ, 0xc0, !PT ;  /* 0x003800380e0a7812 */ /* 0x000fe400078ec0ff */
[--C-:B------:R-:W-:Y:S02]  /*5720*/  SHF.R.U32.HI R25, RZ, 0x6, R14.reuse ;  /* 0x00000006ff197819 */ /* 0x100fe4000001160e */
[----:B------:R-:W-:Y:S02]  /*5730*/  SHF.R.U32.HI R33, RZ, 0xe, R14 ;  /* 0x0000000eff217819 */ /* 0x000fe4000001160e */
        /* <DEDUP_REMOVED lines=16> */
[C---:B------:R-:W-:Y:S02]  /*5840*/  LOP3.LUT R46, R21.reuse, 0x70007, RZ, 0xc0, !PT ;  /* 0x00070007152e7812 */ /* 0x040fe400078ec0ff */
[----:B------:R-:W-:Y:S02]  /*5850*/  LOP3.LUT R38, R21, 0x380038, RZ, 0xc0, !PT ;  /* 0x0038003815267812 */ /* 0x000fe400078ec0ff */
[----:B------:R-:W-:-:S02]  /*5860*/  SHF.R.U32.HI R45, RZ, 0x6, R21 ;  /* 0x00000006ff2d7819 */ /* 0x000fc40000011615 */
[----:B------:R-:W-:Y:S02]  /*5870*/  SHF.R.U32.HI R31, RZ, 0xe, R12 ;  /* 0x0000000eff1f7819 */ /* 0x000fe4000001160c */
[----:B------:R-:W-:Y:S02]  /*5880*/  LOP3.LUT R28, R28, 0x10001, RZ, 0xc0, !PT ;  /* 0x000100011c1c7812 */ /* 0x000fe400078ec0ff */
[----:B------:R-:W-:Y:S02]  /*5890*/  LOP3.LUT R41, R32, 0x20002, R33, 0xf8, !PT ;  /* 0x0002000220297812 */ /* 0x000fe400078ef821 */
[----:B------:R-:W-:Y:S02]  /*58a0*/  LOP3.LUT R42, R35, 0x20002, R14, 0xf8, !PT ;  /* 0x00020002232a7812 */ /* 0x000fe400078ef80e */
[C---:B------:R-:W-:Y:S02]  /*58b0*/  LOP3.LUT R21, R12.reuse, 0x70007, RZ, 0xc0, !PT ;  /* 0x000700070c157812 */ /* 0x040fe400078ec0ff */
[----:B------:R-:W-:-:S02]  /*58c0*/  LOP3.LUT R9, R12, 0x380038, RZ, 0xc0, !PT ;  /* 0x003800380c097812 */ /* 0x000fc400078ec0ff */
[----:B------:R-:W-:Y:S02]  /*58d0*/  SHF.R.U32.HI R20, RZ, 0x6, R12 ;  /* 0x00000006ff147819 */ /* 0x000fe4000001160c */
[C---:B----4-:R-:W-:Y:S02]  /*58e0*/  LOP3.LUT R47, R17.reuse, 0x70007, RZ, 0xc0, !PT ;  /* 0x00070007112f7812 */ /* 0x050fe400078ec0ff */
[----:B------:R-:W-:Y:S02]  /*58f0*/  LOP3.LUT R14, R17, 0x380038, RZ, 0xc0, !PT ;  /* 0x00380038110e7812 */ /* 0x000fe400078ec0ff */
[--C-:B------:R-:W-:Y:S02]  /*5900*/  SHF.R.U32.HI R48, RZ, 0x6, R17.reuse ;  /* 0x00000006ff307819 */ /* 0x100fe40000011611 */
[----:B------:R-:W-:Y:S02]  /*5910*/  SHF.R.U32.HI R33, RZ, 0xd, R17 ;  /* 0x0000000dff217819 */ /* 0x000fe40000011611 */
[----:B------:R-:W-:-:S02]  /*5920*/  LOP3.LUT R27, R15, 0x70007, RZ, 0xc0, !PT ;  /* 0x000700070f1b7812 */ /* 0x000fc400078ec0ff */
[----:B------:R-:W-:Y:S02]  /*5930*/  LOP3.LUT R12, R15, 0x380038, RZ, 0xc0, !PT ;  /* 0x003800380f0c7812 */ /* 0x000fe400078ec0ff */
[----:B------:R-:W-:Y:S02]  /*5940*/  SHF.R.U32.HI R26, RZ, 0x6, R15 ;  /* 0x00000006ff1a7819 */ /* 0x000fe4000001160f */
[----:B------:R-:W-:Y:S02]  /*5950*/  LOP3.LUT R17, R34, 0x380038, RZ, 0xc0, !PT ;  /* 0x0038003822117812 */ /* 0x000fe400078ec0ff */
[----:B------:R-:W-:Y:S02]  /*5960*/  LOP3.LUT R30, R30, 0x20002, R13, 0xf8, !PT ;  /* 0x000200021e1e7812 */ /* 0x000fe400078ef80d */
[C---:B------:R-:W-:Y:S02]  /*5970*/  LOP3.LUT R51, R18.reuse, 0x70007, RZ, 0xc0, !PT ;  /* 0x0007000712337812 */ /* 0x040fe400078ec0ff */
[----:B------:R-:W-:-:S02]  /*5980*/  LOP3.LUT R15, R18, 0x380038, RZ, 0xc0, !PT ;  /* 0x00380038120f7812 */ /* 0x000fc400078ec0ff */
[--C-:B------:R-:W-:Y:S02]  /*5990*/  SHF.R.U32.HI R52, RZ, 0x6, R18.reuse ;  /* 0x00000006ff347819 */ /* 0x100fe40000011612 */
[----:B------:R-:W-:Y:S02]  /*59a0*/  LOP3.LUT R28, R28, 0x20002, R31, 0xf8, !PT ;  /* 0x000200021c1c7812 */ /* 0x000fe400078ef81f */
[----:B------:R-:W-:Y:S02]  /*59b0*/  SHF.R.U32.HI R18, RZ, 0xd, R18 ;  /* 0x0000000dff127819 */ /* 0x000fe40000011612 */
[C---:B------:R-:W-:Y:S02]  /*59c0*/  LOP3.LUT R32, R16.reuse, 0x70007, RZ, 0xc0, !PT ;  /* 0x0007000710207812 */ /* 0x040fe400078ec0ff */
[----:B------:R-:W-:Y:S02]  /*59d0*/  LOP3.LUT R13, R16, 0x380038, RZ, 0xc0, !PT ;  /* 0x00380038100d7812 */ /* 0x000fe400078ec0ff */
[----:B------:R-:W-:-:S02]  /*59e0*/  SHF.R.U32.HI R35, RZ, 0x6, R16 ;  /* 0x00000006ff237819 */ /* 0x000fc40000011610 */
[----:B------:R-:W-:Y:S02]  /*59f0*/  SHF.R.U32.HI R31, RZ, 0xd, R16 ;  /* 0x0000000dff1f7819 */ /* 0x000fe40000011610 */
[C---:B------:R-:W-:Y:S02]  /*5a00*/  LOP3.LUT R55, R19.reuse, 0x70007, RZ, 0xc0, !PT ;  /* 0x0007000713377812 */ /* 0x040fe400078ec0ff */
[----:B------:R-:W-:Y:S02]  /*5a10*/  LOP3.LUT R16, R19, 0x380038, RZ, 0xc0, !PT ;  /* 0x0038003813107812 */ /* 0x000fe400078ec0ff */
[--C-:B------:R-:W-:Y:S02]  /*5a20*/  SHF.R.U32.HI R56, RZ, 0x6, R19.reuse ;  /* 0x00000006ff387819 */ /* 0x100fe40000011613 */
[----:B------:R-:W-:Y:S02]  /*5a30*/  LOP3.LUT R17, R17, 0x64006400, RZ, 0xfc, !PT ;  /* 0x6400640011117812 */ /* 0x000fe400078efcff */
[----:B------:R-:W-:-:S02]  /*5a40*/  SHF.R.U32.HI R19, RZ, 0xd, R19 ;  /* 0x0000000dff137819 */ /* 0x000fc40000011613 */
[----:B------:R-:W-:Y:S01]  /*5a50*/  LOP3.LUT R33, R30, 0x40004, R33, 0xf8, !PT ;  /* 0x000400041e217812 */ /* 0x000fe200078ef821 */
[----:B------:R-:W-:Y:S01]  /*5a60*/  HFMA2 R79, R17, R36.H0_H0, -132, -132 ;  /* 0xd820d820114f7431 */ /* 0x000fe20000040024 */
[----:B------:R-:W-:Y:S02]  /*5a70*/  LOP3.LUT R30, R41, 0x40004, R18, 0xf8, !PT ;  /* 0x00040004291e7812 */ /* 0x000fe400078ef812 */
[----:B------:R-:W-:Y:S02]  /*5a80*/  LOP3.LUT R18, R45, 0x380038, RZ, 0xc0, !PT ;  /* 0x003800382d127812 */ /* 0x000fe400078ec0ff */
[----:B------:R-:W-:Y:S02]  /*5a90*/  LOP3.LUT R31, R28, 0x40004, R31, 0xf8, !PT ;  /* 0x000400041c1f7812 */ /* 0x000fe400078ef81f */
        /* <DEDUP_REMOVED lines=79> */
[----:B------:R-:W-:Y:S01]  /*5f90*/  LOP3.LUT R58, R56, 0x1c001c0, RZ, 0xc0, !PT ;  /* 0x01c001c0383a7812 */ /* 0x000fe200078ec0ff */
[-C--:B------:R-:W-:Y:S01]  /*5fa0*/  HFMA2 R43, R59, R44.reuse.H0_H0, -20, -20 ;  /* 0xcd00cd003b2b7431 */ /* 0x080fe2000004002c */
        /* <DEDUP_REMOVED lines=159> */
.L_x_3387:
[----:B------:R-:W-:Y:S02]  /*69a0*/  MOV R32, R94 ;  /* 0x0000005e00207202 */ /* 0x000fe40000000f00 */
[----:B------:R-:W-:Y:S01]  /*69b0*/  MOV R33, R95 ;  /* 0x0000005f00217202 */ /* 0x000fe20000000f00 */
        /* <DEDUP_REMOVED lines=79> */
.L_x_3388:
        /* <DEDUP_REMOVED lines=8> */
.L_x_3386:
[----:B------:R-:W0:Y:S02]  /*6f30*/  LDCU UR5, c[0x0][0x3dc] ;  /* 0x00007b80ff0577ac */ /* 0x000e240008000800 */
[----:B0-----:R-:W-:-:S04]  /*6f40*/  UISETP.LT.AND UP0, UPT, UR9, UR5, UPT ;  /* 0x000000050900728c */ /* 0x001fc8000bf01270 */
[----:B------:R-:W-:-:S04]  /*6f50*/  USEL UR9, UR9, UR5, UP0 ;  /* 0x0000000509097287 */ /* 0x000fc80008000000 */
[----:B------:R-:W-:-:S09]  /*6f60*/  UISETP.GT.AND UP0, UPT, UR9, UR10, UPT ;  /* 0x0000000a0900728c */ /* 0x000fd2000bf04270 */
[----:B------:R-:W-:Y:S05]  /*6f70*/  BRA.U !UP0, `(.L_x_3390) ;  /* 0x0000000d08347547 */ /* 0x000fea000b800000 */
[----:B------:R-:W0:Y:S01]  /*6f80*/  LDCU UR13, c[0x0][0x3ac] ;  /* 0x00007580ff0d77ac */ /* 0x000e220008000800 */
[----:B------:R-:W-:-:S12]  /*6f90*/  UIADD3 UR4, UPT, UPT, UR4, 0x40, URZ ;  /* 0x0000004004047890 */ /* 0x000fd8000fffe0ff */
.L_x_3393:
[----:B------:R-:W2:Y:S01]  /*6fa0*/  LDG.E.128.CONSTANT R12, desc[UR14][R94.64] ;  /* 0x0000000e5e0c7981 */ /* 0x000ea2000c1e9d00 */
[----:B------:R-:W-:Y:S01]  /*6fb0*/  MOV R9, 0x2400 ;  /* 0x0000240000097802 */ /* 0x000fe20000000f00 */
[----:B------:R-:W-:Y:S01]  /*6fc0*/  HFMA2 R32, -RZ, RZ, 0, 0.0625 ;  /* 0x00002c00ff207431 */ /* 0x000fe200000001ff */
[----:B------:R-:W-:Y:S01]  /*6fd0*/  MOV R31, 0x3400 ;  /* 0x00003400001f7802 */ /* 0x000fe20000000f00 */
[----:B------:R-:W-:Y:S01]  /*6fe0*/  UISETP.NE.AND UP0, UPT, UR19, URZ, UPT ;  /* 0x000000ff1300728c */ /* 0x000fe2000bf05270 */
[----:B------:R-:W-:Y:S02]  /*6ff0*/  PRMT R5, R5, 0x5410, R9 ;  /* 0x0000541005057816 */ /* 0x000fe40000000009 */
[C---:B--2---:R-:W-:Y:S02]  /*7000*/  LOP3.LUT R16, R15.reuse, 0x30003, RZ, 0xc0, !PT ;  /* 0x000300030f107812 */ /* 0x044fe400078ec0ff */
        /* <DEDUP_REMOVED lines=12> */
[C---:B------:R-:W-:Y:S02]  /*70d0*/  LOP3.LUT R19, R14.reuse, 0x30003, RZ, 0xc0, !PT ;  /* 0x000300030e137812 */ /* 0x040fe400078ec0ff */
[----:B-----5:R-:W-:-:S02]  /*70e0*/  LOP3.LUT R20, R14, 0xc000c, RZ, 0xc0, !PT ;  /* 0x000c000c0e147812 */ /* 0x020fc400078ec0ff */
[C---:B------:R-:W-:Y:S02]  /*70f0*/  LOP3.LUT R28, R14.reuse, 0x300030, RZ, 0xc0, !PT ;  /* 0x003000300e1c7812 */ /* 0x040fe400078ec0ff */
[----:B------:R-:W-:Y:S02]  /*7100*/  LOP3.LUT R38, R14, 0xc000c0, RZ, 0xc0, !PT ;  /* 0x00c000c00e267812 */ /* 0x000fe400078ec0ff */
        /* <DEDUP_REMOVED lines=128> */
.L_x_3391:
[----:B------:R-:W-:Y:S05]  /*7910*/  @P1 BRA `(.L_x_3392) ;  /* 0x0000000000b41947 */ /* 0x000fea0003800000 */
[----:B------:R-:W1:Y:S01]  /*7920*/  LDS.128 R12, [UR4] ;  /* 0x00000004ff0c7984 */ /* 0x000e620008000c00 */
        /* <DEDUP_REMOVED lines=44> */
.L_x_3392:
[----:B------:R-:W-:Y:S01]  /*7bf0*/  UIADD3 UR10, UPT, UPT, UR10, 0x10, URZ ;  /* 0x000000100a0a7890 */ /* 0x000fe2000fffe0ff */
[----:B0-----:R-:W-:Y:S01]  /*7c00*/  MOV R9, UR13 ;  /* 0x0000000d00097c02 */ /* 0x001fe20008000f00 */
[----:B------:R-:W-:Y:S02]  /*7c10*/  UIADD3 UR4, UPT, UPT, UR4, 0x20, URZ ;  /* 0x0000002004047890 */ /* 0x000fe4000fffe0ff */
[----:B------:R-:W-:Y:S02]  /*7c20*/  UISETP.GE.AND UP0, UPT, UR10, UR9, UPT ;  /* 0x000000090a00728c */ /* 0x000fe4000bf06270 */
[----:B------:R-:W-:-:S07]  /*7c30*/  IMAD.WIDE R94, R9, 0x4, R94 ;  /* 0x00000004095e7825 */ /* 0x000fce00078e025e */
[----:B------:R-:W-:Y:S05]  /*7c40*/  BRA.U !UP0, `(.L_x_3393) ;  /* 0xfffffff108d47547 */ /* 0x000fea000b83ffff */
.L_x_3390:
[----:B------:R-:W0:Y:S01]  /*7c50*/  S2R R5, SR_CTAID.X ;  /* 0x0000000000057919 */ /* 0x000e220000002500 */
[----:B------:R-:W1:Y:S01]  /*7c60*/  S2UR UR4, SR_CTAID.Y ;  /* 0x00000000000479c3 */ /* 0x000e620000002600 */
[----:B------:R-:W-:Y:S01]  /*7c70*/  MOV R7, R4 ;  /* 0x0000000400077202 */ /* 0x000fe20000000f00 */
[----:B------:R-:W0:Y:S06]  /*7c80*/  S2R R6, SR_TID.X ;  /* 0x0000000000067919 */ /* 0x000e2c0000002100 */
[----:B------:R-:W2:Y:S01]  /*7c90*/  LDC.64 R8, c[0x0][0x3a0] ;  /* 0x0000e800ff087b82 */ /* 0x000ea20000000a00 */
[----:B-1----:R-:W-:Y:S01]  /*7ca0*/  USHF.L.U32 UR4, UR4, 0x1, URZ ;  /* 0x0000000104047899 */ /* 0x002fe200080006ff */
[----:B0-----:R-:W-:-:S05]  /*7cb0*/  LEA R5, R5, R6, 0x5 ;  /* 0x0000000605057211 */ /* 0x001fca00078e28ff */
[----:B------:R-:W-:Y:S02]  /*7cc0*/  MOV R6, UR4 ;  /* 0x0000000400067c02 */ /* 0x000fe40008000f00 */
        /* <DEDUP_REMOVED lines=15> */
.L_x_3397:
[----:B------:R-:W0:Y:S02]  /*7dc0*/  LDS R4, [R6] ;  /* 0x0000000006047984 */ /* 0x000e240000000800 */
[----:B0-----:R-:W-:-:S05]  /*7dd0*/  HADD2 R5, R4, R7 ;  /* 0x0000000704057230 */ /* 0x001fca0000000000 */
[----:B------:R-:W0:Y:S02]  /*7de0*/  ATOMS.CAST.SPIN P1, [R6], R4, R5 ;  /* 0x000000040600758d */ /* 0x000e240001820005 */
[----:B0-----:R-:W-:Y:S05]  /*7df0*/  @!P1 BRA `(.L_x_3397) ;  /* 0xfffffffc00f09947 */ /* 0x001fea000383ffff */
[----:B------:R-:W-:Y:S05]  /*7e00*/  BRA `(.L_x_3395) ;  /* 0x00000000000c7947 */ /* 0x000fea0003800000 */
.L_x_3396:
[----:B------:R-:W2:Y:S02]  /*7e10*/  LD.E R4, desc[UR14][R8.64] ;  /* 0x0000000e08047980 */ /* 0x000ea4000c101900 */
[----:B--2---:R-:W-:-:S05]  /*7e20*/  IADD3 R5, PT, PT, R7, R4, RZ ;  /* 0x0000000407057210 */ /* 0x004fca0007ffe0ff */
[----:B------:R0:W-:Y:S02]  /*7e30*/  ST.E desc[UR14][R8.64], R5 ;  /* 0x0000000508007985 */ /* 0x0001e4000c10190e */
.L_x_3395:
[----:B------:R-:W-:Y:S05]  /*7e40*/  BSYNC.RECONVERGENT B0 ;  /* 0x0000000000007941 */ /* 0x000fea0003800200 */
.L_x_3394:
[----:B------:R1:W-:Y:S01]  /*7e50*/  ATOM.E.ADD.F16x2.RN.STRONG.GPU P1, RZ, desc[UR14][R8.64+0x4], R10 ;  /* 0x8000040a08ff79a2 */ /* 0x0003e2000c12e10e */
[----:B------:R-:W-:Y:S04]  /*7e60*/  BSSY.RECONVERGENT B0, `(.L_x_3398) ;  /* 0x000000e000007945 */ /* 0x000fe80003800200 */
[----:B-1----:R-:W-:Y:S05]  /*7e70*/  @P1 BRA `(.L_x_3399) ;  /* 0x0000000000301947 */ /* 0x002fea0003800000 */
[----:B------:R-:W1:Y:S02]  /*7e80*/  QSPC.E.S P1, RZ, [R8+0x4] ;  /* 0x0000040008ff73aa */ /* 0x000e640000020500 */
[----:B-1----:R-:W-:Y:S05]  /*7e90*/  @!P1 BRA `(.L_x_3400) ;  /* 0x00000000001c9947 */ /* 0x002fea0003800000 */
[----:B------:R-:W-:-:S04]  /*7ea0*/  MOV R4, R8 ;  /* 0x0000000800047202 */ /* 0x000fc80000000f00 */
[----:B------:R-:W-:-:S07]  /*7eb0*/  MOV R6, R4 ;  /* 0x0000000400067202 */ /* 0x000fce0000000f00 */
.L_x_3401:
[----:B------:R-:W0:Y:S02]  /*7ec0*/  LDS R4, [R6+0x4] ;  /* 0x0000040006047984 */ /* 0x000e240000000800 */
[----:B0-----:R-:W-:-:S05]  /*7ed0*/  HFMA2 R5, R4, 1, 1, R3 ;  /* 0x3c003c0004057831 */ /* 0x001fca0000000003 */
[----:B------:R-:W0:Y:S02]  /*7ee0*/  ATOMS.CAST.SPIN P1, [R6+0x4], R4, R5 ;  /* 0x000004040600758d */ /* 0x000e240001820005 */
[----:B0-----:R-:W-:Y:S05]  /*7ef0*/  @!P1 BRA `(.L_x_3401) ;  /* 0xfffffffc00f09947 */ /* 0x001fea000383ffff */
[----:B------:R-:W-:Y:S05]  /*7f00*/  BRA `(.L_x_3399) ;  /* 0x00000000000c7947 */ /* 0x000fea0003800000 */
.L_x_3400:
[----:B------:R-:W2:Y:S02]  /*7f10*/  LD.E R3, desc[UR14][R8.64+0x4] ;  /* 0x0000040e08037980 */ /* 0x000ea4000c101900 */
[----:B--2---:R-:W-:-:S05]  /*7f20*/  IADD3 R3, PT, PT, R10, R3, RZ ;  /* 0x000000030a037210 */ /* 0x004fca0007ffe0ff */
[----:B------:R1:W-:Y:S02]  /*7f30*/  ST.E desc[UR14][R8.64+0x4], R3 ;  /* 0x0000040308007985 */ /* 0x0003e4000c10190e */
.L_x_3399:
[----:B------:R-:W-:Y:S05]  /*7f40*/  BSYNC.RECONVERGENT B0 ;  /* 0x0000000000007941 */ /* 0x000fea0003800200 */
.L_x_3398:
        /* <DEDUP_REMOVED lines=13> */
.L_x_3405:
[----:B------:R-:W0:Y:S02]  /*8020*/  LDS R2, [R4] ;  /* 0x0000000004027984 */ /* 0x000e240000000800 */
[----:B0-----:R-:W-:-:S05]  /*8030*/  HADD2 R3, R2, R5 ;  /* 0x0000000502037230 */ /* 0x001fca0000000000 */
[----:B------:R-:W0:Y:S02]  /*8040*/  ATOMS.CAST.SPIN P0, [R4], R2, R3 ;  /* 0x000000020400758d */ /* 0x000e240001800003 */
[----:B0-----:R-:W-:Y:S05]  /*8050*/  @!P0 BRA `(.L_x_3405) ;  /* 0xfffffffc00f08947 */ /* 0x001fea000383ffff */
[----:B------:R-:W-:Y:S05]  /*8060*/  BRA `(.L_x_3403) ;  /* 0x00000000000c7947 */ /* 0x000fea0003800000 */
.L_x_3404:
[----:B------:R-:W2:Y:S02]  /*8070*/  LD.E R2, desc[UR14][R8.64] ;  /* 0x0000000e08027980 */ /* 0x000ea4000c101900 */
[----:B--2---:R-:W-:-:S05]  /*8080*/  IADD3 R3, PT, PT, R3, R2, RZ ;  /* 0x0000000203037210 */ /* 0x004fca0007ffe0ff */
[----:B------:R0:W-:Y:S02]  /*8090*/  ST.E desc[UR14][R8.64], R3 ;  /* 0x0000000308007985 */ /* 0x0001e4000c10190e */
.L_x_3403:
[----:B------:R-:W-:Y:S05]  /*80a0*/  BSYNC.RECONVERGENT B0 ;  /* 0x0000000000007941 */ /* 0x000fea0003800200 */
.L_x_3402:
[----:B------:R1:W-:Y:S02]  /*80b0*/  ATOM.E.ADD.F16x2.RN.STRONG.GPU P0, RZ, desc[UR14][R8.64+0x4], R7 ;  /* 0x8000040708ff79a2 */ /* 0x0003e4000c10e10e */
[----:B-1----:R-:W-:Y:S05]  /*80c0*/  @P0 EXIT ;  /* 0x000000000000094d */ /* 0x002fea0003800000 */
[----:B------:R-:W1:Y:S02]  /*80d0*/  QSPC.E.S P0, RZ, [R8+0x4] ;  /* 0x0000040008ff73aa */ /* 0x000e640000000500 */
[----:B-1----:R-:W-:Y:S05]  /*80e0*/  @!P0 BRA `(.L_x_3406) ;  /* 0x00000000001c8947 */ /* 0x002fea0003800000 */
[----:B------:R-:W-:-:S04]  /*80f0*/  MOV R2, R8 ;  /* 0x0000000800027202 */ /* 0x000fc80000000f00 */
[----:B------:R-:W-:-:S07]  /*8100*/  MOV R4, R2 ;  /* 0x0000000200047202 */ /* 0x000fce0000000f00 */
.L_x_3407:
[----:B------:R-:W0:Y:S02]  /*8110*/  LDS R2, [R4+0x4] ;  /* 0x0000040004027984 */ /* 0x000e240000000800 */
[----:B0-----:R-:W-:-:S05]  /*8120*/  HFMA2 R3, R2, 1, 1, R0 ;  /* 0x3c003c0002037831 */ /* 0x001fca0000000000 */
[----:B------:R-:W0:Y:S02]  /*8130*/  ATOMS.CAST.SPIN P0, [R4+0x4], R2, R3 ;  /* 0x000004020400758d */ /* 0x000e240001800003 */
[----:B0-----:R-:W-:Y:S05]  /*8140*/  @!P0 BRA `(.L_x_3407) ;  /* 0xfffffffc00f08947 */ /* 0x001fea000383ffff */
[----:B------:R-:W-:Y:S05]  /*8150*/  EXIT ;  /* 0x000000000000794d */ /* 0x000fea0003800000 */
.L_x_3406:
[----:B------:R-:W0:Y:S02]  /*8160*/  LD.E R0, desc[UR14][R8.64+0x4] ;  /* 0x0000040e08007980 */ /* 0x000e24000c101900 */
[----:B0-----:R-:W-:-:S05]  /*8170*/  IADD3 R3, PT, PT, R7, R0, RZ ;  /* 0x0000000007037210 */ /* 0x001fca0007ffe0ff */
[----:B------:R-:W-:Y:S01]  /*8180*/  ST.E desc[UR14][R8.64+0x4], R3 ;  /* 0x0000040308007985 */ /* 0x000fe2000c10190e */
[----:B------:R-:W-:Y:S05]  /*8190*/  EXIT ;  /* 0x000000000000794d */ /* 0x000fea0003800000 */
.L_x_3408:
        /* <DEDUP_REMOVED lines=14> */
.L_x_3969:


//--------------------- .text._Z23gemm_half_q_half_kernelILi2ELi4ELb1ELb0ELi32EEvPK6__halfPKjS4_S2_PS0_iiiiPKtS7_iiiiiibS2_i --------------------------
	.section	.text._Z23gemm_half_q_half_kernelILi2ELi4ELb1ELb0ELi32EEvPK6__halfPKjS4_S2_PS0_iiiiPKtS7_iiiiiibS2_i,"ax",@progbits
	.align	128
        .global         _Z23gemm_half_q_half_kernelILi2ELi4ELb1ELb0ELi32EEvPK6__halfPKjS4_S2_PS0_iiiiPKtS7_iiiiiibS2_i
        .type           _Z23gemm_half_q_half_kernelILi2ELi4ELb1ELb0ELi32EEvPK6__halfPKjS4_S2_PS0_iiiiPKtS7_iiiiiibS2_i,@function
        .size           _Z23gemm_half_q_half_kernelILi2ELi4ELb1ELb0ELi32EEvPK6__halfPKjS4_S2_PS0_iiiiPKtS7_iiiiiibS2_i,(.L_x_3970 - _Z23gemm_half_q_half_kernelILi2ELi4ELb1ELb0ELi32EEvPK6__halfPKjS4_S2_PS0_iiiiPKtS7_iiiiiibS2_i)
        .other          _Z23gemm_half_q_half_kernelILi2ELi4ELb1ELb0ELi32EEvPK6__halfPKjS4_S2_PS0_iiiiPKtS7_iiiiiibS2_i,@"STO_CUDA_ENTRY STV_DEFAULT"
_Z23gemm_half_q_half_kernelILi2ELi4ELb1ELb0ELi32EEvPK6__halfPKjS4_S2_PS0_iiiiPKtS7_iiiiiibS2_i:
.text._Z23gemm_half_q_half_kernelILi2ELi4ELb1ELb0ELi32EEvPK6__halfPKjS4_S2_PS0_iiiiPKtS7_iiiiiibS2_i:
        /* <DEDUP_REMOVED lines=21> */
[----:B------:R-:W-:Y:S01]  /*0150*/  ISETP.EQ.OR P1, PT, R9, RZ, !P0 ;  /* 0x000000ff0900720c */ /* 0x000fe20004722670 */
[----:B------:R-:W-:Y:S01]  /*0160*/  IMAD.MOV.U32 R9, RZ, RZ, 0x2 ;  /* 0x00000002ff097424 */ /* 0x000fe200078e00ff */
[----:B------:R-:W2:Y:S01]  /*0170*/  S2R R5, SR_TID.X ;  /* 0x0000000000057919 */ /* 0x000ea20000002100 */
[----:B------:R-:W-:Y:S01]  /*0180*/  BSSY.RECONVERGENT B0, `(.L_x_3409) ;  /* 0x00000bb000007945 */ /* 0x000fe20003800200 */
[----:B------:R-:W3:Y:S02]  /*0190*/  S2R R88, SR_CTAID.X ;  /* 0x0000000000587919 */ /* 0x000ee40000002500 */
[----:B------:R-:W-:Y:S01]  /*01a0*/  SEL R9, R9, 0x1, P0 ;  /* 0x0000000109097807 */ /* 0x000fe20000000000 */
        /* <DEDUP_REMOVED lines=36> */
.L_x_3414:
        /* <DEDUP_REMOVED lines=32> */
.L_x_3413:
        /* <DEDUP_REMOVED lines=20> */
.L_x_3415:
[----:B------:R-:W-:-:S13]  /*0730*/  ISETP.EQ.AND P2, PT, R20, RZ, PT ;  /* 0x000000ff1400720c */ /* 0x000fda0003f42270 */
[----:B------:R-:W-:Y:S05]  /*0740*/  @!P0 BRA P2, `(.L_x_3410) ;  /* 0x0000000400788947 */ /* 0x000fea0001000000 */
.L_x_3412:
        /* <DEDUP_REMOVED lines=12> */
.L_x_3411:
        /* <DEDUP_REMOVED lines=16> */
.L_x_3418:
        /* <DEDUP_REMOVED lines=32> */
.L_x_3417:
        /* <DEDUP_REMOVED lines=21> */
.L_x_3419:
[----:B------:R-:W-:-:S13]  /*0c60*/  ISETP.NE.OR P0, PT, R20, RZ, P0 ;  /* 0x000000ff1400720c */ /* 0x000fda0000705670 */
[----:B------:R-:W-:Y:S05]  /*0c70*/  @!P0 BRA `(.L_x_3410) ;  /* 0x00000000002c8947 */ /* 0x000fea0003800000 */
.L_x_3416:
        /* <DEDUP_REMOVED lines=11> */
.L_x_3410:
[----:B0-----:R-:W-:Y:S05]  /*0d30*/  BSYNC.RECONVERGENT B0 ;  /* 0x0000000000007941 */ /* 0x001fea0003800200 */
.L_x_3409:
        /* <DEDUP_REMOVED lines=11> */
[----:B------:R-:W-:-:S04]  /*0df0*/  IMAD R8, R9, 0x2, R8 ;  /* 0x0000000209087824 */ /* 0x000fc800078e0208 */
[----:B-1----:R-:W-:-:S08]  /*0e00*/  IMAD R19, R5, 0x4, R8 ;  /* 0x0000000405137824 */ /* 0x002fd000078e0208 */
[----:B------:R-:W-:Y:S05]  /*0e10*/  @P0 BRA `(.L_x_3421) ;  /* 0x00000000008c0947 */ /* 0x000fea0003800000 */
[----:B------:R-:W-:Y:S01]  /*0e20*/  IMAD.MOV R8, RZ, RZ, -R18 ;  /* 0x000000ffff087224 */ /* 0x000fe200078e0a12 */
[----:B------:R-:W-:-:S04]  /*0e30*/  PLOP3.LUT P0, PT, PT, PT, PT, 0x80, 0x8 ;  /* 0x000000000008781c */ /* 0x000fc80003f0f070 */
[----:B------:R-:W-:-:S13]  /*0e40*/  ISETP.GT.AND P2, PT, R8, 0x3, PT ;  /* 0x000000030800780c */ /* 0x000fda0003f44270 */
[----:B------:R-:W-:Y:S05]  /*0e50*/  @!P2 BRA `(.L_x_3422) ;  /* 0x000000000044a947 */ /* 0x000fea0003800000 */
[----:B------:R-:W0:Y:S01]  /*0e60*/  LDC.64 R16, c[0x0][0x3a0] ;  /* 0x0000e800ff107b82 */ /* 0x000e220000000a00 */
[----:B------:R-:W-:-:S13]  /*0e70*/  PLOP3.LUT P0, PT, PT, PT, PT, 0x8, 0x80 ;  /* 0x000000000080781c */ /* 0x000fda0003f0e170 */
.L_x_3423:
        /* <DEDUP_REMOVED lines=15> */
.L_x_3422:
[----:B------:R-:W-:-:S05]  /*0f70*/  IMAD.MOV R8, RZ, RZ, -R18 ;  /* 0x000000ffff087224 */ /* 0x000fca00078e0a12 */
[----:B------:R-:W-:-:S13]  /*0f80*/  ISETP.GT.AND P2, PT, R8, 0x1, PT ;  /* 0x000000010800780c */ /* 0x000fda0003f44270 */
[----:B------:R-:W-:Y:S05]  /*0f90*/  @!P2 BRA `(.L_x_3424) ;  /* 0x000000000024a947 */ /* 0x000fea0003800000 */
[----:B------:R-:W0:Y:S01]  /*0fa0*/  LDC.64 R10, c[0x0][0x3a0] ;  /* 0x0000e800ff0a7b82 */ /* 0x000e220000000a00 */
[C---:B------:R-:W-:Y:S01]  /*0fb0*/  IMAD.IADD R12, R19.reuse, 0x1, R41 ;  /* 0x00000001130c7824 */ /* 0x040fe200078e0229 */
[----:B------:R-:W-:Y:S01]  /*0fc0*/  PLOP3.LUT P0, PT, PT, PT, PT, 0x8, 0x80 ;  /* 0x000000000080781c */ /* 0x000fe20003f0e170 */
[----:B------:R-:W-:Y:S02]  /*0fd0*/  VIADD R18, R18, 0x2 ;  /* 0x0000000212127836 */ /* 0x000fe40000000000 */
[----:B0-----:R-:W-:-:S04]  /*0fe0*/  IMAD.WIDE R8, R19, 0x2, R10 ;  /* 0x0000000213087825 */ /* 0x001fc800078e020a */
[C---:B------:R-:W-:Y:S01]  /*0ff0*/  IMAD.WIDE R10, R12.reuse, 0x2, R10 ;  /* 0x000000020c0a7825 */ /* 0x040fe200078e020a */
[----:B------:R0:W-:Y:S03]  /*1000*/  STG.E.64 desc[UR6][R8.64], RZ ;  /* 0x000000ff08007986 */ /* 0x0001e6000c101b06 */
[----:B------:R-:W-:Y:S01]  /*1010*/  IMAD.IADD R19, R12, 0x1, R41 ;  /* 0x000000010c137824 */ /* 0x000fe200078e0229 */
[----:B------:R0:W-:Y:S06]  /*1020*/  STG.E.64 desc[UR6][R10.64], RZ ;  /* 0x000000ff0a007986 */ /* 0x0001ec000c101b06 */
.L_x_3424:
[----:B------:R-:W-:-:S13]  /*1030*/  ISETP.NE.OR P0, PT, R18, RZ, P0 ;  /* 0x000000ff1200720c */ /* 0x000fda0000705670 */
[----:B------:R-:W-:Y:S05]  /*1040*/  @!P0 BRA `(.L_x_3420) ;  /* 0x00000000001c8947 */ /* 0x000fea0003800000 */
.L_x_3421:
[----:B0-----:R-:W0:Y:S02]  /*1050*/  LDC.64 R8, c[0x0][0x3a0] ;  /* 0x0000e800ff087b82 */ /* 0x001e240000000a00 */
.L_x_3425:
[----:B0-----:R-:W-:-:S04]  /*1060*/  IMAD.WIDE R10, R19, 0x2, R8 ;  /* 0x00000002130a7825 */ /* 0x001fc800078e0208 */
[----:B------:R-:W-:Y:S01]  /*1070*/  VIADD R18, R18, 0x1 ;  /* 0x0000000112127836 */ /* 0x000fe20000000000 */
[----:B------:R2:W-:Y:S01]  /*1080*/  STG.E.64 desc[UR6][R10.64], RZ ;  /* 0x000000ff0a007986 */ /* 0x0005e2000c101b06 */
[----:B------:R-:W-:-:S03]  /*1090*/  IMAD.IADD R19, R19, 0x1, R41 ;  /* 0x0000000113137824 */ /* 0x000fc600078e0229 */
[----:B------:R-:W-:-:S13]  /*10a0*/  ISETP.NE.AND P0, PT, R18, RZ, PT ;  /* 0x000000ff1200720c */ /* 0x000fda0003f05270 */
[----:B--2---:R-:W-:Y:S05]  /*10b0*/  @P0 BRA `(.L_x_3425) ;  /* 0xfffffffc00e80947 */ /* 0x004fea000383ffff */
.L_x_3420:
        /* <DEDUP_REMOVED lines=16> */
[----:B-----5:R-:W-:Y:S01]  /*11c0*/  IMAD.MOV.U32 R18, RZ, RZ, R2 ;  /* 0x000000ffff127224 */ /* 0x020fe200078e0002 */
[----:B------:R-:W-:Y:S02]  /*11d0*/  LEA.HI R13, R13, R6, RZ, 0x3 ;  /* 0x000000060d0d7211 */ /* 0x000fe400078f18ff */
[----:B------:R-:W-:Y:S02]  /*11e0*/  LOP3.LUT R5, R5, 0x10, RZ, 0xc0, !PT ;  /* 0x0000001005057812 */ /* 0x000fe400078ec0ff */
[----:B------:R-:W-:-:S07]  /*11f0*/  SHF.R.S32.HI R16, RZ, 0x3, R13 ;  /* 0x00000003ff107819 */ /* 0x000fce000001140d */
.L_x_3427:
        /* <DEDUP_REMOVED lines=17> */
[--C-:B------:R-:W-:Y:S02]  /*1310*/  SHF.R.U32.HI R10, RZ, 0x8, R17.reuse ;  /* 0x00000008ff0a7819 */ /* 0x100fe40000011611 */
[----:B------:R-:W-:Y:S02]  /*1320*/  LOP3.LUT R20, R20, 0xf, RZ, 0xc0, !PT ;  /* 0x0000000f14147812 */ /* 0x000fe400078ec0ff */
[----:B------:R-:W-:Y:S01]  /*1330*/  LOP3.LUT R10, R10, 0xf, RZ, 0xc0, !PT ;  /* 0x0000000f0a0a7812 */ /* 0x000fe200078ec0ff */
[----:B--2---:R-:W-:Y:S01]  /*1340*/  IMAD.IADD R18, R21, 0x1, R18 ;  /* 0x0000000115127824 */ /* 0x004fe200078e0212 */
        /* <DEDUP_REMOVED lines=9> */
[----:B------:R-:W3:Y:S01]  /*13e0*/  I2F.F16 R39, R20 ;  /* 0x0000001400277306 */ /* 0x000ee20000200c00 */
[----:B------:R-:W-:Y:S01]  /*13f0*/  IADD3 R11, PT, PT, R10, 0x1, R11 ;  /* 0x000000010a0b7810 */ /* 0x000fe20007ffe00b */
[----:B------:R-:W-:-:S05]  /*1400*/  IMAD R10, R17, R17, R17 ;  /* 0x00000011110a7224 */ /* 0x000fca00078e0211 */
        /* <DEDUP_REMOVED lines=9> */
.L_x_3426:
[C---:B------:R-:W-:Y:S01]  /*14a0*/  ISETP.GT.AND P0, PT, R2.reuse, UR5, PT ;  /* 0x0000000502007c0c */ /* 0x040fe2000bf04270 */
[----:B------:R-:W-:Y:S01]  /*14b0*/  IMAD.MOV.U32 R5, RZ, RZ, RZ ;  /* 0x000000ffff057224 */ /* 0x000fe200078e00ff */
[----:B0-----:R-:W-:Y:S01]  /*14c0*/  SHF.R.S32.HI R8, RZ, 0x1f, R23 ;  /* 0x0000001fff087819 */ /* 0x001fe20000011417 */
[----:B-1----:R-:W-:Y:S01]  /*14d0*/  IMAD.MOV.U32 R10, RZ, RZ, RZ ;  /* 0x000000ffff0a7224 */ /* 0x002fe200078e00ff */
[----:B---3--:R-:W-:Y:S01]  /*14e0*/  ISETP.GT.AND P2, PT, R2, UR8, PT ;  /* 0x0000000802007c0c */ /* 0x008fe2000bf44270 */
[----:B------:R-:W-:Y:S01]  /*14f0*/  IMAD.MOV.U32 R9, RZ, RZ, RZ ;  /* 0x000000ffff097224 */ /* 0x000fe200078e00ff */
[----:B------:R-:W-:Y:S01]  /*1500*/  LEA.HI R8, R8, R23, RZ, 0x5 ;  /* 0x0000001708087211 */ /* 0x000fe200078f28ff */
[----:B------:R-:W-:Y:S01]  /*1510*/  IMAD.MOV.U32 R12, RZ, RZ, RZ ;  /* 0x000000ffff0c7224 */ /* 0x000fe200078e00ff */
[C---:B----4-:R-:W-:Y:S01]  /*1520*/  ISETP.GT.AND P3, PT, R2.reuse, UR9, PT ;  /* 0x0000000902007c0c */ /* 0x050fe2000bf64270 */
[----:B------:R-:W-:Y:S01]  /*1530*/  IMAD.MOV.U32 R3, RZ, RZ, RZ ;  /* 0x000000ffff037224 */ /* 0x000fe200078e00ff */
[----:B------:R-:W-:-:S02]  /*1540*/  ISETP.GT.AND P4, PT, R2, UR10, PT ;  /* 0x0000000a02007c0c */ /* 0x000fc4000bf84270 */
[----:B--2---:R-:W-:Y:S02]  /*1550*/  ISETP.GT.AND P5, PT, R2, UR11, PT ;  /* 0x0000000b02007c0c */ /* 0x004fe4000bfa4270 */
        /* <DEDUP_REMOVED lines=9> */
.L_x_3428:
        /* <DEDUP_REMOVED lines=8> */
.L_x_3429:
        /* <DEDUP_REMOVED lines=8> */
.L_x_3430:
        /* <DEDUP_REMOVED lines=8> */
.L_x_3431:
        /* <DEDUP_REMOVED lines=8> */
.L_x_3432:
[----:B------:R-:W-:Y:S01]  /*17f0*/  IMAD R3, R14, 0x8, R3 ;  /* 0x000000080e037824 */ /* 0x000fe200078e0203 */
[----:B------:R-:W0:Y:S01]  /*1800*/  LDCU.64 UR4, c[0x0][0x388] ;  /* 0x00007100ff0477ac */ /* 0x000e220008000a00 */
[----:B------:R-:W-:Y:S02]  /*1810*/  SHF.R.S32.HI R8, RZ, 0x1f, R6 ;  /* 0x0000001fff087819 */ /* 0x000fe40000011406 */
[----:B------:R-:W-:Y:S02]  /*1820*/  PRMT R32, RZ, 0x5410, RZ ;  /* 0x00005410ff207816 */ /* 0x000fe400000000ff */
[----:B------:R-:W-:Y:S02]  /*1830*/  IADD3 R3, PT, PT, R10, R3, R5 ;  /* 0x000000030a037210 */ /* 0x000fe40007ffe005 */
[----:B------:R-:W-:Y:S02]  /*1840*/  VIMNMX R5, PT, PT, R4, UR11, PT ;  /* 0x0000000b04057c48 */ /* 0x000fe4000bfe0100 */
[----:B------:R-:W-:-:S02]  /*1850*/  IADD3 R12, PT, PT, R12, R3, R9 ;  /* 0x000000030c0c7210 */ /* 0x000fc40007ffe009 */
[----:B------:R-:W-:Y:S02]  /*1860*/  PRMT R33, RZ, 0x5410, RZ ;  /* 0x00005410ff217816 */ /* 0x000fe400000000ff */
[----:B------:R-:W-:Y:S01]  /*1870*/  PRMT R21, RZ, 0x5410, RZ ;  /* 0x00005410ff157816 */ /* 0x000fe200000000ff */
[----:B------:R-:W-:Y:S01]  /*1880*/  IMAD R3, R12, R41, RZ ;  /* 0x000000290c037224 */ /* 0x000fe200078e02ff */
[----:B------:R-:W-:-:S04]  /*1890*/  PRMT R20, RZ, 0x5410, RZ ;  /* 0x00005410ff147816 */ /* 0x000fc800000000ff */
        /* <DEDUP_REMOVED lines=9> */
[----:B------:R-:W-:-:S06]  /*1930*/  IMAD.WIDE R4, R41, 0x4, R2 ;  /* 0x0000000429047825 */ /* 0x000fcc00078e0202 */
[----:B------:R-:W4:Y:S01]  /*1940*/  LDG.E.128.CONSTANT R4, desc[UR6][R4.64] ;  /* 0x0000000604047981 */ /* 0x000f22000c1e9d00 */
[----:B-----5:R-:W-:Y:S01]  /*1950*/  IMAD.MOV.U32 R18, RZ, RZ, 0x3000 ;  /* 0x00003000ff127424 */ /* 0x020fe200078e00ff */
[----:B------:R-:W-:Y:S01]  /*1960*/  ISETP.NE.AND P0, PT, R0, RZ, PT ;  /* 0x000000ff0000720c */ /* 0x000fe20003f05270 */
[----:B------:R-:W-:Y:S01]  /*1970*/  IMAD.MOV.U32 R19, RZ, RZ, 0x2400 ;  /* 0x00002400ff137424 */ /* 0x000fe200078e00ff */
[----:B------:R-:W-:-:S04]  /*1980*/  PRMT R32, RZ, 0x7610, R32 ;  /* 0x00007610ff207816 */ /* 0x000fc80000000020 */
[----:B------:R-:W-:Y:S02]  /*1990*/  PRMT R0, R19, 0x5410, R18 ;  /* 0x0000541013007816 */ /* 0x000fe40000000012 */
[C---:B--2---:R-:W-:Y:S02]  /*19a0*/  LOP3.LUT R50, R12.reuse, 0x70007, RZ, 0xc0, !PT ;  /* 0x000700070c327812 */ /* 0x044fe400078ec0ff */
[----:B------:R-:W-:Y:S02]  /*19b0*/  LOP3.LUT R16, R12, 0x380038, RZ, 0xc0, !PT ;  /* 0x003800380c107812 */ /* 0x000fe400078ec0ff */
[--C-:B------:R-:W-:Y:S02]  /*19c0*/  SHF.R.U32.HI R49, RZ, 0x6, R12.reuse ;  /* 0x00000006ff317819 */ /* 0x100fe4000001160c */
[----:B------:R-:W-:Y:S02]  /*19d0*/  SHF.R.U32.HI R12, RZ, 0xf, R12 ;  /* 0x0000000fff0c7819 */ /* 0x000fe4000001160c */
[----:B------:R-:W-:-:S02]  /*19e0*/  SHF.R.U32.HI R19, RZ, 0xf, R14 ;  /* 0x0000000fff137819 */ /* 0x000fc4000001160e */
[----:B------:R-:W-:Y:S02]  /*19f0*/  SHF.R.U32.HI R17, RZ, 0xf, R13 ;  /* 0x0000000fff117819 */ /* 0x000fe4000001160d */
[----:B------:R-:W-:Y:S02]  /*1a00*/  SHF.R.U32.HI R21, RZ, 0xf, R15 ;  /* 0x0000000fff157819 */ /* 0x000fe4000001160f */
[C---:B------:R-:W-:Y:S02]  /*1a10*/  LOP3.LUT R51, R13.reuse, 0x70007, RZ, 0xc0, !PT ;  /* 0x000700070d337812 */ /* 0x040fe400078ec0ff */
[----:B0-----:R-:W-:Y:S02]  /*1a20*/  LOP3.LUT R2, R13, 0x380038, RZ, 0xc0, !PT ;  /* 0x003800380d027812 */ /* 0x001fe400078ec0ff */
        /* <DEDUP_REMOVED lines=19> */
[----:B------:R-:W-:-:S02]  /*1b60*/  LOP3.LUT R3, R12, 0x20002, R3, 0xf8, !PT ;  /* 0x000200020c037812 */ /* 0x000fc400078ef803 */
[----:B------:R-:W-:Y:S02]  /*1b70*/  LOP3.LUT R19, R19, 0x20002, R20, 0xf8, !PT ;  /* 0x0002000213137812 */ /* 0x000fe400078ef814 */
[----:B------:R-:W-:Y:S02]  /*1b80*/  LOP3.LUT R10, R17, 0x20002, R8, 0xf8, !PT ;  /* 0x00020002110a7812 */ /* 0x000fe400078ef808 */
[----:B----4-:R-:W-:Y:S02]  /*1b90*/  SHF.R.U32.HI R23, RZ, 0xd, R5 ;  /* 0x0000000dff177819 */ /* 0x010fe40000011605 */
[C---:B------:R-:W-:Y:S02]  /*1ba0*/  LOP3.LUT R30, R6.reuse, 0x70007, RZ, 0xc0, !PT ;  /* 0x00070007061e7812 */ /* 0x040fe400078ec0ff */
[----:B------:R-:W-:Y:S02]  /*1bb0*/  LOP3.LUT R12, R6, 0x380038, RZ, 0xc0, !PT ;  /* 0x00380038060c7812 */ /* 0x000fe400078ec0ff */
[----:B------:R-:W-:-:S02]  /*1bc0*/  SHF.R.U32.HI R26, RZ, 0x6, R6 ;  /* 0x00000006ff1a7819 */ /* 0x000fc40000011606 */
[----:B------:R-:W-:Y:S02]  /*1bd0*/  SHF.R.U32.HI R20, RZ, 0xd, R6 ;  /* 0x0000000dff147819 */ /* 0x000fe40000011606 */
[----:B------:R-:W-:Y:S02]  /*1be0*/  LOP3.LUT R60, R21, 0x20002, R22, 0xf8, !PT ;  /* 0x00020002153c7812 */ /* 0x000fe400078ef816 */
[----:B------:R-:W-:Y:S02]  /*1bf0*/  LOP3.LUT R6, R52, 0x380038, RZ, 0xc0, !PT ;  /* 0x0038003834067812 */ /* 0x000fe400078ec0ff */
[----:B------:R-:W-:Y:S02]  /*1c00*/  SHF.R.U32.HI R22, RZ, 0xd, R4 ;  /* 0x0000000dff167819 */ /* 0x000fe40000011604 */
[----:B------:R-:W-:Y:S02]  /*1c10*/  LOP3.LUT R73, R2, 0x64006400, RZ, 0xfc, !PT ;  /* 0x6400640002497812 */ /* 0x000fe400078efcff */
[----:B------:R-:W-:-:S02]  /*1c20*/  LOP3.LUT R47, R11, 0x70007, RZ, 0xc0, !PT ;  /* 0x000700070b2f7812 */ /* 0x000fc400078ec0ff */
[----:B------:R-:W-:Y:S01]  /*1c30*/  LOP3.LUT R56, R11, 0x380038, RZ, 0xc0, !PT ;  /* 0x003800380b387812 */ /* 0x000fe200078ec0ff */
[----:B------:R-:W-:Y:S01]  /*1c40*/  HFMA2 R73, R73, R0.H1_H1, -132, -132 ;  /* 0xd820d82049497431 */ /* 0x000fe20000060000 */
[----:B------:R-:W-:Y:S02]  /*1c50*/  SHF.R.U32.HI R43, RZ, 0x6, R11 ;  /* 0x00000006ff2b7819 */ /* 0x000fe4000001160b */
[----:B------:R-:W-:Y:S02]  /*1c60*/  LOP3.LUT R23, R10, 0x40004, R23, 0xf8, !PT ;  /* 0x000400040a177812 */ /* 0x000fe400078ef817 */
[----:B------:R-:W-:Y:S02]  /*1c70*/  LOP3.LUT R2, R49, 0x380038, RZ, 0xc0, !PT ;  /* 0x0038003831027812 */ /* 0x000fe400078ec0ff */
[C---:B------:R-:W-:Y:S02]  /*1c80*/  LOP3.LUT R53, R14.reuse, 0x70007, RZ, 0xc0, !PT ;  /* 0x000700070e357812 */ /* 0x040fe400078ec0ff */
[----:B------:R-:W-:-:S02]  /*1c90*/  LOP3.LUT R18, R14, 0x380038, RZ, 0xc0, !PT ;  /* 0x003800380e127812 */ /* 0x000fc400078ec0ff */
[----:B------:R-:W-:Y:S02]  /*1ca0*/  LOP3.LUT R10, R54, 0x380038, RZ, 0xc0, !PT ;  /* 0x00380038360a7812 */ /* 0x000fe400078ec0ff */
[----:B------:R-:W-:Y:S02]  /*1cb0*/  LOP3.LUT R11, R6, 0x64006400, RZ, 0xfc, !PT ;  /* 0x64006400060b7812 */ /* 0x000fe400078efcff */
[C---:B------:R-:W-:Y:S02]  /*1cc0*/  LOP3.LUT R45, R9.reuse, 0x70007, RZ, 0xc0, !PT ;  /* 0x00070007092d7812 */ /* 0x040fe400078ec0ff */
[----:B------:R-:W-:Y:S01]  /*1cd0*/  LOP3.LUT R14, R9, 0x380038, RZ, 0xc0, !PT ;  /* 0x00380038090e7812 */ /* 0x000fe200078ec0ff */
[----:B------:R-:W-:Y:S01]  /*1ce0*/  HFMA2 R66, R11, R0.H1_H1, -132, -132 ;  /* 0xd820d8200b427431 */ /* 0x000fe20000060000 */
[----:B------:R-:W-:Y:S02]  /*1cf0*/  SHF.R.U32.HI R35, RZ, 0x6, R9 ;  /* 0x00000006ff237819 */ /* 0x000fe40000011609 */
[----:B------:R-:W-:-:S02]  /*1d00*/  LOP3.LUT R22, R3, 0x40004, R22, 0xf8, !PT ;  /* 0x0004000403167812 */ /* 0x000fc400078ef816 */
[----:B------:R-:W-:Y:S02]  /*1d10*/  LOP3.LUT R6, R42, 0x380038, RZ, 0xc0, !PT ;  /* 0x003800382a067812 */ /* 0x000fe400078ec0ff */
[C---:B------:R-:W-:Y:S02]  /*1d20*/  LOP3.LUT R29, R5.reuse, 0x70007, RZ, 0xc0, !PT ;  /* 0x00070007051d7812 */ /* 0x040fe400078ec0ff */
[----:B------:R-:W-:Y:S02]  /*1d30*/  LOP3.LUT R9, R5, 0x380038, RZ, 0xc0, !PT ;  /* 0x0038003805097812 */ /* 0x000fe400078ec0ff */
[----:B------:R-:W-:Y:S02]  /*1d40*/  SHF.R.U32.HI R25, RZ, 0x6, R5 ;  /* 0x00000006ff197819 */ /* 0x000fe40000011605 */
[----:B------:R-:W-:Y:S02]  /*1d50*/  LOP3.LUT R3, R16, 0x64006400, RZ, 0xfc, !PT ;  /* 0x6400640010037812 */ /* 0x000fe400078efcff */
[----:B------:R-:W-:-:S02]  /*1d60*/  LOP3.LUT R5, R2, 0x64006400, RZ, 0xfc, !PT ;  /* 0x6400640002057812 */ /* 0x000fc400078efcff */
[C---:B------:R-:W-:Y:S01]  /*1d70*/  LOP3.LUT R28, R4.reuse, 0x70007, RZ, 0xc0, !PT ;  /* 0x00070007041c7812 */ /* 0x040fe200078ec0ff */
[-C--:B------:R-:W-:Y:S01]  /*1d80*/  HFMA2 R72, R3, R0.reuse.H1_H1, -132, -132 ;  /* 0xd820d82003487431 */ /* 0x080fe20000060000 */
[----:B------:R-:W-:Y:S01]  /*1d90*/  LOP3.LUT R8, R4, 0x380038, RZ, 0xc0, !PT ;  /* 0x0038003804087812 */ /* 0x000fe200078ec0ff */
[-C--:B------:R-:W-:Y:S01]  /*1da0*/  HFMA2 R76, R5, R0.reuse.H1_H1, -132, -132 ;  /* 0xd820d820054c7431 */ /* 0x080fe20000060000 */
[----:B------:R-:W-:Y:S02]  /*1db0*/  SHF.R.U32.HI R24, RZ, 0x6, R4 ;  /* 0x00000006ff187819 */ /* 0x000fe40000011604 */
[----:B------:R-:W-:Y:S02]  /*1dc0*/  LOP3.LUT R65, R10, 0x64006400, RZ, 0xfc, !PT ;  /* 0x640064000a417812 */ /* 0x000fe400078efcff */
[----:B------:R-:W-:Y:S02]  /*1dd0*/  LOP3.LUT R2, R34, 0x380038, RZ, 0xc0, !PT ;  /* 0x0038003822027812 */ /* 0x000fe400078ec0ff */
[----:B------:R-:W-:Y:S01]  /*1de0*/  LOP3.LUT R4, R48, 0x380038, RZ, 0xc0, !PT ;  /* 0x0038003830047812 */ /* 0x000fe200078ec0ff */
[----:B------:R-:W-:Y:S01]  /*1df0*/  HFMA2 R65, R65, R0.H1_H1, -132, -132 ;  /* 0xd820d82041417431 */ /* 0x000fe20000060000 */
[----:B------:R-:W-:-:S02]  /*1e00*/  LOP3.LUT R10, R43, 0x380038, RZ, 0xc0, !PT ;  /* 0x003800382b0a7812 */ /* 0x000fc400078ec0ff */
[----:B------:R-:W-:Y:S02]  /*1e10*/  LOP3.LUT R17, R6, 0x64006400, RZ, 0xfc, !PT ;  /* 0x6400640006117812 */ /* 0x000fe400078efcff */
[----:B------:R-:W-:Y:S02]  /*1e20*/  LOP3.LUT R6, R26, 0x380038, RZ, 0xc0, !PT ;  /* 0x003800381a067812 */ /* 0x000fe400078ec0ff */
[C---:B------:R-:W-:Y:S02]  /*1e30*/  LOP3.LUT R31, R7.reuse, 0x70007, RZ, 0xc0, !PT ;  /* 0x00070007071f7812 */ /* 0x040fe400078ec0ff */
[----:B------:R-:W-:Y:S02]  /*1e40*/  LOP3.LUT R58, R7, 0x380038, RZ, 0xc0, !PT ;  /* 0x00380038073a7812 */ /* 0x000fe400078ec0ff */
[--C-:B------:R-:W-:Y:S02]  /*1e50*/  SHF.R.U32.HI R27, RZ, 0x6, R7.reuse ;  /* 0x00000006ff1b7819 */ /* 0x100fe40000011607 */
[----:B------:R-:W-:-:S02]  /*1e60*/  SHF.R.U32.HI R21, RZ, 0xd, R7 ;  /* 0x0000000dff157819 */ /* 0x000fc40000011607 */
[----:B------:R-:W-:Y:S01]  /*1e70*/  LOP3.LUT R7, R18, 0x64006400, RZ, 0xfc, !PT ;  /* 0x6400640012077812 */ /* 0x000fe200078efcff */
        /* <DEDUP_REMOVED lines=14> */
[----:B------:R-:W-:Y:S02]  /*1f60*/  LOP3.LUT R5, R2, 0x64006400, RZ, 0xfc, !PT ;  /* 0x6400640002057812 */ /* 0x000fe400078efcff */
        /* <DEDUP_REMOVED lines=44> */
[----:B------:R-:W-:Y:S02]  /*2230*/  LOP3.LUT R8, R43, 0x1c001c0, RZ, 0xc0, !PT ;  /* 0x01c001c02b087812 */ /* 0x000fe400078ec0ff */
[----:B------:R-:W-:Y:S01]  /*2240*/  LOP3.LUT R21, R60, 0x40004, R21, 0xf8, !PT ;  /* 0x000400043c157812 */ /* 0x000fe200078ef815 */
        /* <DEDUP_REMOVED lines=167> */
.L_x_3434:
        /* <DEDUP_REMOVED lines=84> */
.L_x_3433:
        /* <DEDUP_REMOVED lines=16> */
.L_x_3438:
[----:B------:R-:W0:Y:S02]  /*3300*/  LDS R6, [R4] ;  /* 0x0000000004067984 */ /* 0x000e240000000800 */
[----:B0-----:R-:W-:-:S05]  /*3310*/  HADD2 R7, R6, R32 ;  /* 0x0000002006077230 */ /* 0x001fca0000000000 */
[----:B------:R-:W0:Y:S02]  /*3320*/  ATOMS.CAST.SPIN P1, [R4], R6, R7 ;  /* 0x000000060400758d */ /* 0x000e240001820007 */
[----:B0-----:R-:W-:Y:S05]  /*3330*/  @!P1 BRA `(.L_x_3438) ;  /* 0xfffffffc00f09947 */ /* 0x001fea000383ffff */
[----:B------:R-:W-:Y:S05]  /*3340*/  BRA `(.L_x_3436) ;  /* 0x00000000000c7947 */ /* 0x000fea0003800000 */
.L_x_3437:
[----:B------:R-:W2:Y:S02]  /*3350*/  LD.E R0, desc[UR6][R2.64] ;  /* 0x0000000602007980 */ /* 0x000ea4000c101900 */
[----:B--2---:R-:W-:-:S05]  /*3360*/  IMAD.IADD R5, R32, 0x1, R0 ;  /* 0x0000000120057824 */ /* 0x004fca00078e0200 */
[----:B------:R0:W-:Y:S02]  /*3370*/  ST.E desc[UR6][R2.64], R5 ;  /* 0x0000000502007985 */ /* 0x0001e4000c101906 */
.L_x_3436:
[----:B------:R-:W-:Y:S05]  /*3380*/  BSYNC.RECONVERGENT B0 ;  /* 0x0000000000007941 */ /* 0x000fea0003800200 */
.L_x_3435:
[----:B------:R1:W-:Y:S01]  /*3390*/  ATOM.E.ADD.F16x2.RN.STRONG.GPU P1, RZ, desc[UR6][R2.64+0x4], R33 ;  /* 0x8000042102ff79a2 */ /* 0x0003e2000c12e106 */
[----:B------:R-:W-:Y:S04]  /*33a0*/  BSSY.RECONVERGENT B0, `(.L_x_3439) ;  /* 0x000000e000007945 */ /* 0x000fe80003800200 */
[----:B-1----:R-:W-:Y:S05]  /*33b0*/  @P1 BRA `(.L_x_3440) ;  /* 0x0000000000301947 */ /* 0x002fea0003800000 */
[----:B------:R-:W1:Y:S02]  /*33c0*/  QSPC.E.S P1, RZ, [R2+0x4] ;  /* 0x0000040002ff73aa */ /* 0x000e640000020500 */
[----:B-1----:R-:W-:Y:S05]  /*33d0*/  @!P1 BRA `(.L_x_3441) ;  /* 0x00000000001c9947 */ /* 0x002fea0003800000 */
[----:B------:R-:W-:-:S05]  /*33e0*/  IMAD.MOV.U32 R4, RZ, RZ, R2 ;  /* 0x000000ffff047224 */ /* 0x000fca00078e0002 */
[----:B------:R-:W-:-:S07]  /*33f0*/  MOV R4, R4 ;  /* 0x0000000400047202 */ /* 0x000fce0000000f00 */
.L_x_3442:
[----:B------:R-:W1:Y:S02]  /*3400*/  LDS R6, [R4+0x4] ;  /* 0x0000040004067984 */ /* 0x000e640000000800 */
[----:B-1----:R-:W-:-:S05]  /*3410*/  HFMA2 R7, R6, 1, 1, R33 ;  /* 0x3c003c0006077831 */ /* 0x002fca0000000021 */
[----:B------:R-:W1:Y:S02]  /*3420*/  ATOMS.CAST.SPIN P1, [R4+0x4], R6, R7 ;  /* 0x000004060400758d */ /* 0x000e640001820007 */
[----:B-1----:R-:W-:Y:S05]  /*3430*/  @!P1 BRA `(.L_x_3442) ;  /* 0xfffffffc00f09947 */ /* 0x002fea000383ffff */
[----:B------:R-:W-:Y:S05]  /*3440*/  BRA `(.L_x_3440) ;  /* 0x00000000000c7947 */ /* 0x000fea0003800000 */
.L_x_3441:
[----:B------:R-:W0:Y:S02]  /*3450*/  LD.E R0, desc[UR6][R2.64+0x4] ;  /* 0x0000040602007980 */ /* 0x000e24000c101900 */
[----:B0-----:R-:W-:-:S05]  /*3460*/  IMAD.IADD R5, R33, 0x1, R0 ;  /* 0x0000000121057824 */ /* 0x001fca00078e0200 */
[----:B------:R1:W-:Y:S02]  /*3470*/  ST.E desc[UR6][R2.64+0x4], R5 ;  /* 0x0000040502007985 */ /* 0x0003e4000c101906 */
.L_x_3440:
[----:B------:R-:W-:Y:S05]  /*3480*/  BSYNC.RECONVERGENT B0 ;  /* 0x0000000000007941 */ /* 0x000fea0003800200 */
.L_x_3439:
        /* <DEDUP_REMOVED lines=9> */
.L_x_3446:
[----:B------:R-:W0:Y:S02]  /*3520*/  LDS R6, [R4] ;  /* 0x0000000004067984 */ /* 0x000e240000000800 */
[----:B0-----:R-:W-:-:S05]  /*3530*/  HADD2 R7, R6, R21 ;  /* 0x0000001506077230 */ /* 0x001fca0000000000 */
[----:B------:R-:W0:Y:S02]  /*3540*/  ATOMS.CAST.SPIN P0, [R4], R6, R7 ;  /* 0x000000060400758d */ /* 0x000e240001800007 */
[----:B0-----:R-:W-:Y:S05]  /*3550*/  @!P0 BRA `(.L_x_3446) ;  /* 0xfffffffc00f08947 */ /* 0x001fea000383ffff */
[----:B------:R-:W-:Y:S05]  /*3560*/  BRA `(.L_x_3444) ;  /* 0x00000000000c7947 */ /* 0x000fea0003800000 */
.L_x_3445:
[----:B------:R-:W2:Y:S02]  /*3570*/  LD.E R0, desc[UR6][R2.64] ;  /* 0x0000000602007980 */ /* 0x000ea4000c101900 */
[----:B--2---:R-:W-:-:S05]  /*3580*/  IMAD.IADD R5, R21, 0x1, R0 ;  /* 0x0000000115057824 */ /* 0x004fca00078e0200 */
[----:B------:R0:W-:Y:S02]  /*3590*/  ST.E desc[UR6][R2.64], R5 ;  /* 0x0000000502007985 */ /* 0x0001e4000c101906 */
.L_x_3444:
[----:B------:R-:W-:Y:S05]  /*35a0*/  BSYNC.RECONVERGENT B0 ;  /* 0x0000000000007941 */ /* 0x000fea0003800200 */
.L_x_3443:
[----:B------:R1:W-:Y:S02]  /*35b0*/  ATOM.E.ADD.F16x2.RN.STRONG.GPU P0, RZ, desc[UR6][R2.64+0x4], R20 ;  /* 0x8000041402ff79a2 */ /* 0x0003e4000c10e106 */
[----:B-1----:R-:W-:Y:S05]  /*35c0*/  @P0 EXIT ;  /* 0x000000000000094d */ /* 0x002fea0003800000 */
[----:B------:R-:W1:Y:S02]  /*35d0*/  QSPC.E.S P0, RZ, [R2+0x4] ;  /* 0x0000040002ff73aa */ /* 0x000e640000000500 */
[----:B-1----:R-:W-:Y:S05]  /*35e0*/  @!P0 BRA `(.L_x_3447) ;  /* 0x0000000000188947 */ /* 0x002fea0003800000 */
[----:B0-----:R-:W-:-:S07]  /*35f0*/  MOV R2, R2 ;  /* 0x0000000200027202 */ /* 0x001fce0000000f00 */
.L_x_3448:
[----:B------:R-:W0:Y:S02]  /*3600*/  LDS R4, [R2+0x4] ;  /* 0x0000040002047984 */ /* 0x000e240000000800 */
[----:B0-----:R-:W-:-:S05]  /*3610*/  HFMA2 R5, R4, 1, 1, R20 ;  /* 0x3c003c0004057831 */ /* 0x001fca0000000014 */
[----:B------:R-:W0:Y:S02]  /*3620*/  ATOMS.CAST.SPIN P0, [R2+0x4], R4, R5 ;  /* 0x000004040200758d */ /* 0x000e240001800005 */
[----:B0-----:R-:W-:Y:S05]  /*3630*/  @!P0 BRA `(.L_x_3448) ;  /* 0xfffffffc00f08947 */ /* 0x001fea000383ffff */
[----:B------:R-:W-:Y:S05]  /*3640*/  EXIT ;  /* 0x000000000000794d */ /* 0x000fea0003800000 */
.L_x_3447:
[----:B------:R-:W0:Y:S02]  /*3650*/  LD.E R0, desc[UR6][R2.64+0x4] ;  /* 0x0000040602007980 */ /* 0x000e24000c101900 */
[----:B0-----:R-:W-:-:S05]  /*3660*/  IMAD.IADD R5, R20, 0x1, R0 ;  /* 0x0000000114057824 */ /* 0x001fca00078e0200 */
[----:B------:R-:W-:Y:S01]  /*3670*/  ST.E desc[UR6][R2.64+0x4], R5 ;  /* 0x0000040502007985 */ /* 0x000fe2000c101906 */
[----:B------:R-:W-:Y:S05]  /*3680*/  EXIT ;  /* 0x000000000000794d */ /* 0x000fea0003800000 */
.L_x_3449:
        /* <DEDUP_REMOVED lines=15> */
.L_x_3970:


//--------------------- .text._Z23gemm_half_q_half_kernelILi2ELi6ELb1ELb0ELi32EEvPK6__halfPKjS4_S2_PS0_iiiiPKtS7_iiiiiibS2_i --------------------------
	.section	.text._Z23gemm_half_q_half_kernelILi2ELi6ELb1ELb0ELi32EEvPK6__halfPKjS4_S2_PS0_iiiiPKtS7_iiiiiibS2_i,"ax",@progbits
	.align	128
        .global         _Z23gemm_half_q_half_kernelILi2ELi6ELb1ELb0ELi32EEvPK6__halfPKjS4_S2_PS0_iiiiPKtS7_iiiiiibS2_i
        .type           _Z23gemm_half_q_half_kernelILi2ELi6ELb1ELb0ELi32EEvPK6__halfPKjS4_S2_PS0_iiiiPKtS7_iiiiiibS2_i,@function
        .size           _Z23gemm_half_q_half_kernelILi2ELi6ELb1ELb0ELi32EEvPK6__halfPKjS4_S2_PS0_iiiiPKtS7_iiiiiibS2_i,(.L_x_3971 - _Z23gemm_half_q_half_kernelILi2ELi6ELb1ELb0ELi32EEvPK6__halfPKjS4_S2_PS0_iiiiPKtS7_iiiiiibS2_i)
        .other          _Z23gemm_half_q_half_kernelILi2ELi6ELb1ELb0ELi32EEvPK6__halfPKjS4_S2_PS0_iiiiPKtS7_iiiiiibS2_i,@"STO_CUDA_ENTRY STV_DEFAULT"
_Z23gemm_half_q_half_kernelILi2ELi6ELb1ELb0ELi32EEvPK6__halfPKjS4_S2_PS0_iiiiPKtS7_iiiiiibS2_i:
.text._Z23gemm_half_q_half_kernelILi2ELi6ELb1ELb0ELi32EEvPK6__halfPKjS4_S2_PS0_iiiiPKtS7_iiiiiibS2_i:
        /* <DEDUP_REMOVED lines=63> */
.L_x_3455:
        /* <DEDUP_REMOVED lines=32> */
.L_x_3454:
        /* <DEDUP_REMOVED lines=20> */
.L_x_3456:
[----:B------:R-:W-:-:S13]  /*0730*/  ISETP.EQ.AND P2, PT, R16, RZ, PT ;  /* 0x000000ff1000720c */ /* 0x000fda0003f42270 */
[----:B------:R-:W-:Y:S05]  /*0740*/  @!P0 BRA P2, `(.L_x_3451) ;  /* 0x0000000400788947 */ /* 0x000fea0001000000 */
.L_x_3453:
        /* <DEDUP_REMOVED lines=12> */
.L_x_3452:
        /* <DEDUP_REMOVED lines=16> */
.L_x_3459:
        /* <DEDUP_REMOVED lines=32> */
.L_x_3458:
        /* <DEDUP_REMOVED lines=21> */
.L_x_3460:
[----:B------:R-:W-:-:S13]  /*0c60*/  ISETP.NE.OR P0, PT, R6, RZ, P0 ;  /* 0x000000ff0600720c */ /* 0x000fda0000705670 */
[----:B------:R-:W-:Y:S05]  /*0c70*/  @!P0 BRA `(.L_x_3451) ;  /* 0x00000000002c8947 */ /* 0x000fea0003800000 */
.L_x_3457:
        /* <DEDUP_REMOVED lines=11> */
.L_x_3451:
[----:B0-----:R-:W-:Y:S05]  /*0d30*/  BSYNC.RECONVERGENT B0 ;  /* 0x0000000000007941 */ /* 0x001fea0003800200 */
.L_x_3450:
        /* <DEDUP_REMOVED lines=21> */
.L_x_3464:
[C---:B-1----:R-:W-:Y:S02]  /*0e90*/  IMAD.IADD R8, R2.reuse, 0x1, R41 ;  /* 0x0000000102087824 */ /* 0x042fe400078e0229 */
        /* <DEDUP_REMOVED lines=14> */
.L_x_3463:
        /* <DEDUP_REMOVED lines=12> */
.L_x_3465:
[----:B------:R-:W-:-:S13]  /*1040*/  ISETP.NE.OR P0, PT, R6, RZ, P0 ;  /* 0x000000ff0600720c */ /* 0x000fda0000705670 */
[----:B------:R-:W-:Y:S05]  /*1050*/  @!P0 BRA `(.L_x_3461) ;  /* 0x00000000001c8947 */ /* 0x000fea0003800000 */
.L_x_3462:
[----:B01----:R-:W0:Y:S02]  /*1060*/  LDC.64 R4, c[0x0][0x3a0] ;  /* 0x0000e800ff047b82 */ /* 0x003e240000000a00 */
.L_x_3466:
[----:B0-----:R-:W-:-:S04]  /*1070*/  IMAD.WIDE R8, R2, 0x2, R4 ;  /* 0x0000000202087825 */ /* 0x001fc800078e0204 */
[----:B------:R-:W-:Y:S01]  /*1080*/  VIADD R6, R6, 0x1 ;  /* 0x0000000106067836 */ /* 0x000fe20000000000 */
[----:B------:R2:W-:Y:S01]  /*1090*/  STG.E.64 desc[UR8][R8.64], RZ ;  /* 0x000000ff08007986 */ /* 0x0005e2000c101b08 */
[----:B------:R-:W-:-:S03]  /*10a0*/  IMAD.IADD R2, R2, 0x1, R41 ;  /* 0x0000000102027824 */ /* 0x000fc600078e0229 */
[----:B------:R-:W-:-:S13]  /*10b0*/  ISETP.NE.AND P0, PT, R6, RZ, PT ;  /* 0x000000ff0600720c */ /* 0x000fda0003f05270 */
[----:B--2---:R-:W-:Y:S05]  /*10c0*/  @P0 BRA `(.L_x_3466) ;  /* 0xfffffffc00e80947 */ /* 0x004fea000383ffff */
.L_x_3461:
        /* <DEDUP_REMOVED lines=9> */
[----:B01----:R-:W0:Y:S01]  /*1160*/  LDC.64 R4, c[0x0][0x3b8] ;  /* 0x0000ee00ff047b82 */ /* 0x003e220000000a00 */
        /* <DEDUP_REMOVED lines=10> */
.L_x_3468:
        /* <DEDUP_REMOVED lines=42> */
.L_x_3467:
[C---:B------:R-:W-:Y:S01]  /*14b0*/  ISETP.GT.AND P0, PT, R22.reuse, UR5, PT ;  /* 0x0000000516007c0c */ /* 0x040fe2000bf04270 */
[----:B0-----:R-:W-:Y:S01]  /*14c0*/  IMAD.MOV.U32 R4, RZ, RZ, RZ ;  /* 0x000000ffff047224 */ /* 0x001fe200078e00ff */
[----:B-1----:R-:W-:Y:S01]  /*14d0*/  SHF.R.S32.HI R5, RZ, 0x1f, R18 ;  /* 0x0000001fff057819 */ /* 0x002fe20000011412 */
[----:B------:R-:W-:Y:S01]  /*14e0*/  IMAD.MOV.U32 R7, RZ, RZ, RZ ;  /* 0x000000ffff077224 */ /* 0x000fe200078e00ff */
[C---:B---3--:R-:W-:Y:S02]  /*14f0*/  ISETP.GT.AND P2, PT, R22.reuse, UR6, PT ;  /* 0x0000000616007c0c */ /* 0x048fe4000bf44270 */
[----:B------:R-:W-:Y:S02]  /*1500*/  CS2R R8, SRZ ;  /* 0x0000000000087805 */ /* 0x000fe4000001ff00 */
        /* <DEDUP_REMOVED lines=14> */
.L_x_3469:
        /* <DEDUP_REMOVED lines=8> */
.L_x_3470:
        /* <DEDUP_REMOVED lines=8> */
.L_x_3471:
        /* <DEDUP_REMOVED lines=8> */
.L_x_3472:
        /* <DEDUP_REMOVED lines=8> */
.L_x_3473:
[----:B------:R-:W-:Y:S01]  /*17f0*/  IMAD R2, R11, 0x8, R2 ;  /* 0x000000080b027824 */ /* 0x000fe200078e0202 */
        /* <DEDUP_REMOVED lines=12> */
[----:B------:R-:W-:-:S04]  /*18c0*/  IADD3 R0, P0, PT, R0, R5, RZ ;  /* 0x0000000500007210 */ /* 0x000fc80007f1e0ff */
[----:B------:R-:W-:Y:S02]  /*18d0*/  LEA.HI.X.SX32 R5, R5, R2, 0x1, P0 ;  /* 0x0000000205057211 */ /* 0x000fe400000f0eff */
[----:B------:R-:W-:Y:S01]  /*18e0*/  ISETP.GT.AND P0, PT, R3, R22, PT ;  /* 0x000000160300720c */ /* 0x000fe20003f04270 */
[----:B0-----:R-:W-:Y:S01]  /*18f0*/  ULEA UR5, UR5, UR4, 0x18 ;  /* 0x0000000405057291 */ /* 0x001fe2000f8ec0ff */
[----:B-1----:R-:W-:-:S04]  /*1900*/  LEA R34, P2, R0, UR6, 0x2 ;  /* 0x0000000600227c11 */ /* 0x002fc8000f8410ff */
[----:B------:R-:W-:Y:S02]  /*1910*/  LEA.HI.X R35, R0, UR7, R5, 0x2, P2 ;  /* 0x0000000700237c11 */ /* 0x000fe400090f1405 */
[----:B------:R-:W-:-:S05]  /*1920*/  UMOV UR4, UR5 ;  /* 0x0000000500047c82 */ /* 0x000fca0008000000 */
[----:B------:R-:W-:Y:S05]  /*1930*/  @!P0 BRA `(.L_x_3474) ;  /* 0x00000018003c8947 */ /* 0x000fea0003800000 */
[C---:B------:R-:W-:Y:S01]  /*1940*/  IMAD.WIDE R2, R41.reuse, 0x4, R34 ;  /* 0x0000000429027825 */ /* 0x040fe200078e0222 */
[----:B------:R-:W2:Y:S04]  /*1950*/  LDG.E.128.CONSTANT R12, desc[UR8][R34.64] ;  /* 0x00000008220c7981 */ /* 0x000ea8000c1e9d00 */
[----:B------:R-:W3:Y:S01]  /*1960*/  LDG.E.128.CONSTANT R8, desc[UR8][R2.64] ;  /* 0x0000000802087981 */ /* 0x000ee2000c1e9d00 */
[----:B------:R-:W-:-:S05]  /*1970*/  IMAD.WIDE R92, R41, 0x4, R2 ;  /* 0x00000004295c7825 */ /* 0x000fca00078e0202 */
[----:B------:R-:W4:Y:S01]  /*1980*/  LDG.E.128.CONSTANT R4, desc[UR8][R92.64] ;  /* 0x000000085c047981 */ /* 0x000f22000c1e9d00 */
[----:B------:R-:W-:Y:S01]  /*1990*/  IMAD.MOV.U32 R0, RZ, RZ, 0x3000 ;  /* 0x00003000ff007424 */ /* 0x000fe200078e00ff */
[----:B------:R-:W-:Y:S01]  /*19a0*/  ISETP.NE.AND P0, PT, R87, RZ, PT ;  /* 0x000000ff5700720c */ /* 0x000fe20003f05270 */
[----:B------:R-:W-:Y:S01]  /*19b0*/  IMAD.MOV.U32 R16, RZ, RZ, 0x2400 ;  /* 0x00002400ff107424 */ /* 0x000fe200078e00ff */
[----:B------:R-:W-:Y:S01]  /*19c0*/  UIADD3 UR4, UPT, UPT, UR5, 0x40, URZ ;  /* 0x0000004005047890 */ /* 0x000fe2000fffe0ff */
[----:B------:R-:W-:Y:S02]  /*19d0*/  LEA R86, R86, 0x20, 0x5 ;  /* 0x0000002056567811 */ /* 0x000fe400078e28ff */
[----:B------:R-:W-:Y:S02]  /*19e0*/  PRMT R32, RZ, 0x7610, R32 ;  /* 0x00007610ff207816 */ /* 0x000fe40000000020 */
[----:B------:R-:W-:Y:S02]  /*19f0*/  PRMT R0, R16, 0x5410, R0 ;  /* 0x0000541010007816 */ /* 0x000fe40000000000 */
[----:B--2---:R-:W-:-:S02]  /*1a00*/  LOP3.LUT R53, R14, 0x70007, RZ, 0xc0, !PT ;  /* 0x000700070e357812 */ /* 0x004fc400078ec0ff */
[----:B------:R-:W-:Y:S02]  /*1a10*/  LOP3.LUT R19, R14, 0x380038, RZ, 0xc0, !PT ;  /* 0x003800380e137812 */ /* 0x000fe400078ec0ff */
[----:B------:R-:W-:Y:S02]  /*1a20*/  SHF.R.U32.HI R50, RZ, 0x6, R14 ;  /* 0x00000006ff327819 */ /* 0x000fe4000001160e */
[C---:B------:R-:W-:Y:S02]  /*1a30*/  LOP3.LUT R52, R12.reuse, 0x70007, RZ, 0xc0, !PT ;  /* 0x000700070c347812 */ /* 0x040fe400078ec0ff */
[----:B------:R-:W-:Y:S02]  /*1a40*/  LOP3.LUT R16, R12, 0x380038, RZ, 0xc0, !PT ;  /* 0x003800380c107812 */ /* 0x000fe400078ec0ff */
[----:B------:R-:W-:Y:S02]  /*1a50*/  SHF.R.U32.HI R48, RZ, 0x6, R12 ;  /* 0x00000006ff307819 */ /* 0x000fe4000001160c */
[----:B------:R-:W-:-:S02]  /*1a60*/  SHF.R.U32.HI R14, RZ, 0xf, R14 ;  /* 0x0000000fff0e7819 */ /* 0x000fc4000001160e */
[----:B------:R-:W-:Y:S02]  /*1a70*/  SHF.R.U32.HI R12, RZ, 0xf, R12 ;  /* 0x0000000fff0c7819 */ /* 0x000fe4000001160c */
[----:B------:R-:W-:Y:S02]  /*1a80*/  SHF.R.U32.HI R20, RZ, 0xf, R15 ;  /* 0x0000000fff147819 */ /* 0x000fe4000001160f */
[C---:B------:R-:W-:Y:S02]  /*1a90*/  LOP3.LUT R55, R13.reuse, 0x70007, RZ, 0xc0, !PT ;  /* 0x000700070d377812 */ /* 0x040fe400078ec0ff */
[----:B-----5:R-:W-:Y:S02]  /*1aa0*/  LOP3.LUT R17, R13, 0x380038, RZ, 0xc0, !PT ;  /* 0x003800380d117812 */ /* 0x020fe400078ec0ff */
[--C-:B------:R-:W-:Y:S02]  /*1ab0*/  SHF.R.U32.HI R49, RZ, 0x6, R13.reuse ;  /* 0x00000006ff317819 */ /* 0x100fe4000001160d */
[----:B------:R-:W-:-:S02]  /*1ac0*/  SHF.R.U32.HI R18, RZ, 0xf, R13 ;  /* 0x0000000fff127819 */ /* 0x000fc4000001160d */
[----:B---3--:R-:W-:Y:S02]  /*1ad0*/  SHF.R.U32.HI R21, RZ, 0xe, R10 ;  /* 0x0000000eff157819 */ /* 0x008fe4000001160a */
[----:B------:R-:W-:Y:S02]  /*1ae0*/  LOP3.LUT R14, R14, 0x10001, RZ, 0xc0, !PT ;  /* 0x000100010e0e7812 */ /* 0x000fe400078ec0ff */
[C---:B------:R-:W-:Y:S02]  /*1af0*/  LOP3.LUT R54, R15.reuse, 0x70007, RZ, 0xc0, !PT ;  /* 0x000700070f367812 */ /* 0x040fe400078ec0ff */
[----:B------:R-:W-:Y:S02]  /*1b00*/  LOP3.LUT R36, R15, 0x380038, RZ, 0xc0, !PT ;  /* 0x003800380f247812 */ /* 0x000fe400078ec0ff */
[----:B------:R-:W-:Y:S02]  /*1b10*/  SHF.R.U32.HI R51, RZ, 0x6, R15 ;  /* 0x00000006ff337819 */ /* 0x000fe4000001160f */
[----:B------:R-:W-:-:S02]  /*1b20*/  SHF.R.U32.HI R13, RZ, 0xe, R8 ;  /* 0x0000000eff0d7819 */ /* 0x000fc40000011608 */
[----:B------:R-:W-:Y:S02]  /*1b30*/  LOP3.LUT R12, R12, 0x10001, RZ, 0xc0, !PT ;  /* 0x000100010c0c7812 */ /* 0x000fe400078ec0ff */
        /* <DEDUP_REMOVED lines=9> */
[----:B------:R-:W-:Y:S02]  /*1bd0*/  LOP3.LUT R11, R14, 0x20002, R21, 0xf8, !PT ;  /* 0x000200020e0b7812 */ /* 0x000fe400078ef815 */
[----:B----4-:R-:W-:-:S02]  /*1be0*/  SHF.R.U32.HI R22, RZ, 0xd, R6 ;  /* 0x0000000dff167819 */ /* 0x010fc40000011606 */
[C---:B------:R-:W-:Y:S02]  /*1bf0*/  LOP3.LUT R44, R8.reuse, 0x70007, RZ, 0xc0, !PT ;  /* 0x00070007082c7812 */ /* 0x040fe400078ec0ff */
[----:B------:R-:W-:Y:S02]  /*1c00*/  LOP3.LUT R2, R8, 0x380038, RZ, 0xc0, !PT ;  /* 0x0038003808027812 */ /* 0x000fe400078ec0ff */
[----:B------:R-:W-:Y:S02]  /*1c10*/  SHF.R.U32.HI R26, RZ, 0x6, R8 ;  /* 0x00000006ff1a7819 */ /* 0x000fe40000011608 */
        /* <DEDUP_REMOVED lines=13> */
[----:B------:R-:W-:Y:S02]  /*1cf0*/  LOP3.LUT R22, R11, 0x40004, R22, 0xf8, !PT ;  /* 0x000400040b167812 */ /* 0x000fe400078ef816 */
[----:B------:R-:W-:-:S02]  /*1d00*/  LOP3.LUT R30, R6, 0x70007, RZ, 0xc0, !PT ;  /* 0x00070007061e7812 */ /* 0x000fc400078ec0ff */
[----:B------:R-:W-:Y:S02]  /*1d10*/  LOP3.LUT R5, R6, 0x380038, RZ, 0xc0, !PT ;  /* 0x0038003806057812 */ /* 0x000fe400078ec0ff */
[----:B------:R-:W-:Y:S02]  /*1d20*/  SHF.R.U32.HI R31, RZ, 0x6, R6 ;  /* 0x00000006ff1f7819 */ /* 0x000fe40000011606 */
[----:B------:R-:W-:Y:S02]  /*1d30*/  LOP3.LUT R11, R49, 0x380038, RZ, 0xc0, !PT ;  /* 0x00380038310b7812 */ /* 0x000fe400078ec0ff */
[C---:B------:R-:W-:Y:S02]  /*1d40*/  LOP3.LUT R35, R7.reuse, 0x70007, RZ, 0xc0, !PT ;  /* 0x0007000707237812 */ /* 0x040fe400078ec0ff */
[----:B------:R-:W-:Y:S02]  /*1d50*/  LOP3.LUT R6, R7, 0x380038, RZ, 0xc0, !PT ;  /* 0x0038003807067812 */ /* 0x000fe400078ec0ff */
[----:B------:R-:W-:-:S02]  /*1d60*/  SHF.R.U32.HI R34, RZ, 0x6, R7 ;  /* 0x00000006ff227819 */ /* 0x000fc40000011607 */
[----:B------:R-:W-:Y:S02]  /*1d70*/  SHF.R.U32.HI R23, RZ, 0xd, R7 ;  /* 0x0000000dff177819 */ /* 0x000fe40000011607 */
[----:B------:R-:W-:Y:S02]  /*1d80*/  LOP3.LUT R7, R48, 0x380038, RZ, 0xc0, !PT ;  /* 0x0038003830077812 */ /* 0x000fe400078ec0ff */
[----:B------:R-:W-:Y:S02]  /*1d90*/  LOP3.LUT R20, R13, 0x40004, R20, 0xf8, !PT ;  /* 0x000400040d147812 */ /* 0x000fe400078ef814 */
[----:B------:R-:W-:Y:S02]  /*1da0*/  LOP3.LUT R13, R11, 0x64006400, RZ, 0xfc, !PT ;  /* 0x640064000b0d7812 */ /* 0x000fe400078efcff */
[----:B------:R-:W-:Y:S02]  /*1db0*/  LOP3.LUT R18, R18, 0x10001, RZ, 0xc0, !PT ;  /* 0x0001000112127812 */ /* 0x000fe400078ec0ff */
[----:B------:R-:W-:Y:S01]  /*1dc0*/  LOP3.LUT R11, R2, 0x64006400, RZ, 0xfc, !PT ;  /* 0x64006400020b7812 */ /* 0x000fe200078efcff */
[----:B------:R-:W-:Y:S01]  /*1dd0*/  HFMA2 R72, R13, R0.H1_H1, -132, -132 ;  /* 0xd820d8200d487431 */ /* 0x000fe20000060000 */
[----:B------:R-:W-:-:S02]  /*1de0*/  LOP3.LUT R23, R12, 0x40004, R23, 0xf8, !PT ;  /* 0x000400040c177812 */ /* 0x000fc400078ef817 */
[----:B------:R-:W-:Y:S01]  /*1df0*/  LOP3.LUT R7, R7, 0x64006400, RZ, 0xfc, !PT ;  /* 0x6400640007077812 */ /* 0x000fe200078efcff */
[-C--:B------:R-:W-:Y:S01]  /*1e00*/  HFMA2 R64, R11, R0.reuse.H1_H1, -132, -132 ;  /* 0xd820d8200b407431 */ /* 0x080fe20000060000 */
[----:B------:R-:W-:Y:S02]  /*1e10*/  LOP3.LUT R2, R26, 0x380038, RZ, 0xc0, !PT ;  /* 0x003800381a027812 */ /* 0x000fe400078ec0ff */
[----:B------:R-:W-:Y:S01]  /*1e20*/  LOP3.LUT R12, R50, 0x380038, RZ, 0xc0, !PT ;  /* 0x00380038320c7812 */ /* 0x000fe200078ec0ff */
[-C--:B------:R-:W-:Y:S01]  /*1e30*/  HFMA2 R73, R7, R0.reuse.H1_H1, -132, -132 ;  /* 0xd820d82007497431 */ /* 0x080fe20000060000 */
[----:B------:R-:W-:Y:S02]  /*1e40*/  LOP3.LUT R71, R6, 0x64006400, RZ, 0xfc, !PT ;  /* 0x6400640006477812 */ /* 0x000fe400078efcff */
[----:B------:R-:W-:Y:S02]  /*1e50*/  LOP3.LUT R19, R19, 0x64006400, RZ, 0xfc, !PT ;  /* 0x6400640013137812 */ /* 0x000fe400078efcff */
[----:B------:R-:W-:Y:S01]  /*1e60*/  LOP3.LUT R6, R31, 0x380038, RZ, 0xc0, !PT ;  /* 0x003800381f067812 */ /* 0x000fe200078ec0ff */
[-C--:B------:R-:W-:Y:S01]  /*1e70*/  HFMA2 R13, R71, R0.reuse.H1_H1, -132, -132 ;  /* 0xd820d820470d7431 */ /* 0x080fe20000060000 */
[----:B------:R-:W-:Y:S01]  /*1e80*/  LOP3.LUT R18, R18, 0x20002, R15, 0xf8, !PT ;  /* 0x0002000212127812 */ /* 0x000fe200078ef80f */
        /* <DEDUP_REMOVED lines=37> */
[----:B------:R-:W-:Y:S02]  /*20e0*/  LOP3.LUT R67, R6, 0x64006400, RZ, 0xfc, !PT ;  /* 0x6400640006437812 */ /* 0x000fe400078efcff */
[----:B------:R-:W-:Y:S01]  /*20f0*/  LOP3.LUT R9, R10, 0x64006400, RZ, 0xfc, !PT ;  /* 0x640064000a097812 */ /* 0x000fe200078efcff */
[----:B------:R-:W-:Y:S01]  /*2100*/  HFMA2 R10, R7, R0.H1_H1, -132, -132 ;  /* 0xd820d820070a7431 */ /* 0x000fe20000060000 */
[----:B------:R-:W-:-:S02]  /*2110*/  LOP3.LUT R6, R42, 0x1c001c0, RZ, 0xc0, !PT ;  /* 0x01c001c02a067812 */ /* 0x000fc400078ec0ff */
[----:B------:R-:W-:Y:S01]  /*2120*/  LOP3.LUT R21, R18, 0x40004, R21, 0xf8, !PT ;  /* 0x0004000412157812 */ /* 0x000fe200078ef815 */
        /* <DEDUP_REMOVED lines=188> */
.L_x_3475:
[----:B------:R-:W-:Y:S01]  /*2cf0*/  PRMT R21, RZ, 0x5410, RZ ;  /* 0x00005410ff157816 */ /* 0x000fe200000000ff */
[----:B------:R-:W-:Y:S01]  /*2d00*/  IMAD.MOV.U32 R22, RZ, RZ, R86 ;  /* 0x000000ffff167224 */ /* 0x000fe200078e0056 */
[----:B------:R-:W-:Y:S01]  /*2d10*/  PRMT R20, RZ, 0x5410, RZ ;  /* 0x00005410ff147816 */ /* 0x000fe200000000ff */
        /* <DEDUP_REMOVED lines=76> */
[----:B------:R-:W-:Y:S01]  /*31e0*/  PRMT R15, R15, 0x5410, R21 ;  /* 0x000054100f0f7816 */ /* 0x000fe20000000015 */
[----:B------:R-:W-:-:S03]  /*31f0*/  IMAD.MOV.U32 R22, RZ, RZ, R86 ;  /* 0x000000ffff167224 */ /* 0x000fc600078e0056 */
[----:B------:R-:W-:Y:S01]  /*3200*/  PRMT R14, R14, 0x5410, R7 ;  /* 0x000054100e0e7816 */ /* 0x000fe20000000007 */
[----:B------:R-:W-:-:S04]  /*3210*/  HFMA2 R21, R15, R40, RZ ;  /* 0x000000280f157231 */ /* 0x000fc800000000ff */
[----:B------:R-:W-:-:S07]  /*3220*/  HFMA2 R20, R14, R38, RZ.H0_H0 ;  /* 0x000000260e147231 */ /* 0x000fce00000400ff */
.L_x_3474:
[----:B------:R-:W0:Y:S02]  /*3230*/  LDCU UR5, c[0x0][0x3dc] ;  /* 0x00007b80ff0577ac */ /* 0x000e240008000800 */
[----:B0-----:R-:W-:-:S04]  /*3240*/  VIMNMX R3, PT, PT, R88, UR5, PT ;  /* 0x0000000558037c48 */ /* 0x001fc8000bfe0100 */
[----:B------:R-:W-:-:S13]  /*3250*/  ISETP.GT.AND P0, PT, R3, R22, PT ;  /* 0x000000160300720c */ /* 0x000fda0003f04270 */
[----:B------:R-:W-:Y:S05]  /*3260*/  @!P0 BRA `(.L_x_3476) ;  /* 0x0000000c00348947 */ /* 0x000fea0003800000 */
[----:B------:R-:W-:Y:S01]  /*3270*/  VIMNMX.U32 R3, PT, PT, R88, UR5, PT ;  /* 0x0000000558037c48 */ /* 0x000fe2000bfe0000 */
[----:B------:R-:W-:-:S12]  /*3280*/  UIADD3 UR4, UPT, UPT, UR4, 0x40, URZ ;  /* 0x0000004004047890 */ /* 0x000fd8000fffe0ff */
.L_x_3479:
[----:B------:R-:W2:Y:S01]  /*3290*/  LDG.E.128.CONSTANT R4, desc[UR8][R34.64] ;  /* 0x0000000822047981 */ /* 0x000ea2000c1e9d00 */
[----:B------:R-:W-:Y:S01]  /*32a0*/  IMAD.MOV.U32 R0, RZ, RZ, 0x3400 ;  /* 0x00003400ff007424 */ /* 0x000fe200078e00ff */
[----:B------:R-:W-:Y:S01]  /*32b0*/  ISETP.NE.AND P0, PT, R87, RZ, PT ;  /* 0x000000ff5700720c */ /* 0x000fe20003f05270 */
[----:B------:R-:W-:Y:S02]  /*32c0*/  IMAD.MOV.U32 R2, RZ, RZ, 0x2400 ;  /* 0x00002400ff027424 */ /* 0x000fe400078e00ff */
[----:B------:R-:W-:-:S03]  /*32d0*/  IMAD.MOV.U32 R29, RZ, RZ, 0x2c00 ;  /* 0x00002c00ff1d7424 */ /* 0x000fc600078e00ff */
[----:B------:R-:W-:Y:S02]  /*32e0*/  PRMT R0, R2, 0x5410, R0 ;  /* 0x0000541002007816 */ /* 0x000fe40000000000 */
[C---:B--2---:R-:W-:Y:S02]  /*32f0*/  LOP3.LUT R11, R6.reuse, 0x30003, RZ, 0xc0, !PT ;  /* 0x00030003060b7812 */ /* 0x044fe400078ec0ff */
[C---:B------:R-:W-:Y:S02]  /*3300*/  LOP3.LUT R14, R6.reuse, 0xc000c, RZ, 0xc0, !PT ;  /* 0x000c000c060e7812 */ /* 0x040fe400078ec0ff */
[C---:B------:R-:W-:Y:S02]  /*3310*/  LOP3.LUT R25, R6.reuse, 0x300030, RZ, 0xc0, !PT ;  /* 0x0030003006197812 */ /* 0x040fe400078ec0ff */
[----:B------:R-:W-:Y:S02]  /*3320*/  LOP3.LUT R43, R6, 0xc000c0, RZ, 0xc0, !PT ;  /* 0x00c000c0062b7812 */ /* 0x000fe400078ec0ff */
[----:B------:R-:W-:-:S02]  /*3330*/  SHF.R.U32.HI R6, RZ, 0x8, R6 ;  /* 0x00000008ff067819 */ /* 0x000fc40000011606 */
[C---:B------:R-:W-:Y:S02]  /*3340*/  LOP3.LUT R9, R7.reuse, 0x30003, RZ, 0xc0, !PT ;  /* 0x0003000307097812 */ /* 0x040fe400078ec0ff */
[C---:B------:R-:W-:Y:S02]  /*3350*/  LOP3.LUT R15, R7.reuse, 0xc000c, RZ, 0xc0, !PT ;  /* 0x000c000c070f7812 */ /* 0x040fe400078ec0ff */
[C---:B------:R-:W-:Y:S02]  /*3360*/  LOP3.LUT R26, R7.reuse, 0x300030, RZ, 0xc0, !PT ;  /* 0x00300030071a7812 */ /* 0x040fe400078ec0ff */
[----:B------:R-:W-:Y:S02]  /*3370*/  LOP3.LUT R45, R7, 0xc000c0, RZ, 0xc0, !PT ;  /* 0x00c000c0072d7812 */ /* 0x000fe400078ec0ff */
[C---:B------:R-:W-:Y:S02]  /*3380*/  LOP3.LUT R10, R4.reuse, 0x30003, RZ, 0xc0, !PT ;  /* 0x00030003040a7812 */ /* 0x040fe400078ec0ff */
[----:B------:R-:W-:-:S02]  /*3390*/  LOP3.LUT R2, R4, 0xc000c, RZ, 0xc0, !PT ;  /* 0x000c000c04027812 */ /* 0x000fc400078ec0ff */
[C---:B------:R-:W-:Y:S02]  /*33a0*/  LOP3.LUT R19, R4.reuse, 0x300030, RZ, 0xc0, !PT ;  /* 0x0030003004137812 */ /* 0x040fe400078ec0ff */
[----:B------:R-:W-:Y:S02]  /*33b0*/  LOP3.LUT R30, R4, 0xc000c0, RZ, 0xc0, !PT ;  /* 0x00c000c0041e7812 */ /* 0x000fe400078ec0ff */
[C---:B------:R-:W-:Y:S02]  /*33c0*/  LOP3.LUT R12, R5.reuse, 0xc000c, RZ, 0xc0, !PT ;  /* 0x000c000c050c7812 */ /* 0x040fe400078ec0ff */
[----:B------:R-:W-:Y:S02]  /*33d0*/  SHF.R.U32.HI R7, RZ, 0x8, R7 ;  /* 0x00000008ff077819 */ /* 0x000fe40000011607 */
        /* <DEDUP_REMOVED lines=8> */
[----:B-----5:R-:W-:Y:S02]  /*3460*/  LOP3.LUT R17, R14, 0x64006400, RZ, 0xfc, !PT ;  /* 0x640064000e117812 */ /* 0x020fe400078efcff */
        /* <DEDUP_REMOVED lines=121> */
.L_x_3477:
[----:B------:R-:W-:Y:S05]  /*3c00*/  @P1 BRA `(.L_x_3478) ;  /* 0x0000000000b41947 */ /* 0x000fea0003800000 */
[----:B------:R-:W0:Y:S01]  /*3c10*/  LDS.128 R4, [UR4] ;  /* 0x00000004ff047984 */ /* 0x000e220008000c00 */
        /* <DEDUP_REMOVED lines=44> */
.L_x_3478:
[----:B------:R-:W0:Y:S01]  /*3ee0*/  LDC R41, c[0x0][0x3ac] ;  /* 0x0000eb00ff297b82 */ /* 0x000e220000000800 */
[----:B------:R-:W-:Y:S01]  /*3ef0*/  VIADD R22, R22, 0x10 ;  /* 0x0000001016167836 */ /* 0x000fe20000000000 */
[----:B------:R-:W-:-:S04]  /*3f00*/  UIADD3 UR4, UPT, UPT, UR4, 0x20, URZ ;  /* 0x0000002004047890 */ /* 0x000fc8000fffe0ff */
[----:B------:R-:W-:Y:S01]  /*3f10*/  ISETP.GE.AND P0, PT, R22, R3, PT ;  /* 0x000000031600720c */ /* 0x000fe20003f06270 */
[----:B0-----:R-:W-:-:S12]  /*3f20*/  IMAD.WIDE R34, R41, 0x4, R34 ;  /* 0x0000000429227825 */ /* 0x001fd800078e0222 */
[----:B------:R-:W-:Y:S05]  /*3f30*/  @!P0 BRA `(.L_x_3479) ;  /* 0xfffffff000d48947 */ /* 0x000fea000383ffff */
.L_x_3476:
[----:B------:R-:W0:Y:S01]  /*3f40*/  S2R R0, SR_CTAID.X ;  /* 0x0000000000007919 */ /* 0x000e220000002500 */
[----:B------:R-:W1:Y:S01]  /*3f50*/  S2UR UR4, SR_CTAID.Y ;  /* 0x00000000000479c3 */ /* 0x000e620000002600 */
[----:B------:R-:W0:Y:S07]  /*3f60*/  S2R R3, SR_TID.X ;  /* 0x0000000000037919 */ /* 0x000e2e0000002100 */
[----:B------:R-:W2:Y:S01]  /*3f70*/  LDC.64 R4, c[0x0][0x3a0] ;  /* 0x0000e800ff047b82 */ /* 0x000ea20000000a00 */
[----:B-1----:R-:W-:Y:S01]  /*3f80*/  USHF.L.U32 UR4, UR4, 0x1, URZ ;  /* 0x0000000104047899 */ /* 0x002fe200080006ff */
[----:B0-----:R-:W-:-:S05]  /*3f90*/  LEA R0, R0, R3, 0x5 ;  /* 0x0000000300007211 */ /* 0x001fca00078e28ff */
        /* <DEDUP_REMOVED lines=13> */
.L_x_3483:
[----:B------:R-:W0:Y:S02]  /*4070*/  LDS R2, [R0] ;  /* 0x0000000000027984 */ /* 0x000e240000000800 */
[----:B0-----:R-:W-:-:S05]  /*4080*/  HFMA2 R3, R2, 1, 1, R32 ;  /* 0x3c003c0002037831 */ /* 0x001fca0000000020 */
[----:B------:R-:W0:Y:S02]  /*4090*/  ATOMS.CAST.SPIN P1, [R0], R2, R3 ;  /* 0x000000020000758d */ /* 0x000e240001820003 */
[----:B0-----:R-:W-:Y:S05]  /*40a0*/  @!P1 BRA `(.L_x_3483) ;  /* 0xfffffffc00f09947 */ /* 0x001fea000383ffff */
[----:B------:R-:W-:Y:S05]  /*40b0*/  BRA `(.L_x_3481) ;  /* 0x00000000000c7947 */ /* 0x000fea0003800000 */
.L_x_3482:
[----:B------:R-:W2:Y:S02]  /*40c0*/  LD.E R0, desc[UR8][R4.64] ;  /* 0x0000000804007980 */ /* 0x000ea4000c101900 */
[----:B--2---:R-:W-:-:S05]  /*40d0*/  IMAD.IADD R3, R32, 0x1, R0 ;  /* 0x0000000120037824 */ /* 0x004fca00078e0200 */
[----:B------:R0:W-:Y:S02]  /*40e0*/  ST.E desc[UR8][R4.64], R3 ;  /* 0x0000000304007985 */ /* 0x0001e4000c101908 */
.L_x_3481:
[----:B------:R-:W-:Y:S05]  /*40f0*/  BSYNC.RECONVERGENT B0 ;  /* 0x0000000000007941 */ /* 0x000fea0003800200 */
.L_x_3480:
[----:B------:R1:W-:Y:S01]  /*4100*/  ATOM.E.ADD.F16x2.RN.STRONG.GPU P1, RZ, desc[UR8][R4.64+0x4], R33 ;  /* 0x8000042104ff79a2 */ /* 0x0003e2000c12e108 */
[----:B------:R-:W-:Y:S04]  /*4110*/  BSSY.RECONVERGENT B0, `(.L_x_3484) ;  /* 0x000000e000007945 */ /* 0x000fe80003800200 */
[----:B-1----:R-:W-:Y:S05]  /*4120*/  @P1 BRA `(.L_x_3485) ;  /* 0x0000000000301947 */ /* 0x002fea0003800000 */
[----:B------:R-:W1:Y:S02]  /*4130*/  QSPC.E.S P1, RZ, [R4+0x4] ;  /* 0x0000040004ff73aa */ /* 0x000e640000020500 */
[----:B-1----:R-:W-:Y:S05]  /*4140*/  @!P1 BRA `(.L_x_3486) ;  /* 0x00000000001c9947 */ /* 0x002fea0003800000 */
[----:B------:R-:W-:-:S05]  /*4150*/  IMAD.MOV.U32 R2, RZ, RZ, R4 ;  /* 0x000000ffff027224 */ /* 0x000fca00078e0004 */
[----:B------:R-:W-:-:S07]  /*4160*/  MOV R0, R2 ;  /* 0x0000000200007202 */ /* 0x000fce0000000f00 */
.L_x_3487:
[----:B------:R-:W0:Y:S02]  /*4170*/  LDS R2, [R0+0x4] ;  /* 0x0000040000027984 */ /* 0x000e240000000800 */
[----:B0-----:R-:W-:-:S05]  /*4180*/  HADD2 R3, R2, R33 ;  /* 0x0000002102037230 */ /* 0x001fca0000000000 */
[----:B------:R-:W0:Y:S02]  /*4190*/  ATOMS.CAST.SPIN P1, [R0+0x4], R2, R3 ;  /* 0x000004020000758d */ /* 0x000e240001820003 */
[----:B0-----:R-:W-:Y:S05]  /*41a0*/  @!P1 BRA `(.L_x_3487) ;  /* 0xfffffffc00f09947 */ /* 0x001fea000383ffff */
[----:B------:R-:W-:Y:S05]  /*41b0*/  BRA `(.L_x_3485) ;  /* 0x00000000000c7947 */ /* 0x000fea0003800000 */
.L_x_3486:
[----:B------:R-:W0:Y:S02]  /*41c0*/  LD.E R0, desc[UR8][R4.64+0x4] ;  /* 0x0000040804007980 */ /* 0x000e24000c101900 */
[----:B0-----:R-:W-:-:S05]  /*41d0*/  IMAD.IADD R3, R33, 0x1, R0 ;  /* 0x0000000121037824 */ /* 0x001fca00078e0200 */
[----:B------:R1:W-:Y:S02]  /*41e0*/  ST.E desc[UR8][R4.64+0x4], R3 ;  /* 0x0000040304007985 */ /* 0x0003e4000c101908 */
.L_x_3485:
[----:B------:R-:W-:Y:S05]  /*41f0*/  BSYNC.RECONVERGENT B0 ;  /* 0x0000000000007941 */ /* 0x000fea0003800200 */
.L_x_3484:
        /* <DEDUP_REMOVED lines=9> */
.L_x_3491:
[----:B------:R-:W0:Y:S02]  /*4290*/  LDS R2, [R0] ;  /* 0x0000000000027984 */ /* 0x000e240000000800 */
[----:B0-----:R-:W-:-:S05]  /*42a0*/  HFMA2 R3, R2, 1, 1, R21 ;  /* 0x3c003c0002037831 */ /* 0x001fca0000000015 */
[----:B------:R-:W0:Y:S02]  /*42b0*/  ATOMS.CAST.SPIN P0, [R0], R2, R3 ;  /* 0x000000020000758d */ /* 0x000e240001800003 */
[----:B0-----:R-:W-:Y:S05]  /*42c0*/  @!P0 BRA `(.L_x_3491) ;  /* 0xfffffffc00f08947 */ /* 0x001fea000383ffff */
[----:B------:R-:W-:Y:S05]  /*42d0*/  BRA `(.L_x_3489) ;  /* 0x00000000000c7947 */ /* 0x000fea0003800000 */
.L_x_3490:
[----:B------:R-:W2:Y:S02]  /*42e0*/  LD.E R0, desc[UR8][R4.64] ;  /* 0x0000000804007980 */ /* 0x000ea4000c101900 */
[----:B--2---:R-:W-:-:S05]  /*42f0*/  IMAD.IADD R3, R21, 0x1, R0 ;  /* 0x0000000115037824 */ /* 0x004fca00078e0200 */
[----:B------:R0:W-:Y:S02]  /*4300*/  ST.E desc[UR8][R4.64], R3 ;  /* 0x0000000304007985 */ /* 0x0001e4000c101908 */
.L_x_3489:
[----:B------:R-:W-:Y:S05]  /*4310*/  BSYNC.RECONVERGENT B0 ;  /* 0x0000000000007941 */ /* 0x000fea0003800200 */
.L_x_3488:
[----:B------:R1:W-:Y:S02]  /*4320*/  ATOM.E.ADD.F16x2.RN.STRONG.GPU P0, RZ, desc[UR8][R4.64+0x4], R20 ;  /* 0x8000041404ff79a2 */ /* 0x0003e4000c10e108 */
[----:B-1----:R-:W-:Y:S05]  /*4330*/  @P0 EXIT ;  /* 0x000000000000094d */ /* 0x002fea0003800000 */
[----:B------:R-:W1:Y:S02]  /*4340*/  QSPC.E.S P0, RZ, [R4+0x4] ;  /* 0x0000040004ff73aa */ /* 0x000e640000000500 */
[----:B-1----:R-:W-:Y:S05]  /*4350*/  @!P0 BRA `(.L_x_3492) ;  /* 0x00000000001c8947 */ /* 0x002fea0003800000 */
[----:B------:R-:W-:-:S05]  /*4360*/  IMAD.MOV.U32 R2, RZ, RZ, R4 ;  /* 0x000000ffff027224 */ /* 0x000fca00078e0004 */
[----:B------:R-:W-:-:S07]  /*4370*/  MOV R0, R2 ;  /* 0x0000000200007202 */ /* 0x000fce0000000f00 */
.L_x_3493:
[----:B------:R-:W0:Y:S02]  /*4380*/  LDS R2, [R0+0x4] ;  /* 0x0000040000027984 */ /* 0x000e240000000800 */
[----:B0-----:R-:W-:-:S05]  /*4390*/  HADD2 R3, R2, R20 ;  /* 0x0000001402037230 */ /* 0x001fca0000000000 */
[----:B------:R-:W0:Y:S02]  /*43a0*/  ATOMS.CAST.SPIN P0, [R0+0x4], R2, R3 ;  /* 0x000004020000758d */ /* 0x000e240001800003 */
[----:B0-----:R-:W-:Y:S05]  /*43b0*/  @!P0 BRA `(.L_x_3493) ;  /* 0xfffffffc00f08947 */ /* 0x001fea000383ffff */
[----:B------:R-:W-:Y:S05]  /*43c0*/  EXIT ;  /* 0x000000000000794d */ /* 0x000fea0003800000 */
.L_x_3492:
[----:B------:R-:W0:Y:S02]  /*43d0*/  LD.E R0, desc[UR8][R4.64+0x4] ;  /* 0x0000040804007980 */ /* 0x000e24000c101900 */
[----:B0-----:R-:W-:-:S05]  /*43e0*/  IMAD.IADD R3, R20, 0x1, R0 ;  /* 0x0000000114037824 */ /* 0x001fca00078e0200 */
[----:B------:R-:W-:Y:S01]  /*43f0*/  ST.E desc[UR8][R4.64+0x4], R3 ;  /* 0x0000040304007985 */ /* 0x000fe2000c101908 */
[----:B------:R-:W-:Y:S05]  /*4400*/  EXIT ;  /* 0x000000000000794d */ /* 0x000fea0003800000 */
.L_x_3494:
        /* <DEDUP_REMOVED lines=15> */
.L_x_3971:


//--------------------- .text._Z23gemm_half_q_half_kernelILi2ELi2ELb1ELb0ELi32EEvPK6__halfPKjS4_S2_PS0_iiiiPKtS7_iiiiiibS2_i --------------------------
	.section	.text._Z23gemm_half_q_half_kernelILi2ELi2ELb1ELb0ELi32EEvPK6__halfPKjS4_S2_PS0_iiiiPKtS7_iiiiiibS2_i,"ax",@progbits
	.align	128
        .global         _Z23gemm_half_q_half_kernelILi2ELi2ELb1ELb0ELi32EEvPK6__halfPKjS4_S2_PS0_iiiiPKtS7_iiiiiibS2_i
        .type           _Z23gemm_half_q_half_kernelILi2ELi2ELb1ELb0ELi32EEvPK6__halfPKjS4_S2_PS0_iiiiPKtS7_iiiiiibS2_i,@function
        .size           _Z23gemm_half_q_half_kernelILi2ELi2ELb1ELb0ELi32EEvPK6__halfPKjS4_S2_PS0_iiiiPKtS7_iiiiiibS2_i,(.L_x_3972 - _Z23gemm_half_q_half_kernelILi2ELi2ELb1ELb0ELi32EEvPK6__halfPKjS4_S2_PS0_iiiiPKtS7_iiiiiibS2_i)
        .other          _Z23gemm_half_q_half_kernelILi2ELi2ELb1ELb0ELi32EEvPK6__halfPKjS4_S2_PS0_iiiiPKtS7_iiiiiibS2_i,@"STO_CUDA_ENTRY STV_DEFAULT"
_Z23gemm_half_q_half_kernelILi2ELi2ELb1ELb0ELi32EEvPK6__halfPKjS4_S2_PS0_iiiiPKtS7_iiiiiibS2_i:
.text._Z23gemm_half_q_half_kernelILi2ELi2ELb1ELb0ELi32EEvPK6__halfPKjS4_S2_PS0_iiiiPKtS7_iiiiiibS2_i:
        /* <DEDUP_REMOVED lines=63> */
.L_x_3500:
[----:B------:R-:W-:Y:S01]  /*03f0*/  IADD3 R9, P2, PT, R5, R18, RZ ;  /* 0x0000001205097210 */ /* 0x000fe20007f5e0ff */
[----:B------:R-:W-:-:S03]  /*0400*/  IMAD.IADD R10, R18, 0x1, R2 ;  /* 0x00000001120a7824 */ /* 0x000fc600078e0202 */
[----:B------:R-:W-:Y:S01]  /*0410*/  LEA.HI.X.SX32 R18, R18, RZ, 0x1, P2 ;  /* 0x000000ff12127211 */ /* 0x000fe200010f0eff */
[C---:B------:R-:W-:Y:S01]  /*0420*/  IMAD.IADD R11, R10.reuse, 0x1, R2 ;  /* 0x000000010a0b7824 */ /* 0x040fe200078e0202 */
[----:B------:R-:W-:Y:S02]  /*0430*/  LEA R8, P2, R9, UR6, 0x1 ;  /* 0x0000000609087c11 */ /* 0x000fe4000f8408ff */
[----:B------:R-:W-:Y:S02]  /*0440*/  IADD3 R16, P3, PT, R5, R10, RZ ;  /* 0x0000000a05107210 */ /* 0x000fe40007f7e0ff */
[----:B------:R-:W-:Y:S01]  /*0450*/  LEA.HI.X R9, R9, UR7, R18, 0x1, P2 ;  /* 0x0000000709097c11 */ /* 0x000fe200090f0c12 */
[----:B------:R-:W-:Y:S01]  /*0460*/  IMAD.IADD R18, R11, 0x1, R2 ;  /* 0x000000010b127824 */ /* 0x000fe200078e0202 */
[----:B------:R-:W-:Y:S02]  /*0470*/  IADD3 R15, P4, PT, R5, R11, RZ ;  /* 0x0000000b050f7210 */ /* 0x000fe40007f9e0ff */
[----:B------:R-:W-:Y:S01]  /*0480*/  LEA.HI.X.SX32 R23, R10, RZ, 0x1, P3 ;  /* 0x000000ff0a177211 */ /* 0x000fe200018f0eff */
        /* <DEDUP_REMOVED lines=22> */
.L_x_3499:
        /* <DEDUP_REMOVED lines=20> */
.L_x_3501:
[----:B------:R-:W-:-:S13]  /*0730*/  ISETP.EQ.AND P2, PT, R13, RZ, PT ;  /* 0x000000ff0d00720c */ /* 0x000fda0003f42270 */
[----:B------:R-:W-:Y:S05]  /*0740*/  @!P0 BRA P2, `(.L_x_3496) ;  /* 0x0000000400788947 */ /* 0x000fea0001000000 */
.L_x_3498:
        /* <DEDUP_REMOVED lines=12> */
.L_x_3497:
        /* <DEDUP_REMOVED lines=16> */
.L_x_3504:
[----:B-----5:R-:W-:Y:S01]  /*0910*/  IADD3 R11, P2, PT, R26, R9, RZ ;  /* 0x000000091a0b7210 */ /* 0x020fe20007f5e0ff */
[----:B------:R-:W-:-:S03]  /*0920*/  IMAD.IADD R13, R9, 0x1, R2 ;  /* 0x00000001090d7824 */ /* 0x000fc600078e0202 */
[----:B------:R-:W-:Y:S01]  /*0930*/  LEA.HI.X.SX32 R14, R9, RZ, 0x1, P2 ;  /* 0x000000ff090e7211 */ /* 0x000fe200010f0eff */
[--C-:B------:R-:W-:Y:S01]  /*0940*/  IMAD.IADD R9, R13, 0x1, R2.reuse ;  /* 0x000000010d097824 */ /* 0x100fe200078e0202 */
[----:B-1----:R-:W-:Y:S02]  /*0950*/  LEA R10, P2, R11, UR6, 0x1 ;  /* 0x000000060b0a7c11 */ /* 0x002fe4000f8408ff */
        /* <DEDUP_REMOVED lines=27> */
.L_x_3503:
        /* <DEDUP_REMOVED lines=21> */
.L_x_3505:
[----:B------:R-:W-:-:S13]  /*0c60*/  ISETP.NE.OR P0, PT, R5, RZ, P0 ;  /* 0x000000ff0500720c */ /* 0x000fda0000705670 */
[----:B------:R-:W-:Y:S05]  /*0c70*/  @!P0 BRA `(.L_x_3496) ;  /* 0x00000000002c8947 */ /* 0x000fea0003800000 */
.L_x_3502:
        /* <DEDUP_REMOVED lines=11> */
.L_x_3496:
[----:B0-----:R-:W-:Y:S05]  /*0d30*/  BSYNC.RECONVERGENT B0 ;  /* 0x0000000000007941 */ /* 0x001fea0003800200 */
.L_x_3495:
        /* <DEDUP_REMOVED lines=21> */
.L_x_3509:
        /* <DEDUP_REMOVED lines=15> */
.L_x_3508:
[----:B------:R-:W-:-:S05]  /*0f80*/  IMAD.MOV R6, RZ, RZ, -R13 ;  /* 0x000000ffff067224 */ /* 0x000fca00078e0a0d */
[----:B------:R-:W-:-:S13]  /*0f90*/  ISETP.GT.AND P2, PT, R6, 0x1, PT ;  /* 0x000000010600780c */ /* 0x000fda0003f44270 */
[----:B------:R-:W-:Y:S05]  /*0fa0*/  @!P2 BRA `(.L_x_3510) ;  /* 0x000000000024a947 */ /* 0x000fea0003800000 */
[----:B-1----:R-:W0:Y:S01]  /*0fb0*/  LDC.64 R8, c[0x0][0x3a0] ;  /* 0x0000e800ff087b82 */ /* 0x002e220000000a00 */
        /* <DEDUP_REMOVED lines=8> */
.L_x_3510:
[----:B------:R-:W-:-:S13]  /*1040*/  ISETP.NE.OR P0, PT, R13, RZ, P0 ;  /* 0x000000ff0d00720c */ /* 0x000fda0000705670 */
[----:B------:R-:W-:Y:S05]  /*1050*/  @!P0 BRA `(.L_x_3506) ;  /* 0x00000000001c8947 */ /* 0x000fea0003800000 */
.L_x_3507:
[----:B0-----:R-:W0:Y:S02]  /*1060*/  LDC.64 R6, c[0x0][0x3a0] ;  /* 0x0000e800ff067b82 */ /* 0x001e240000000a00 */
.L_x_3511:
[----:B01----:R-:W-:-:S04]  /*1070*/  IMAD.WIDE R8, R18, 0x2, R6 ;  /* 0x0000000212087825 */ /* 0x003fc800078e0206 */
[----:B------:R-:W-:Y:S01]  /*1080*/  VIADD R13, R13, 0x1 ;  /* 0x000000010d0d7836 */ /* 0x000fe20000000000 */
[----:B------:R2:W-:Y:S01]  /*1090*/  STG.E.64 desc[UR8][R8.64], RZ ;  /* 0x000000ff08007986 */ /* 0x0005e2000c101b08 */
[----:B------:R-:W-:-:S03]  /*10a0*/  IMAD.IADD R18, R18, 0x1, R5 ;  /* 0x0000000112127824 */ /* 0x000fc600078e0205 */
[----:B------:R-:W-:-:S13]  /*10b0*/  ISETP.NE.AND P0, PT, R13, RZ, PT ;  /* 0x000000ff0d00720c */ /* 0x000fda0003f05270 */
[----:B--2---:R-:W-:Y:S05]  /*10c0*/  @P0 BRA `(.L_x_3511) ;  /* 0xfffffffc00e80947 */ /* 0x004fea000383ffff */
.L_x_3506:
[----:B------:R-:W-:Y:S01]  /*10d0*/  BAR.SYNC.DEFER_BLOCKING 0x0 ;  /* 0x0000000000007b1d */ /* 0x000fe20000010000 */
[----:B------:R-:W-:-:S05]  /*10e0*/  ISETP.GE.AND P0, PT, R21, R2, PT ;  /* 0x000000021500720c */ /* 0x000fca0003f06270 */
[----:B------:R-:W2:Y:S01]  /*10f0*/  LDCU UR5, c[0x0][0x3c8] ;  /* 0x00007900ff0577ac */ /* 0x000ea20008000800 */
[----:B------:R-:W3:Y:S01]  /*1100*/  LDCU UR6, c[0x0][0x3cc] ;  /* 0x00007980ff0677ac */ /* 0x000ee20008000800 */
[----:B------:R-:W4:Y:S01]  /*1110*/  LDCU UR7, c[0x0][0x3d0] ;  /* 0x00007a00ff0777ac */ /* 0x000f220008000800 */
[----:B------:R-:W0:Y:S01]  /*1120*/  LDCU UR10, c[0x0][0x3d4] ;  /* 0x00007a80ff0a77ac */ /* 0x000e220008000800 */
[----:B------:R-:W0:Y:S04]  /*1130*/  LDCU UR11, c[0x0][0x3d8] ;  /* 0x00007b00ff0b77ac */ /* 0x000e280008000800 */
        /* <DEDUP_REMOVED lines=12> */
.L_x_3513:
[----:B0-----:R-:W0:Y:S01]  /*1200*/  LDC.64 R8, c[0x0][0x390] ;  /* 0x0000e400ff087b82 */ /* 0x001e220000000a00 */
[----:B-----5:R-:W-:-:S04]  /*1210*/  VIADD R16, R3, UR4 ;  /* 0x0000000403107c36 */ /* 0x020fc80008000000 */
[----:B------:R-:W-:-:S05]  /*1220*/  IMAD R10, R16, R5, RZ ;  /* 0x00000005100a7224 */ /* 0x000fca00078e02ff */
[----:B------:R-:W-:-:S04]  /*1230*/  SHF.R.S32.HI R11, RZ, 0x1f, R10 ;  /* 0x0000001fff0b7819 */ /* 0x000fc8000001140a */
[----:B------:R-:W-:-:S04]  /*1240*/  LEA.HI R10, R11, R10, RZ, 0x3 ;  /* 0x0000000a0b0a7211 */ /* 0x000fc800078f18ff */
[----:B------:R-:W-:-:S05]  /*1250*/  LEA.HI.SX32 R11, R10, R13, 0x1d ;  /* 0x0000000d0a0b7211 */ /* 0x000fca00078feaff */
[----:B0-----:R-:W-:Y:S02]  /*1260*/  IMAD.WIDE R8, R11, 0x4, R8 ;  /* 0x000000040b087825 */ /* 0x001fe400078e0208 */
        /* <DEDUP_REMOVED lines=12> */
[----:B------:R-:W-:Y:S01]  /*1330*/  LOP3.LUT R8, R8, 0xf, RZ, 0xc0, !PT ;  /* 0x0000000f08087812 */ /* 0x000fe200078ec0ff */
[----:B---3--:R-:W-:Y:S01]  /*1340*/  IMAD.IADD R23, R14, 0x1, R23 ;  /* 0x000000010e177824 */ /* 0x008fe200078e0217 */
[----:B------:R-:W-:Y:S01]  /*1350*/  LOP3.LUT R17, R16, 0xf, RZ, 0xc0, !PT ;  /* 0x0000000f10117812 */ /* 0x000fe200078ec0ff */
[----:B------:R-:W-:Y:S01]  /*1360*/  IMAD R9, R18, R18, R18 ;  /* 0x0000001212097224 */ /* 0x000fe200078e0212 */
[----:B------:R-:W-:-:S02]  /*1370*/  SHF.R.U32.HI R16, RZ, 0xc, R16 ;  /* 0x0000000cff107819 */ /* 0x000fc40000011610 */
[----:B------:R-:W-:Y:S01]  /*1380*/  ISETP.GE.AND P0, PT, R23, R12, PT ;  /* 0x0000000c1700720c */ /* 0x000fe20003f06270 */
[C---:B------:R-:W-:Y:S01]  /*1390*/  IMAD R20, R17.reuse, R17, R17 ;  /* 0x0000001111147224 */ /* 0x040fe200078e0211 */
[----:B------:R-:W-:Y:S01]  /*13a0*/  IADD3 R18, PT, PT, R18, 0x1, R9 ;  /* 0x0000000112127810 */ /* 0x000fe20007ffe009 */
[----:B------:R-:W-:Y:S01]  /*13b0*/  IMAD R9, R8, R8, R8 ;  /* 0x0000000808097224 */ /* 0x000fe200078e0208 */
        /* <DEDUP_REMOVED lines=14> */
.L_x_3512:
[C---:B--2---:R-:W-:Y:S01]  /*14a0*/  ISETP.GT.AND P0, PT, R21.reuse, UR5, PT ;  /* 0x0000000515007c0c */ /* 0x044fe2000bf04270 */
[----:B------:R-:W2:Y:S01]  /*14b0*/  LDCU UR12, c[0x0][0x3dc] ;  /* 0x00007b80ff0c77ac */ /* 0x000ea20008000800 */
[C---:B------:R-:W-:Y:S01]  /*14c0*/  VIMNMX R3, PT, PT, R21.reuse, UR5, PT ;  /* 0x0000000515037c48 */ /* 0x040fe2000bfe0100 */
[----:B0-----:R-:W-:Y:S01]  /*14d0*/  IMAD.MOV.U32 R6, RZ, RZ, RZ ;  /* 0x000000ffff067224 */ /* 0x001fe200078e00ff */
[C---:B---3--:R-:W-:Y:S02]  /*14e0*/  ISETP.GT.AND P2, PT, R21.reuse, UR6, PT ;  /* 0x0000000615007c0c */ /* 0x048fe4000bf44270 */
[----:B-1----:R-:W-:Y:S02]  /*14f0*/  CS2R R8, SRZ ;  /* 0x0000000000087805 */ /* 0x002fe4000001ff00 */
[----:B------:R-:W-:Y:S01]  /*1500*/  SHF.R.S32.HI R4, RZ, 0x1f, R3 ;  /* 0x0000001fff047819 */ /* 0x000fe20000011403 */
[----:B------:R-:W-:Y:S01]  /*1510*/  IMAD.MOV.U32 R11, RZ, RZ, RZ ;  /* 0x000000ffff0b7224 */ /* 0x000fe200078e00ff */
[----:B----4-:R-:W-:-:S02]  /*1520*/  ISETP.GT.AND P3, PT, R21, UR7, PT ;  /* 0x0000000715007c0c */ /* 0x010fc4000bf64270 */
[----:B------:R-:W-:Y:S01]  /*1530*/  LEA.HI R4, R4, R3, RZ, 0x5 ;  /* 0x0000000304047211 */ /* 0x000fe200078f28ff */
[----:B------:R-:W-:Y:S01]  /*1540*/  IMAD.MOV.U32 R3, RZ, RZ, RZ ;  /* 0x000000ffff037224 */ /* 0x000fe200078e00ff */
[C---:B------:R-:W-:Y:S02]  /*1550*/  ISETP.GT.AND P4, PT, R21.reuse, UR10, PT ;  /* 0x0000000a15007c0c */ /* 0x040fe4000bf84270 */
[----:B------:R-:W-:Y:S02]  /*1560*/  ISETP.GT.AND P5, PT, R21, UR11, PT ;  /* 0x0000000b15007c0c */ /* 0x000fe4000bfa4270 */
[----:B------:R-:W-:Y:S01]  /*1570*/  SHF.R.S32.HI R10, RZ, 0x5, R4 ;  /* 0x00000005ff0a7819 */ /* 0x000fe20000011404 */
[----:B--2---:R-:W-:Y:S10]  /*1580*/  @!P0 BRA `(.L_x_3514) ;  /* 0x00000000001c8947 */ /* 0x004ff40003800000 */
[----:B------:R-:W0:Y:S02]  /*1590*/  LDC R4, c[0x0][0x3cc] ;  /* 0x0000f300ff047b82 */ /* 0x000e240000000800 */
[----:B0-----:R-:W-:-:S05]  /*15a0*/  VIMNMX R3, PT, PT, R21, R4, PT ;  /* 0x0000000415037248 */ /* 0x001fca0003fe0100 */
[----:B------:R-:W-:-:S05]  /*15b0*/  VIADD R3, R3, -UR5 ;  /* 0x8000000503037c36 */ /* 0x000fca0008000000 */
[----:B------:R-:W-:-:S04]  /*15c0*/  SHF.R.S32.HI R4, RZ, 0x1f, R3 ;  /* 0x0000001fff047819 */ /* 0x000fc80000011403 */
[----:B------:R-:W-:-:S04]  /*15d0*/  LEA.HI R4, R4, R3, RZ, 0x5 ;  /* 0x0000000304047211 */ /* 0x000fc800078f28ff */
[----:B------:R-:W-:-:S05]  /*15e0*/  SHF.R.S32.HI R4, RZ, 0x5, R4 ;  /* 0x00000005ff047819 */ /* 0x000fca0000011404 */
[----:B------:R-:W-:-:S07]  /*15f0*/  IMAD R3, R4, 0x6, RZ ;  /* 0x0000000604037824 */ /* 0x000fce00078e02ff */
.L_x_3514:
        /* <DEDUP_REMOVED lines=8> */
.L_x_3515:
        /* <DEDUP_REMOVED lines=8> */
.L_x_3516:
        /* <DEDUP_REMOVED lines=8> */
.L_x_3517:
        /* <DEDUP_REMOVED lines=8> */
.L_x_3518:
        /* <DEDUP_REMOVED lines=9> */
[----:B------:R-:W-:Y:S02]  /*1890*/  IMAD R7, R8, R5, RZ ;  /* 0x0000000508077224 */ /* 0x000fe400078e02ff */
[----:B------:R-:W-:Y:S05]  /*18a0*/  @!P0 BRA `(.L_x_3519) ;  /* 0x0000000c00588947 */ /* 0x000fea0003800000 */
[----:B------:R-:W0:Y:S01]  /*18b0*/  S2UR UR5, SR_CgaCtaId ;  /* 0x00000000000579c3 */ /* 0x000e220000008800 */
[----:B------:R-:W1:Y:S01]  /*18c0*/  LDCU.64 UR6, c[0x0][0x388] ;  /* 0x00007100ff0677ac */ /* 0x000e620008000a00 */
[----:B------:R-:W-:Y:S02]  /*18d0*/  SHF.R.S32.HI R3, RZ, 0x1f, R7 ;  /* 0x0000001fff037819 */ /* 0x000fe40000011407 */
[----:B------:R-:W-:Y:S01]  /*18e0*/  IADD3 R4, P0, PT, R0, R7, RZ ;  /* 0x0000000700047210 */ /* 0x000fe20007f1e0ff */
[----:B------:R-:W-:Y:S01]  /*18f0*/  UMOV UR4, 0x400 ;  /* 0x0000040000047882 */ /* 0x000fe20000000000 */
[----:B------:R-:W-:Y:S02]  /*1900*/  VIMNMX R12, PT, PT, R12, UR12, PT ;  /* 0x0000000c0c0c7c48 */ /* 0x000fe4000bfe0100 */
[----:B------:R-:W-:Y:S02]  /*1910*/  LEA.HI.X.SX32 R3, R0, R3, 0x1, P0 ;  /* 0x0000000300037211 */ /* 0x000fe400000f0eff */
[----:B------:R-:W-:-:S02]  /*1920*/  PRMT R16, RZ, 0x7610, R16 ;  /* 0x00007610ff107816 */ /* 0x000fc40000000010 */
[----:B-1----:R-:W-:-:S04]  /*1930*/  LEA R2, P0, R4, UR6, 0x2 ;  /* 0x0000000604027c11 */ /* 0x002fc8000f8010ff */
[----:B------:R-:W-:Y:S01]  /*1940*/  LEA.HI.X R3, R4, UR7, R3, 0x2, P0 ;  /* 0x0000000704037c11 */ /* 0x000fe200080f1403 */
[----:B0-----:R-:W-:-:S04]  /*1950*/  ULEA UR4, UR5, UR4, 0x18 ;  /* 0x0000000405047291 */ /* 0x001fc8000f8ec0ff */
[----:B------:R-:W-:-:S12]  /*1960*/  UIADD3 UR4, UPT, UPT, UR4, 0x40, URZ ;  /* 0x0000004004047890 */ /* 0x000fd8000fffe0ff */
.L_x_3522:
        /* <DEDUP_REMOVED lines=9> */
[----:B------:R-:W-:Y:S02]  /*1a00*/  LOP3.LUT R25, R5, 0xc000c, RZ, 0xc0, !PT ;  /* 0x000c000c05197812 */ /* 0x000fe400078ec0ff */
[----:B------:R-:W-:Y:S02]  /*1a10*/  SHF.R.U32.HI R4, RZ, 0x8, R4 ;  /* 0x00000008ff047819 */ /* 0x000fe40000011604 */
[----:B------:R-:W-:Y:S02]  /*1a20*/  LOP3.LUT R29, R7, 0xc000c, RZ, 0xc0, !PT ;  /* 0x000c000c071d7812 */ /* 0x000fe400078ec0ff */
[----:B------:R-:W-:Y:S02]  /*1a30*/  LOP3.LUT R27, R25, 0x64006400, RZ, 0xfc, !PT ;  /* 0x64006400191b7812 */ /* 0x000fe400078efcff */
[----:B------:R-:W-:-:S02]  /*1a40*/  LOP3.LUT R23, R23, 0x64006400, RZ, 0xfc, !PT ;  /* 0x6400640017177812 */ /* 0x000fc400078efcff */
[----:B------:R-:W-:Y:S01]  /*1a50*/  LOP3.LUT R25, R4, 0xc000c, RZ, 0xc0, !PT ;  /* 0x000c000c04197812 */ /* 0x000fe200078ec0ff */
[-C--:B------:R-:W-:Y:S01]  /*1a60*/  HFMA2 R36, R27, R30.reuse.H0_H0, -258, -258 ;  /* 0xdc08dc081b247431 */ /* 0x080fe2000004001e */
[----:B------:R-:W-:Y:S01]  /*1a70*/  LOP3.LUT R33, R29, 0x64006400, RZ, 0xfc, !PT ;  /* 0x640064001d217812 */ /* 0x000fe200078efcff */
[-C--:B------:R-:W-:Y:S01]  /*1a80*/  HFMA2 R37, R23, R30.reuse.H0_H0, -258, -258 ;  /* 0xdc08dc0817257431 */ /* 0x080fe2000004001e */
[C---:B------:R-:W-:Y:S02]  /*1a90*/  LOP3.LUT R8, R5.reuse, 0x30003, RZ, 0xc0, !PT ;  /* 0x0003000305087812 */ /* 0x040fe400078ec0ff */
[C---:B-----5:R-:W-:Y:S01]  /*1aa0*/  LOP3.LUT R26, R5.reuse, 0x300030, RZ, 0xc0, !PT ;  /* 0x00300030051a7812 */ /* 0x060fe200078ec0ff */
[----:B------:R-:W-:Y:S01]  /*1ab0*/  HFMA2 R34, R33, R30.H0_H0, -258, -258 ;  /* 0xdc08dc0821227431 */ /* 0x000fe2000004001e */
[----:B------:R-:W-:Y:S02]  /*1ac0*/  LOP3.LUT R38, R5, 0xc000c0, RZ, 0xc0, !PT ;  /* 0x00c000c005267812 */ /* 0x000fe400078ec0ff */
[----:B------:R-:W-:-:S02]  /*1ad0*/  LOP3.LUT R10, R6, 0x30003, RZ, 0xc0, !PT ;  /* 0x00030003060a7812 */ /* 0x000fc400078ec0ff */
[C---:B------:R-:W-:Y:S02]  /*1ae0*/  LOP3.LUT R28, R6.reuse, 0xc000c, RZ, 0xc0, !PT ;  /* 0x000c000c061c7812 */ /* 0x040fe400078ec0ff */
[C---:B------:R-:W-:Y:S02]  /*1af0*/  LOP3.LUT R42, R6.reuse, 0x300030, RZ, 0xc0, !PT ;  /* 0x00300030062a7812 */ /* 0x040fe400078ec0ff */
[----:B------:R-:W-:Y:S02]  /*1b00*/  LOP3.LUT R40, R6, 0xc000c0, RZ, 0xc0, !PT ;  /* 0x00c000c006287812 */ /* 0x000fe400078ec0ff */
[----:B------:R-:W-:Y:S02]  /*1b10*/  LOP3.LUT R25, R25, 0x64006400, RZ, 0xfc, !PT ;  /* 0x6400640019197812 */ /* 0x000fe400078efcff */
[----:B------:R-:W-:Y:S02]  /*1b20*/  SHF.R.U32.HI R5, RZ, 0x8, R5 ;  /* 0x00000008ff057819 */ /* 0x000fe40000011605 */
[----:B------:R-:W-:Y:S01]  /*1b30*/  SHF.R.U32.HI R6, RZ, 0x8, R6 ;  /* 0x00000008ff067819 */ /* 0x000fe20000011606 */
[----:B------:R-:W-:Y:S01]  /*1b40*/  HFMA2 R33, R25, R30.H0_H0, -258, -258 ;  /* 0xdc08dc0819217431 */ /* 0x000fe2000004001e */
[----:B------:R-:W-:-:S02]  /*1b50*/  LOP3.LUT R11, R7, 0x30003, RZ, 0xc0, !PT ;  /* 0x00030003070b7812 */ /* 0x000fc400078ec0ff */
[C---:B------:R-:W-:Y:S02]  /*1b60*/  LOP3.LUT R43, R7.reuse, 0x300030, RZ, 0xc0, !PT ;  /* 0x00300030072b7812 */ /* 0x040fe400078ec0ff */
[----:B------:R-:W-:Y:S02]  /*1b70*/  LOP3.LUT R41, R7, 0xc000c0, RZ, 0xc0, !PT ;  /* 0x00c000c007297812 */ /* 0x000fe400078ec0ff */
[----:B------:R-:W-:Y:S02]  /*1b80*/  SHF.R.U32.HI R7, RZ, 0x8, R7 ;  /* 0x00000008ff077819 */ /* 0x000fe40000011607 */
        /* <DEDUP_REMOVED lines=116> */
.L_x_3520:
        /* <DEDUP_REMOVED lines=46> */
.L_x_3521:
[----:B------:R-:W0:Y:S01]  /*25b0*/  LDC R5, c[0x0][0x3ac] ;  /* 0x0000eb00ff057b82 */ /* 0x000e220000000800 */
[----:B------:R-:W-:Y:S01]  /*25c0*/  VIADD R21, R21, 0x10 ;  /* 0x0000001015157836 */ /* 0x000fe20000000000 */
[----:B------:R-:W-:-:S04]  /*25d0*/  UIADD3 UR4, UPT, UPT, UR4, 0x20, URZ ;  /* 0x0000002004047890 */ /* 0x000fc8000fffe0ff */
[----:B------:R-:W-:Y:S01]  /*25e0*/  ISETP.GE.AND P0, PT, R21, R12, PT ;  /* 0x0000000c1500720c */ /* 0x000fe20003f06270 */
[----:B0-----:R-:W-:-:S12]  /*25f0*/  IMAD.WIDE R2, R5, 0x4, R2 ;  /* 0x0000000405027825 */ /* 0x001fd800078e0202 */
[----:B------:R-:W-:Y:S05]  /*2600*/  @!P0 BRA `(.L_x_3522) ;  /* 0xfffffff000d88947 */ /* 0x000fea000383ffff */
.L_x_3519:
        /* <DEDUP_REMOVED lines=19> */
.L_x_3526:
[----:B------:R-:W0:Y:S02]  /*2740*/  LDS R2, [R0] ;  /* 0x0000000000027984 */ /* 0x000e240000000800 */
[----:B0-----:R-:W-:-:S05]  /*2750*/  HFMA2 R3, R2, 1, 1, R16 ;  /* 0x3c003c0002037831 */ /* 0x001fca0000000010 */
[----:B------:R-:W0:Y:S02]  /*2760*/  ATOMS.CAST.SPIN P1, [R0], R2, R3 ;  /* 0x000000020000758d */ /* 0x000e240001820003 */
[----:B0-----:R-:W-:Y:S05]  /*2770*/  @!P1 BRA `(.L_x_3526) ;  /* 0xfffffffc00f09947 */ /* 0x001fea000383ffff */
[----:B------:R-:W-:Y:S05]  /*2780*/  BRA `(.L_x_3524) ;  /* 0x00000000000c7947 */ /* 0x000fea0003800000 */
.L_x_3525:
[----:B------:R-:W2:Y:S02]  /*2790*/  LD.E R0, desc[UR8][R6.64] ;  /* 0x0000000806007980 */ /* 0x000ea4000c101900 */
[----:B--2---:R-:W-:-:S05]  /*27a0*/  IMAD.IADD R3, R16, 0x1, R0 ;  /* 0x0000000110037824 */ /* 0x004fca00078e0200 */
[----:B------:R0:W-:Y:S02]  /*27b0*/  ST.E desc[UR8][R6.64], R3 ;  /* 0x0000000306007985 */ /* 0x0001e4000c101908 */
.L_x_3524:
[----:B------:R-:W-:Y:S05]  /*27c0*/  BSYNC.RECONVERGENT B0 ;  /* 0x0000000000007941 */ /* 0x000fea0003800200 */
.L_x_3523:
[----:B------:R1:W-:Y:S01]  /*27d0*/  ATOM.E.ADD.F16x2.RN.STRONG.GPU P1, RZ, desc[UR8][R6.64+0x4], R15 ;  /* 0x8000040f06ff79a2 */ /* 0x0003e2000c12e108 */
[----:B------:R-:W-:Y:S04]  /*27e0*/  BSSY.RECONVERGENT B0, `(.L_x_3527) ;  /* 0x000000e000007945 */ /* 0x000fe80003800200 */
[----:B-1----:R-:W-:Y:S05]  /*27f0*/  @P1 BRA `(.L_x_3528) ;  /* 0x0000000000301947 */ /* 0x002fea0003800000 */
[----:B------:R-:W1:Y:S02]  /*2800*/  QSPC.E.S P1, RZ, [R6+0x4] ;  /* 0x0000040006ff73aa */ /* 0x000e640000020500 */
[----:B-1----:R-:W-:Y:S05]  /*2810*/  @!P1 BRA `(.L_x_3529) ;  /* 0x00000000001c9947 */ /* 0x002fea0003800000 */
[----:B------:R-:W-:-:S05]  /*2820*/  IMAD.MOV.U32 R2, RZ, RZ, R6 ;  /* 0x000000ffff027224 */ /* 0x000fca00078e0006 */
[----:B------:R-:W-:-:S07]  /*2830*/  MOV R0, R2 ;  /* 0x0000000200007202 */ /* 0x000fce0000000f00 */
.L_x_3530:
[----:B------:R-:W0:Y:S02]  /*2840*/  LDS R2, [R0+0x4] ;  /* 0x0000040000027984 */ /* 0x000e240000000800 */
[----:B0-----:R-:W-:-:S05]  /*2850*/  HADD2 R3, R2, R15 ;  /* 0x0000000f02037230 */ /* 0x001fca0000000000 */
[----:B------:R-:W0:Y:S02]  /*2860*/  ATOMS.CAST.SPIN P1, [R0+0x4], R2, R3 ;  /* 0x000004020000758d */ /* 0x000e240001820003 */
[----:B0-----:R-:W-:Y:S05]  /*2870*/  @!P1 BRA `(.L_x_3530) ;  /* 0xfffffffc00f09947 */ /* 0x001fea000383ffff */
[----:B------:R-:W-:Y:S05]  /*2880*/  BRA `(.L_x_3528) ;  /* 0x00000000000c7947 */ /* 0x000fea0003800000 */
.L_x_3529:
[----:B------:R-:W0:Y:S02]  /*2890*/  LD.E R0, desc[UR8][R6.64+0x4] ;  /* 0x0000040806007980 */ /* 0x000e24000c101900 */
[----:B0-----:R-:W-:-:S05]  /*28a0*/  IMAD.IADD R3, R15, 0x1, R0 ;  /* 0x000000010f037824 */ /* 0x001fca00078e0200 */
[----:B------:R1:W-:Y:S02]  /*28b0*/  ST.E desc[UR8][R6.64+0x4], R3 ;  /* 0x0000040306007985 */ /* 0x0003e4000c101908 */
.L_x_3528:
[----:B------:R-:W-:Y:S05]  /*28c0*/  BSYNC.RECONVERGENT B0 ;  /* 0x0000000000007941 */ /* 0x000fea0003800200 */
.L_x_3527:
        /* <DEDUP_REMOVED lines=9> */
.L_x_3534:
[----:B------:R-:W0:Y:S02]  /*2960*/  LDS R2, [R0] ;  /* 0x0000000000027984 */ /* 0x000e240000000800 */
[----:B0-----:R-:W-:-:S05]  /*2970*/  HFMA2 R3, R2, 1, 1, R14 ;  /* 0x3c003c0002037831 */ /* 0x001fca000000000e */
[----:B------:R-:W0:Y:S02]  /*2980*/  ATOMS.CAST.SPIN P0, [R0], R2, R3 ;  /* 0x000000020000758d */ /* 0x000e240001800003 */
[----:B0-----:R-:W-:Y:S05]  /*2990*/  @!P0 BRA `(.L_x_3534) ;  /* 0xfffffffc00f08947 */ /* 0x001fea000383ffff */
[----:B------:R-:W-:Y:S05]  /*29a0*/  BRA `(.L_x_3532) ;  /* 0x00000000000c7947 */ /* 0x000fea0003800000 */
.L_x_3533:
[----:B------:R-:W2:Y:S02]  /*29b0*/  LD.E R0, desc[UR8][R6.64] ;  /* 0x0000000806007980 */ /* 0x000ea4000c101900 */
[----:B--2---:R-:W-:-:S05]  /*29c0*/  IMAD.IADD R3, R14, 0x1, R0 ;  /* 0x000000010e037824 */ /* 0x004fca00078e0200 */
[----:B------:R0:W-:Y:S02]  /*29d0*/  ST.E desc[UR8][R6.64], R3 ;  /* 0x0000000306007985 */ /* 0x0001e4000c101908 */
.L_x_3532:
[----:B------:R-:W-:Y:S05]  /*29e0*/  BSYNC.RECONVERGENT B0 ;  /* 0x0000000000007941 */ /* 0x000fea0003800200 */
.L_x_3531:
[----:B------:R1:W-:Y:S02]  /*29f0*/  ATOM.E.ADD.F16x2.RN.STRONG.GPU P0, RZ, desc[UR8][R6.64+0x4], R13 ;  /* 0x8000040d06ff79a2 */ /* 0x0003e4000c10e108 */
[----:B-1----:R-:W-:Y:S05]  /*2a00*/  @P0 EXIT ;  /* 0x000000000000094d */ /* 0x002fea0003800000 */
[----:B------:R-:W1:Y:S02]  /*2a10*/  QSPC.E.S P0, RZ, [R6+0x4] ;  /* 0x0000040006ff73aa */ /* 0x000e640000000500 */
[----:B-1----:R-:W-:Y:S05]  /*2a20*/  @!P0 BRA `(.L_x_3535) ;  /* 0x00000000001c8947 */ /* 0x002fea0003800000 */
[----:B------:R-:W-:-:S05]  /*2a30*/  IMAD.MOV.U32 R2, RZ, RZ, R6 ;  /* 0x000000ffff027224 */ /* 0x000fca00078e0006 */
[----:B------:R-:W-:-:S07]  /*2a40*/  MOV R0, R2 ;  /* 0x0000000200007202 */ /* 0x000fce0000000f00 */
.L_x_3536:
[----:B------:R-:W0:Y:S02]  /*2a50*/  LDS R2, [R0+0x4] ;  /* 0x0000040000027984 */ /* 0x000e240000000800 */
[----:B0-----:R-:W-:-:S05]  /*2a60*/  HADD2 R3, R2, R13 ;  /* 0x0000000d02037230 */ /* 0x001fca0000000000 */
[----:B------:R-:W0:Y:S02]  /*2a70*/  ATOMS.CAST.SPIN P0, [R0+0x4], R2, R3 ;  /* 0x000004020000758d */ /* 0x000e240001800003 */
[----:B0-----:R-:W-:Y:S05]  /*2a80*/  @!P0 BRA `(.L_x_3536) ;  /* 0xfffffffc00f08947 */ /* 0x001fea000383ffff */
[----:B------:R-:W-:Y:S05]  /*2a90*/  EXIT ;  /* 0x000000000000794d */ /* 0x000fea0003800000 */
.L_x_3535:
[----:B------:R-:W0:Y:S02]  /*2aa0*/  LD.E R0, desc[UR8][R6.64+0x4] ;  /* 0x0000040806007980 */ /* 0x000e24000c101900 */
[----:B0-----:R-:W-:-:S05]  /*2ab0*/  IMAD.IADD R3, R13, 0x1, R0 ;  /* 0x000000010d037824 */ /* 0x001fca00078e0200 */
[----:B------:R-:W-:Y:S01]  /*2ac0*/  ST.E desc[UR8][R6.64+0x4], R3 ;  /* 0x0000040306007985 */ /* 0x000fe2000c101908 */
[----:B------:R-:W-:Y:S05]  /*2ad0*/  EXIT ;  /* 0x000000000000794d */ /* 0x000fea0003800000 */
.L_x_3537:
        /* <DEDUP_REMOVED lines=10> */
.L_x_3972:


//--------------------- .text._Z23gemm_half_q_half_kernelILi1ELi32ELb1ELb0ELi64EEvPK6__halfPKjS4_S2_PS0_iiiiPKtS7_iiiiiibS2_i --------------------------
	.section	.text._Z23gemm_half_q_half_kernelILi1ELi32ELb1ELb0ELi64EEvPK6__halfPKjS4_S2_PS0_iiiiPKtS7_iiiiiibS2_i,"ax",@progbits
	.align	128
        .global         _Z23gemm_half_q_half_kernelILi1ELi32ELb1ELb0ELi64EEvPK6__halfPKjS4_S2_PS0_iiiiPKtS7_iiiiiibS2_i
        .type           _Z23gemm_half_q_half_kernelILi1ELi32ELb1ELb0ELi64EEvPK6__halfPKjS4_S2_PS0_iiiiPKtS7_iiiiiibS2_i,@function
        .size           _Z23gemm_half_q_half_kernelILi1ELi32ELb1ELb0ELi64EEvPK6__halfPKjS4_S2_PS0_iiiiPKtS7_iiiiiibS2_i,(.L_x_3973 - _Z23gemm_half_q_half_kernelILi1ELi32ELb1ELb0ELi64EEvPK6__halfPKjS4_S2_PS0_iiiiPKtS7_iiiiiibS2_i)
        .other          _Z23gemm_half_q_half_kernelILi1ELi32ELb1ELb0ELi64EEvPK6__halfPKjS4_S2_PS0_iiiiPKtS7_iiiiiibS2_i,@"STO_CUDA_ENTRY STV_DEFAULT"
_Z23gemm_half_q_half_kernelILi1ELi32ELb1ELb0ELi64EEvPK6__halfPKjS4_S2_PS0_iiiiPKtS7_iiiiiibS2_i:
.text._Z23gemm_half_q_half_kernelILi1ELi32ELb1ELb0ELi64EEvPK6__halfPKjS4_S2_PS0_iiiiPKtS7_iiiiiibS2_i:
[----:B------:R-:W0:Y:S08]  /*0000*/  LDC R1, c[0x0][0x37c] ;  /* 0x0000df00ff017b82 */ /* 0x000e300000000800 */
[----:B------:R-:W1:Y:S01]  /*0010*/  S2UR UR6, SR_CTAID.Y ;  /* 0x00000000000679c3 */ /* 0x000e620000002600 */
[----:B------:R-:W2:Y:S01]  /*0020*/  S2R R5, SR_CTAID.X ;  /* 0x0000000000057919 */ /* 0x000ea20000002500 */
[----:B0-----:R-:W-:-:S05]  /*0030*/  VIADD R1, R1, 0xfffffff0 ;  /* 0xfffffff001017836 */ /* 0x001fca0000000000 */
[----:B------:R-:W-:Y:S01]  /*0040*/  R2UR UR21, R1 ;  /* 0x00000000011572ca */ /* 0x000fe200000e0000 */
[----:B------:R-:W1:Y:S02]  /*0050*/  LDC R0, c[0x0][0x3a8] ;  /* 0x0000ea00ff007b82 */ /* 0x000e640000000800 */
[----:B-1----:R-:W-:-:S13]  /*0060*/  ISETP.LE.AND P0, PT, R0, UR6, PT ;  /* 0x0000000600007c0c */ /* 0x002fda000bf03270 */
[----:B--2---:R-:W-:Y:S05]  /*0070*/  @P0 EXIT ;  /* 0x000000000000094d */ /* 0x004fea0003800000 */
[----:B------:R-:W0:Y:S01]  /*0080*/  LDC.64 R2, c[0x0][0x3e8] ;  /* 0x0000fa00ff027b82 */ /* 0x000e220000000a00 */
[----:B------:R-:W0:Y:S02]  /*0090*/  LDCU.64 UR18, c[0x0][0x358] ;  /* 0x00006b00ff1277ac */ /* 0x000e240008000a00 */
[----:B0-----:R-:W2:Y:S02]  /*00a0*/  LDG.E.U16 R2, desc[UR18][R2.64] ;  /* 0x0000001202027981 */ /* 0x001ea4000c1e1500 */
[----:B--2---:R-:W-:-:S13]  /*00b0*/  ISETP.NE.AND P0, PT, R2, RZ, PT ;  /* 0x000000ff0200720c */ /* 0x004fda0003f05270 */
[----:B------:R-:W-:Y:S05]  /*00c0*/  @!P0 EXIT ;  /* 0x000000000000894d */ /* 0x000fea0003800000 */
[----:B------:R-:W0:Y:S01]  /*00d0*/  S2UR UR16, SR_CTAID.Z ;  /* 0x00000000001079c3 */ /* 0x000e220000002700 */
[----:B------:R-:W1:Y:S01]  /*00e0*/  S2R R8, SR_TID.X ;  /* 0x0000000000087919 */ /* 0x000e620000002100 */
[----:B------:R-:W2:Y:S01]  /*00f0*/  LDCU UR14, c[0x0][0x3ac] ;  /* 0x00007580ff0e77ac */ /* 0x000ea20008000800 */
[----:B------:R-:W-:Y:S05]  /*0100*/  BSSY.RECONVERGENT B0, `(.L_x_3538) ;  /* 0x000001e000007945 */ /* 0x000fea0003800200 */
[----:B------:R-:W3:Y:S01]  /*0110*/  LDC R2, c[0x0][0x3b0] ;  /* 0x0000ec00ff027b82 */ /* 0x000ee20000000800 */
[----:B0-----:R-:W-:-:S06]  /*0120*/  USHF.L.U32 UR9, UR16, 0x6, URZ ;  /* 0x0000000610097899 */ /* 0x001fcc00080006ff */
[----:B------:R-:W-:Y:S02]  /*0130*/  IMAD.U32 R3, RZ, RZ, UR9 ;  /* 0x00000009ff037e24 */ /* 0x000fe4000f8e00ff */
[----:B-1----:R-:W-:-:S03]  /*0140*/  VIADD R9, R8, UR9 ;  /* 0x0000000908097c36 */ /* 0x002fc60008000000 */
[----:B---3--:R-:W-:Y:S01]  /*0150*/  VIADDMNMX R3, R3, 0x40, R2, PT ;  /* 0x0000004003037846 */ /* 0x008fe20003800102 */
[----:B------:R-:W-:-:S03]  /*0160*/  IMAD R5, R5, 0x40, R8 ;  /* 0x0000004005057824 */ /* 0x000fc600078e0208 */
[----:B------:R-:W-:Y:S01]  /*0170*/  R2UR UR15, R3 ;  /* 0x00000000030f72ca */ /* 0x000fe200000e0000 */
[----:B------:R-:W-:-:S05]  /*0180*/  IMAD.SHL.U32 R29, R5, 0x4, RZ ;  /* 0x00000004051d7824 */ /* 0x000fca00078e00ff */
[----:B--2---:R-:W-:-:S07]  /*0190*/  ISETP.GE.AND P1, PT, R29, UR14, PT ;  /* 0x0000000e1d007c0c */ /* 0x004fce000bf26270 */
[----:B------:R-:W-:-:S13]  /*01a0*/  ISETP.GE.AND P0, PT, R9, UR15, PT ;  /* 0x0000000f09007c0c */ /* 0x000fda000bf06270 */
[----:B------:R-:W-:Y:S05]  /*01b0*/  @P0 BRA `(.L_x_3539) ;  /* 0x0000000000480947 */ /* 0x000fea0003800000 */
[----:B------:R-:W0:Y:S01]  /*01c0*/  LDCU.64 UR4, c[0x0][0x3c0] ;  /* 0x00007800ff0477ac */ /* 0x000e220008000a00 */
[----:B------:R-:W1:Y:S01]  /*01d0*/  LDC.64 R4, c[0x0][0x380] ;  /* 0x0000e000ff047b82 */ /* 0x000e620000000a00 */
[----:B0-----:R-:W-:-:S04]  /*01e0*/  ISETP.NE.U32.AND P0, PT, RZ, UR4, PT ;  /* 0x00000004ff007c0c */ /* 0x001fc8000bf05070 */
[----:B------:R-:W-:-:S13]  /*01f0*/  ISETP.NE.AND.EX P0, PT, RZ, UR5, PT, P0 ;  /* 0x00000005ff007c0c */ /* 0x000fda000bf05300 */
[----:B------:R-:W0:Y:S02]  /*0200*/  @P0 LDC.64 R6, c[0x0][0x3c0] ;  /* 0x0000f000ff060b82 */ /* 0x000e240000000a00 */
[----:B0-----:R-:W-:-:S06]  /*0210*/  @P0 IMAD.WIDE.U32 R6, R9, 0x2, R6 ;  /* 0x0000000209060825 */ /* 0x001fcc00078e0006 */
[----:B------:R-:W2:Y:S01]  /*0220*/  @P0 LDG.E.U16.CONSTANT R7, desc[UR18][R6.64] ;  /* 0x0000001206070981 */ /* 0x000ea2000c1e9500 */
[----:B------:R-:W-:-:S04]  /*0230*/  IMAD R3, R2, UR6, RZ ;  /* 0x0000000602037c24 */ /* 0x000fc8000f8e02ff */
[----:B-1----:R-:W-:-:S04]  /*0240*/  IMAD.WIDE R4, R3, 0x2, R4 ;  /* 0x0000000203047825 */ /* 0x002fc800078e0204 */
[----:B--2---:R-:W-:-:S05]  /*0250*/  @P0 IMAD.WIDE.U32 R10, R7, 0x2, R4 ;  /* 0x00000002070a0825 */ /* 0x004fca00078e0004 */
[----:B------:R-:W2:Y:S01]  /*0260*/  @P0 LDG.E.U16.CONSTANT R0, desc[UR18][R10.64] ;  /* 0x000000120a000981 */ /* 0x000ea2000c1e9500 */
[----:B------:R-:W-:Y:S01]  /*0270*/  @!P0 IMAD.WIDE.U32 R4, R9, 0x2, R4 ;  /* 0x0000000209048825 */ /* 0x000fe200078e0004 */
[----:B------:R-:W0:Y:S01]  /*0280*/  S2UR UR5, SR_CgaCtaId ;  /* 0x00000000000579c3 */ /* 0x000e220000008800 */
[----:B------:R-:W-:-:S03]  /*0290*/  UMOV UR4, 0x400 ;  /* 0x0000040000047882 */ /* 0x000fc60000000000 */
[----:B------:R-:W2:Y:S01]  /*02a0*/  @!P0 LDG.E.U16.CONSTANT R0, desc[UR18][R4.64] ;  /* 0x0000001204008981 */ /* 0x000ea2000c1e9500 */
[----:B0-----:R-:W-:-:S06]  /*02b0*/  ULEA UR4, UR5, UR4, 0x18 ;  /* 0x0000000405047291 */ /* 0x001fcc000f8ec0ff */
[----:B------:R-:W-:-:S05]  /*02c0*/  LEA R3, R8, UR4, 0x1 ;  /* 0x0000000408037c11 */ /* 0x000fca000f8e08ff */
[----:B--2---:R0:W-:Y:S02]  /*02d0*/  STS.U16 [R3], R0 ;  /* 0x0000000003007388 */ /* 0x0041e40000000400 */
.L_x_3539:
[----:B------:R-:W-:Y:S05]  /*02e0*/  BSYNC.RECONVERGENT B0 ;  /* 0x0000000000007941 */ /* 0x000fea0003800200 */
.L_x_3538:
[----:B------:R-:W-:Y:S05]  /*02f0*/  @P1 EXIT ;  /* 0x000000000000194d */ /* 0x000fea0003800000 */
[----:B------:R-:W1:Y:S01]  /*0300*/  LDCU.U8 UR4, c[0x0][0x3e0] ;  /* 0x00007c00ff0477ac */ /* 0x000e620008000000 */
[----:B0-----:R-:W0:Y:S01]  /*0310*/  S2R R0, SR_CTAID.Y ;  /* 0x0000000000007919 */ /* 0x001e220000002600 */
[----:B------:R-:W-:Y:S01]  /*0320*/  ISETP.LE.AND P1, PT, R2, UR9, PT ;  /* 0x0000000902007c0c */ /* 0x000fe2000bf23270 */
[----:B------:R-:W2:Y:S01]  /*0330*/  LDCU.64 UR10, c[0x0][0x3b8] ;  /* 0x00007700ff0a77ac */ /* 0x000ea20008000a00 */
[----:B------:R-:W-:Y:S02]  /*0340*/  USHF.L.U32 UR12, UR16, 0x7, URZ ;  /* 0x00000007100c7899 */ /* 0x000fe400080006ff */
[----:B-1----:R-:W-:Y:S02]  /*0350*/  UPRMT UR4, UR4, 0x8880, URZ ;  /* 0x0000888004047896 */ /* 0x002fe400080000ff */
[----:B--2---:R-:W-:-:S04]  /*0360*/  UIMAD.WIDE.U32 UR12, UR12, 0x2, UR10 ;  /* 0x000000020c0c78a5 */ /* 0x004fc8000f8e000a */
[----:B------:R-:W-:-:S04]  /*0370*/  ISETP.NE.AND P0, PT, RZ, UR4, PT ;  /* 0x00000004ff007c0c */ /* 0x000fc8000bf05270 */
[----:B------:R-:W-:-:S13]  /*0380*/  ISETP.NE.OR P0, PT, RZ, UR16, !P0 ;  /* 0x00000010ff007c0c */ /* 0x000fda000c705670 */
[----:B------:R-:W1:Y:S01]  /*0390*/  @!P0 LDC.64 R4, c[0x0][0x3a0] ;  /* 0x0000e800ff048b82 */ /* 0x000e620000000a00 */
[----:B0-----:R-:W-:-:S04]  /*03a0*/  @!P0 IMAD R3, R0, UR14, R29 ;  /* 0x0000000e00038c24 */ /* 0x001fc8000f8e021d */
[----:B-1----:R-:W-:-:S05]  /*03b0*/  @!P0 IMAD.WIDE R4, R3, 0x2, R4 ;  /* 0x0000000203048825 */ /* 0x002fca00078e0204 */
[----:B------:R0:W-:Y:S01]  /*03c0*/  @!P0 STG.E.64 desc[UR18][R4.64], RZ ;  /* 0x000000ff04008986 */ /* 0x0001e2000c101b12 */
[----:B------:R-:W-:Y:S06]  /*03d0*/  BAR.SYNC.DEFER_BLOCKING 0x0 ;  /* 0x0000000000007b1d */ /* 0x000fec0000010000 */
[----:B------:R-:W-:Y:S05]  /*03e0*/  @P1 BRA `(.L_x_3540) ;  /* 0x0000000000e41947 */ /* 0x000fea0003800000 */
[----:B------:R-:W-:Y:S01]  /*03f0*/  IMAD.U32 R10, RZ, RZ, UR12 ;  /* 0x0000000cff0a7e24 */ /* 0x000fe2000f8e00ff */
[----:B0-----:R-:W0:Y:S01]  /*0400*/  LDC.64 R4, c[0x0][0x390] ;  /* 0x0000e400ff047b82 */ /* 0x001e220000000a00 */
        /* <DEDUP_REMOVED lines=10> */
.L_x_3541:
        /* <DEDUP_REMOVED lines=22> */
[----:B0-----:R-:W-:Y:S01]  /*0610*/  IMAD R11, R12, R12, R12 ;  /* 0x0000000c0c0b7224 */ /* 0x001fe200078e020c */
[----:B------:R-:W-:-:S02]  /*0620*/  LOP3.LUT R18, R18, 0xf, RZ, 0xc0, !PT ;  /* 0x0000000f12127812 */ /* 0x000fc400078ec0ff */
[----:B------:R-:W-:Y:S01]  /*0630*/  LOP3.LUT R16, R16, 0xf, RZ, 0xc0, !PT ;  /* 0x0000000f10107812 */ /* 0x000fe200078ec0ff */
[C---:B------:R-:W-:Y:S01]  /*0640*/  IMAD R20, R17.reuse, R17, R17 ;  /* 0x0000001111147224 */ /* 0x040fe200078e0211 */
[----:B------:R-:W-:Y:S01]  /*0650*/  IADD3 R12, PT, PT, R12, 0x1, R11 ;  /* 0x000000010c0c7810 */ /* 0x000fe20007ffe00b */
[----:B------:R-:W-:Y:S02]  /*0660*/  IMAD R13, R18, R18, R18 ;  /* 0x00000012120d7224 */ /* 0x000fe400078e0212 */
[----:B------:R-:W-:Y:S01]  /*0670*/  IMAD R11, R16, R16, R16 ;  /* 0x00000010100b7224 */ /* 0x000fe200078e0210 */
[----:B------:R-:W-:Y:S02]  /*0680*/  IADD3 R20, PT, PT, R17, 0x1, R20 ;  /* 0x0000000111147810 */ /* 0x000fe40007ffe014 */
[----:B------:R-:W-:Y:S02]  /*0690*/  IADD3 R13, PT, PT, R18, 0x1, R13 ;  /* 0x00000001120d7810 */ /* 0x000fe40007ffe00d */
[----:B------:R-:W-:Y:S01]  /*06a0*/  IADD3 R11, PT, PT, R16, 0x1, R11 ;  /* 0x00000001100b7810 */ /* 0x000fe20007ffe00b */
[----:B------:R-:W-:Y:S08]  /*06b0*/  I2F.F16 R12, R12 ;  /* 0x0000000c000c7306 */ /* 0x000ff00000200c00 */
[----:B------:R-:W-:Y:S08]  /*06c0*/  I2F.F16 R20, R20 ;  /* 0x0000001400147306 */ /* 0x000ff00000200c00 */
[----:B------:R-:W0:Y:S08]  /*06d0*/  I2F.F16 R13, R13 ;  /* 0x0000000d000d7306 */ /* 0x000e300000200c00 */
[----:B------:R-:W1:Y:S01]  /*06e0*/  I2F.F16 R11, R11 ;  /* 0x0000000b000b7306 */ /* 0x000e620000200c00 */
[----:B----4-:R-:W-:-:S02]  /*06f0*/  R2UR UR6, R19 ;  /* 0x00000000130672ca */ /* 0x010fc400000e0000 */
[----:B0-----:R-:W-:Y:S02]  /*0700*/  PRMT R13, R20, 0x5410, R13 ;  /* 0x00005410140d7816 */ /* 0x001fe4000000000d */
[----:B-1----:R-:W-:-:S03]  /*0710*/  PRMT R11, R12, 0x5410, R11 ;  /* 0x000054100c0b7816 */ /* 0x002fc6000000000b */
[-C--:B--2---:R-:W-:Y:S02]  /*0720*/  HMUL2 R14, R13, R10.reuse.H0_H0 ;  /* 0x2000000a0d0e7232 */ /* 0x084fe40000000000 */
[----:B------:R-:W-:-:S05]  /*0730*/  HMUL2 R15, R11, R10.H0_H0 ;  /* 0x2000000a0b0f7232 */ /* 0x000fca0000000000 */
[----:B------:R1:W-:Y:S01]  /*0740*/  STL.64 [UR7], R14 ;  /* 0x0000000eff007987 */ /* 0x0003e20008100a07 */
[----:B------:R-:W-:-:S04]  /*0750*/  UIADD3 UR5, UPT, UPT, UR6, UR5, URZ ;  /* 0x0000000506057290 */ /* 0x000fc8000fffe0ff */
[----:B------:R-:W-:-:S09]  /*0760*/  UISETP.GE.AND UP0, UPT, UR5, UR15, UPT ;  /* 0x0000000f0500728c */ /* 0x000fd2000bf06270 */
[----:B-1----:R-:W-:Y:S05]  /*0770*/  BRA.U !UP0, `(.L_x_3541) ;  /* 0xfffffffd084c7547 */ /* 0x002fea000b83ffff */
.L_x_3540:
[----:B------:R-:W1:Y:S01]  /*0780*/  LDCU UR20, c[0x0][0x3c8] ;  /* 0x00007900ff1477ac */ /* 0x000e620008000800 */
[----:B------:R-:W-:Y:S01]  /*0790*/  UMOV UR4, URZ ;  /* 0x000000ff00047c82 */ /* 0x000fe20008000000 */
[----:B-1----:R-:W-:-:S09]  /*07a0*/  UISETP.GT.AND UP0, UPT, UR9, UR20, UPT ;  /* 0x000000140900728c */ /* 0x002fd2000bf04270 */
[----:B------:R-:W-:Y:S05]  /*07b0*/  BRA.U !UP0, `(.L_x_3542) ;  /* 0x0000000108207547 */ /* 0x000fea000b800000 */
[----:B------:R-:W1:Y:S02]  /*07c0*/  LDCU UR4, c[0x0][0x3cc] ;  /* 0x00007980ff0477ac */ /* 0x000e640008000800 */
[----:B-1----:R-:W-:-:S04]  /*07d0*/  UISETP.LT.AND UP0, UPT, UR9, UR4, UPT ;  /* 0x000000040900728c */ /* 0x002fc8000bf01270 */
[----:B------:R-:W-:-:S04]  /*07e0*/  USEL UR4, UR9, UR4, UP0 ;  /* 0x0000000409047287 */ /* 0x000fc80008000000 */
[----:B------:R-:W-:-:S04]  /*07f0*/  UIADD3 UR4, UPT, UPT, UR4, -UR20, URZ ;  /* 0x8000001404047290 */ /* 0x000fc8000fffe0ff */
[----:B------:R-:W-:-:S04]  /*0800*/  USHF.R.S32.HI UR5, URZ, 0x1f, UR4 ;  /* 0x0000001fff057899 */ /* 0x000fc80008011404 */
[----:B------:R-:W-:-:S04]  /*0810*/  ULEA.HI UR5, UR5, UR4, URZ, 0x5 ;  /* 0x0000000405057291 */ /* 0x000fc8000f8f28ff */
[----:B------:R-:W-:-:S04]  /*0820*/  USHF.R.S32.HI UR5, URZ, 0x5, UR5 ;  /* 0x00000005ff057899 */ /* 0x000fc80008011405 */
[----:B------:R-:W-:-:S12]  /*0830*/  UIMAD UR4, UR5, 0x6, URZ ;  /* 0x00000006050478a4 */ /* 0x000fd8000f8e02ff */
.L_x_3542:
        /* <DEDUP_REMOVED lines=12> */
.L_x_3543:
        /* <DEDUP_REMOVED lines=11> */
[----:B------:R-:W-:-:S12]  /*09b0*/  USHF.L.U32 UR6, UR7, 0x2, URZ ;  /* 0x0000000207067899 */ /* 0x000fd800080006ff */
.L_x_3544:
        /* <DEDUP_REMOVED lines=12> */
.L_x_3545:
        /* <DEDUP_REMOVED lines=12> */
.L_x_3546:
[----:B------:R-:W-:Y:S01]  /*0b40*/  UISETP.LT.AND UP0, UPT, UR9, UR20, UPT ;  /* 0x000000140900728c */ /* 0x000fe2000bf01270 */
[----:B------:R-:W-:Y:S02]  /*0b50*/  VIMNMX R2, PT, PT, R2, UR22, PT ;  /* 0x0000001602027c48 */ /* 0x000fe4000bfe0100 */
[----:B------:R-:W-:Y:S01]  /*0b60*/  PRMT R3, RZ, 0x5410, RZ ;  /* 0x00005410ff037816 */ /* 0x000fe200000000ff */
[----:B------:R-:W-:Y:S02]  /*0b70*/  USEL UR17, UR9, UR20, UP0 ;  /* 0x0000001409117287 */ /* 0x000fe40008000000 */
[----:B------:R-:W-:Y:S02]  /*0b80*/  ISETP.GT.AND P0, PT, R2, UR9, PT ;  /* 0x0000000902007c0c */ /* 0x000fe4000bf04270 */
[----:B------:R-:W-:Y:S01]  /*0b90*/  PRMT R2, RZ, 0x5410, RZ ;  /* 0x00005410ff027816 */ /* 0x000fe200000000ff */
[----:B------:R-:W-:-:S04]  /*0ba0*/  USHF.R.S32.HI UR20, URZ, 0x1f, UR17 ;  /* 0x0000001fff147899 */ /* 0x000fc80008011411 */
[----:B------:R-:W-:-:S04]  /*0bb0*/  ULEA.HI UR20, UR20, UR17, URZ, 0x5 ;  /* 0x0000001114147291 */ /* 0x000fc8000f8f28ff */
[----:B------:R-:W-:-:S04]  /*0bc0*/  USHF.R.S32.HI UR20, URZ, 0x5, UR20 ;  /* 0x00000005ff147899 */ /* 0x000fc80008011414 */
[----:B------:R-:W-:-:S04]  /*0bd0*/  ULEA UR4, UR20, UR4, 0x3 ;  /* 0x0000000414047291 */ /* 0x000fc8000f8e18ff */
[----:B------:R-:W-:-:S04]  /*0be0*/  UIADD3 UR4, UPT, UPT, UR6, UR4, UR5 ;  /* 0x0000000406047290 */ /* 0x000fc8000fffe005 */
[----:B------:R-:W-:-:S04]  /*0bf0*/  UIADD3 UR4, UPT, UPT, UR8, UR4, UR7 ;  /* 0x0000000408047290 */ /* 0x000fc8000fffe007 */
[----:B------:R-:W-:Y:S01]  /*0c00*/  UIMAD UR4, UR4, UR14, URZ ;  /* 0x0000000e040472a4 */ /* 0x000fe2000f8e02ff */
[----:B------:R-:W-:Y:S11]  /*0c10*/  @!P0 BRA `(.L_x_3547) ;  /* 0x0000001800748947 */ /* 0x000ff60003800000 */
[----:B0-----:R-:W-:Y:S01]  /*0c20*/  IMAD.U32 R4, RZ, RZ, UR12 ;  /* 0x0000000cff047e24 */ /* 0x001fe2000f8e00ff */
        /* <DEDUP_REMOVED lines=10> */
[----:B------:R-:W-:Y:S01]  /*0cd0*/  USEL UR15, UR15, UR22, UP0 ;  /* 0x000000160f0f7287 */ /* 0x000fe20008000000 */
[----:B------:R-:W-:Y:S01]  /*0ce0*/  UMOV UR8, 0x400 ;  /* 0x0000040000087882 */ /* 0x000fe20000000000 */
[----:B------:R-:W-:Y:S01]  /*0cf0*/  UIADD3 UR10, UP0, UPT, UR10, 0x2, URZ ;  /* 0x000000020a0a7890 */ /* 0x000fe2000ff1e0ff */
[----:B-1----:R-:W-:-:S04]  /*0d00*/  LEA R34, P0, R2, UR12, 0x2 ;  /* 0x0000000c02227c11 */ /* 0x002fc8000f8010ff */
[----:B------:R-:W-:Y:S01]  /*0d10*/  LEA.HI.X R35, R2, UR13, R3, 0x2, P0 ;  /* 0x0000000d02237c11 */ /* 0x000fe200080f1403 */
[----:B0-----:R-:W-:Y:S01]  /*0d20*/  ULEA UR8, UR5, UR8, 0x18 ;  /* 0x0000000805087291 */ /* 0x001fe2000f8ec0ff */
[----:B------:R-:W-:Y:S02]  /*0d30*/  PRMT R2, RZ, 0x5410, RZ ;  /* 0x00005410ff027816 */ /* 0x000fe400000000ff */
[----:B------:R-:W-:Y:S01]  /*0d40*/  PRMT R3, RZ, 0x5410, RZ ;  /* 0x00005410ff037816 */ /* 0x000fe200000000ff */
[----:B------:R-:W-:Y:S01]  /*0d50*/  UIADD3.X UR11, UPT, UPT, URZ, UR11, URZ, UP0, !UPT ;  /* 0x0000000bff0b7290 */ /* 0x000fe200087fe4ff */
[----:B---3--:R-:W-:Y:S02]  /*0d60*/  R2UR UR4, R4 ;  /* 0x00000000040472ca */ /* 0x008fe400000e0000 */
[----:B--2---:R-:W-:-:S11]  /*0d70*/  PRMT R28, R31, 0x7610, R31 ;  /* 0x000076101f1c7816 */ /* 0x004fd6000000001f */
[----:B------:R-:W-:-:S03]  /*0d80*/  UIADD3 UR5, UPT, UPT, UR9, UR4, URZ ;  /* 0x0000000409057290 */ /* 0x000fc6000fffe0ff */
[----:B------:R-:W-:-:S09]  /*0d90*/  UMOV UR4, URZ ;  /* 0x000000ff00047c82 */ /* 0x000fd20008000000 */
.L_x_3548:
[----:B------:R0:W2:Y:S01]  /*0da0*/  LDG.E.128.CONSTANT R24, desc[UR18][R34.64] ;  /* 0x0000001222187981 */ /* 0x0000a2000c1e9d00 */
[----:B------:R-:W-:Y:S02]  /*0db0*/  IMAD.U32 R11, RZ, RZ, UR14 ;  /* 0x0000000eff0b7e24 */ /* 0x000fe4000f8e00ff */
[----:B------:R-:W-:Y:S01]  /*0dc0*/  IMAD.U32 R9, RZ, RZ, UR14 ;  /* 0x0000000eff097e24 */ /* 0x000fe2000f8e00ff */
[----:B------:R-:W1:Y:S01]  /*0dd0*/  LDS.128 R4, [UR8] ;  /* 0x00000008ff047984 */ /* 0x000e620008000c00 */
[----:B------:R-:W-:-:S05]  /*0de0*/  IMAD.WIDE R10, R11, 0x4, R34 ;  /* 0x000000040b0a7825 */ /* 0x000fca00078e0222 */
[----:B------:R3:W4:Y:S01]  /*0df0*/  LDG.E.128.CONSTANT R12, desc[UR18][R10.64] ;  /* 0x000000120a0c7981 */ /* 0x000722000c1e9d00 */
[----:B------:R-:W-:-:S05]  /*0e00*/  IMAD.WIDE R8, R9, 0x4, R10 ;  /* 0x0000000409087825 */ /* 0x000fca00078e020a */
[----:B------:R-:W5:Y:S01]  /*0e10*/  LDG.E.128.CONSTANT R16, desc[UR18][R8.64] ;  /* 0x0000001208107981 */ /* 0x000f62000c1e9d00 */
[----:B------:R-:W-:Y:S02]  /*0e20*/  IMAD.U32 R37, RZ, RZ, UR14 ;  /* 0x0000000eff257e24 */ /* 0x000fe4000f8e00ff */
[----:B0-----:R-:W-:Y:S01]  /*0e30*/  IMAD.U32 R35, RZ, RZ, UR14 ;  /* 0x0000000eff237e24 */ /* 0x001fe2000f8e00ff */
[----:B--2---:R-:W-:Y:S02]  /*0e40*/  LOP3.LUT R20, R24, 0x3f003f, RZ, 0xc0, !PT ;  /* 0x003f003f18147812 */ /* 0x004fe400078ec0ff */
[----:B------:R-:W-:Y:S02]  /*0e50*/  LOP3.LUT R21, R25, 0x3f003f, RZ, 0xc0, !PT ;  /* 0x003f003f19157812 */ /* 0x000fe400078ec0ff */
[----:B------:R-:W-:Y:S02]  /*0e60*/  LOP3.LUT R22, R26, 0x3f003f, RZ, 0xc0, !PT ;  /* 0x003f003f1a167812 */ /* 0x000fe400078ec0ff */
[----:B------:R-:W-:-:S02]  /*0e70*/  LOP3.LUT R23, R27, 0x3f003f, RZ, 0xc0, !PT ;  /* 0x003f003f1b177812 */ /* 0x000fc400078ec0ff */
[----:B------:R-:W-:Y:S02]  /*0e80*/  LOP3.LUT R20, R20, 0x64006400, RZ, 0xfc, !PT ;  /* 0x6400640014147812 */ /* 0x000fe400078efcff */
[----:B------:R-:W-:Y:S02]  /*0e90*/  LOP3.LUT R21, R21, 0x64006400, RZ, 0xfc, !PT ;  /* 0x6400640015157812 */ /* 0x000fe400078efcff */
[----:B---3--:R-:W-:Y:S01]  /*0ea0*/  LOP3.LUT R10, R22, 0x64006400, RZ, 0xfc, !PT ;  /* 0x64006400160a7812 */ /* 0x008fe200078efcff */
[----:B------:R-:W-:Y:S01]  /*0eb0*/  HADD2 R22, R20, -1056, -1056 ;  /* 0xe420e42014167430 */ /* 0x000fe20000000000 */
[----:B------:R-:W-:Y:S01]  /*0ec0*/  LOP3.LUT R23, R23, 0x64006400, RZ, 0xfc, !PT ;  /* 0x6400640017177812 */ /* 0x000fe200078efcff */
[----:B------:R-:W-:Y:S01]  /*0ed0*/  HADD2 R11, R21, -1056, -1056 ;  /* 0xe420e420150b7430 */ /* 0x000fe20000000000 */
[----:B------:R-:W-:Y:S01]  /*0ee0*/  SHF.R.U32.HI R20, RZ, 0x6, R24 ;  /* 0x00000006ff147819 */ /* 0x000fe20000011618 */
[----:B------:R-:W-:Y:S02]  /*0ef0*/  HADD2 R10, R10, -1056, -1056 ;  /* 0xe420e4200a0a7430 */ /* 0x000fe40000000000 */
[----:B-1----:R-:W-:-:S02]  /*0f00*/  HFMA2 R22, R22, R4, RZ ;  /* 0x0000000416167231 */ /* 0x002fc400000000ff */
[----:B------:R-:W-:Y:S01]  /*0f10*/  HADD2 R23, R23, -1056, -1056 ;  /* 0xe420e42017177430 */ /* 0x000fe20000000000 */
[----:B------:R-:W-:Y:S01]  /*0f20*/  SHF.R.U32.HI R21, RZ, 0x6, R25 ;  /* 0x00000006ff157819 */ /* 0x000fe20000011619 */
[-C--:B------:R-:W-:Y:S02]  /*0f30*/  HFMA2 R11, R11, R4.reuse, RZ.H0_H0 ;  /* 0x000000040b0b7231 */ /* 0x080fe400000400ff */
[-C--:B------:R-:W-:Y:S02]  /*0f40*/  HFMA2 R10, R10, R4.reuse, RZ ;  /* 0x000000040a0a7231 */ /* 0x080fe400000000ff */
[----:B------:R-:W-:Y:S01]  /*0f50*/  HFMA2 R4, R23, R4, RZ.H0_H0 ;  /* 0x0000000417047231 */ /* 0x000fe200000400ff */
        /* <DEDUP_REMOVED lines=12> */
[----:B----4-:R-:W-:Y:S01]  /*1020*/  LOP3.LUT R32, R15, 0x3f003f, RZ, 0xc0, !PT ;  /* 0x003f003f0f207812 */ /* 0x010fe200078ec0ff */
[----:B------:R-:W-:-:S02]  /*1030*/  HADD2 R23, R23, -1056, -1056 ;  /* 0xe420e42017177430 */ /* 0x000fc40000000000 */
[-C--:B------:R-:W-:Y:S02]  /*1040*/  HFMA2 R22, R20, R5.reuse, R22 ;  /* 0x0000000514167231 */ /* 0x080fe40000000016 */
[----:B------:R-:W-:Y:S01]  /*1050*/  HADD2 R31, R31, -1056, -1056 ;  /* 0xe420e4201f1f7430 */ /* 0x000fe20000000000 */
[----:B------:R-:W-:Y:S01]  /*1060*/  LOP3.LUT R32, R32, 0x64006400, RZ, 0xfc, !PT ;  /* 0x6400640020207812 */ /* 0x000fe200078efcff */
[-C--:B------:R-:W-:Y:S02]  /*1070*/  HFMA2 R21, R21, R5.reuse, R11 ;  /* 0x0000000515157231 */ /* 0x080fe4000000000b */
[-C--:B------:R-:W-:Y:S02]  /*1080*/  HFMA2 R20, R23, R5.reuse, R10 ;  /* 0x0000000517147231 */ /* 0x080fe4000000000a */
[----:B------:R-:W-:Y:S01]  /*1090*/  HFMA2 R5, R31, R5, R4 ;  /* 0x000000051f057231 */ /* 0x000fe20000000004 */
[----:B------:R-:W-:Y:S01]  /*10a0*/  LOP3.LUT R4, R12, 0x3f003f, RZ, 0xc0, !PT ;  /* 0x003f003f0c047812 */ /* 0x000fe200078ec0ff */
[----:B------:R-:W-:Y:S01]  /*10b0*/  HADD2 R32, R32, -1056, -1056 ;  /* 0xe420e42020207430 */ /* 0x000fe20000000000 */
[----:B------:R-:W-:-:S02]  /*10c0*/  LOP3.LUT R10, R13, 0x3f003f, RZ, 0xc0, !PT ;  /* 0x003f003f0d0a7812 */ /* 0x000fc400078ec0ff */
[----:B------:R-:W-:Y:S01]  /*10d0*/  LOP3.LUT R11, R14, 0x3f003f, RZ, 0xc0, !PT ;  /* 0x003f003f0e0b7812 */ /* 0x000fe200078ec0ff */
[----:B------:R-:W-:Y:S01]  /*10e0*/  HFMA2 R5, R32, R6, R5 ;  /* 0x0000000620057231 */ /* 0x000fe20000000005 */
[----:B------:R-:W-:Y:S02]  /*10f0*/  LOP3.LUT R4, R4, 0x64006400, RZ, 0xfc, !PT ;  /* 0x6400640004047812 */ /* 0x000fe400078efcff */
[----:B------:R-:W-:Y:S02]  /*1100*/  SHF.R.U32.HI R23, RZ, 0x6, R12 ;  /* 0x00000006ff177819 */ /* 0x000fe4000001160c */
[----:B------:R-:W-:Y:S02]  /*1110*/  LOP3.LUT R10, R10, 0x64006400, RZ, 0xfc, !PT ;  /* 0x640064000a0a7812 */ /* 0x000fe400078efcff */
[----:B------:R-:W-:Y:S01]  /*1120*/  LOP3.LUT R31, R11, 0x64006400, RZ, 0xfc, !PT ;  /* 0x640064000b1f7812 */ /* 0x000fe200078efcff */
[----:B------:R-:W-:Y:S01]  /*1130*/  HADD2 R11, R4, -1056, -1056 ;  /* 0xe420e420040b7430 */ /* 0x000fe20000000000 */
[----:B------:R-:W-:Y:S01]  /*1140*/  LOP3.LUT R23, R23, 0x3f003f, RZ, 0xc0, !PT ;  /* 0x003f003f17177812 */ /* 0x000fe200078ec0ff */
[----:B------:R-:W-:Y:S01]  /*1150*/  HADD2 R10, R10, -1056, -1056 ;  /* 0xe420e4200a0a7430 */ /* 0x000fe20000000000 */
[----:B------:R-:W-:Y:S01]  /*1160*/  SHF.R.U32.HI R33, RZ, 0x6, R15 ;  /* 0x00000006ff217819 */ /* 0x000fe2000001160f */
[----:B------:R-:W-:-:S02]  /*1170*/  HADD2 R4, R31, -1056, -1056 ;  /* 0xe420e4201f047430 */ /* 0x000fc40000000000 */
[-C--:B------:R-:W-:Y:S02]  /*1180*/  HFMA2 R11, R11, R6.reuse, R22 ;  /* 0x000000060b0b7231 */ /* 0x080fe40000000016 */
[-C--:B------:R-:W-:Y:S01]  /*1190*/  HFMA2 R10, R10, R6.reuse, R21 ;  /* 0x000000060a0a7231 */ /* 0x080fe20000000015 */
[----:B------:R-:W-:Y:S01]  /*11a0*/  LOP3.LUT R31, R23, 0x64006400, RZ, 0xfc, !PT ;  /* 0x64006400171f7812 */ /* 0x000fe200078efcff */
[----:B------:R-:W-:Y:S01]  /*11b0*/  HFMA2 R4, R4, R6, R20 ;  /* 0x0000000604047231 */ /* 0x000fe20000000014 */
[----:B------:R-:W-:Y:S01]  /*11c0*/  SHF.R.U32.HI R6, RZ, 0x6, R13 ;  /* 0x00000006ff067819 */ /* 0x000fe2000001160d */
[----:B------:R-:W0:Y:S01]  /*11d0*/  LDS.128 R20, [UR8+0x10] ;  /* 0x00001008ff147984 */ /* 0x000e220008000c00 */
[----:B------:R-:W-:Y:S01]  /*11e0*/  LOP3.LUT R33, R33, 0x3f003f, RZ, 0xc0, !PT ;  /* 0x003f003f21217812 */ /* 0x000fe200078ec0ff */
[----:B------:R-:W-:Y:S01]  /*11f0*/  HADD2 R31, R31, -1056, -1056 ;  /* 0xe420e4201f1f7430 */ /* 0x000fe20000000000 */
[----:B------:R-:W-:Y:S02]  /*1200*/  LOP3.LUT R6, R6, 0x3f003f, RZ, 0xc0, !PT ;  /* 0x003f003f06067812 */ /* 0x000fe400078ec0ff */
[----:B------:R-:W-:Y:S01]  /*1210*/  LOP3.LUT R33, R33, 0x64006400, RZ, 0xfc, !PT ;  /* 0x6400640021217812 */ /* 0x000fe200078efcff */
[----:B------:R-:W-:Y:S01]  /*1220*/  HFMA2 R11, R31, R7, R11 ;  /* 0x000000071f0b7231 */ /* 0x000fe2000000000b */
[----:B------:R-:W-:-:S02]  /*1230*/  SHF.R.U32.HI R31, RZ, 0x6, R14 ;  /* 0x00000006ff1f7819 */ /* 0x000fc4000001160e */
[----:B------:R-:W-:Y:S01]  /*1240*/  LOP3.LUT R6, R6, 0x64006400, RZ, 0xfc, !PT ;  /* 0x6400640006067812 */ /* 0x000fe200078efcff */
[----:B------:R-:W-:Y:S01]  /*1250*/  HADD2 R33, R33, -1056, -1056 ;  /* 0xe420e42021217430 */ /* 0x000fe20000000000 */
[----:B------:R-:W-:Y:S02]  /*1260*/  LOP3.LUT R31, R31, 0x3f003f, RZ, 0xc0, !PT ;  /* 0x003f003f1f1f7812 */ /* 0x000fe400078ec0ff */
[----:B------:R-:W-:Y:S01]  /*1270*/  SHF.R.U32.HI R24, RZ, 0xc, R24 ;  /* 0x0000000cff187819 */ /* 0x000fe20000011618 */
[----:B------:R-:W-:Y:S01]  /*1280*/  HADD2 R32, R6, -1056, -1056 ;  /* 0xe420e42006207430 */ /* 0x000fe20000000000 */
[----:B------:R-:W-:Y:S02]  /*1290*/  LOP3.LUT R31, R31, 0x64006400, RZ, 0xfc, !PT ;  /* 0x640064001f1f7812 */ /* 0x000fe400078efcff */
[----:B-----5:R-:W-:Y:S01]  /*12a0*/  LOP3.LUT R6, R16, 0x3f003f, RZ, 0xc0, !PT ;  /* 0x003f003f10067812 */ /* 0x020fe200078ec0ff */
[----:B------:R-:W-:Y:S02]  /*12b0*/  HFMA2 R32, R32, R7, R10 ;  /* 0x0000000720207231 */ /* 0x000fe4000000000a */
[----:B------:R-:W-:Y:S01]  /*12c0*/  HADD2 R10, R31, -1056, -1056 ;  /* 0xe420e4201f0a7430 */ /* 0x000fe20000000000 */
[----:B------:R-:W-:Y:S01]  /*12d0*/  LOP3.LUT R6, R6, 0x64006400, RZ, 0xfc, !PT ;  /* 0x6400640006067812 */ /* 0x000fe200078efcff */
[----:B------:R-:W-:-:S02]  /*12e0*/  IMAD.U32 R31, RZ, RZ, UR14 ;  /* 0x0000000eff1f7e24 */ /* 0x000fc4000f8e00ff */
[-C--:B------:R-:W-:Y:S01]  /*12f0*/  HFMA2 R10, R10, R7.reuse, R4 ;  /* 0x000000070a0a7231 */ /* 0x080fe20000000004 */
[----:B------:R-:W-:Y:S01]  /*1300*/  LOP3.LUT R4, R17, 0x3f003f, RZ, 0xc0, !PT ;  /* 0x003f003f11047812 */ /* 0x000fe200078ec0ff */
[----:B------:R-:W-:Y:S02]  /*1310*/  HFMA2 R7, R33, R7, R5 ;  /* 0x0000000721077231 */ /* 0x000fe40000000005 */
[----:B------:R-:W-:Y:S01]  /*1320*/  HADD2 R6, R6, -1056, -1056 ;  /* 0xe420e42006067430 */ /* 0x000fe20000000000 */
[----:B------:R-:W-:-:S05]  /*1330*/  LOP3.LUT R4, R4, 0x64006400, RZ, 0xfc, !PT ;  /* 0x6400640004047812 */ /* 0x000fca00078efcff */
[----:B------:R-:W-:Y:S01]  /*1340*/  HADD2 R5, R4, -1056, -1056 ;  /* 0xe420e42004057430 */ /* 0x000fe20000000000 */
[----:B------:R-:W-:-:S04]  /*1350*/  SHF.R.U32.HI R4, RZ, 0x6, R16 ;  /* 0x00000006ff047819 */ /* 0x000fc80000011610 */
[----:B------:R-:W-:Y:S01]  /*1360*/  LOP3.LUT R4, R4, 0x3f003f, RZ, 0xc0, !PT ;  /* 0x003f003f04047812 */ /* 0x000fe200078ec0ff */
[-C--:B0-----:R-:W-:Y:S02]  /*1370*/  HFMA2 R11, R6, R20.reuse, R11 ;  /* 0x00000014060b7231 */ /* 0x081fe4000000000b */
[----:B------:R-:W-:Y:S01]  /*1380*/  HFMA2 R32, R5, R20, R32 ;  /* 0x0000001405207231 */ /* 0x000fe20000000020 */
        /* <DEDUP_REMOVED lines=8> */
[-C--:B------:R-:W-:Y:S01]  /*1410*/  HFMA2 R10, R5, R20.reuse, R10 ;  /* 0x00000014050a7231 */ /* 0x080fe2000000000a */
[----:B------:R-:W-:Y:S01]  /*1420*/  SHF.R.U32.HI R4, RZ, 0x6, R17 ;  /* 0x00000006ff047819 */ /* 0x000fe20000011611 */
[----:B------:R-:W-:Y:S01]  /*1430*/  HFMA2 R7, R6, R20, R7 ;  /* 0x0000001406077231 */ /* 0x000fe20000000007 */
[----:B------:R-:W-:Y:S01]  /*1440*/  SHF.R.U32.HI R5, RZ, 0x6, R18 ;  /* 0x00000006ff057819 */ /* 0x000fe20000011612 */
[----:B------:R-:W-:Y:S01]  /*1450*/  HFMA2 R33, R33, R21, R11 ;  /* 0x0000001521217231 */ /* 0x000fe2000000000b */
[----:B------:R-:W-:-:S02]  /*1460*/  SHF.R.U32.HI R6, RZ, 0x6, R19 ;  /* 0x00000006ff067819 */ /* 0x000fc40000011613 */
[----:B------:R-:W-:Y:S02]  /*1470*/  LOP3.LUT R4, R4, 0x3f003f, RZ, 0xc0, !PT ;  /* 0x003f003f04047812 */ /* 0x000fe400078ec0ff */
[----:B------:R-:W-:Y:S02]  /*1480*/  LOP3.LUT R5, R5, 0x3f003f, RZ, 0xc0, !PT ;  /* 0x003f003f05057812 */ /* 0x000fe400078ec0ff */
[----:B------:R-:W-:Y:S02]  /*1490*/  LOP3.LUT R6, R6, 0x3f003f, RZ, 0xc0, !PT ;  /* 0x003f003f06067812 */ /* 0x000fe400078ec0ff */
[----:B------:R-:W-:Y:S02]  /*14a0*/  LOP3.LUT R11, R4, 0x64006400, RZ, 0xfc, !PT ;  /* 0x64006400040b7812 */ /* 0x000fe400078efcff */
[----:B------:R-:W-:Y:S01]  /*14b0*/  LOP3.LUT R20, R5, 0x64006400, RZ, 0xfc, !PT ;  /* 0x6400640005147812 */ /* 0x000fe200078efcff */
[----:B------:R-:W-:Y:S01]  /*14c0*/  IMAD.WIDE R4, R31, 0x4, R8 ;  /* 0x000000041f047825 */ /* 0x000fe200078e0208 */
[----:B------:R-:W-:-:S03]  /*14d0*/  LOP3.LUT R6, R6, 0x64006400, RZ, 0xfc, !PT ;  /* 0x6400640006067812 */ /* 0x000fc600078efcff */
[----:B------:R-:W-:Y:S02]  /*14e0*/  HADD2 R11, R11, -1056, -1056 ;  /* 0xe420e4200b0b7430 */ /* 0x000fe40000000000 */
[----:B------:R-:W-:Y:S02]  /*14f0*/  HADD2 R31, R20, -1056, -1056 ;  /* 0xe420e420141f7430 */ /* 0x000fe40000000000 */
[----:B------:R-:W-:Y:S02]  /*1500*/  HADD2 R6, R6, -1056, -1056 ;  /* 0xe420e42006067430 */ /* 0x000fe40000000000 */
[----:B------:R-:W-:-:S04]  /*1510*/  IMAD.WIDE R36, R37, 0x4, R4 ;  /* 0x0000000425247825 */ /* 0x000fc800078e0204 */
[-C--:B------:R-:W-:Y:S02]  /*1520*/  HFMA2 R32, R11, R21.reuse, R32 ;  /* 0x000000150b207231 */ /* 0x080fe40000000020 */
[-C--:B------:R-:W-:Y:S02]  /*1530*/  HFMA2 R31, R31, R21.reuse, R10 ;  /* 0x000000151f1f7231 */ /* 0x080fe4000000000a */
[----:B------:R-:W-:Y:S02]  /*1540*/  HFMA2 R21, R6, R21, R7 ;  /* 0x0000001506157231 */ /* 0x000fe40000000007 */
[----:B------:R-:W2:Y:S01]  /*1550*/  LDG.E.128.CONSTANT R4, desc[UR18][R4.64] ;  /* 0x0000001204047981 */ /* 0x000ea2000c1e9d00 */
[----:B------:R-:W-:Y:S02]  /*1560*/  LOP3.LUT R9, R24, 0xf000f, RZ, 0xc0, !PT ;  /* 0x000f000f18097812 */ /* 0x000fe400078ec0ff */
[----:B------:R-:W-:-:S04]  /*1570*/  SHF.R.U32.HI R8, RZ, 0x8, R16 ;  /* 0x00000008ff087819 */ /* 0x000fc80000011610 */
[----:B------:R-:W-:Y:S02]  /*1580*/  LOP3.LUT R20, R9, 0x300030, R8, 0xf8, !PT ;  /* 0x0030003009147812 */ /* 0x000fe400078ef808 */
[----:B------:R0:W3:Y:S01]  /*1590*/  LDG.E.128.CONSTANT R8, desc[UR18][R36.64] ;  /* 0x0000001224087981 */ /* 0x0000e2000c1e9d00 */
[----:B------:R-:W-:Y:S01]  /*15a0*/  SHF.R.U32.HI R25, RZ, 0xc, R25 ;  /* 0x0000000cff197819 */ /* 0x000fe20000011619 */
[----:B------:R-:W-:Y:S01]  /*15b0*/  IMAD.WIDE R34, R35, 0x4, R36 ;  /* 0x0000000423227825 */ /* 0x000fe200078e0224 */
[----:B------:R-:W-:Y:S02]  /*15c0*/  LOP3.LUT R20, R20, 0x64006400, RZ, 0xfc, !PT ;  /* 0x6400640014147812 */ /* 0x000fe400078efcff */
[----:B------:R-:W-:Y:S02]  /*15d0*/  SHF.R.U32.HI R26, RZ, 0xc, R26 ;  /* 0x0000000cff1a7819 */ /* 0x000fe4000001161a */
[----:B------:R-:W-:Y:S01]  /*15e0*/  SHF.R.U32.HI R27, RZ, 0xc, R27 ;  /* 0x0000000cff1b7819 */ /* 0x000fe2000001161b */
[----:B------:R-:W-:Y:S01]  /*15f0*/  HADD2 R20, R20, -1056, -1056 ;  /* 0xe420e42014147430 */ /* 0x000fe20000000000 */
[----:B------:R-:W-:-:S02]  /*1600*/  LOP3.LUT R24, R25, 0xf000f, RZ, 0xc0, !PT ;  /* 0x000f000f19187812 */ /* 0x000fc400078ec0ff */
[----:B------:R-:W-:Y:S01]  /*1610*/  LOP3.LUT R26, R26, 0xf000f, RZ, 0xc0, !PT ;  /* 0x000f000f1a1a7812 */ /* 0x000fe200078ec0ff */
[----:B------:R-:W-:Y:S01]  /*1620*/  HFMA2 R20, R20, R22, R33 ;  /* 0x0000001614147231 */ /* 0x000fe20000000021 */
[----:B------:R-:W-:Y:S02]  /*1630*/  LOP3.LUT R27, R27, 0xf000f, RZ, 0xc0, !PT ;  /* 0x000f000f1b1b7812 */ /* 0x000fe400078ec0ff */
[----:B------:R-:W-:Y:S02]  /*1640*/  SHF.R.U32.HI R33, RZ, 0x8, R17 ;  /* 0x00000008ff217819 */ /* 0x000fe40000011611 */
[----:B0-----:R-:W-:Y:S02]  /*1650*/  SHF.R.U32.HI R37, RZ, 0x8, R18 ;  /* 0x00000008ff257819 */ /* 0x001fe40000011612 */
[----:B------:R-:W-:Y:S02]  /*1660*/  SHF.R.U32.HI R36, RZ, 0x8, R19 ;  /* 0x00000008ff247819 */ /* 0x000fe40000011613 */
[----:B------:R-:W-:-:S02]  /*1670*/  LOP3.LUT R33, R24, 0x300030, R33, 0xf8, !PT ;  /* 0x0030003018217812 */ /* 0x000fc400078ef821 */
[----:B------:R-:W-:Y:S02]  /*1680*/  LOP3.LUT R37, R26, 0x300030, R37, 0xf8, !PT ;  /* 0x003000301a257812 */ /* 0x000fe400078ef825 */
[----:B------:R-:W-:Y:S02]  /*1690*/  LOP3.LUT R36, R27, 0x300030, R36, 0xf8, !PT ;  /* 0x003000301b247812 */ /* 0x000fe400078ef824 */
[----:B------:R-:W4:Y:S01]  /*16a0*/  LDG.E.128.CONSTANT R24, desc[UR18][R34.64] ;  /* 0x0000001222187981 */ /* 0x000f22000c1e9d00 */
[----:B------:R-:W-:Y:S01]  /*16b0*/  LOP3.LUT R33, R33, 0x64006400, RZ, 0xfc, !PT ;  /* 0x6400640021217812 */ /* 0x000fe200078efcff */
[----:B------:R-:W-:Y:S01]  /*16c0*/  UISETP.NE.AND UP0, UPT, UR9, UR5, UPT ;  /* 0x000000050900728c */ /* 0x000fe2000bf05270 */
[----:B------:R-:W-:Y:S02]  /*16d0*/  SHF.R.U32.HI R12, RZ, 0xc, R12 ;  /* 0x0000000cff0c7819 */ /* 0x000fe4000001160c */
[----:B------:R-:W-:Y:S01]  /*16e0*/  LOP3.LUT R36, R36, 0x64006400, RZ, 0xfc, !PT ;  /* 0x6400640024247812 */ /* 0x000fe200078efcff */
[----:B------:R-:W-:Y:S01]  /*16f0*/  HADD2 R33, R33, -1056, -1056 ;  /* 0xe420e42021217430 */ /* 0x000fe20000000000 */
[----:B------:R-:W-:-:S02]  /*1700*/  SHF.R.U32.HI R16, RZ, 0xa, R16 ;  /* 0x0000000aff107819 */ /* 0x000fc40000011610 */
[----:B------:R-:W-:Y:S01]  /*1710*/  SHF.R.U32.HI R13, RZ, 0xc, R13 ;  /* 0x0000000cff0d7819 */ /* 0x000fe2000001160d */
[-C--:B------:R-:W-:Y:S01]  /*1720*/  HFMA2 R32, R33, R22.reuse, R32 ;  /* 0x0000001621207231 */ /* 0x080fe20000000020 */
[----:B------:R-:W-:Y:S01]  /*1730*/  LOP3.LUT R33, R37, 0x64006400, RZ, 0xfc, !PT ;  /* 0x6400640025217812 */ /* 0x000fe200078efcff */
[----:B------:R-:W-:Y:S01]  /*1740*/  HADD2 R36, R36, -1056, -1056 ;  /* 0xe420e42024247430 */ /* 0x000fe20000000000 */
[----:B------:R-:W-:Y:S01]  /*1750*/  SHF.R.U32.HI R14, RZ, 0xc, R14 ;  /* 0x0000000cff0e7819 */ /* 0x000fe2000001160e */
[----:B------:R-:W-:Y:S01]  /*1760*/  @!UP0 UMOV UR6, UR10 ;  /* 0x0000000a00068c82 */ /* 0x000fe20008000000 */
[----:B------:R-:W-:Y:S01]  /*1770*/  LOP3.LUT R13, R13, 0xf000f, RZ, 0xc0, !PT ;  /* 0x000f000f0d0d7812 */ /* 0x000fe200078ec0ff */
[----:B------:R-:W-:Y:S01]  /*1780*/  HADD2 R33, R33, -1056, -1056 ;  /* 0xe420e42021217430 */ /* 0x000fe20000000000 */
[----:B------:R-:W-:Y:S01]  /*1790*/  LOP3.LUT R14, R14, 0xf000f, RZ, 0xc0, !PT ;  /* 0x000f000f0e0e7812 */ /* 0x000fe200078ec0ff */
[-C--:B------:R-:W-:Y:S01]  /*17a0*/  HFMA2 R21, R36, R22.reuse, R21 ;  /* 0x0000001624157231 */ /* 0x080fe20000000015 */
[----:B------:R-:W-:Y:S01]  /*17b0*/  SHF.R.U32.HI R19, RZ, 0xa, R19 ;  /* 0x0000000aff137819 */ /* 0x000fe20000011613 */
[----:B------:R-:W-:Y:S01]  /*17c0*/  HFMA2 R31, R33, R22, R31 ;  /* 0x00000016211f7231 */ /* 0x000fe2000000001f */
[----:B------:R-:W-:Y:S01]  /*17d0*/  LOP3.LUT R33, R12, 0xf000f, RZ, 0xc0, !PT ;  /* 0x000f000f0c217812 */ /* 0x000fe200078ec0ff */
[----:B------:R-:W-:Y:S01]  /*17e0*/  @!UP0 UMOV UR7, UR11 ;  /* 0x0000000b00078c82 */ /* 0x000fe20008000000 */
[----:B------:R-:W-:Y:S01]  /*17f0*/  PLOP3.LUT P0, PT, PT, PT, UP0, 0x80, 0x8 ;  /* 0x000000000008781c */ /* 0x000fe20003f0f008 */
[----:B------:R-:W-:Y:S01]  /*1800*/  IMAD.U32 R36, RZ, RZ, UR6 ;  /* 0x00000006ff247e24 */ /* 0x000fe2000f8e00ff */
[----:B------:R-:W-:Y:S01]  /*1810*/  LOP3.LUT R12, R33, 0x300030, R16, 0xf8, !PT ;  /* 0x00300030210c7812 */ /* 0x000fe200078ef810 */
[----:B------:R-:W-:Y:S01]  /*1820*/  IMAD.U32 R37, RZ, RZ, UR7 ;  /* 0x00000007ff257e24 */ /* 0x000fe2000f8e00ff */
[----:B------:R-:W-:Y:S01]  /*1830*/  SHF.R.U32.HI R16, RZ, 0xa, R17 ;  /* 0x0000000aff107819 */ /* 0x000fe20000011611 */
[----:B------:R-:W-:Y:S01]  /*1840*/  @!UP0 ULEA UR6, UR4, UR21, 0x3 ;  /* 0x0000001504068291 */ /* 0x000fe2000f8e18ff */
[----:B------:R-:W-:-:S02]  /*1850*/  SHF.R.U32.HI R17, RZ, 0xa, R18 ;  /* 0x0000000aff117819 */ /* 0x000fc40000011612 */
[----:B------:R-:W-:Y:S02]  /*1860*/  LOP3.LUT R16, R13, 0x300030, R16, 0xf8, !PT ;  /* 0x003000300d107812 */ /* 0x000fe400078ef810 */
[----:B------:R-:W-:Y:S02]  /*1870*/  SHF.R.U32.HI R18, RZ, 0xc, R15 ;  /* 0x0000000cff127819 */ /* 0x000fe4000001160f */
[----:B------:R-:W-:Y:S02]  /*1880*/  LOP3.LUT R17, R14, 0x300030, R17, 0xf8, !PT ;  /* 0x003000300e117812 */ /* 0x000fe400078ef811 */
[----:B------:R-:W-:Y:S02]  /*1890*/  LOP3.LUT R22, R12, 0x64006400, RZ, 0xfc, !PT ;  /* 0x640064000c167812 */ /* 0x000fe400078efcff */
[----:B------:R-:W0:Y:S01]  /*18a0*/  LDS.128 R12, [UR8+0x20] ;  /* 0x00002008ff0c7984 */ /* 0x000e220008000c00 */
[----:B------:R-:W-:Y:S02]  /*18b0*/  LOP3.LUT R16, R16, 0x64006400, RZ, 0xfc, !PT ;  /* 0x6400640010107812 */ /* 0x000fe400078efcff */
[----:B------:R-:W-:Y:S01]  /*18c0*/  LOP3.LUT R17, R17, 0x64006400, RZ, 0xfc, !PT ;  /* 0x6400640011117812 */ /* 0x000fe200078efcff */
[----:B------:R-:W-:Y:S01]  /*18d0*/  HADD2 R22, R22, -1056, -1056 ;  /* 0xe420e42016167430 */ /* 0x000fe20000000000 */
[----:B------:R-:W-:Y:S01]  /*18e0*/  LOP3.LUT R18, R18, 0xf000f, RZ, 0xc0, !PT ;  /* 0x000f000f12127812 */ /* 0x000fe200078ec0ff */
[----:B------:R-:W-:-:S02]  /*18f0*/  HADD2 R16, R16, -1056, -1056 ;  /* 0xe420e42010107430 */ /* 0x000fc40000000000 */
[----:B------:R-:W-:Y:S01]  /*1900*/  HADD2 R17, R17, -1056, -1056 ;  /* 0xe420e42011117430 */ /* 0x000fe20000000000 */
[----:B------:R-:W-:Y:S01]  /*1910*/  LOP3.LUT R18, R18, 0x300030, R19, 0xf8, !PT ;  /* 0x0030003012127812 */ /* 0x000fe200078ef813 */
[-C--:B------:R-:W-:Y:S02]  /*1920*/  HFMA2 R32, R16, R23.reuse, R32 ;  /* 0x0000001710207231 */ /* 0x080fe40000000020 */
[-C--:B------:R-:W-:Y:S01]  /*1930*/  HFMA2 R20, R22, R23.reuse, R20 ;  /* 0x0000001716147231 */ /* 0x080fe20000000014 */
[----:B------:R-:W-:Y:S01]  /*1940*/  LOP3.LUT R18, R18, 0x64006400, RZ, 0xfc, !PT ;  /* 0x6400640012127812 */ /* 0x000fe200078efcff */
[----:B------:R-:W-:Y:S02]  /*1950*/  HFMA2 R31, R17, R23, R31 ;  /* 0x00000017111f7231 */ /* 0x000fe4000000001f */
[----:B------:R-:W-:Y:S02]  /*1960*/  HADD2 R32, R32.H0_H0, R32.H1_H1 ;  /* 0x3000002020207230 */ /* 0x000fe40000000800 */
[----:B------:R-:W-:Y:S01]  /*1970*/  HADD2 R18, R18, -1056, -1056 ;  /* 0xe420e42012127430 */ /* 0x000fe20000000000 */
[----:B------:R-:W-:Y:S01]  /*1980*/  UIADD3 UR10, UP1, UPT, UR10, 0x80, URZ ;  /* 0x000000800a0a7890 */ /* 0x000fe2000ff3e0ff */
[----:B------:R-:W-:-:S02]  /*1990*/  HADD2 R31, R31.H0_H0, R31.H1_H1 ;  /* 0x3000001f1f1f7230 */ /* 0x000fc40000000800 */
[----:B------:R-:W-:Y:S01]  /*19a0*/  HFMA2 R21, R18, R23, R21 ;  /* 0x0000001712157231 */ /* 0x000fe20000000015 */
[----:B--2---:R-:W-:Y:S02]  /*19b0*/  SHF.R.U32.HI R17, RZ, 0x6, R4 ;  /* 0x00000006ff117819 */ /* 0x004fe40000011604 */
[----:B------:R-:W-:Y:S02]  /*19c0*/  LOP3.LUT R16, R4, 0x3f003f, RZ, 0xc0, !PT ;  /* 0x003f003f04107812 */ /* 0x000fe400078ec0ff */
[----:B------:R-:W-:Y:S02]  /*19d0*/  LOP3.LUT R17, R17, 0x3f003f, RZ, 0xc0, !PT ;  /* 0x003f003f11117812 */ /* 0x000fe400078ec0ff */
[----:B------:R-:W-:Y:S02]  /*19e0*/  LOP3.LUT R16, R16, 0x64006400, RZ, 0xfc, !PT ;  /* 0x6400640010107812 */ /* 0x000fe400078efcff */
[----:B------:R-:W-:Y:S02]  /*19f0*/  LOP3.LUT R17, R17, 0x64006400, RZ, 0xfc, !PT ;  /* 0x6400640011117812 */ /* 0x000fe400078efcff */
[----:B---3--:R-:W-:Y:S01]  /*1a00*/  LOP3.LUT R18, R8, 0x3f003f, RZ, 0xc0, !PT ;  /* 0x003f003f08127812 */ /* 0x008fe200078ec0ff */
[----:B------:R-:W-:-:S02]  /*1a10*/  HADD2 R16, R16, -1056, -1056 ;  /* 0xe420e42010107430 */ /* 0x000fc40000000000 */
[----:B------:R-:W-:Y:S01]  /*1a20*/  HADD2 R17, R17, -1056, -1056 ;  /* 0xe420e42011117430 */ /* 0x000fe20000000000 */
[----:B------:R-:W-:Y:S01]  /*1a30*/  LOP3.LUT R18, R18, 0x64006400, RZ, 0xfc, !PT ;  /* 0x6400640012127812 */ /* 0x000fe200078efcff */
[----:B0-----:R-:W-:-:S04]  /*1a40*/  HFMA2 R16, R16, R12, RZ ;  /* 0x0000000c10107231 */ /* 0x001fc800000000ff */
[----:B------:R-:W-:Y:S02]  /*1a50*/  HFMA2 R22, R17, R13, R16 ;  /* 0x0000000d11167231 */ /* 0x000fe40000000010 */
[----:B------:R-:W-:Y:S02]  /*1a60*/  HADD2 R23, R18, -1056, -1056 ;  /* 0xe420e42012177430 */ /* 0x000fe40000000000 */
[----:B------:R-:W0:Y:S02]  /*1a70*/  LDS.128 R16, [UR8+0x30] ;  /* 0x00003008ff107984 */ /* 0x000e240008000c00 */
[----:B------:R-:W-:Y:S01]  /*1a80*/  HFMA2 R23, R23, R14, R22 ;  /* 0x0000000e17177231 */ /* 0x000fe20000000016 */
[----:B------:R-:W-:-:S04]  /*1a90*/  SHF.R.U32.HI R22, RZ, 0x6, R8 ;  /* 0x00000006ff167819 */ /* 0x000fc80000011608 */
[----:B------:R-:W-:-:S04]  /*1aa0*/  LOP3.LUT R22, R22, 0x3f003f, RZ, 0xc0, !PT ;  /* 0x003f003f16167812 */ /* 0x000fc800078ec0ff */
[----:B------:R-:W-:-:S05]  /*1ab0*/  LOP3.LUT R22, R22, 0x64006400, RZ, 0xfc, !PT ;  /* 0x6400640016167812 */ /* 0x000fca00078efcff */
[----:B------:R-:W-:Y:S02]  /*1ac0*/  HADD2 R33, R22, -1056, -1056 ;  /* 0xe420e42016217430 */ /* 0x000fe40000000000 */
[----:B------:R-:W-:Y:S02]  /*1ad0*/  HADD2 R22, R20.H0_H0, R20.H1_H1 ;  /* 0x3000001414167230 */ /* 0x000fe40000000800 */
[----:B------:R-:W-:Y:S01]  /*1ae0*/  HFMA2 R20, R33, R15, R23 ;  /* 0x0000000f21147231 */ /* 0x000fe20000000017 */
[----:B----4-:R-:W-:Y:S02]  /*1af0*/  LOP3.LUT R33, R24, 0x3f003f, RZ, 0xc0, !PT ;  /* 0x003f003f18217812 */ /* 0x010fe400078ec0ff */
[----:B------:R-:W-:Y:S02]  /*1b00*/  SHF.R.U32.HI R23, RZ, 0x6, R24 ;  /* 0x00000006ff177819 */ /* 0x000fe40000011618 */
[----:B------:R-:W-:Y:S02]  /*1b10*/  LOP3.LUT R33, R33, 0x64006400, RZ, 0xfc, !PT ;  /* 0x6400640021217812 */ /* 0x000fe400078efcff */
[----:B------:R-:W-:-:S03]  /*1b20*/  LOP3.LUT R23, R23, 0x3f003f, RZ, 0xc0, !PT ;  /* 0x003f003f17177812 */ /* 0x000fc600078ec0ff */
[----:B------:R-:W-:Y:S01]  /*1b30*/  HADD2 R33, R33, -1056, -1056 ;  /* 0xe420e42021217430 */ /* 0x000fe20000000000 */
[----:B------:R-:W-:-:S05]  /*1b40*/  LOP3.LUT R23, R23, 0x64006400, RZ, 0xfc, !PT ;  /* 0x6400640017177812 */ /* 0x000fca00078efcff */
[----:B------:R-:W-:Y:S02]  /*1b50*/  HADD2 R23, R23, -1056, -1056 ;  /* 0xe420e42017177430 */ /* 0x000fe40000000000 */
[----:B0-----:R-:W-:Y:S02]  /*1b60*/  HFMA2 R20, R33, R16, R20 ;  /* 0x0000001021147231 */ /* 0x001fe40000000014 */
[----:B------:R-:W-:Y:S02]  /*1b70*/  HADD2 R33, R21.H0_H0, R21.H1_H1 ;  /* 0x3000001515217230 */ /* 0x000fe40000000800 */
[----:B------:R-:W-:Y:S01]  /*1b80*/  HFMA2 R23, R23, R17, R20 ;  /* 0x0000001117177231 */ /* 0x000fe20000000014 */
[----:B------:R-:W-:Y:S02]  /*1b90*/  SHF.R.U32.HI R20, RZ, 0xc, R4 ;  /* 0x0000000cff147819 */ /* 0x000fe40000011604 */
[----:B------:R0:W2:Y:S02]  /*1ba0*/  @!P0 LDG.E.U16.CONSTANT R4, desc[UR18][R36.64] ;  /* 0x0000001224048981 */ /* 0x0000a4000c1e9500 */
[----:B------:R-:W-:-:S02]  /*1bb0*/  LOP3.LUT R21, R20, 0xf000f, RZ, 0xc0, !PT ;  /* 0x000f000f14157812 */ /* 0x000fc400078ec0ff */
[----:B------:R-:W-:-:S04]  /*1bc0*/  SHF.R.U32.HI R20, RZ, 0x8, R24 ;  /* 0x00000008ff147819 */ /* 0x000fc80000011618 */
[----:B0-----:R-:W-:Y:S02]  /*1bd0*/  LOP3.LUT R37, R21, 0x300030, R20, 0xf8, !PT ;  /* 0x0030003015257812 */ /* 0x001fe400078ef814 */
[----:B------:R-:W3:Y:S01]  /*1be0*/  @!P0 LDL.64 R20, [UR6+0x8] ;  /* 0x00000806ff148983 */ /* 0x000ee20008100a00 */
[----:B------:R-:W-:Y:S01]  /*1bf0*/  SHF.R.U32.HI R36, RZ, 0xc, R8 ;  /* 0x0000000cff247819 */ /* 0x000fe20000011608 */
[----:B------:R-:W-:Y:S01]  /*1c00*/  UIADD3.X UR11, UPT, UPT, URZ, UR11, URZ, UP1, !UPT ;  /* 0x0000000bff0b7290 */ /* 0x000fe20008ffe4ff */
[----:B------:R-:W-:Y:S01]  /*1c10*/  LOP3.LUT R8, R37, 0x64006400, RZ, 0xfc, !PT ;  /* 0x6400640025087812 */ /* 0x000fe200078efcff */
[----:B------:R-:W-:Y:S01]  /*1c20*/  @!UP0 UIADD3 UR6, UPT, UPT, UR4, 0x1, URZ ;  /* 0x0000000104068890 */ /* 0x000fe2000fffe0ff */
[----:B------:R-:W-:Y:S01]  /*1c30*/  SHF.R.U32.HI R37, RZ, 0xa, R24 ;  /* 0x0000000aff257819 */ /* 0x000fe20000011618 */
[----:B------:R-:W-:Y:S01]  /*1c40*/  UIADD3 UR8, UPT, UPT, UR8, 0x40, URZ ;  /* 0x0000004008087890 */ /* 0x000fe2000fffe0ff */
[----:B------:R-:W-:Y:S01]  /*1c50*/  LOP3.LUT R24, R5, 0x3f003f, RZ, 0xc0, !PT ;  /* 0x003f003f05187812 */ /* 0x000fe200078ec0ff */
[----:B------:R-:W-:Y:S01]  /*1c60*/  HADD2 R8, R8, -1056, -1056 ;  /* 0xe420e42008087430 */ /* 0x000fe20000000000 */
[----:B------:R-:W-:-:S02]  /*1c70*/  LOP3.LUT R36, R36, 0xf000f, RZ, 0xc0, !PT ;  /* 0x000f000f24247812 */ /* 0x000fc400078ec0ff */
[----:B------:R-:W-:Y:S01]  /*1c80*/  LOP3.LUT R24, R24, 0x64006400, RZ, 0xfc, !PT ;  /* 0x6400640018187812 */ /* 0x000fe200078efcff */
[----:B------:R-:W-:Y:S01]  /*1c90*/  HFMA2 R23, R8, R18, R23 ;  /* 0x0000001208177231 */ /* 0x000fe20000000017 */
[--C-:B------:R-:W-:Y:S01]  /*1ca0*/  SHF.R.U32.HI R8, RZ, 0x6, R5.reuse ;  /* 0x00000006ff087819 */ /* 0x100fe20000011605 */
[----:B------:R-:W-:Y:S01]  /*1cb0*/  @!UP0 UMOV UR4, UR6 ;  /* 0x0000000600048c82 */ /* 0x000fe20008000000 */
[----:B------:R-:W-:Y:S01]  /*1cc0*/  SHF.R.U32.HI R5, RZ, 0xc, R5 ;  /* 0x0000000cff057819 */ /* 0x000fe20000011605 */
[----:B------:R-:W-:Y:S01]  /*1cd0*/  HADD2 R24, R24, -1056, -1056 ;  /* 0xe420e42018187430 */ /* 0x000fe20000000000 */
[----:B------:R-:W-:Y:S02]  /*1ce0*/  LOP3.LUT R8, R8, 0x3f003f, RZ, 0xc0, !PT ;  /* 0x003f003f08087812 */ /* 0x000fe400078ec0ff */
[----:B------:R-:W-:Y:S01]  /*1cf0*/  LOP3.LUT R36, R36, 0x300030, R37, 0xf8, !PT ;  /* 0x0030003024247812 */ /* 0x000fe200078ef825 */
[----:B------:R-:W-:Y:S01]  /*1d00*/  HFMA2 R24, R24, R12, RZ.H0_H0 ;  /* 0x0000000c18187231 */ /* 0x000fe200000400ff */
[----:B------:R-:W-:-:S02]  /*1d10*/  LOP3.LUT R8, R8, 0x64006400, RZ, 0xfc, !PT ;  /* 0x6400640008087812 */ /* 0x000fc400078efcff */
[----:B------:R-:W-:Y:S02]  /*1d20*/  SHF.R.U32.HI R37, RZ, 0x8, R25 ;  /* 0x00000008ff257819 */ /* 0x000fe40000011619 */
[----:B------:R-:W-:Y:S01]  /*1d30*/  LOP3.LUT R36, R36, 0x64006400, RZ, 0xfc, !PT ;  /* 0x6400640024247812 */ /* 0x000fe200078efcff */
[----:B------:R-:W-:Y:S01]  /*1d40*/  HADD2 R8, R8, -1056, -1056 ;  /* 0xe420e42008087430 */ /* 0x000fe20000000000 */
[----:B------:R-:W-:Y:S02]  /*1d50*/  PRMT R22, R22, 0x5410, R32 ;  /* 0x0000541016167816 */ /* 0x000fe40000000020 */
[----:B------:R-:W-:Y:S01]  /*1d60*/  PRMT R31, R31, 0x5410, R33 ;  /* 0x000054101f1f7816 */ /* 0x000fe20000000021 */
[----:B------:R-:W-:Y:S01]  /*1d70*/  HFMA2 R8, R8, R13, R24 ;  /* 0x0000000d08087231 */ /* 0x000fe20000000018 */
[----:B------:R-:W-:Y:S01]  /*1d80*/  LOP3.LUT R24, R9, 0x3f003f, RZ, 0xc0, !PT ;  /* 0x003f003f09187812 */ /* 0x000fe200078ec0ff */
[----:B------:R-:W-:-:S03]  /*1d90*/  HADD2 R36, R36, -1056, -1056 ;  /* 0xe420e42024247430 */ /* 0x000fc60000000000 */
[----:B------:R-:W-:Y:S01]  /*1da0*/  LOP3.LUT R24, R24, 0x64006400, RZ, 0xfc, !PT ;  /* 0x6400640018187812 */ /* 0x000fe200078efcff */
[----:B------:R-:W-:-:S04]  /*1db0*/  HFMA2 R23, R36, R19, R23 ;  /* 0x0000001324177231 */ /* 0x000fc80000000017 */
[----:B------:R-:W-:Y:S02]  /*1dc0*/  HADD2 R24, R24, -1056, -1056 ;  /* 0xe420e42018187430 */ /* 0x000fe40000000000 */
[----:B------:R-:W-:Y:S02]  /*1dd0*/  HADD2 R23, R23.H0_H0, R23.H1_H1 ;  /* 0x3000001717177230 */ /* 0x000fe40000000800 */
[----:B------:R-:W-:Y:S01]  /*1de0*/  HFMA2 R8, R24, R14, R8 ;  /* 0x0000000e18087231 */ /* 0x000fe20000000008 */
[----:B------:R-:W-:-:S04]  /*1df0*/  SHF.R.U32.HI R24, RZ, 0x6, R9 ;  /* 0x00000006ff187819 */ /* 0x000fc80000011609 */
[----:B------:R-:W-:-:S04]  /*1e00*/  LOP3.LUT R24, R24, 0x3f003f, RZ, 0xc0, !PT ;  /* 0x003f003f18187812 */ /* 0x000fc800078ec0ff */
[----:B------:R-:W-:-:S05]  /*1e10*/  LOP3.LUT R24, R24, 0x64006400, RZ, 0xfc, !PT ;  /* 0x6400640018187812 */ /* 0x000fca00078efcff */
[----:B------:R-:W-:-:S04]  /*1e20*/  HADD2 R24, R24, -1056, -1056 ;  /* 0xe420e42018187430 */ /* 0x000fc80000000000 */
[----:B------:R-:W-:Y:S01]  /*1e30*/  HFMA2 R8, R24, R15, R8 ;  /* 0x0000000f18087231 */ /* 0x000fe20000000008 */
[----:B------:R-:W-:-:S04]  /*1e40*/  LOP3.LUT R24, R25, 0x3f003f, RZ, 0xc0, !PT ;  /* 0x003f003f19187812 */ /* 0x000fc800078ec0ff */
[----:B------:R-:W-:-:S05]  /*1e50*/  LOP3.LUT R24, R24, 0x64006400, RZ, 0xfc, !PT ;  /* 0x6400640018187812 */ /* 0x000fca00078efcff */
[----:B------:R-:W-:-:S04]  /*1e60*/  HADD2 R24, R24, -1056, -1056 ;  /* 0xe420e42018187430 */ /* 0x000fc80000000000 */
[----:B------:R-:W-:Y:S01]  /*1e70*/  HFMA2 R8, R24, R16, R8 ;  /* 0x0000001018087231 */ /* 0x000fe20000000008 */
[----:B------:R-:W-:-:S04]  /*1e80*/  SHF.R.U32.HI R24, RZ, 0x6, R25 ;  /* 0x00000006ff187819 */ /* 0x000fc80000011619 */
[----:B------:R-:W-:-:S04]  /*1e90*/  LOP3.LUT R24, R24, 0x3f003f, RZ, 0xc0, !PT ;  /* 0x003f003f18187812 */ /* 0x000fc800078ec0ff */
[----:B------:R-:W-:-:S05]  /*1ea0*/  LOP3.LUT R24, R24, 0x64006400, RZ, 0xfc, !PT ;  /* 0x6400640018187812 */ /* 0x000fca00078efcff */
[----:B------:R-:W-:-:S04]  /*1eb0*/  HADD2 R24, R24, -1056, -1056 ;  /* 0xe420e42018187430 */ /* 0x000fc80000000000 */
[----:B------:R-:W-:Y:S01]  /*1ec0*/  HFMA2 R8, R24, R17, R8 ;  /* 0x0000001118087231 */ /* 0x000fe20000000008 */
[----:B------:R-:W-:Y:S02]  /*1ed0*/  SHF.R.U32.HI R24, RZ, 0xc, R9 ;  /* 0x0000000cff187819 */ /* 0x000fe40000011609 */
[----:B------:R-:W-:Y:S02]  /*1ee0*/  LOP3.LUT R9, R5, 0xf000f, RZ, 0xc0, !PT ;  /* 0x000f000f05097812 */ /* 0x000fe400078ec0ff */
[----:B------:R-:W-:Y:S02]  /*1ef0*/  SHF.R.U32.HI R5, RZ, 0xa, R25 ;  /* 0x0000000aff057819 */ /* 0x000fe40000011619 */
[----:B------:R-:W-:Y:S02]  /*1f00*/  LOP3.LUT R24, R24, 0xf000f, RZ, 0xc0, !PT ;  /* 0x000f000f18187812 */ /* 0x000fe400078ec0ff */
[----:B------:R-:W-:Y:S01]  /*1f10*/  LOP3.LUT R25, R9, 0x300030, R37, 0xf8, !PT ;  /* 0x0030003009197812 */ /* 0x000fe200078ef825 */
[----:B------:R-:W-:Y:S01]  /*1f20*/  IMAD.U32 R37, RZ, RZ, UR14 ;  /* 0x0000000eff257e24 */ /* 0x000fe2000f8e00ff */
[----:B------:R-:W-:-:S02]  /*1f30*/  LOP3.LUT R5, R24, 0x300030, R5, 0xf8, !PT ;  /* 0x0030003018057812 */ /* 0x000fc400078ef805 */
[----:B------:R-:W-:Y:S01]  /*1f40*/  LOP3.LUT R24, R6, 0x3f003f, RZ, 0xc0, !PT ;  /* 0x003f003f06187812 */ /* 0x000fe200078ec0ff */
[----:B------:R-:W-:Y:S01]  /*1f50*/  IMAD.WIDE R34, R37, 0x4, R34 ;  /* 0x0000000425227825 */ /* 0x000fe200078e0222 */
[----:B------:R-:W-:Y:S02]  /*1f60*/  LOP3.LUT R9, R7, 0x3f003f, RZ, 0xc0, !PT ;  /* 0x003f003f07097812 */ /* 0x000fe400078ec0ff */
[----:B------:R-:W-:Y:S02]  /*1f70*/  LOP3.LUT R24, R24, 0x64006400, RZ, 0xfc, !PT ;  /* 0x6400640018187812 */ /* 0x000fe400078efcff */
[----:B------:R-:W-:Y:S02]  /*1f80*/  LOP3.LUT R9, R9, 0x64006400, RZ, 0xfc, !PT ;  /* 0x6400640009097812 */ /* 0x000fe400078efcff */
[----:B------:R-:W-:Y:S01]  /*1f90*/  LOP3.LUT R25, R25, 0x64006400, RZ, 0xfc, !PT ;  /* 0x6400640019197812 */ /* 0x000fe200078efcff */
[----:B------:R-:W-:Y:S01]  /*1fa0*/  HADD2 R24, R24, -1056, -1056 ;  /* 0xe420e42018187430 */ /* 0x000fe20000000000 */
[----:B------:R-:W-:Y:S01]  /*1fb0*/  LOP3.LUT R5, R5, 0x64006400, RZ, 0xfc, !PT ;  /* 0x6400640005057812 */ /* 0x000fe200078efcff */
[----:B------:R-:W-:-:S02]  /*1fc0*/  HADD2 R9, R9, -1056, -1056 ;  /* 0xe420e42009097430 */ /* 0x000fc40000000000 */
[-C--:B------:R-:W-:Y:S02]  /*1fd0*/  HFMA2 R24, R24, R12.reuse, RZ.H0_H0 ;  /* 0x0000000c18187231 */ /* 0x080fe400000400ff */
[----:B------:R-:W-:Y:S01]  /*1fe0*/  HFMA2 R9, R9, R12, RZ ;  /* 0x0000000c09097231 */ /* 0x000fe200000000ff */
[--C-:B------:R-:W-:Y:S01]  /*1ff0*/  SHF.R.U32.HI R12, RZ, 0x6, R6.reuse ;  /* 0x00000006ff0c7819 */ /* 0x100fe20000011606 */
[----:B------:R-:W-:Y:S01]  /*2000*/  HADD2 R25, R25, -1056, -1056 ;  /* 0xe420e42019197430 */ /* 0x000fe20000000000 */
[----:B------:R-:W-:Y:S01]  /*2010*/  SHF.R.U32.HI R6, RZ, 0xc, R6 ;  /* 0x0000000cff067819 */ /* 0x000fe20000011606 */
[----:B------:R-:W-:Y:S01]  /*2020*/  HADD2 R5, R5, -1056, -1056 ;  /* 0xe420e42005057430 */ /* 0x000fe20000000000 */
[----:B------:R-:W-:Y:S01]  /*2030*/  LOP3.LUT R12, R12, 0x3f003f, RZ, 0xc0, !PT ;  /* 0x003f003f0c0c7812 */ /* 0x000fe200078ec0ff */
[----:B------:R-:W-:-:S03]  /*2040*/  HFMA2 R8, R25, R18, R8 ;  /* 0x0000001219087231 */ /* 0x000fc60000000008 */
[----:B------:R-:W-:Y:S01]  /*2050*/  LOP3.LUT R12, R12, 0x64006400, RZ, 0xfc, !PT ;  /* 0x640064000c0c7812 */ /* 0x000fe200078efcff */
[----:B------:R-:W-:-:S04]  /*2060*/  HFMA2 R5, R5, R19, R8 ;  /* 0x0000001305057231 */ /* 0x000fc80000000008 */
[----:B------:R-:W-:Y:S02]  /*2070*/  HADD2 R12, R12, -1056, -1056 ;  /* 0xe420e4200c0c7430 */ /* 0x000fe40000000000 */
[----:B------:R-:W-:Y:S02]  /*2080*/  HADD2 R5, R5.H0_H0, R5.H1_H1 ;  /* 0x3000000505057230 */ /* 0x000fe40000000800 */
[----:B------:R-:W-:Y:S01]  /*2090*/  HFMA2 R12, R12, R13, R24 ;  /* 0x0000000d0c0c7231 */ /* 0x000fe20000000018 */
[----:B------:R-:W-:Y:S02]  /*20a0*/  SHF.R.U32.HI R24, RZ, 0x6, R7 ;  /* 0x00000006ff187819 */ /* 0x000fe40000011607 */
[----:B------:R-:W-:Y:S02]  /*20b0*/  PRMT R23, R23, 0x5410, R5 ;  /* 0x0000541017177816 */ /* 0x000fe40000000005 */
[----:B------:R-:W-:-:S04]  /*20c0*/  LOP3.LUT R24, R24, 0x3f003f, RZ, 0xc0, !PT ;  /* 0x003f003f18187812 */ /* 0x000fc800078ec0ff */
[----:B------:R-:W-:-:S05]  /*20d0*/  LOP3.LUT R24, R24, 0x64006400, RZ, 0xfc, !PT ;  /* 0x6400640018187812 */ /* 0x000fca00078efcff */
[----:B------:R-:W-:-:S04]  /*20e0*/  HADD2 R24, R24, -1056, -1056 ;  /* 0xe420e42018187430 */ /* 0x000fc80000000000 */
[----:B------:R-:W-:Y:S01]  /*20f0*/  HFMA2 R9, R24, R13, R9 ;  /* 0x0000000d18097231 */ /* 0x000fe20000000009 */
[----:B------:R-:W-:Y:S02]  /*2100*/  LOP3.LUT R13, R10, 0x3f003f, RZ, 0xc0, !PT ;  /* 0x003f003f0a0d7812 */ /* 0x000fe400078ec0ff */
[----:B------:R-:W-:Y:S02]  /*2110*/  LOP3.LUT R24, R11, 0x3f003f, RZ, 0xc0, !PT ;  /* 0x003f003f0b187812 */ /* 0x000fe400078ec0ff */
[----:B------:R-:W-:Y:S02]  /*2120*/  LOP3.LUT R13, R13, 0x64006400, RZ, 0xfc, !PT ;  /* 0x640064000d0d7812 */ /* 0x000fe400078efcff */
[----:B------:R-:W-:-:S03]  /*2130*/  LOP3.LUT R24, R24, 0x64006400, RZ, 0xfc, !PT ;  /* 0x6400640018187812 */ /* 0x000fc600078efcff */
[----:B------:R-:W-:Y:S02]  /*2140*/  HADD2 R13, R13, -1056, -1056 ;  /* 0xe420e4200d0d7430 */ /* 0x000fe40000000000 */
[----:B------:R-:W-:Y:S02]  /*2150*/  HADD2 R24, R24, -1056, -1056 ;  /* 0xe420e42018187430 */ /* 0x000fe40000000000 */
[-C--:B------:R-:W-:Y:S01]  /*2160*/  HFMA2 R12, R13, R14.reuse, R12 ;  /* 0x0000000e0d0c7231 */ /* 0x080fe2000000000c */
[----:B------:R-:W-:Y:S01]  /*2170*/  SHF.R.U32.HI R13, RZ, 0x6, R10 ;  /* 0x00000006ff0d7819 */ /* 0x000fe2000001160a */
[----:B------:R-:W-:Y:S01]  /*2180*/  HFMA2 R9, R24, R14, R9 ;  /* 0x0000000e18097231 */ /* 0x000fe20000000009 */
[----:B------:R-:W-:Y:S02]  /*2190*/  SHF.R.U32.HI R14, RZ, 0x6, R11 ;  /* 0x00000006ff0e7819 */ /* 0x000fe4000001160b */
[----:B------:R-:W-:Y:S02]  /*21a0*/  LOP3.LUT R13, R13, 0x3f003f, RZ, 0xc0, !PT ;  /* 0x003f003f0d0d7812 */ /* 0x000fe400078ec0ff */
[----:B------:R-:W-:-:S02]  /*21b0*/  LOP3.LUT R14, R14, 0x3f003f, RZ, 0xc0, !PT ;  /* 0x003f003f0e0e7812 */ /* 0x000fc400078ec0ff */
[----:B------:R-:W-:Y:S02]  /*21c0*/  LOP3.LUT R13, R13, 0x64006400, RZ, 0xfc, !PT ;  /* 0x640064000d0d7812 */ /* 0x000fe400078efcff */
[----:B------:R-:W-:Y:S02]  /*21d0*/  LOP3.LUT R14, R14, 0x64006400, RZ, 0xfc, !PT ;  /* 0x640064000e0e7812 */ /* 0x000fe400078efcff */
[----:B------:R-:W-:Y:S01]  /*21e0*/  SHF.R.U32.HI R10, RZ, 0xc, R10 ;  /* 0x0000000cff0a7819 */ /* 0x000fe2000001160a */
[----:B------:R-:W-:Y:S01]  /*21f0*/  HADD2 R13, R13, -1056, -1056 ;  /* 0xe420e4200d0d7430 */ /* 0x000fe20000000000 */
[----:B------:R-:W-:Y:S01]  /*2200*/  SHF.R.U32.HI R24, RZ, 0x8, R27 ;  /* 0x00000008ff187819 */ /* 0x000fe2000001161b */
[----:B------:R-:W-:Y:S01]  /*2210*/  HADD2 R14, R14, -1056, -1056 ;  /* 0xe420e4200e0e7430 */ /* 0x000fe20000000000 */
[----:B------:R-:W-:Y:S01]  /*2220*/  LOP3.LUT R10, R10, 0xf000f, RZ, 0xc0, !PT ;  /* 0x000f000f0a0a7812 */ /* 0x000fe200078ec0ff */
[-C--:B------:R-:W-:Y:S01]  /*2230*/  HFMA2 R12, R13, R15.reuse, R12 ;  /* 0x0000000f0d0c7231 */ /* 0x080fe2000000000c */
[----:B------:R-:W-:Y:S01]  /*2240*/  LOP3.LUT R13, R6, 0xf000f, RZ, 0xc0, !PT ;  /* 0x000f000f060d7812 */ /* 0x000fe200078ec0ff */
[----:B------:R-:W-:Y:S01]  /*2250*/  HFMA2 R9, R14, R15, R9 ;  /* 0x0000000f0e097231 */ /* 0x000fe20000000009 */
[----:B------:R-:W-:-:S02]  /*2260*/  SHF.R.U32.HI R6, RZ, 0x8, R26 ;  /* 0x00000008ff067819 */ /* 0x000fc4000001161a */
[----:B------:R-:W-:Y:S02]  /*2270*/  SHF.R.U32.HI R14, RZ, 0xc, R7 ;  /* 0x0000000cff0e7819 */ /* 0x000fe40000011607 */
[----:B------:R-:W-:Y:S02]  /*2280*/  LOP3.LUT R6, R13, 0x300030, R6, 0xf8, !PT ;  /* 0x003000300d067812 */ /* 0x000fe400078ef806 */
[----:B------:R-:W-:Y:S02]  /*2290*/  SHF.R.U32.HI R7, RZ, 0xa, R26 ;  /* 0x0000000aff077819 */ /* 0x000fe4000001161a */
[----:B------:R-:W-:Y:S02]  /*22a0*/  SHF.R.U32.HI R13, RZ, 0xc, R11 ;  /* 0x0000000cff0d7819 */ /* 0x000fe4000001160b */
[----:B------:R-:W-:Y:S02]  /*22b0*/  LOP3.LUT R11, R14, 0xf000f, RZ, 0xc0, !PT ;  /* 0x000f000f0e0b7812 */ /* 0x000fe400078ec0ff */
[----:B------:R-:W-:-:S02]  /*22c0*/  LOP3.LUT R10, R10, 0x300030, R7, 0xf8, !PT ;  /* 0x003000300a0a7812 */ /* 0x000fc400078ef807 */
[----:B------:R-:W-:Y:S02]  /*22d0*/  LOP3.LUT R7, R13, 0xf000f, RZ, 0xc0, !PT ;  /* 0x000f000f0d077812 */ /* 0x000fe400078ec0ff */
[--C-:B------:R-:W-:Y:S02]  /*22e0*/  SHF.R.U32.HI R14, RZ, 0xa, R27.reuse ;  /* 0x0000000aff0e7819 */ /* 0x100fe4000001161b */
[----:B------:R-:W-:Y:S02]  /*22f0*/  LOP3.LUT R13, R26, 0x3f003f, RZ, 0xc0, !PT ;  /* 0x003f003f1a0d7812 */ /* 0x000fe400078ec0ff */
[----:B------:R-:W-:Y:S02]  /*2300*/  LOP3.LUT R7, R7, 0x300030, R14, 0xf8, !PT ;  /* 0x0030003007077812 */ /* 0x000fe400078ef80e */
[----:B------:R-:W-:Y:S02]  /*2310*/  LOP3.LUT R14, R27, 0x3f003f, RZ, 0xc0, !PT ;  /* 0x003f003f1b0e7812 */ /* 0x000fe400078ec0ff */
[----:B------:R-:W-:-:S02]  /*2320*/  SHF.R.U32.HI R27, RZ, 0x6, R27 ;  /* 0x00000006ff1b7819 */ /* 0x000fc4000001161b */
[----:B------:R-:W-:Y:S02]  /*2330*/  SHF.R.U32.HI R26, RZ, 0x6, R26 ;  /* 0x00000006ff1a7819 */ /* 0x000fe4000001161a */
[----:B------:R-:W-:Y:S02]  /*2340*/  LOP3.LUT R14, R14, 0x64006400, RZ, 0xfc, !PT ;  /* 0x640064000e0e7812 */ /* 0x000fe400078efcff */
[----:B------:R-:W-:Y:S02]  /*2350*/  LOP3.LUT R27, R27, 0x3f003f, RZ, 0xc0, !PT ;  /* 0x003f003f1b1b7812 */ /* 0x000fe400078ec0ff */
[----:B------:R-:W-:Y:S01]  /*2360*/  LOP3.LUT R13, R13, 0x64006400, RZ, 0xfc, !PT ;  /* 0x640064000d0d7812 */ /* 0x000fe200078efcff */
[----:B------:R-:W-:Y:S01]  /*2370*/  HADD2 R14, R14, -1056, -1056 ;  /* 0xe420e4200e0e7430 */ /* 0x000fe20000000000 */
[----:B------:R-:W-:Y:S02]  /*2380*/  LOP3.LUT R26, R26, 0x3f003f, RZ, 0xc0, !PT ;  /* 0x003f003f1a1a7812 */ /* 0x000fe400078ec0ff */
[----:B------:R-:W-:Y:S01]  /*2390*/  LOP3.LUT R27, R27, 0x64006400, RZ, 0xfc, !PT ;  /* 0x640064001b1b7812 */ /* 0x000fe200078efcff */
[----:B------:R-:W-:Y:S01]  /*23a0*/  HADD2 R13, R13, -1056, -1056 ;  /* 0xe420e4200d0d7430 */ /* 0x000fe20000000000 */
[----:B------:R-:W-:Y:S01]  /*23b0*/  LOP3.LUT R11, R11, 0x300030, R24, 0xf8, !PT ;  /* 0x003000300b0b7812 */ /* 0x000fe200078ef818 */
[-C--:B------:R-:W-:Y:S01]  /*23c0*/  HFMA2 R9, R14, R16.reuse, R9 ;  /* 0x000000100e097231 */ /* 0x080fe20000000009 */
[----:B------:R-:W-:Y:S01]  /*23d0*/  LOP3.LUT R26, R26, 0x64006400, RZ, 0xfc, !PT ;  /* 0x640064001a1a7812 */ /* 0x000fe200078efcff */
[----:B------:R-:W-:Y:S01]  /*23e0*/  HADD2 R27, R27, -1056, -1056 ;  /* 0xe420e4201b1b7430 */ /* 0x000fe20000000000 */
[----:B------:R-:W-:Y:S01]  /*23f0*/  LOP3.LUT R6, R6, 0x64006400, RZ, 0xfc, !PT ;  /* 0x6400640006067812 */ /* 0x000fe200078efcff */
[----:B------:R-:W-:Y:S01]  /*2400*/  HFMA2 R12, R13, R16, R12 ;  /* 0x000000100d0c7231 */ /* 0x000fe2000000000c */
[----:B------:R-:W-:Y:S01]  /*2410*/  LOP3.LUT R11, R11, 0x64006400, RZ, 0xfc, !PT ;  /* 0x640064000b0b7812 */ /* 0x000fe200078efcff */
[----:B------:R-:W-:-:S02]  /*2420*/  HADD2 R26, R26, -1056, -1056 ;  /* 0xe420e4201a1a7430 */ /* 0x000fc40000000000 */
[-C--:B------:R-:W-:Y:S01]  /*2430*/  HFMA2 R27, R27, R17.reuse, R9 ;  /* 0x000000111b1b7231 */ /* 0x080fe20000000009 */
[----:B------:R-:W-:Y:S01]  /*2440*/  LOP3.LUT R10, R10, 0x64006400, RZ, 0xfc, !PT ;  /* 0x640064000a0a7812 */ /* 0x000fe200078efcff */
[----:B------:R-:W-:Y:S01]  /*2450*/  HADD2 R6, R6, -1056, -1056 ;  /* 0xe420e42006067430 */ /* 0x000fe20000000000 */
[----:B------:R-:W-:Y:S01]  /*2460*/  LOP3.LUT R7, R7, 0x64006400, RZ, 0xfc, !PT ;  /* 0x6400640007077812 */ /* 0x000fe200078efcff */
[----:B------:R-:W-:Y:S02]  /*2470*/  HFMA2 R12, R26, R17, R12 ;  /* 0x000000111a0c7231 */ /* 0x000fe4000000000c */
[----:B------:R-:W-:Y:S02]  /*2480*/  HADD2 R9, R11, -1056, -1056 ;  /* 0xe420e4200b097430 */ /* 0x000fe40000000000 */
[----:B------:R-:W-:Y:S02]  /*2490*/  HFMA2 R6, R6, R18, R12 ;  /* 0x0000001206067231 */ /* 0x000fe4000000000c */
[----:B------:R-:W-:-:S02]  /*24a0*/  HADD2 R10, R10, -1056, -1056 ;  /* 0xe420e4200a0a7430 */ /* 0x000fc40000000000 */
[----:B------:R-:W-:Y:S02]  /*24b0*/  HFMA2 R9, R9, R18, R27 ;  /* 0x0000001209097231 */ /* 0x000fe4000000001b */
[----:B------:R-:W-:Y:S02]  /*24c0*/  HADD2 R7, R7, -1056, -1056 ;  /* 0xe420e42007077430 */ /* 0x000fe40000000000 */
[-C--:B------:R-:W-:Y:S02]  /*24d0*/  HFMA2 R6, R10, R19.reuse, R6 ;  /* 0x000000130a067231 */ /* 0x080fe40000000006 */
[----:B------:R-:W-:Y:S02]  /*24e0*/  HFMA2 R7, R7, R19, R9 ;  /* 0x0000001307077231 */ /* 0x000fe40000000009 */
[----:B------:R-:W-:Y:S02]  /*24f0*/  HADD2 R6, R6.H0_H0, R6.H1_H1 ;  /* 0x3000000606067230 */ /* 0x000fe40000000800 */
[----:B------:R-:W-:-:S05]  /*2500*/  HADD2 R7, R7.H0_H0, R7.H1_H1 ;  /* 0x3000000707077230 */ /* 0x000fca0000000800 */
[----:B------:R-:W-:Y:S02]  /*2510*/  PRMT R6, R6, 0x5410, R7 ;  /* 0x0000541006067816 */ /* 0x000fe40000000007 */
[----:B--2---:R-:W-:Y:S02]  /*2520*/  @!P0 R2UR UR7, R4 ;  /* 0x00000000040782ca */ /* 0x004fe400000e0000 */
[----:B---3--:R-:W-:-:S11]  /*2530*/  @!P0 PRMT R30, R20, 0x7610, R30 ;  /* 0x00007610141e8816 */ /* 0x008fd6000000001e */
[----:B------:R-:W-:Y:S01]  /*2540*/  @!UP0 UIADD3 UR5, UPT, UPT, UR7, UR9, URZ ;  /* 0x0000000907058290 */ /* 0x000fe2000fffe0ff */
[----:B------:R-:W-:Y:S01]  /*2550*/  @!P0 PRMT R28, R21, 0x7610, R28 ;  /* 0x00007610151c8816 */ /* 0x000fe2000000001c */
[----:B------:R-:W-:Y:S01]  /*2560*/  UIADD3 UR9, UPT, UPT, UR9, 0x20, URZ ;  /* 0x0000002009097890 */ /* 0x000fe2000fffe0ff */
[----:B------:R-:W-:Y:S02]  /*2570*/  @!P0 PRMT R30, R30, 0x7610, R20 ;  /* 0x000076101e1e8816 */ /* 0x000fe40000000014 */
[----:B------:R-:W-:Y:S01]  /*2580*/  @!P0 PRMT R28, R28, 0x7610, R21 ;  /* 0x000076101c1c8816 */ /* 0x000fe20000000015 */
[----:B------:R-:W-:Y:S02]  /*2590*/  UISETP.GE.AND UP1, UPT, UR9, UR15, UPT ;  /* 0x0000000f0900728c */ /* 0x000fe4000bf26270 */
[----:B------:R-:W-:Y:S02]  /*25a0*/  HFMA2 R3, R22, R30, R3 ;  /* 0x0000001e16037231 */ /* 0x000fe40000000003 */
[----:B------:R-:W-:-:S02]  /*25b0*/  HFMA2 R2, R31, R28, R2 ;  /* 0x0000001c1f027231 */ /* 0x000fc40000000002 */
[----:B------:R-:W-:Y:S02]  /*25c0*/  HFMA2 R3, R23, R30, R3 ;  /* 0x0000001e17037231 */ /* 0x000fe40000000003 */
[----:B------:R-:W-:Y:S01]  /*25d0*/  HFMA2 R2, R6, R28, R2 ;  /* 0x0000001c06027231 */ /* 0x000fe20000000002 */
[----:B------:R-:W-:Y:S06]  /*25e0*/  BRA.U !UP1, `(.L_x_3548) ;  /* 0xffffffe509ec7547 */ /* 0x000fec000b83ffff */
.L_x_3547:
[----:B0-----:R-:W0:Y:S01]  /*25f0*/  LDC.64 R4, c[0x0][0x3a0] ;  /* 0x0000e800ff047b82 */ /* 0x001e220000000a00 */
        /* <DEDUP_REMOVED lines=9> */
.L_x_3552:
[----:B------:R-:W0:Y:S02]  /*2690*/  LDS R4, [R0] ;  /* 0x0000000000047984 */ /* 0x000e240000000800 */
[----:B0-----:R-:W-:-:S05]  /*26a0*/  HADD2 R5, R4, R3 ;  /* 0x0000000304057230 */ /* 0x001fca0000000000 */
[----:B------:R-:W0:Y:S02]  /*26b0*/  ATOMS.CAST.SPIN P0, [R0], R4, R5 ;  /* 0x000000040000758d */ /* 0x000e240001800005 */
[----:B0-----:R-:W-:Y:S05]  /*26c0*/  @!P0 BRA `(.L_x_3552) ;  /* 0xfffffffc00f08947 */ /* 0x001fea000383ffff */
[----:B------:R-:W-:Y:S05]  /*26d0*/  BRA `(.L_x_3550) ;  /* 0x00000000000c7947 */ /* 0x000fea0003800000 */
.L_x_3551:
[----:B------:R-:W2:Y:S02]  /*26e0*/  LD.E R0, desc[UR18][R6.64] ;  /* 0x0000001206007980 */ /* 0x000ea4000c101900 */
[----:B--2---:R-:W-:-:S05]  /*26f0*/  IMAD.IADD R3, R3, 0x1, R0 ;  /* 0x0000000103037824 */ /* 0x004fca00078e0200 */
[----:B------:R0:W-:Y:S02]  /*2700*/  ST.E desc[UR18][R6.64], R3 ;  /* 0x0000000306007985 */ /* 0x0001e4000c101912 */
.L_x_3550:
[----:B------:R-:W-:Y:S05]  /*2710*/  BSYNC.RECONVERGENT B0 ;  /* 0x0000000000007941 */ /* 0x000fea0003800200 */
.L_x_3549:
[----:B------:R1:W-:Y:S02]  /*2720*/  ATOM.E.ADD.F16x2.RN.STRONG.GPU P0, RZ, desc[UR18][R6.64+0x4], R2 ;  /* 0x8000040206ff79a2 */ /* 0x0003e4000c10e112 */
[----:B-1----:R-:W-:Y:S05]  /*2730*/  @P0 EXIT ;  /* 0x000000000000094d */ /* 0x002fea0003800000 */
[----:B------:R-:W1:Y:S02]  /*2740*/  QSPC.E.S P0, RZ, [R6+0x4] ;  /* 0x0000040006ff73aa */ /* 0x000e640000000500 */
[----:B-1----:R-:W-:Y:S05]  /*2750*/  @!P0 BRA `(.L_x_3553) ;  /* 0x0000000000208947 */ /* 0x002fea0003800000 */
[----:B------:R-:W-:-:S05]  /*2760*/  IMAD.MOV.U32 R4, RZ, RZ, R6 ;  /* 0x000000ffff047224 */ /* 0x000fca00078e0006 */
[----:B------:R-:W-:Y:S01]  /*2770*/  MOV R4, R4 ;  /* 0x0000000400047202 */ /* 0x000fe20000000f00 */
[----:B------:R-:W-:-:S07]  /*2780*/  IMAD.MOV.U32 R5, RZ, RZ, R2 ;  /* 0x000000ffff057224 */ /* 0x000fce00078e0002 */
.L_x_3554:
[----:B------:R-:W0:Y:S02]  /*2790*/  LDS R2, [R4+0x4] ;  /* 0x0000040004027984 */ /* 0x000e240000000800 */
[----:B0-----:R-:W-:-:S05]  /*27a0*/  HFMA2 R3, R2, 1, 1, R5 ;  /* 0x3c003c0002037831 */ /* 0x001fca0000000005 */
[----:B------:R-:W0:Y:S02]  /*27b0*/  ATOMS.CAST.SPIN P0, [R4+0x4], R2, R3 ;  /* 0x000004020400758d */ /* 0x000e240001800003 */
[----:B0-----:R-:W-:Y:S05]  /*27c0*/  @!P0 BRA `(.L_x_3554) ;  /* 0xfffffffc00f08947 */ /* 0x001fea000383ffff */
[----:B------:R-:W-:Y:S05]  /*27d0*/  EXIT ;  /* 0x000000000000794d */ /* 0x000fea0003800000 */
.L_x_3553:
[----:B------:R-:W0:Y:S02]  /*27e0*/  LD.E R0, desc[UR18][R6.64+0x4] ;  /* 0x0000041206007980 */ /* 0x000e24000c101900 */
[----:B0-----:R-:W-:-:S05]  /*27f0*/  IMAD.IADD R3, R2, 0x1, R0 ;  /* 0x0000000102037824 */ /* 0x001fca00078e0200 */
[----:B------:R-:W-:Y:S01]  /*2800*/  ST.E desc[UR18][R6.64+0x4], R3 ;  /* 0x0000040306007985 */ /* 0x000fe2000c101912 */
[----:B------:R-:W-:Y:S05]  /*2810*/  EXIT ;  /* 0x000000000000794d */ /* 0x000fea0003800000 */
.L_x_3555:
        /* <DEDUP_REMOVED lines=14> */
.L_x_3973:


//--------------------- .text._Z23gemm_half_q_half_kernelILi1ELi48ELb1ELb0ELi64EEvPK6__halfPKjS4_S2_PS0_iiiiPKtS7_iiiiiibS2_i --------------------------
	.section	.text._Z23gemm_half_q_half_kernelILi1ELi48ELb1ELb0ELi64EEvPK6__halfPKjS4_S2_PS0_iiiiPKtS7_iiiiiibS2_i,"ax",@progbits
	.align	128
        .global         _Z23gemm_half_q_half_kernelILi1ELi48ELb1ELb0ELi64EEvPK6__halfPKjS4_S2_PS0_iiiiPKtS7_iiiiiibS2_i
        .type           _Z23gemm_half_q_half_kernelILi1ELi48ELb1ELb0ELi64EEvPK6__halfPKjS4_S2_PS0_iiiiPKtS7_iiiiiibS2_i,@function
        .size           _Z23gemm_half_q_half_kernelILi1ELi48ELb1ELb0ELi64EEvPK6__halfPKjS4_S2_PS0_iiiiPKtS7_iiiiiibS2_i,(.L_x_3974 - _Z23gemm_half_q_half_kernelILi1ELi48ELb1ELb0ELi64EEvPK6__halfPKjS4_S2_PS0_iiiiPKtS7_iiiiiibS2_i)
        .other          _Z23gemm_half_q_half_kernelILi1ELi48ELb1ELb0ELi64EEvPK6__halfPKjS4_S2_PS0_iiiiPKtS7_iiiiiibS2_i,@"STO_CUDA_ENTRY STV_DEFAULT"
_Z23gemm_half_q_half_kernelILi1ELi48ELb1ELb0ELi64EEvPK6__halfPKjS4_S2_PS0_iiiiPKtS7_iiiiiibS2_i:
.text._Z23gemm_half_q_half_kernelILi1ELi48ELb1ELb0ELi64EEvPK6__halfPKjS4_S2_PS0_iiiiPKtS7_iiiiiibS2_i:
[----:B------:R-:W0:Y:S08]  /*0000*/  LDC R1, c[0x0][0x37c] ;  /* 0x0000df00ff017b82 */ /* 0x000e300000000800 */
[----:B------:R-:W1:Y:S01]  /*0010*/  S2UR UR8, SR_CTAID.Y ;  /* 0x00000000000879c3 */ /* 0x000e620000002600 */
[----:B0-----:R-:W-:-:S07]  /*0020*/  VIADD R1, R1, 0xfffffff0 ;  /* 0xfffffff001017836 */ /* 0x001fce0000000000 */
[----:B------:R-:W1:Y:S02]  /*0030*/  LDC R0, c[0x0][0x3a8] ;  /* 0x0000ea00ff007b82 */ /* 0x000e640000000800 */
[----:B-1----:R-:W-:Y:S02]  /*0040*/  ISETP.LE.AND P0, PT, R0, UR8, PT ;  /* 0x0000000800007c0c */ /* 0x002fe4000bf03270 */
[----:B------:R-:W0:Y:S11]  /*0050*/  S2R R0, SR_CTAID.X ;  /* 0x0000000000007919 */ /* 0x000e360000002500 */
[----:B------:R-:W-:Y:S05]  /*0060*/  @P0 EXIT ;  /* 0x000000000000094d */ /* 0x000fea0003800000 */
[----:B------:R-:W1:Y:S01]  /*0070*/  LDC.64 R2, c[0x0][0x3e8] ;  /* 0x0000fa00ff027b82 */ /* 0x000e620000000a00 */
[----:B------:R-:W1:Y:S02]  /*0080*/  LDCU.64 UR6, c[0x0][0x358] ;  /* 0x00006b00ff0677ac */ /* 0x000e640008000a00 */
[----:B-1----:R-:W2:Y:S01]  /*0090*/  LDG.E.U16 R2, desc[UR6][R2.64] ;  /* 0x0000000602027981 */ /* 0x002ea2000c1e1500 */
[----:B------:R-:W1:Y:S01]  /*00a0*/  S2R R17, SR_TID.X ;  /* 0x0000000000117919 */ /* 0x000e620000002100 */
[----:B--2---:R-:W-:-:S13]  /*00b0*/  ISETP.NE.AND P0, PT, R2, RZ, PT ;  /* 0x000000ff0200720c */ /* 0x004fda0003f05270 */
[----:B-1----:R-:W-:Y:S05]  /*00c0*/  @!P0 EXIT ;  /* 0x000000000000894d */ /* 0x002fea0003800000 */
[----:B------:R-:W1:Y:S01]  /*00d0*/  S2R R9, SR_CTAID.Z ;  /* 0x0000000000097919 */ /* 0x000e620000002700 */
[----:B------:R-:W2:Y:S01]  /*00e0*/  LDC R3, c[0x0][0x3b0] ;  /* 0x0000ec00ff037b82 */ /* 0x000ea20000000800 */
[----:B------:R-:W3:Y:S01]  /*00f0*/  LDCU UR9, c[0x0][0x3ac] ;  /* 0x00007580ff0977ac */ /* 0x000ee20008000800 */
[----:B0-----:R-:W-:Y:S01]  /*0100*/  IMAD R0, R0, 0x40, R17 ;  /* 0x0000004000007824 */ /* 0x001fe200078e0211 */
[----:B------:R-:W-:Y:S03]  /*0110*/  BSSY.RECONVERGENT B0, `(.L_x_3556) ;  /* 0x000001b000007945 */ /* 0x000fe60003800200 */
[----:B------:R-:W-:Y:S02]  /*0120*/  IMAD.SHL.U32 R7, R0, 0x4, RZ ;  /* 0x0000000400077824 */ /* 0x000fe400078e00ff */
[----:B---3--:R-:W-:-:S05]  /*0130*/  IMAD.U32 R2, RZ, RZ, UR9 ;  /* 0x00000009ff027e24 */ /* 0x008fca000f8e00ff */
[----:B------:R-:W-:Y:S01]  /*0140*/  ISETP.GE.AND P1, PT, R7, R2, PT ;  /* 0x000000020700720c */ /* 0x000fe20003f26270 */
[----:B-1----:R-:W-:-:S04]  /*0150*/  IMAD.SHL.U32 R6, R9, 0x40, RZ ;  /* 0x0000004009067824 */ /* 0x002fc800078e00ff */
[C---:B------:R-:W-:Y:S01]  /*0160*/  IMAD.IADD R15, R6.reuse, 0x1, R17 ;  /* 0x00000001060f7824 */ /* 0x040fe200078e0211 */
[----:B--2---:R-:W-:-:S04]  /*0170*/  VIADDMNMX R38, R6, 0x40, R3, PT ;  /* 0x0000004006267846 */ /* 0x004fc80003800103 */
[----:B------:R-:W-:-:S13]  /*0180*/  ISETP.GE.AND P0, PT, R15, R38, PT ;  /* 0x000000260f00720c */ /* 0x000fda0003f06270 */
        /* <DEDUP_REMOVED lines=19> */
.L_x_3557:
[----:B------:R-:W-:Y:S05]  /*02c0*/  BSYNC.RECONVERGENT B0 ;  /* 0x0000000000007941 */ /* 0x000fea0003800200 */
.L_x_3556:
[----:B------:R-:W-:Y:S05]  /*02d0*/  @P1 EXIT ;  /* 0x000000000000194d */ /* 0x000fea0003800000 */
[----:B------:R-:W1:Y:S01]  /*02e0*/  LDC.64 R40, c[0x0][0x3b8] ;  /* 0x0000ee00ff287b82 */ /* 0x000e620000000a00 */
[----:B------:R-:W-:Y:S01]  /*02f0*/  IMAD.SHL.U32 R13, R9, 0x80, RZ ;  /* 0x00000080090d7824 */ /* 0x000fe200078e00ff */
[----:B------:R-:W2:Y:S03]  /*0300*/  LDCU.U8 UR4, c[0x0][0x3e0] ;  /* 0x00007c00ff0477ac */ /* 0x000ea60008000000 */
[----:B-1----:R-:W-:-:S05]  /*0310*/  IMAD.WIDE.U32 R12, R13, 0x2, R40 ;  /* 0x000000020d0c7825 */ /* 0x002fca00078e0028 */
[----:B0-----:R0:W5:Y:S01]  /*0320*/  LDG.E.U16.CONSTANT R11, desc[UR6][R12.64+0x2] ;  /* 0x000002060c0b7981 */ /* 0x001162000c1e9500 */
[----:B--2---:R-:W-:Y:S01]  /*0330*/  UPRMT UR4, UR4, 0x8880, URZ ;  /* 0x0000888004047896 */ /* 0x004fe200080000ff */
[----:B------:R-:W-:-:S05]  /*0340*/  ISETP.GE.AND P1, PT, R6, R3, PT ;  /* 0x000000030600720c */ /* 0x000fca0003f26270 */
[----:B------:R-:W-:-:S04]  /*0350*/  ISETP.NE.AND P0, PT, RZ, UR4, PT ;  /* 0x00000004ff007c0c */ /* 0x000fc8000bf05270 */
[----:B------:R-:W-:-:S13]  /*0360*/  ISETP.NE.OR P0, PT, R9, RZ, !P0 ;  /* 0x000000ff0900720c */ /* 0x000fda0004705670 */
[----:B------:R-:W1:Y:S01]  /*0370*/  @!P0 LDC.64 R4, c[0x0][0x3a0] ;  /* 0x0000e800ff048b82 */ /* 0x000e620000000a00 */
[----:B------:R-:W-:-:S04]  /*0380*/  @!P0 IMAD R15, R2, UR8, R7 ;  /* 0x00000008020f8c24 */ /* 0x000fc8000f8e0207 */
[----:B-1----:R-:W-:-:S05]  /*0390*/  @!P0 IMAD.WIDE R4, R15, 0x2, R4 ;  /* 0x000000020f048825 */ /* 0x002fca00078e0204 */
[----:B------:R0:W-:Y:S01]  /*03a0*/  @!P0 STG.E.64 desc[UR6][R4.64], RZ ;  /* 0x000000ff04008986 */ /* 0x0001e2000c101b06 */
[----:B------:R-:W-:Y:S06]  /*03b0*/  BAR.SYNC.DEFER_BLOCKING 0x0 ;  /* 0x0000000000007b1d */ /* 0x000fec0000010000 */
[----:B------:R-:W-:Y:S05]  /*03c0*/  @P1 BRA `(.L_x_3558) ;  /* 0x0000000000d01947 */ /* 0x000fea0003800000 */
[----:B------:R1:W5:Y:S01]  /*03d0*/  LDG.E.U16.CONSTANT R0, desc[UR6][R12.64] ;  /* 0x000000060c007981 */ /* 0x000362000c1e9500 */
[----:B0-----:R-:W-:Y:S01]  /*03e0*/  SHF.R.S32.HI R4, RZ, 0x1f, R7 ;  /* 0x0000001fff047819 */ /* 0x001fe20000011407 */
[----:B------:R-:W-:Y:S02]  /*03f0*/  IMAD.SHL.U32 R8, R17, 0x10, RZ ;  /* 0x0000001011087824 */ /* 0x000fe400078e00ff */
[----:B------:R-:W-:Y:S01]  /*0400*/  IMAD.MOV.U32 R5, RZ, RZ, R6 ;  /* 0x000000ffff057224 */ /* 0x000fe200078e0006 */
[----:B------:R-:W-:Y:S01]  /*0410*/  LEA.HI R10, R4, R7, RZ, 0x3 ;  /* 0x00000007040a7211 */ /* 0x000fe200078f18ff */
[----:B------:R-:W-:Y:S01]  /*0420*/  IMAD.MOV.U32 R4, RZ, RZ, RZ ;  /* 0x000000ffff047224 */ /* 0x000fe200078e00ff */
[----:B------:R-:W-:Y:S02]  /*0430*/  LOP3.LUT R8, R8, 0x10, RZ, 0xc0, !PT ;  /* 0x0000001008087812 */ /* 0x000fe400078ec0ff */
[----:B------:R-:W-:-:S07]  /*0440*/  SHF.R.S32.HI R10, RZ, 0x3, R10 ;  /* 0x00000003ff0a7819 */ /* 0x000fce000001140a */
.L_x_3559:
[----:B-12---:R-:W0:Y:S01]  /*0450*/  LDC.64 R12, c[0x0][0x390] ;  /* 0x0000e400ff0c7b82 */ /* 0x006e220000000a00 */
        /* <DEDUP_REMOVED lines=8> */
[----:B0-----:R-:W-:-:S04]  /*04e0*/  IMAD.WIDE.U32 R14, R17, 0x2, R14 ;  /* 0x00000002110e7825 */ /* 0x001fc800078e000e */
[----:B------:R-:W-:Y:S02]  /*04f0*/  IMAD.SHL.U32 R17, R5, 0x2, RZ ;  /* 0x0000000205117824 */ /* 0x000fe400078e00ff */
[----:B------:R0:W3:Y:S02]  /*0500*/  LDG.E.U16.CONSTANT R14, desc[UR6][R14.64] ;  /* 0x000000060e0e7981 */ /* 0x0000e4000c1e9500 */
[----:B------:R-:W-:-:S05]  /*0510*/  IMAD.WIDE.U32 R16, R17, 0x2, R40 ;  /* 0x0000000211107825 */ /* 0x000fca00078e0028 */
        /* <DEDUP_REMOVED lines=31> */
.L_x_3558:
[----:B------:R1:W5:Y:S01]  /*0710*/  LDL.64 R44, [R1] ;  /* 0x00000000012c7983 */ /* 0x0003620000100a00 */
[----:B------:R-:W3:Y:S01]  /*0720*/  LDCU UR4, c[0x0][0x3c8] ;  /* 0x00007900ff0477ac */ /* 0x000ee20008000800 */
[----:B------:R-:W-:Y:S01]  /*0730*/  IMAD.MOV.U32 R0, RZ, RZ, RZ ;  /* 0x000000ffff007224 */ /* 0x000fe200078e00ff */
[----:B---3--:R-:W-:-:S13]  /*0740*/  ISETP.GT.AND P0, PT, R6, UR4, PT ;  /* 0x0000000406007c0c */ /* 0x008fda000bf04270 */
[----:B-1----:R-:W-:Y:S05]  /*0750*/  @!P0 BRA `(.L_x_3560) ;  /* 0x00000000001c8947 */ /* 0x002fea0003800000 */
[----:B0-----:R-:W0:Y:S02]  /*0760*/  LDC R5, c[0x0][0x3cc] ;  /* 0x0000f300ff057b82 */ /* 0x001e240000000800 */
[----:B0-----:R-:W-:-:S05]  /*0770*/  VIMNMX R0, PT, PT, R6, R5, PT ;  /* 0x0000000506007248 */ /* 0x001fca0003fe0100 */
[----:B------:R-:W-:-:S05]  /*0780*/  VIADD R0, R0, -UR4 ;  /* 0x8000000400007c36 */ /* 0x000fca0008000000 */
[----:B------:R-:W-:-:S04]  /*0790*/  SHF.R.S32.HI R5, RZ, 0x1f, R0 ;  /* 0x0000001fff057819 */ /* 0x000fc80000011400 */
[----:B------:R-:W-:-:S04]  /*07a0*/  LEA.HI R5, R5, R0, RZ, 0x5 ;  /* 0x0000000005057211 */ /* 0x000fc800078f28ff */
[----:B------:R-:W-:-:S05]  /*07b0*/  SHF.R.S32.HI R5, RZ, 0x5, R5 ;  /* 0x00000005ff057819 */ /* 0x000fca0000011405 */
[----:B------:R-:W-:-:S07]  /*07c0*/  IMAD R0, R5, 0x6, RZ ;  /* 0x0000000605007824 */ /* 0x000fce00078e02ff */
.L_x_3560:
[----:B------:R-:W1:Y:S01]  /*07d0*/  LDCU UR12, c[0x0][0x3cc] ;  /* 0x00007980ff0c77ac */ /* 0x000e620008000800 */
[----:B0-----:R-:W-:Y:S01]  /*07e0*/  IMAD.MOV.U32 R4, RZ, RZ, RZ ;  /* 0x000000ffff047224 */ /* 0x001fe200078e00ff */
[----:B-1----:R-:W-:-:S13]  /*07f0*/  ISETP.GT.AND P0, PT, R6, UR12, PT ;  /* 0x0000000c06007c0c */ /* 0x002fda000bf04270 */
        /* <DEDUP_REMOVED lines=8> */
.L_x_3561:
[----:B------:R-:W0:Y:S01]  /*0880*/  LDCU UR13, c[0x0][0x3d0] ;  /* 0x00007a00ff0d77ac */ /* 0x000e220008000800 */
[----:B------:R-:W-:Y:S01]  /*0890*/  IMAD.MOV.U32 R5, RZ, RZ, RZ ;  /* 0x000000ffff057224 */ /* 0x000fe200078e00ff */
[----:B0-----:R-:W-:-:S13]  /*08a0*/  ISETP.GT.AND P0, PT, R6, UR13, PT ;  /* 0x0000000d06007c0c */ /* 0x001fda000bf04270 */
        /* <DEDUP_REMOVED lines=8> */
.L_x_3562:
        /* <DEDUP_REMOVED lines=11> */
.L_x_3563:
        /* <DEDUP_REMOVED lines=11> */
.L_x_3564:
[----:B------:R-:W-:Y:S01]  /*0a90*/  VIMNMX R10, PT, PT, R6, UR4, PT ;  /* 0x00000004060a7c48 */ /* 0x000fe2000bfe0100 */
[----:B------:R-:W0:Y:S01]  /*0aa0*/  S2UR UR5, SR_CgaCtaId ;  /* 0x00000000000579c3 */ /* 0x000e220000008800 */
[----:B------:R-:W1:Y:S01]  /*0ab0*/  LDCU.64 UR10, c[0x0][0x388] ;  /* 0x00007100ff0a77ac */ /* 0x000e620008000a00 */
[----:B------:R-:W-:Y:S02]  /*0ac0*/  VIMNMX R3, PT, PT, R3, UR12, PT ;  /* 0x0000000c03037c48 */ /* 0x000fe4000bfe0100 */
[----:B------:R-:W-:Y:S01]  /*0ad0*/  SHF.R.S32.HI R15, RZ, 0x1f, R10 ;  /* 0x0000001fff0f7819 */ /* 0x000fe2000001140a */
[----:B------:R-:W-:-:S03]  /*0ae0*/  UMOV UR4, 0x400 ;  /* 0x0000040000047882 */ /* 0x000fc60000000000 */
[----:B------:R-:W-:-:S04]  /*0af0*/  LEA.HI R15, R15, R10, RZ, 0x5 ;  /* 0x0000000a0f0f7211 */ /* 0x000fc800078f28ff */
[----:B------:R-:W-:-:S05]  /*0b00*/  SHF.R.S32.HI R15, RZ, 0x5, R15 ;  /* 0x00000005ff0f7819 */ /* 0x000fca000001140f */
[----:B------:R-:W-:-:S05]  /*0b10*/  IMAD R0, R15, 0x8, R0 ;  /* 0x000000080f007824 */ /* 0x000fca00078e0200 */
[----:B------:R-:W-:Y:S02]  /*0b20*/  IADD3 R0, PT, PT, R5, R0, R4 ;  /* 0x0000000005007210 */ /* 0x000fe40007ffe004 */
[----:B------:R-:W-:Y:S01]  /*0b30*/  SHF.R.S32.HI R5, RZ, 0x1f, R7 ;  /* 0x0000001fff057819 */ /* 0x000fe20000011407 */
[----:B0-----:R-:W-:Y:S01]  /*0b40*/  ULEA UR4, UR5, UR4, 0x18 ;  /* 0x0000000405047291 */ /* 0x001fe2000f8ec0ff */
[----:B------:R-:W-:-:S05]  /*0b50*/  IADD3 R13, PT, PT, R13, R0, R8 ;  /* 0x000000000d0d7210 */ /* 0x000fca0007ffe008 */
[----:B------:R-:W-:-:S05]  /*0b60*/  IMAD R0, R13, R2, RZ ;  /* 0x000000020d007224 */ /* 0x000fca00078e02ff */
[----:B------:R-:W-:-:S04]  /*0b70*/  IADD3 R4, P0, PT, R7, R0, RZ ;  /* 0x0000000007047210 */ /* 0x000fc80007f1e0ff */
[----:B------:R-:W-:Y:S01]  /*0b80*/  LEA.HI.X.SX32 R5, R0, R5, 0x1, P0 ;  /* 0x0000000500057211 */ /* 0x000fe200000f0eff */
[----:B------:R-:W-:Y:S01]  /*0b90*/  IMAD.SHL.U32 R0, R4, 0x4, RZ ;  /* 0x0000000404007824 */ /* 0x000fe200078e00ff */
[----:B------:R-:W-:Y:S01]  /*0ba0*/  ISETP.GT.AND P0, PT, R3, R6, PT ;  /* 0x000000060300720c */ /* 0x000fe20003f04270 */
[----:B-----5:R-:W-:Y:S01]  /*0bb0*/  IMAD.IADD R3, R6, 0x1, R11 ;  /* 0x0000000106037824 */ /* 0x020fe200078e020b */
[----:B------:R-:W-:Y:S02]  /*0bc0*/  SHF.L.U64.HI R5, R4, 0x2, R5 ;  /* 0x0000000204057819 */ /* 0x000fe40000010205 */
[----:B-1----:R-:W-:Y:S01]  /*0bd0*/  IADD3 R50, P1, PT, R0, UR10, RZ ;  /* 0x0000000a00327c10 */ /* 0x002fe2000ff3e0ff */
[----:B------:R-:W-:Y:S01]  /*0be0*/  IMAD.MOV.U32 R0, RZ, RZ, RZ ;  /* 0x000000ffff007224 */ /* 0x000fe200078e00ff */
[----:B------:R-:W-:Y:S02]  /*0bf0*/  PRMT R4, RZ, 0x5410, RZ ;  /* 0x00005410ff047816 */ /* 0x000fe400000000ff */
[----:B------:R-:W-:Y:S01]  /*0c00*/  IADD3.X R51, PT, PT, R5, UR11, RZ, P1, !PT ;  /* 0x0000000b05337c10 */ /* 0x000fe20008ffe4ff */
[----:B------:R-:W-:Y:S01]  /*0c10*/  IMAD.MOV.U32 R42, RZ, RZ, R50 ;  /* 0x000000ffff2a7224 */ /* 0x000fe200078e0032 */
[----:B------:R-:W-:-:S03]  /*0c20*/  PRMT R5, RZ, 0x5410, RZ ;  /* 0x00005410ff057816 */ /* 0x000fc600000000ff */
[----:B------:R-:W-:Y:S01]  /*0c30*/  IMAD.MOV.U32 R43, RZ, RZ, R51 ;  /* 0x000000ffff2b7224 */ /* 0x000fe200078e0033 */
[----:B------:R-:W-:Y:S06]  /*0c40*/  @!P0 BRA `(.L_x_3565) ;  /* 0x0000001800108947 */ /* 0x000fec0003800000 */
[----:B------:R-:W-:Y:S01]  /*0c50*/  IMAD.WIDE.U32 R4, R9, 0x100, R40 ;  /* 0x0000010009047825 */ /* 0x000fe200078e0028 */
[----:B------:R-:W-:-:S03]  /*0c60*/  VIMNMX R39, PT, PT, R38, UR12, PT ;  /* 0x0000000c26277c48 */ /* 0x000fc6000bfe0100 */
[----:B------:R-:W-:Y:S01]  /*0c70*/  IMAD.MOV.U32 R0, RZ, RZ, RZ ;  /* 0x000000ffff007224 */ /* 0x000fe200078e00ff */
[----:B------:R-:W-:Y:S02]  /*0c80*/  IADD3 R36, P0, PT, R4, 0x2, RZ ;  /* 0x0000000204247810 */ /* 0x000fe40007f1e0ff */
[----:B------:R-:W-:-:S03]  /*0c90*/  PRMT R4, RZ, 0x5410, RZ ;  /* 0x00005410ff047816 */ /* 0x000fc600000000ff */
[----:B------:R-:W-:Y:S01]  /*0ca0*/  IMAD.X R37, RZ, RZ, R5, P0 ;  /* 0x000000ffff257224 */ /* 0x000fe200000e0605 */
[----:B------:R-:W-:-:S07]  /*0cb0*/  PRMT R5, RZ, 0x5410, RZ ;  /* 0x00005410ff057816 */ /* 0x000fce00000000ff */
.L_x_3566:
[----:B------:R-:W-:Y:S01]  /*0cc0*/  IMAD.MOV.U32 R42, RZ, RZ, R50 ;  /* 0x000000ffff2a7224 */ /* 0x000fe200078e0032 */
[----:B------:R-:W0:Y:S01]  /*0cd0*/  LDS.128 R28, [UR4] ;  /* 0x00000004ff1c7984 */ /* 0x000e220008000c00 */
[----:B------:R-:W-:-:S05]  /*0ce0*/  IMAD.MOV.U32 R43, RZ, RZ, R51 ;  /* 0x000000ffff2b7224 */ /* 0x000fca00078e0033 */
[----:B------:R-:W3:Y:S01]  /*0cf0*/  LDG.E.128.CONSTANT R8, desc[UR6][R42.64] ;  /* 0x000000062a087981 */ /* 0x000ee2000c1e9d00 */
[----:B------:R-:W-:-:S04]  /*0d00*/  IMAD.U32 R2, RZ, RZ, UR9 ;  /* 0x00000009ff027e24 */ /* 0x000fc8000f8e00ff */
[----:B------:R-:W-:-:S05]  /*0d10*/  IMAD.WIDE R20, R2, 0x4, R42 ;  /* 0x0000000402147825 */ /* 0x000fca00078e022a */
[----:B--2---:R-:W2:Y:S01]  /*0d20*/  LDG.E.128.CONSTANT R12, desc[UR6][R20.64] ;  /* 0x00000006140c7981 */ /* 0x004ea2000c1e9d00 */
[----:B------:R-:W-:-:S05]  /*0d30*/  IMAD.WIDE R50, R2, 0x4, R20 ;  /* 0x0000000402327825 */ /* 0x000fca00078e0214 */
[----:B------:R1:W4:Y:S02]  /*0d40*/  LDG.E.128.CONSTANT R16, desc[UR6][R50.64] ;  /* 0x0000000632107981 */ /* 0x000324000c1e9d00 */
[----:B-1----:R-:W-:Y:S01]  /*0d50*/  IMAD.WIDE R50, R2, 0x4, R50 ;  /* 0x0000000402327825 */ /* 0x002fe200078e0232 */
[----:B------:R-:W-:-:S13]  /*0d60*/  ISETP.NE.AND P0, PT, R6, R3, PT ;  /* 0x000000030600720c */ /* 0x000fda0003f05270 */
[----:B------:R-:W5:Y:S01]  /*0d70*/  @!P0 LDG.E.U16.CONSTANT R47, desc[UR6][R36.64] ;  /* 0x00000006242f8981 */ /* 0x000f62000c1e9500 */
[----:B---3--:R-:W-:Y:S02]  /*0d80*/  LOP3.LUT R24, R9, 0x3f003f, RZ, 0xc0, !PT ;  /* 0x003f003f09187812 */ /* 0x008fe400078ec0ff */
[----:B------:R-:W-:Y:S02]  /*0d90*/  LOP3.LUT R22, R8, 0x3f003f, RZ, 0xc0, !PT ;  /* 0x003f003f08167812 */ /* 0x000fe400078ec0ff */
[----:B------:R-:W-:Y:S02]  /*0da0*/  LOP3.LUT R23, R11, 0x3f003f, RZ, 0xc0, !PT ;  /* 0x003f003f0b177812 */ /* 0x000fe400078ec0ff */
[----:B------:R-:W-:Y:S02]  /*0db0*/  SHF.R.U32.HI R26, RZ, 0x6, R8 ;  /* 0x00000006ff1a7819 */ /* 0x000fe40000011608 */
[----:B------:R-:W-:Y:S02]  /*0dc0*/  SHF.R.U32.HI R32, RZ, 0x6, R10 ;  /* 0x00000006ff207819 */ /* 0x000fe4000001160a */
        /* <DEDUP_REMOVED lines=9> */
[----:B------:R-:W-:Y:S01]  /*0e60*/  SHF.R.U32.HI R27, RZ, 0x6, R9 ;  /* 0x00000006ff1b7819 */ /* 0x000fe20000011609 */
[-C--:B0-----:R-:W-:Y:S01]  /*0e70*/  HFMA2 R32, R24, R28.reuse, RZ.H0_H0 ;  /* 0x0000001c18207231 */ /* 0x081fe200000400ff */
[----:B------:R-:W-:Y:S01]  /*0e80*/  SHF.R.U32.HI R21, RZ, 0x6, R11 ;  /* 0x00000006ff157819 */ /* 0x000fe2000001160b */
[----:B------:R-:W-:Y:S01]  /*0e90*/  HFMA2 R24, R23, R28, RZ.H0_H0 ;  /* 0x0000001c17187231 */ /* 0x000fe200000400ff */
[----:B------:R-:W-:-:S02]  /*0ea0*/  LOP3.LUT R25, R25, 0x64006400, RZ, 0xfc, !PT ;  /* 0x6400640019197812 */ /* 0x000fc400078efcff */
[----:B------:R-:W-:Y:S02]  /*0eb0*/  LOP3.LUT R26, R26, 0x64006400, RZ, 0xfc, !PT ;  /* 0x640064001a1a7812 */ /* 0x000fe400078efcff */
[----:B------:R-:W-:Y:S01]  /*0ec0*/  LOP3.LUT R20, R20, 0x64006400, RZ, 0xfc, !PT ;  /* 0x6400640014147812 */ /* 0x000fe200078efcff */
[----:B------:R-:W-:Y:S01]  /*0ed0*/  HADD2 R49, R25, -1056, -1056 ;  /* 0xe420e42019317430 */ /* 0x000fe20000000000 */
[----:B------:R-:W-:Y:S01]  /*0ee0*/  LOP3.LUT R27, R27, 0x3f003f, RZ, 0xc0, !PT ;  /* 0x003f003f1b1b7812 */ /* 0x000fe200078ec0ff */
[----:B------:R-:W-:Y:S01]  /*0ef0*/  HFMA2 R25, R22, R28, RZ ;  /* 0x0000001c16197231 */ /* 0x000fe200000000ff */
[----:B------:R-:W-:Y:S01]  /*0f00*/  LOP3.LUT R21, R21, 0x3f003f, RZ, 0xc0, !PT ;  /* 0x003f003f15157812 */ /* 0x000fe200078ec0ff */
[----:B------:R-:W-:Y:S01]  /*0f10*/  HADD2 R26, R26, -1056, -1056 ;  /* 0xe420e4201a1a7430 */ /* 0x000fe20000000000 */
[----:B------:R-:W-:Y:S01]  /*0f20*/  LOP3.LUT R27, R27, 0x64006400, RZ, 0xfc, !PT ;  /* 0x640064001b1b7812 */ /* 0x000fe200078efcff */
[----:B------:R-:W-:Y:S01]  /*0f30*/  HADD2 R23, R20, -1056, -1056 ;  /* 0xe420e42014177430 */ /* 0x000fe20000000000 */
[----:B------:R-:W-:Y:S01]  /*0f40*/  LOP3.LUT R22, R21, 0x64006400, RZ, 0xfc, !PT ;  /* 0x6400640015167812 */ /* 0x000fe200078efcff */
[----:B------:R-:W-:Y:S01]  /*0f50*/  HFMA2 R21, R26, R29, R25 ;  /* 0x0000001d1a157231 */ /* 0x000fe20000000019 */
[----:B--2---:R-:W-:Y:S01]  /*0f60*/  LOP3.LUT R20, R12, 0x3f003f, RZ, 0xc0, !PT ;  /* 0x003f003f0c147812 */ /* 0x004fe200078ec0ff */
[----:B------:R-:W-:-:S02]  /*0f70*/  HADD2 R27, R27, -1056, -1056 ;  /* 0xe420e4201b1b7430 */ /* 0x000fc40000000000 */
[----:B------:R-:W-:Y:S02]  /*0f80*/  HFMA2 R49, R49, R28, RZ ;  /* 0x0000001c31317231 */ /* 0x000fe400000000ff */
[----:B------:R-:W-:Y:S01]  /*0f90*/  HADD2 R25, R22, -1056, -1056 ;  /* 0xe420e42016197430 */ /* 0x000fe20000000000 */
[----:B------:R-:W-:Y:S01]  /*0fa0*/  LOP3.LUT R20, R20, 0x64006400, RZ, 0xfc, !PT ;  /* 0x6400640014147812 */ /* 0x000fe200078efcff */
[-C--:B------:R-:W-:Y:S01]  /*0fb0*/  HFMA2 R28, R27, R29.reuse, R32 ;  /* 0x0000001d1b1c7231 */ /* 0x080fe20000000020 */
[----:B------:R-:W-:Y:S01]  /*0fc0*/  LOP3.LUT R22, R13, 0x3f003f, RZ, 0xc0, !PT ;  /* 0x003f003f0d167812 */ /* 0x000fe200078ec0ff */
[-C--:B------:R-:W-:Y:S02]  /*0fd0*/  HFMA2 R49, R23, R29.reuse, R49 ;  /* 0x0000001d17317231 */ /* 0x080fe40000000031 */
[----:B------:R-:W-:Y:S01]  /*0fe0*/  HFMA2 R24, R25, R29, R24 ;  /* 0x0000001d19187231 */ /* 0x000fe20000000018 */
[----:B------:R-:W-:Y:S01]  /*0ff0*/  LOP3.LUT R25, R14, 0x3f003f, RZ, 0xc0, !PT ;  /* 0x003f003f0e197812 */ /* 0x000fe200078ec0ff */
[----:B------:R-:W-:Y:S01]  /*1000*/  HADD2 R29, R20, -1056, -1056 ;  /* 0xe420e420141d7430 */ /* 0x000fe20000000000 */
[----:B------:R-:W-:-:S02]  /*1010*/  LOP3.LUT R23, R22, 0x64006400, RZ, 0xfc, !PT ;  /* 0x6400640016177812 */ /* 0x000fc400078efcff */
[----:B------:R-:W-:Y:S01]  /*1020*/  SHF.R.U32.HI R22, RZ, 0x6, R12 ;  /* 0x00000006ff167819 */ /* 0x000fe2000001160c */
[-C--:B------:R-:W-:Y:S01]  /*1030*/  HFMA2 R29, R29, R30.reuse, R21 ;  /* 0x0000001e1d1d7231 */ /* 0x080fe20000000015 */
[----:B------:R-:W-:Y:S01]  /*1040*/  LOP3.LUT R20, R15, 0x3f003f, RZ, 0xc0, !PT ;  /* 0x003f003f0f147812 */ /* 0x000fe200078ec0ff */
[----:B------:R-:W-:Y:S01]  /*1050*/  HADD2 R23, R23, -1056, -1056 ;  /* 0xe420e42017177430 */ /* 0x000fe20000000000 */
[----:B------:R-:W-:Y:S02]  /*1060*/  LOP3.LUT R22, R22, 0x3f003f, RZ, 0xc0, !PT ;  /* 0x003f003f16167812 */ /* 0x000fe400078ec0ff */
[----:B------:R-:W-:Y:S01]  /*1070*/  LOP3.LUT R20, R20, 0x64006400, RZ, 0xfc, !PT ;  /* 0x6400640014147812 */ /* 0x000fe200078efcff */
[----:B------:R-:W-:Y:S01]  /*1080*/  HFMA2 R28, R23, R30, R28 ;  /* 0x0000001e171c7231 */ /* 0x000fe2000000001c */
[----:B------:R-:W-:Y:S02]  /*1090*/  LOP3.LUT R25, R25, 0x64006400, RZ, 0xfc, !PT ;  /* 0x6400640019197812 */ /* 0x000fe400078efcff */
[----:B------:R-:W-:Y:S01]  /*10a0*/  LOP3.LUT R33, R22, 0x64006400, RZ, 0xfc, !PT ;  /* 0x6400640016217812 */ /* 0x000fe200078efcff */
[----:B------:R-:W-:-:S02]  /*10b0*/  HADD2 R32, R20, -1056, -1056 ;  /* 0xe420e42014207430 */ /* 0x000fc40000000000 */
[----:B------:R-:W0:Y:S01]  /*10c0*/  LDS.128 R20, [UR4+0x10] ;  /* 0x00001004ff147984 */ /* 0x000e220008000c00 */
[----:B------:R-:W-:Y:S02]  /*10d0*/  HADD2 R25, R25, -1056, -1056 ;  /* 0xe420e42019197430 */ /* 0x000fe40000000000 */
[----:B------:R-:W-:Y:S02]  /*10e0*/  HADD2 R33, R33, -1056, -1056 ;  /* 0xe420e42021217430 */ /* 0x000fe40000000000 */
[-C--:B------:R-:W-:Y:S02]  /*10f0*/  HFMA2 R49, R25, R30.reuse, R49 ;  /* 0x0000001e19317231 */ /* 0x080fe40000000031 */
[----:B------:R-:W-:Y:S01]  /*1100*/  HFMA2 R32, R32, R30, R24 ;  /* 0x0000001e20207231 */ /* 0x000fe20000000018 */
[----:B------:R-:W-:Y:S01]  /*1110*/  SHF.R.U32.HI R30, RZ, 0x6, R13 ;  /* 0x00000006ff1e7819 */ /* 0x000fe2000001160d */
[----:B------:R-:W-:Y:S01]  /*1120*/  HFMA2 R29, R33, R31, R29 ;  /* 0x0000001f211d7231 */ /* 0x000fe2000000001d */
[----:B------:R-:W-:Y:S01]  /*1130*/  SHF.R.U32.HI R33, RZ, 0x6, R14 ;  /* 0x00000006ff217819 */ /* 0x000fe2000001160e */
[----:B------:R1:W2:Y:S01]  /*1140*/  LDG.E.128.CONSTANT R24, desc[UR6][R50.64] ;  /* 0x0000000632187981 */ /* 0x0002a2000c1e9d00 */
[----:B------:R-:W-:-:S02]  /*1150*/  LOP3.LUT R30, R30, 0x3f003f, RZ, 0xc0, !PT ;  /* 0x003f003f1e1e7812 */ /* 0x000fc400078ec0ff */
[----:B------:R-:W-:Y:S02]  /*1160*/  SHF.R.U32.HI R35, RZ, 0x6, R15 ;  /* 0x00000006ff237819 */ /* 0x000fe4000001160f */
[----:B------:R-:W-:Y:S02]  /*1170*/  LOP3.LUT R34, R33, 0x3f003f, RZ, 0xc0, !PT ;  /* 0x003f003f21227812 */ /* 0x000fe400078ec0ff */
[----:B------:R-:W-:Y:S02]  /*1180*/  LOP3.LUT R33, R30, 0x64006400, RZ, 0xfc, !PT ;  /* 0x640064001e217812 */ /* 0x000fe400078efcff */
[----:B------:R-:W-:Y:S01]  /*1190*/  LOP3.LUT R35, R35, 0x3f003f, RZ, 0xc0, !PT ;  /* 0x003f003f23237812 */ /* 0x000fe200078ec0ff */
[----:B-1----:R-:W-:Y:S01]  /*11a0*/  IMAD.WIDE R50, R2, 0x4, R50 ;  /* 0x0000000402327825 */ /* 0x002fe200078e0232 */
[----:B------:R-:W-:-:S03]  /*11b0*/  LOP3.LUT R34, R34, 0x64006400, RZ, 0xfc, !PT ;  /* 0x6400640022227812 */ /* 0x000fc600078efcff */
[----:B------:R-:W-:Y:S01]  /*11c0*/  HADD2 R33, R33, -1056, -1056 ;  /* 0xe420e42021217430 */ /* 0x000fe20000000000 */
[----:B------:R-:W-:-:S03]  /*11d0*/  LOP3.LUT R30, R35, 0x64006400, RZ, 0xfc, !PT ;  /* 0x64006400231e7812 */ /* 0x000fc600078efcff */
[-C--:B------:R-:W-:Y:S02]  /*11e0*/  HFMA2 R28, R33, R31.reuse, R28 ;  /* 0x0000001f211c7231 */ /* 0x080fe4000000001c */
[----:B------:R-:W-:Y:S01]  /*11f0*/  HADD2 R33, R30, -1056, -1056 ;  /* 0xe420e4201e217430 */ /* 0x000fe20000000000 */
[----:B----4-:R-:W-:Y:S01]  /*1200*/  LOP3.LUT R30, R16, 0x3f003f, RZ, 0xc0, !PT ;  /* 0x003f003f101e7812 */ /* 0x010fe200078ec0ff */
[----:B------:R-:W-:Y:S02]  /*1210*/  HADD2 R34, R34, -1056, -1056 ;  /* 0xe420e42022227430 */ /* 0x000fe40000000000 */
[-C--:B------:R-:W-:Y:S01]  /*1220*/  HFMA2 R32, R33, R31.reuse, R32 ;  /* 0x0000001f21207231 */ /* 0x080fe20000000020 */
[----:B------:R-:W-:Y:S01]  /*1230*/  LOP3.LUT R30, R30, 0x64006400, RZ, 0xfc, !PT ;  /* 0x640064001e1e7812 */ /* 0x000fe200078efcff */
[----:B------:R-:W-:Y:S01]  /*1240*/  HFMA2 R49, R34, R31, R49 ;  /* 0x0000001f22317231 */ /* 0x000fe20000000031 */
[----:B------:R-:W-:-:S03]  /*1250*/  LOP3.LUT R31, R17, 0x3f003f, RZ, 0xc0, !PT ;  /* 0x003f003f111f7812 */ /* 0x000fc600078ec0ff */
[----:B------:R-:W-:Y:S01]  /*1260*/  HADD2 R46, R30, -1056, -1056 ;  /* 0xe420e4201e2e7430 */ /* 0x000fe20000000000 */
[----:B------:R-:W-:Y:S02]  /*1270*/  LOP3.LUT R31, R31, 0x64006400, RZ, 0xfc, !PT ;  /* 0x640064001f1f7812 */ /* 0x000fe400078efcff */
[----:B------:R-:W-:Y:S01]  /*1280*/  LOP3.LUT R30, R19, 0x3f003f, RZ, 0xc0, !PT ;  /* 0x003f003f131e7812 */ /* 0x000fe200078ec0ff */
[-C--:B0-----:R-:W-:Y:S01]  /*1290*/  HFMA2 R46, R46, R20.reuse, R29 ;  /* 0x000000142e2e7231 */ /* 0x081fe2000000001d */
[----:B------:R-:W-:Y:S01]  /*12a0*/  LOP3.LUT R29, R18, 0x3f003f, RZ, 0xc0, !PT ;  /* 0x003f003f121d7812 */ /* 0x000fe200078ec0ff */
[----:B------:R-:W-:Y:S01]  /*12b0*/  HADD2 R48, R31, -1056, -1056 ;  /* 0xe420e4201f307430 */ /* 0x000fe20000000000 */
[----:B------:R-:W-:Y:S02]  /*12c0*/  LOP3.LUT R34, R30, 0x64006400, RZ, 0xfc, !PT ;  /* 0x640064001e227812 */ /* 0x000fe400078efcff */
[----:B------:R-:W-:Y:S01]  /*12d0*/  LOP3.LUT R33, R29, 0x64006400, RZ, 0xfc, !PT ;  /* 0x640064001d217812 */ /* 0x000fe200078efcff */
[----:B------:R-:W-:-:S02]  /*12e0*/  HFMA2 R48, R48, R20, R28 ;  /* 0x0000001430307231 */ /* 0x000fc4000000001c */
[----:B------:R0:W3:Y:S01]  /*12f0*/  LDG.E.128.CONSTANT R28, desc[UR6][R50.64] ;  /* 0x00000006321c7981 */ /* 0x0000e2000c1e9d00 */
[----:B------:R-:W-:Y:S01]  /*1300*/  HADD2 R34, R34, -1056, -1056 ;  /* 0xe420e42022227430 */ /* 0x000fe20000000000 */
[----:B------:R-:W-:Y:S01]  /*1310*/  SHF.R.U32.HI R8, RZ, 0xc, R8 ;  /* 0x0000000cff087819 */ /* 0x000fe20000011608 */
[----:B------:R-:W-:Y:S02]  /*1320*/  HADD2 R33, R33, -1056, -1056 ;  /* 0xe420e42021217430 */ /* 0x000fe40000000000 */
[-C--:B------:R-:W-:Y:S02]  /*1330*/  HFMA2 R32, R34, R20.reuse, R32 ;  /* 0x0000001422207231 */ /* 0x080fe40000000020 */
[----:B------:R-:W-:Y:S01]  /*1340*/  HFMA2 R49, R33, R20, R49 ;  /* 0x0000001421317231 */ /* 0x000fe20000000031 */
[----:B------:R-:W-:Y:S02]  /*1350*/  SHF.R.U32.HI R20, RZ, 0x6, R16 ;  /* 0x00000006ff147819 */ /* 0x000fe40000011610 */
[----:B------:R-:W-:Y:S01]  /*1360*/  SHF.R.U32.HI R33, RZ, 0x6, R18 ;  /* 0x00000006ff217819 */ /* 0x000fe20000011612 */
[----:B0-----:R-:W-:Y:S01]  /*1370*/  IMAD.WIDE R50, R2, 0x4, R50 ;  /* 0x0000000402327825 */ /* 0x001fe200078e0232 */
[----:B------:R-:W-:-:S04]  /*1380*/  LOP3.LUT R20, R20, 0x3f003f, RZ, 0xc0, !PT ;  /* 0x003f003f14147812 */ /* 0x000fc800078ec0ff */
[----:B------:R-:W-:-:S05]  /*1390*/  LOP3.LUT R20, R20, 0x64006400, RZ, 0xfc, !PT ;  /* 0x6400640014147812 */ /* 0x000fca00078efcff */
[----:B------:R-:W-:-:S04]  /*13a0*/  HADD2 R20, R20, -1056, -1056 ;  /* 0xe420e42014147430 */ /* 0x000fc80000000000 */
[----:B------:R-:W-:Y:S01]  /*13b0*/  HFMA2 R46, R20, R21, R46 ;  /* 0x00000015142e7231 */ /* 0x000fe2000000002e */
[----:B------:R-:W-:-:S04]  /*13c0*/  SHF.R.U32.HI R20, RZ, 0x6, R17 ;  /* 0x00000006ff147819 */ /* 0x000fc80000011611 */
[----:B------:R-:W-:Y:S02]  /*13d0*/  LOP3.LUT R34, R20, 0x3f003f, RZ, 0xc0, !PT ;  /* 0x003f003f14227812 */ /* 0x000fe400078ec0ff */
[----:B------:R-:W-:Y:S02]  /*13e0*/  LOP3.LUT R20, R33, 0x3f003f, RZ, 0xc0, !PT ;  /* 0x003f003f21147812 */ /* 0x000fe400078ec0ff */
[----:B------:R-:W-:Y:S02]  /*13f0*/  SHF.R.U32.HI R33, RZ, 0x6, R19 ;  /* 0x00000006ff217819 */ /* 0x000fe40000011613 */
[----:B------:R-:W-:Y:S02]  /*1400*/  LOP3.LUT R34, R34, 0x64006400, RZ, 0xfc, !PT ;  /* 0x6400640022227812 */ /* 0x000fe400078efcff */
[----:B------:R-:W-:Y:S02]  /*1410*/  LOP3.LUT R33, R33, 0x3f003f, RZ, 0xc0, !PT ;  /* 0x003f003f21217812 */ /* 0x000fe400078ec0ff */
[----:B------:R-:W-:Y:S01]  /*1420*/  LOP3.LUT R20, R20, 0x64006400, RZ, 0xfc, !PT ;  /* 0x6400640014147812 */ /* 0x000fe200078efcff */
[----:B------:R-:W-:Y:S01]  /*1430*/  HADD2 R34, R34, -1056, -1056 ;  /* 0xe420e42022227430 */ /* 0x000fe20000000000 */
[----:B------:R-:W-:-:S03]  /*1440*/  LOP3.LUT R33, R33, 0x64006400, RZ, 0xfc, !PT ;  /* 0x6400640021217812 */ /* 0x000fc600078efcff */
[----:B------:R-:W-:Y:S02]  /*1450*/  HADD2 R20, R20, -1056, -1056 ;  /* 0xe420e42014147430 */ /* 0x000fe40000000000 */
[----:B------:R-:W-:Y:S02]  /*1460*/  HADD2 R33, R33, -1056, -1056 ;  /* 0xe420e42021217430 */ /* 0x000fe40000000000 */
[-C--:B------:R-:W-:Y:S02]  /*1470*/  HFMA2 R48, R34, R21.reuse, R48 ;  /* 0x0000001522307231 */ /* 0x080fe40000000030 */
[-C--:B------:R-:W-:Y:S02]  /*1480*/  HFMA2 R49, R20, R21.reuse, R49 ;  /* 0x0000001514317231 */ /* 0x080fe40000000031 */
[----:B------:R-:W-:Y:S01]  /*1490*/  HFMA2 R21, R33, R21, R32 ;  /* 0x0000001521157231 */ /* 0x000fe20000000020 */
[----:B------:R-:W-:Y:S02]  /*14a0*/  LOP3.LUT R33, R8, 0xf000f, RZ, 0xc0, !PT ;  /* 0x000f000f08217812 */ /* 0x000fe400078ec0ff */
[----:B------:R-:W-:-:S04]  /*14b0*/  SHF.R.U32.HI R8, RZ, 0x8, R16 ;  /* 0x00000008ff087819 */ /* 0x000fc80000011610 */
[----:B------:R-:W-:Y:S02]  /*14c0*/  LOP3.LUT R8, R33, 0x300030, R8, 0xf8, !PT ;  /* 0x0030003021087812 */ /* 0x000fe400078ef808 */
[----:B------:R-:W4:Y:S01]  /*14d0*/  LDG.E.128.CONSTANT R32, desc[UR6][R50.64] ;  /* 0x0000000632207981 */ /* 0x000f22000c1e9d00 */
[----:B------:R-:W-:Y:S01]  /*14e0*/  SHF.R.U32.HI R9, RZ, 0xc, R9 ;  /* 0x0000000cff097819 */ /* 0x000fe20000011609 */
[----:B------:R-:W-:Y:S01]  /*14f0*/  @!P0 IMAD R20, R0, 0x8, R1 ;  /* 0x0000000800148824 */ /* 0x000fe200078e0201 */
[----:B------:R-:W-:Y:S02]  /*1500*/  LOP3.LUT R8, R8, 0x64006400, RZ, 0xfc, !PT ;  /* 0x6400640008087812 */ /* 0x000fe400078efcff */
[----:B------:R-:W-:Y:S02]  /*1510*/  LOP3.LUT R9, R9, 0xf000f, RZ, 0xc0, !PT ;  /* 0x000f000f09097812 */ /* 0x000fe400078ec0ff */
[----:B------:R-:W-:Y:S01]  /*1520*/  SHF.R.U32.HI R10, RZ, 0xc, R10 ;  /* 0x0000000cff0a7819 */ /* 0x000fe2000001160a */
[----:B------:R-:W-:Y:S01]  /*1530*/  HADD2 R8, R8, -1056, -1056 ;  /* 0xe420e42008087430 */ /* 0x000fe20000000000 */
[----:B------:R-:W-:-:S02]  /*1540*/  SHF.R.U32.HI R11, RZ, 0xc, R11 ;  /* 0x0000000cff0b7819 */ /* 0x000fc4000001160b */
[----:B------:R-:W-:Y:S01]  /*1550*/  LOP3.LUT R10, R10, 0xf000f, RZ, 0xc0, !PT ;  /* 0x000f000f0a0a7812 */ /* 0x000fe200078ec0ff */
[----:B------:R-:W-:Y:S01]  /*1560*/  HFMA2 R46, R8, R22, R46 ;  /* 0x00000016082e7231 */ /* 0x000fe2000000002e */
[----:B------:R-:W-:Y:S02]  /*1570*/  SHF.R.U32.HI R8, RZ, 0x8, R17 ;  /* 0x00000008ff087819 */ /* 0x000fe40000011611 */
[----:B------:R-:W-:Y:S02]  /*1580*/  LOP3.LUT R11, R11, 0xf000f, RZ, 0xc0, !PT ;  /* 0x000f000f0b0b7812 */ /* 0x000fe400078ec0ff */
[----:B------:R-:W-:Y:S02]  /*1590*/  LOP3.LUT R8, R9, 0x300030, R8, 0xf8, !PT ;  /* 0x0030003009087812 */ /* 0x000fe400078ef808 */
[----:B------:R-:W-:-:S04]  /*15a0*/  SHF.R.U32.HI R9, RZ, 0x8, R18 ;  /* 0x00000008ff097819 */ /* 0x000fc80000011612 */
[----:B------:R-:W-:Y:S02]  /*15b0*/  LOP3.LUT R9, R10, 0x300030, R9, 0xf8, !PT ;  /* 0x003000300a097812 */ /* 0x000fe400078ef809 */
[----:B------:R-:W-:Y:S02]  /*15c0*/  SHF.R.U32.HI R10, RZ, 0x8, R19 ;  /* 0x00000008ff0a7819 */ /* 0x000fe40000011613 */
[----:B------:R-:W-:Y:S02]  /*15d0*/  LOP3.LUT R9, R9, 0x64006400, RZ, 0xfc, !PT ;  /* 0x6400640009097812 */ /* 0x000fe400078efcff */
[----:B------:R-:W-:Y:S02]  /*15e0*/  LOP3.LUT R11, R11, 0x300030, R10, 0xf8, !PT ;  /* 0x003000300b0b7812 */ /* 0x000fe400078ef80a */
[----:B------:R-:W-:Y:S01]  /*15f0*/  LOP3.LUT R10, R8, 0x64006400, RZ, 0xfc, !PT ;  /* 0x64006400080a7812 */ /* 0x000fe200078efcff */
[----:B------:R-:W-:Y:S01]  /*1600*/  HADD2 R9, R9, -1056, -1056 ;  /* 0xe420e42009097430 */ /* 0x000fe20000000000 */
[----:B------:R-:W-:-:S03]  /*1610*/  LOP3.LUT R8, R11, 0x64006400, RZ, 0xfc, !PT ;  /* 0x640064000b087812 */ /* 0x000fc600078efcff */
[----:B------:R-:W-:Y:S02]  /*1620*/  HADD2 R11, R10, -1056, -1056 ;  /* 0xe420e4200a0b7430 */ /* 0x000fe40000000000 */
[-C--:B------:R-:W-:Y:S02]  /*1630*/  HFMA2 R49, R9, R22.reuse, R49 ;  /* 0x0000001609317231 */ /* 0x080fe40000000031 */
[----:B------:R-:W-:Y:S02]  /*1640*/  HFMA2 R48, R11, R22, R48 ;  /* 0x000000160b307231 */ /* 0x000fe40000000030 */
[----:B------:R-:W-:-:S04]  /*1650*/  HADD2 R11, R8, -1056, -1056 ;  /* 0xe420e420080b7430 */ /* 0x000fc80000000000 */
[----:B------:R-:W-:Y:S02]  /*1660*/  HFMA2 R22, R11, R22, R21 ;  /* 0x000000160b167231 */ /* 0x000fe40000000015 */
[----:B------:R-:W5:Y:S01]  /*1670*/  @!P0 LDL.64 R20, [R20+0x8] ;  /* 0x0000080014148983 */ /* 0x000f620000100a00 */
[----:B------:R-:W-:Y:S02]  /*1680*/  SHF.R.U32.HI R12, RZ, 0xc, R12 ;  /* 0x0000000cff0c7819 */ /* 0x000fe4000001160c */
[----:B------:R-:W-:Y:S02]  /*1690*/  SHF.R.U32.HI R8, RZ, 0xa, R16 ;  /* 0x0000000aff087819 */ /* 0x000fe40000011610 */
[----:B------:R-:W-:Y:S02]  /*16a0*/  LOP3.LUT R9, R12, 0xf000f, RZ, 0xc0, !PT ;  /* 0x000f000f0c097812 */ /* 0x000fe400078ec0ff */
[----:B------:R-:W-:Y:S02]  /*16b0*/  SHF.R.U32.HI R13, RZ, 0xc, R13 ;  /* 0x0000000cff0d7819 */ /* 0x000fe4000001160d */
[----:B------:R-:W-:-:S02]  /*16c0*/  SHF.R.U32.HI R14, RZ, 0xc, R14 ;  /* 0x0000000cff0e7819 */ /* 0x000fc4000001160e */
[----:B------:R-:W-:Y:S02]  /*16d0*/  LOP3.LUT R8, R9, 0x300030, R8, 0xf8, !PT ;  /* 0x0030003009087812 */ /* 0x000fe400078ef808 */
[----:B------:R-:W-:Y:S02]  /*16e0*/  LOP3.LUT R10, R13, 0xf000f, RZ, 0xc0, !PT ;  /* 0x000f000f0d0a7812 */ /* 0x000fe400078ec0ff */
[----:B------:R-:W-:Y:S02]  /*16f0*/  LOP3.LUT R9, R14, 0xf000f, RZ, 0xc0, !PT ;  /* 0x000f000f0e097812 */ /* 0x000fe400078ec0ff */
[----:B------:R-:W-:Y:S02]  /*1700*/  SHF.R.U32.HI R17, RZ, 0xa, R17 ;  /* 0x0000000aff117819 */ /* 0x000fe40000011611 */
[----:B------:R-:W-:Y:S02]  /*1710*/  SHF.R.U32.HI R18, RZ, 0xa, R18 ;  /* 0x0000000aff127819 */ /* 0x000fe40000011612 */
[----:B------:R-:W-:-:S02]  /*1720*/  LOP3.LUT R13, R10, 0x300030, R17, 0xf8, !PT ;  /* 0x003000300a0d7812 */ /* 0x000fc400078ef811 */
[----:B------:R-:W-:Y:S02]  /*1730*/  LOP3.LUT R14, R9, 0x300030, R18, 0xf8, !PT ;  /* 0x00300030090e7812 */ /* 0x000fe400078ef812 */
[----:B------:R-:W-:Y:S02]  /*1740*/  LOP3.LUT R12, R8, 0x64006400, RZ, 0xfc, !PT ;  /* 0x64006400080c7812 */ /* 0x000fe400078efcff */
[----:B------:R-:W0:Y:S01]  /*1750*/  LDS.128 R8, [UR4+0x20] ;  /* 0x00002004ff087984 */ /* 0x000e220008000c00 */
[----:B------:R-:W-:Y:S02]  /*1760*/  SHF.R.U32.HI R15, RZ, 0xc, R15 ;  /* 0x0000000cff0f7819 */ /* 0x000fe4000001160f */
[----:B------:R-:W-:Y:S02]  /*1770*/  SHF.R.U32.HI R19, RZ, 0xa, R19 ;  /* 0x0000000aff137819 */ /* 0x000fe40000011613 */
[----:B------:R-:W-:-:S04]  /*1780*/  LOP3.LUT R16, R15, 0xf000f, RZ, 0xc0, !PT ;  /* 0x000f000f0f107812 */ /* 0x000fc800078ec0ff */
[----:B------:R-:W-:Y:S02]  /*1790*/  LOP3.LUT R16, R16, 0x300030, R19, 0xf8, !PT ;  /* 0x0030003010107812 */ /* 0x000fe400078ef813 */
[----:B------:R-:W-:Y:S02]  /*17a0*/  LOP3.LUT R14, R14, 0x64006400, RZ, 0xfc, !PT ;  /* 0x640064000e0e7812 */ /* 0x000fe400078efcff */
[----:B------:R-:W-:-:S03]  /*17b0*/  LOP3.LUT R16, R16, 0x64006400, RZ, 0xfc, !PT ;  /* 0x6400640010107812 */ /* 0x000fc600078efcff */
[----:B------:R-:W-:Y:S02]  /*17c0*/  HADD2 R14, R14, -1056, -1056 ;  /* 0xe420e4200e0e7430 */ /* 0x000fe40000000000 */
[----:B------:R-:W-:Y:S02]  /*17d0*/  HADD2 R16, R16, -1056, -1056 ;  /* 0xe420e42010107430 */ /* 0x000fe40000000000 */
[-C--:B------:R-:W-:Y:S02]  /*17e0*/  HFMA2 R49, R14, R23.reuse, R49 ;  /* 0x000000170e317231 */ /* 0x080fe40000000031 */
[----:B------:R-:W-:Y:S01]  /*17f0*/  HFMA2 R22, R16, R23, R22 ;  /* 0x0000001710167231 */ /* 0x000fe20000000016 */
[----:B------:R-:W-:Y:S01]  /*1800*/  LOP3.LUT R13, R13, 0x64006400, RZ, 0xfc, !PT ;  /* 0x640064000d0d7812 */ /* 0x000fe200078efcff */
[----:B------:R-:W-:-:S04]  /*1810*/  HADD2 R12, R12, -1056, -1056 ;  /* 0xe420e4200c0c7430 */ /* 0x000fc80000000000 */
[----:B------:R-:W-:Y:S02]  /*1820*/  HADD2 R13, R13, -1056, -1056 ;  /* 0xe420e4200d0d7430 */ /* 0x000fe40000000000 */
[-C--:B------:R-:W-:Y:S02]  /*1830*/  HFMA2 R12, R12, R23.reuse, R46 ;  /* 0x000000170c0c7231 */ /* 0x080fe4000000002e */
[----:B------:R-:W-:Y:S01]  /*1840*/  HFMA2 R13, R13, R23, R48 ;  /* 0x000000170d0d7231 */ /* 0x000fe20000000030 */
[----:B--2---:R-:W-:Y:S02]  /*1850*/  LOP3.LUT R14, R24, 0x3f003f, RZ, 0xc0, !PT ;  /* 0x003f003f180e7812 */ /* 0x004fe400078ec0ff */
        /* <DEDUP_REMOVED lines=11> */
[----:B------:R-:W-:Y:S01]  /*1910*/  SHF.R.U32.HI R15, RZ, 0x6, R24 ;  /* 0x00000006ff0f7819 */ /* 0x000fe20000011618 */
[-C--:B0-----:R-:W-:Y:S02]  /*1920*/  HFMA2 R23, R14, R8.reuse, RZ ;  /* 0x000000080e177231 */ /* 0x081fe400000000ff */
[-C--:B------:R-:W-:Y:S02]  /*1930*/  HFMA2 R14, R19, R8.reuse, RZ.H0_H0 ;  /* 0x00000008130e7231 */ /* 0x080fe400000400ff */
[-C--:B------:R-:W-:Y:S02]  /*1940*/  HFMA2 R16, R18, R8.reuse, RZ ;  /* 0x0000000812107231 */ /* 0x080fe400000000ff */
[----:B------:R-:W-:Y:S01]  /*1950*/  HFMA2 R17, R17, R8, RZ.H0_H0 ;  /* 0x0000000811117231 */ /* 0x000fe200000400ff */
[----:B------:R-:W-:Y:S02]  /*1960*/  SHF.R.U32.HI R8, RZ, 0x6, R25 ;  /* 0x00000006ff087819 */ /* 0x000fe40000011619 */
[----:B------:R-:W-:-:S02]  /*1970*/  LOP3.LUT R15, R15, 0x3f003f, RZ, 0xc0, !PT ;  /* 0x003f003f0f0f7812 */ /* 0x000fc400078ec0ff */
[----:B------:R-:W-:Y:S02]  /*1980*/  SHF.R.U32.HI R18, RZ, 0x6, R26 ;  /* 0x00000006ff127819 */ /* 0x000fe4000001161a */
[----:B------:R-:W-:Y:S02]  /*1990*/  LOP3.LUT R8, R8, 0x3f003f, RZ, 0xc0, !PT ;  /* 0x003f003f08087812 */ /* 0x000fe400078ec0ff */
[----:B------:R-:W-:Y:S02]  /*19a0*/  LOP3.LUT R15, R15, 0x64006400, RZ, 0xfc, !PT ;  /* 0x640064000f0f7812 */ /* 0x000fe400078efcff */
[----:B------:R-:W-:Y:S02]  /*19b0*/  LOP3.LUT R19, R18, 0x3f003f, RZ, 0xc0, !PT ;  /* 0x003f003f12137812 */ /* 0x000fe400078ec0ff */
[----:B------:R-:W-:Y:S01]  /*19c0*/  LOP3.LUT R18, R8, 0x64006400, RZ, 0xfc, !PT ;  /* 0x6400640008127812 */ /* 0x000fe200078efcff */
[----:B------:R-:W-:Y:S01]  /*19d0*/  HADD2 R15, R15, -1056, -1056 ;  /* 0xe420e4200f0f7430 */ /* 0x000fe20000000000 */
[----:B------:R-:W-:-:S03]  /*19e0*/  LOP3.LUT R8, R19, 0x64006400, RZ, 0xfc, !PT ;  /* 0x6400640013087812 */ /* 0x000fc600078efcff */
[----:B------:R-:W-:Y:S01]  /*19f0*/  HFMA2 R15, R15, R9, R23 ;  /* 0x000000090f0f7231 */ /* 0x000fe20000000017 */
[----:B------:R-:W-:Y:S01]  /*1a00*/  SHF.R.U32.HI R23, RZ, 0x6, R27 ;  /* 0x00000006ff177819 */ /* 0x000fe2000001161b */
[----:B------:R-:W-:-:S03]  /*1a10*/  HADD2 R8, R8, -1056, -1056 ;  /* 0xe420e42008087430 */ /* 0x000fc60000000000 */
[----:B------:R-:W-:Y:S01]  /*1a20*/  LOP3.LUT R23, R23, 0x3f003f, RZ, 0xc0, !PT ;  /* 0x003f003f17177812 */ /* 0x000fe200078ec0ff */
[----:B------:R-:W-:Y:S01]  /*1a30*/  HFMA2 R8, R8, R9, R16 ;  /* 0x0000000908087231 */ /* 0x000fe20000000010 */
[----:B---3--:R-:W-:Y:S02]  /*1a40*/  LOP3.LUT R16, R28, 0x3f003f, RZ, 0xc0, !PT ;  /* 0x003f003f1c107812 */ /* 0x008fe400078ec0ff */
[----:B------:R-:W-:Y:S02]  /*1a50*/  LOP3.LUT R23, R23, 0x64006400, RZ, 0xfc, !PT ;  /* 0x6400640017177812 */ /* 0x000fe400078efcff */
[----:B------:R-:W-:Y:S01]  /*1a60*/  LOP3.LUT R16, R16, 0x64006400, RZ, 0xfc, !PT ;  /* 0x6400640010107812 */ /* 0x000fe200078efcff */
[----:B------:R-:W-:Y:S02]  /*1a70*/  HADD2 R18, R18, -1056, -1056 ;  /* 0xe420e42012127430 */ /* 0x000fe40000000000 */
[----:B------:R-:W-:Y:S02]  /*1a80*/  HADD2 R23, R23, -1056, -1056 ;  /* 0xe420e42017177430 */ /* 0x000fe40000000000 */
[----:B------:R-:W-:-:S02]  /*1a90*/  HADD2 R16, R16, -1056, -1056 ;  /* 0xe420e42010107430 */ /* 0x000fc40000000000 */
[-C--:B------:R-:W-:Y:S01]  /*1aa0*/  HFMA2 R14, R18, R9.reuse, R14 ;  /* 0x00000009120e7231 */ /* 0x080fe2000000000e */
[----:B------:R-:W-:Y:S01]  /*1ab0*/  LOP3.LUT R19, R31, 0x3f003f, RZ, 0xc0, !PT ;  /* 0x003f003f1f137812 */ /* 0x000fe200078ec0ff */
[----:B------:R-:W-:Y:S02]  /*1ac0*/  HFMA2 R9, R23, R9, R17 ;  /* 0x0000000917097231 */ /* 0x000fe40000000011 */
        /* <DEDUP_REMOVED lines=9> */
[-C--:B------:R-:W-:Y:S02]  /*1b60*/  HFMA2 R16, R16, R10.reuse, R14 ;  /* 0x0000000a10107231 */ /* 0x080fe4000000000e */
[-C--:B------:R-:W-:Y:S02]  /*1b70*/  HFMA2 R8, R18, R10.reuse, R8 ;  /* 0x0000000a12087231 */ /* 0x080fe40000000008 */
[----:B------:R-:W-:Y:S01]  /*1b80*/  HFMA2 R9, R19, R10, R9 ;  /* 0x0000000a13097231 */ /* 0x000fe20000000009 */
        /* <DEDUP_REMOVED lines=13> */
[----:B------:R-:W-:Y:S02]  /*1c60*/  HFMA2 R14, R14, R11, R15 ;  /* 0x0000000b0e0e7231 */ /* 0x000fe4000000000f */
[----:B------:R-:W-:-:S02]  /*1c70*/  HADD2 R10, R10, -1056, -1056 ;  /* 0xe420e4200a0a7430 */ /* 0x000fc40000000000 */
[----:B------:R-:W-:Y:S02]  /*1c80*/  HADD2 R15, R18, -1056, -1056 ;  /* 0xe420e420120f7430 */ /* 0x000fe40000000000 */
[----:B------:R-:W-:Y:S02]  /*1c90*/  HADD2 R17, R19, -1056, -1056 ;  /* 0xe420e42013117430 */ /* 0x000fe40000000000 */
[-C--:B------:R-:W-:Y:S02]  /*1ca0*/  HFMA2 R16, R10, R11.reuse, R16 ;  /* 0x0000000b0a107231 */ /* 0x080fe40000000010 */
[-C--:B------:R-:W-:Y:S02]  /*1cb0*/  HFMA2 R15, R15, R11.reuse, R8 ;  /* 0x0000000b0f0f7231 */ /* 0x080fe40000000008 */
[----:B------:R-:W-:Y:S02]  /*1cc0*/  HFMA2 R17, R17, R11, R9 ;  /* 0x0000000b11117231 */ /* 0x000fe40000000009 */
[----:B------:R-:W0:Y:S01]  /*1cd0*/  LDS.128 R8, [UR4+0x30] ;  /* 0x00003004ff087984 */ /* 0x000e220008000c00 */
[----:B------:R-:W-:Y:S01]  /*1ce0*/  @!P0 VIADD R18, R0, 0x1 ;  /* 0x0000000100128836 */ /* 0x000fe20000000000 */
[----:B------:R-:W-:-:S03]  /*1cf0*/  SHF.R.U32.HI R19, RZ, 0xc, R24 ;  /* 0x0000000cff137819 */ /* 0x000fc60000011618 */
[----:B------:R-:W-:Y:S01]  /*1d00*/  @!P0 IMAD.MOV.U32 R0, RZ, RZ, R18 ;  /* 0x000000ffff008224 */ /* 0x000fe200078e0012 */
[----:B------:R-:W-:Y:S02]  /*1d10*/  SHF.R.U32.HI R18, RZ, 0xc, R28 ;  /* 0x0000000cff127819 */ /* 0x000fe4000001161c */
[----:B------:R-:W-:Y:S02]  /*1d20*/  LOP3.LUT R19, R19, 0xf000f, RZ, 0xc0, !PT ;  /* 0x000f000f13137812 */ /* 0x000fe400078ec0ff */
[--C-:B----4-:R-:W-:Y:S02]  /*1d30*/  SHF.R.U32.HI R24, RZ, 0x8, R32.reuse ;  /* 0x00000008ff187819 */ /* 0x110fe40000011620 */
[----:B------:R-:W-:Y:S02]  /*1d40*/  SHF.R.U32.HI R25, RZ, 0xc, R25 ;  /* 0x0000000cff197819 */ /* 0x000fe40000011619 */
[----:B------:R-:W-:Y:S02]  /*1d50*/  LOP3.LUT R18, R18, 0xf000f, RZ, 0xc0, !PT ;  /* 0x000f000f12127812 */ /* 0x000fe400078ec0ff */
[----:B------:R-:W-:-:S02]  /*1d60*/  SHF.R.U32.HI R23, RZ, 0xa, R32 ;  /* 0x0000000aff177819 */ /* 0x000fc40000011620 */
[----:B------:R-:W-:Y:S02]  /*1d70*/  SHF.R.U32.HI R29, RZ, 0xc, R29 ;  /* 0x0000000cff1d7819 */ /* 0x000fe4000001161d */
[----:B------:R-:W-:Y:S02]  /*1d80*/  LOP3.LUT R19, R19, 0x300030, R24, 0xf8, !PT ;  /* 0x0030003013137812 */ /* 0x000fe400078ef818 */
[----:B------:R-:W-:Y:S02]  /*1d90*/  LOP3.LUT R25, R25, 0xf000f, RZ, 0xc0, !PT ;  /* 0x000f000f19197812 */ /* 0x000fe400078ec0ff */
[----:B------:R-:W-:Y:S02]  /*1da0*/  SHF.R.U32.HI R24, RZ, 0x8, R33 ;  /* 0x00000008ff187819 */ /* 0x000fe40000011621 */
[----:B------:R-:W-:Y:S02]  /*1db0*/  LOP3.LUT R18, R18, 0x300030, R23, 0xf8, !PT ;  /* 0x0030003012127812 */ /* 0x000fe400078ef817 */
[----:B------:R-:W-:-:S02]  /*1dc0*/  LOP3.LUT R28, R29, 0xf000f, RZ, 0xc0, !PT ;  /* 0x000f000f1d1c7812 */ /* 0x000fc400078ec0ff */
[----:B------:R-:W-:Y:S02]  /*1dd0*/  SHF.R.U32.HI R23, RZ, 0xa, R33 ;  /* 0x0000000aff177819 */ /* 0x000fe40000011621 */
[----:B------:R-:W-:Y:S02]  /*1de0*/  LOP3.LUT R24, R25, 0x300030, R24, 0xf8, !PT ;  /* 0x0030003019187812 */ /* 0x000fe400078ef818 */
[----:B------:R-:W-:Y:S02]  /*1df0*/  SHF.R.U32.HI R25, RZ, 0xc, R26 ;  /* 0x0000000cff197819 */ /* 0x000fe4000001161a */
[----:B------:R-:W-:Y:S02]  /*1e00*/  LOP3.LUT R26, R32, 0x3f003f, RZ, 0xc0, !PT ;  /* 0x003f003f201a7812 */ /* 0x000fe400078ec0ff */
[----:B------:R-:W-:Y:S02]  /*1e10*/  LOP3.LUT R23, R28, 0x300030, R23, 0xf8, !PT ;  /* 0x003000301c177812 */ /* 0x000fe400078ef817 */
[----:B------:R-:W-:-:S02]  /*1e20*/  LOP3.LUT R28, R33, 0x3f003f, RZ, 0xc0, !PT ;  /* 0x003f003f211c7812 */ /* 0x000fc400078ec0ff */
[----:B------:R-:W-:Y:S02]  /*1e30*/  LOP3.LUT R26, R26, 0x64006400, RZ, 0xfc, !PT ;  /* 0x640064001a1a7812 */ /* 0x000fe400078efcff */
[----:B------:R-:W-:-:S03]  /*1e40*/  LOP3.LUT R28, R28, 0x64006400, RZ, 0xfc, !PT ;  /* 0x640064001c1c7812 */ /* 0x000fc600078efcff */
[----:B------:R-:W-:Y:S01]  /*1e50*/  HADD2 R26, R26, -1056, -1056 ;  /* 0xe420e4201a1a7430 */ /* 0x000fe20000000000 */
[----:B------:R-:W-:Y:S01]  /*1e60*/  SHF.R.U32.HI R30, RZ, 0xc, R30 ;  /* 0x0000000cff1e7819 */ /* 0x000fe2000001161e */
[----:B------:R-:W-:Y:S02]  /*1e70*/  HADD2 R28, R28, -1056, -1056 ;  /* 0xe420e4201c1c7430 */ /* 0x000fe40000000000 */
[-C--:B0-----:R-:W-:Y:S01]  /*1e80*/  HFMA2 R14, R26, R8.reuse, R14 ;  /* 0x000000081a0e7231 */ /* 0x081fe2000000000e */
[----:B------:R-:W-:Y:S01]  /*1e90*/  LOP3.LUT R26, R34, 0x3f003f, RZ, 0xc0, !PT ;  /* 0x003f003f221a7812 */ /* 0x000fe200078ec0ff */
[----:B------:R-:W-:Y:S01]  /*1ea0*/  HFMA2 R16, R28, R8, R16 ;  /* 0x000000081c107231 */ /* 0x000fe20000000010 */
[----:B------:R-:W-:Y:S02]  /*1eb0*/  LOP3.LUT R29, R30, 0xf000f, RZ, 0xc0, !PT ;  /* 0x000f000f1e1d7812 */ /* 0x000fe400078ec0ff */
[----:B------:R-:W-:Y:S02]  /*1ec0*/  SHF.R.U32.HI R28, RZ, 0xa, R34 ;  /* 0x0000000aff1c7819 */ /* 0x000fe40000011622 */
[----:B------:R-:W-:-:S02]  /*1ed0*/  SHF.R.U32.HI R30, RZ, 0xc, R27 ;  /* 0x0000000cff1e7819 */ /* 0x000fc4000001161b */
[----:B------:R-:W-:Y:S02]  /*1ee0*/  LOP3.LUT R27, R26, 0x64006400, RZ, 0xfc, !PT ;  /* 0x640064001a1b7812 */ /* 0x000fe400078efcff */
[----:B------:R-:W-:Y:S02]  /*1ef0*/  LOP3.LUT R26, R29, 0x300030, R28, 0xf8, !PT ;  /* 0x003000301d1a7812 */ /* 0x000fe400078ef81c */
[----:B------:R-:W-:Y:S02]  /*1f00*/  LOP3.LUT R30, R30, 0xf000f, RZ, 0xc0, !PT ;  /* 0x000f000f1e1e7812 */ /* 0x000fe400078ec0ff */
[----:B------:R-:W-:Y:S01]  /*1f10*/  SHF.R.U32.HI R29, RZ, 0x8, R35 ;  /* 0x00000008ff1d7819 */ /* 0x000fe20000011623 */
[----:B------:R-:W-:Y:S01]  /*1f20*/  HADD2 R28, R27, -1056, -1056 ;  /* 0xe420e4201b1c7430 */ /* 0x000fe20000000000 */
[----:B------:R-:W-:Y:S02]  /*1f30*/  SHF.R.U32.HI R31, RZ, 0xc, R31 ;  /* 0x0000000cff1f7819 */ /* 0x000fe4000001161f */
[----:B------:R-:W-:Y:S01]  /*1f40*/  LOP3.LUT R27, R30, 0x300030, R29, 0xf8, !PT ;  /* 0x003000301e1b7812 */ /* 0x000fe200078ef81d */
[----:B------:R-:W-:Y:S01]  /*1f50*/  HFMA2 R15, R28, R8, R15 ;  /* 0x000000081c0f7231 */ /* 0x000fe2000000000f */
        /* <DEDUP_REMOVED lines=8> */
[----:B------:R-:W-:Y:S02]  /*1fe0*/  SHF.R.U32.HI R35, RZ, 0x6, R35 ;  /* 0x00000006ff237819 */ /* 0x000fe40000011623 */
[----:B------:R-:W-:Y:S02]  /*1ff0*/  LOP3.LUT R30, R33, 0x3f003f, RZ, 0xc0, !PT ;  /* 0x003f003f211e7812 */ /* 0x000fe400078ec0ff */
[----:B------:R-:W-:Y:S02]  /*2000*/  LOP3.LUT R32, R32, 0x3f003f, RZ, 0xc0, !PT ;  /* 0x003f003f20207812 */ /* 0x000fe400078ec0ff */
[----:B------:R-:W-:Y:S02]  /*2010*/  LOP3.LUT R25, R25, 0xf000f, RZ, 0xc0, !PT ;  /* 0x000f000f19197812 */ /* 0x000fe400078ec0ff */
[----:B------:R-:W-:Y:S01]  /*2020*/  LOP3.LUT R28, R28, 0x300030, R31, 0xf8, !PT ;  /* 0x003000301c1c7812 */ /* 0x000fe200078ef81f */
[----:B------:R-:W-:Y:S01]  /*2030*/  HADD2 R31, R29, -1056, -1056 ;  /* 0xe420e4201d1f7430 */ /* 0x000fe20000000000 */
[----:B------:R-:W-:-:S02]  /*2040*/  LOP3.LUT R34, R34, 0x3f003f, RZ, 0xc0, !PT ;  /* 0x003f003f22227812 */ /* 0x000fc400078ec0ff */
[----:B------:R-:W-:Y:S02]  /*2050*/  LOP3.LUT R35, R35, 0x3f003f, RZ, 0xc0, !PT ;  /* 0x003f003f23237812 */ /* 0x000fe400078ec0ff */
[----:B------:R-:W-:Y:S02]  /*2060*/  LOP3.LUT R30, R30, 0x64006400, RZ, 0xfc, !PT ;  /* 0x640064001e1e7812 */ /* 0x000fe400078efcff */
[----:B------:R-:W-:Y:S01]  /*2070*/  LOP3.LUT R29, R32, 0x64006400, RZ, 0xfc, !PT ;  /* 0x64006400201d7812 */ /* 0x000fe200078efcff */
[----:B------:R-:W-:Y:S01]  /*2080*/  HFMA2 R17, R31, R8, R17 ;  /* 0x000000081f117231 */ /* 0x000fe20000000011 */
[----:B------:R-:W-:Y:S02]  /*2090*/  LOP3.LUT R25, R25, 0x300030, R46, 0xf8, !PT ;  /* 0x0030003019197812 */ /* 0x000fe400078ef82e */
        /* <DEDUP_REMOVED lines=10> */
[-C--:B------:R-:W-:Y:S01]  /*2140*/  HFMA2 R16, R8, R9.reuse, R16 ;  /* 0x0000000908107231 */ /* 0x080fe20000000010 */
[----:B------:R-:W-:Y:S01]  /*2150*/  LOP3.LUT R18, R18, 0x64006400, RZ, 0xfc, !PT ;  /* 0x6400640012127812 */ /* 0x000fe200078efcff */
[-C--:B------:R-:W-:Y:S01]  /*2160*/  HFMA2 R14, R29, R9.reuse, R14 ;  /* 0x000000091d0e7231 */ /* 0x080fe2000000000e */
[----:B------:R-:W-:Y:S01]  /*2170*/  LOP3.LUT R23, R23, 0x64006400, RZ, 0xfc, !PT ;  /* 0x6400640017177812 */ /* 0x000fe200078efcff */
[----:B------:R-:W-:Y:S01]  /*2180*/  HADD2 R19, R19, -1056, -1056 ;  /* 0xe420e42013137430 */ /* 0x000fe20000000000 */
[----:B------:R-:W-:Y:S01]  /*2190*/  LOP3.LUT R26, R26, 0x64006400, RZ, 0xfc, !PT ;  /* 0x640064001a1a7812 */ /* 0x000fe200078efcff */
[----:B------:R-:W-:Y:S01]  /*21a0*/  HADD2 R8, R24, -1056, -1056 ;  /* 0xe420e42018087430 */ /* 0x000fe20000000000 */
[----:B------:R-:W-:Y:S01]  /*21b0*/  LOP3.LUT R28, R28, 0x64006400, RZ, 0xfc, !PT ;  /* 0x640064001c1c7812 */ /* 0x000fe200078efcff */
[----:B------:R-:W-:-:S02]  /*21c0*/  HFMA2 R15, R34, R9, R15 ;  /* 0x00000009220f7231 */ /* 0x000fc4000000000f */
[----:B------:R-:W-:Y:S02]  /*21d0*/  HFMA2 R17, R35, R9, R17 ;  /* 0x0000000923117231 */ /* 0x000fe40000000011 */
[----:B-----5:R-:W-:Y:S02]  /*21e0*/  @!P0 IMAD.IADD R3, R47, 0x1, R6 ;  /* 0x000000012f038824 */ /* 0x020fe400078e0206 */
[----:B------:R-:W-:Y:S02]  /*21f0*/  HADD2 R25, R25, -1056, -1056 ;  /* 0xe420e42019197430 */ /* 0x000fe40000000000 */
[----:B------:R-:W-:Y:S02]  /*2200*/  HADD2 R27, R27, -1056, -1056 ;  /* 0xe420e4201b1b7430 */ /* 0x000fe40000000000 */
[-C--:B------:R-:W-:Y:S02]  /*2210*/  HFMA2 R14, R19, R10.reuse, R14 ;  /* 0x0000000a130e7231 */ /* 0x080fe4000000000e */
[----:B------:R-:W-:Y:S01]  /*2220*/  HFMA2 R8, R8, R10, R16 ;  /* 0x0000000a08087231 */ /* 0x000fe20000000010 */
[----:B------:R-:W-:Y:S01]  /*2230*/  @!P0 PRMT R44, R20, 0x7610, R44 ;  /* 0x00007610142c8816 */ /* 0x000fe2000000002c */
[----:B------:R-:W-:Y:S01]  /*2240*/  HADD2 R18, R18, -1056, -1056 ;  /* 0xe420e42012127430 */ /* 0x000fe20000000000 */
[----:B------:R-:W-:Y:S01]  /*2250*/  @!P0 PRMT R45, R21, 0x7610, R45 ;  /* 0x00007610152d8816 */ /* 0x000fe2000000002d */
[----:B------:R-:W-:-:S02]  /*2260*/  HADD2 R23, R23, -1056, -1056 ;  /* 0xe420e42017177430 */ /* 0x000fc40000000000 */
[----:B------:R-:W-:Y:S02]  /*2270*/  VIADD R6, R6, 0x20 ;  /* 0x0000002006067836 */ /* 0x000fe40000000000 */
[-C--:B------:R-:W-:Y:S02]  /*2280*/  HFMA2 R15, R25, R10.reuse, R15 ;  /* 0x0000000a190f7231 */ /* 0x080fe4000000000f */
[----:B------:R-:W-:Y:S02]  /*2290*/  HFMA2 R17, R27, R10, R17 ;  /* 0x0000000a1b117231 */ /* 0x000fe40000000011 */
[----:B------:R-:W-:Y:S02]  /*22a0*/  HADD2 R26, R26, -1056, -1056 ;  /* 0xe420e4201a1a7430 */ /* 0x000fe40000000000 */
[----:B------:R-:W-:Y:S02]  /*22b0*/  HADD2 R28, R28, -1056, -1056 ;  /* 0xe420e4201c1c7430 */ /* 0x000fe40000000000 */
[----:B------:R-:W-:-:S02]  /*22c0*/  HFMA2 R14, R18, R11, R14 ;  /* 0x0000000b120e7231 */ /* 0x000fc4000000000e */
[----:B------:R-:W-:Y:S01]  /*22d0*/  HADD2 R12, R12.H0_H0, R12.H1_H1 ;  /* 0x3000000c0c0c7230 */ /* 0x000fe20000000800 */
[----:B------:R-:W-:Y:S01]  /*22e0*/  @!P0 PRMT R44, R44, 0x7610, R20 ;  /* 0x000076102c2c8816 */ /* 0x000fe20000000014 */
[----:B------:R-:W-:Y:S01]  /*22f0*/  HADD2 R13, R13.H0_H0, R13.H1_H1 ;  /* 0x3000000d0d0d7230 */ /* 0x000fe20000000800 */
[----:B------:R-:W-:Y:S01]  /*2300*/  @!P0 PRMT R45, R45, 0x7610, R21 ;  /* 0x000076102d2d8816 */ /* 0x000fe20000000015 */
[-C--:B------:R-:W-:Y:S01]  /*2310*/  HFMA2 R8, R23, R11.reuse, R8 ;  /* 0x0000000b17087231 */ /* 0x080fe20000000008 */
[----:B------:R-:W-:Y:S01]  /*2320*/  ISETP.GE.AND P0, PT, R6, R39, PT ;  /* 0x000000270600720c */ /* 0x000fe20003f06270 */
[----:B------:R-:W-:Y:S02]  /*2330*/  HADD2 R49, R49.H0_H0, R49.H1_H1 ;  /* 0x3000003131317230 */ /* 0x000fe40000000800 */
[----:B------:R-:W-:Y:S02]  /*2340*/  HFMA2 R15, R26, R11, R15 ;  /* 0x0000000b1a0f7231 */ /* 0x000fe4000000000f */
[----:B------:R-:W-:-:S02]  /*2350*/  HADD2 R22, R22.H0_H0, R22.H1_H1 ;  /* 0x3000001616167230 */ /* 0x000fc40000000800 */
[----:B------:R-:W-:Y:S01]  /*2360*/  HFMA2 R17, R28, R11, R17 ;  /* 0x0000000b1c117231 */ /* 0x000fe20000000011 */
[----:B------:R-:W-:Y:S01]  /*2370*/  PRMT R12, R12, 0x5410, R13 ;  /* 0x000054100c0c7816 */ /* 0x000fe2000000000d */
[----:B------:R-:W-:Y:S02]  /*2380*/  HADD2 R14, R14.H0_H0, R14.H1_H1 ;  /* 0x3000000e0e0e7230 */ /* 0x000fe40000000800 */
[----:B------:R-:W-:Y:S01]  /*2390*/  HADD2 R8, R8.H0_H0, R8.H1_H1 ;  /* 0x3000000808087230 */ /* 0x000fe20000000800 */
[----:B------:R-:W-:Y:S01]  /*23a0*/  PRMT R49, R49, 0x5410, R22 ;  /* 0x0000541031317816 */ /* 0x000fe20000000016 */
[----:B------:R-:W-:Y:S02]  /*23b0*/  HADD2 R15, R15.H0_H0, R15.H1_H1 ;  /* 0x3000000f0f0f7230 */ /* 0x000fe40000000800 */
[----:B------:R-:W-:Y:S01]  /*23c0*/  HADD2 R17, R17.H0_H0, R17.H1_H1 ;  /* 0x3000001111117230 */ /* 0x000fe20000000800 */
[----:B------:R-:W-:Y:S01]  /*23d0*/  PRMT R14, R14, 0x5410, R8 ;  /* 0x000054100e0e7816 */ /* 0x000fe20000000008 */
[-C--:B------:R-:W-:Y:S01]  /*23e0*/  HFMA2 R5, R12, R44.reuse, R5 ;  /* 0x0000002c0c057231 */ /* 0x080fe20000000005 */
[----:B------:R-:W-:Y:S01]  /*23f0*/  IADD3 R36, P1, PT, R36, 0x80, RZ ;  /* 0x0000008024247810 */ /* 0x000fe20007f3e0ff */
[----:B------:R-:W-:Y:S01]  /*2400*/  HFMA2 R4, R49, R45, R4 ;  /* 0x0000002d31047231 */ /* 0x000fe20000000004 */
[----:B------:R-:W-:Y:S01]  /*2410*/  PRMT R15, R15, 0x5410, R17 ;  /* 0x000054100f0f7816 */ /* 0x000fe20000000011 */
[----:B------:R-:W-:Y:S01]  /*2420*/  UIADD3 UR4, UPT, UPT, UR4, 0x40, URZ ;  /* 0x0000004004047890 */ /* 0x000fe2000fffe0ff */
[----:B------:R-:W-:-:S02]  /*2430*/  HFMA2 R5, R14, R44, R5 ;  /* 0x0000002c0e057231 */ /* 0x000fc40000000005 */
[----:B------:R-:W-:-:S04]  /*2440*/  IMAD.WIDE R50, R2, 0x4, R50 ;  /* 0x0000000402327825 */ /* 0x000fc800078e0232 */
[----:B------:R-:W-:Y:S02]  /*2450*/  HFMA2 R4, R15, R45, R4 ;  /* 0x0000002d0f047231 */ /* 0x000fe40000000004 */
[----:B------:R-:W-:Y:S01]  /*2460*/  IMAD.X R37, RZ, RZ, R37, P1 ;  /* 0x000000ffff257224 */ /* 0x000fe200008e0625 */
[----:B------:R-:W-:Y:S06]  /*2470*/  @!P0 BRA `(.L_x_3566) ;  /* 0xffffffe800108947 */ /* 0x000fec000383ffff */
[----:B------:R-:W-:-:S07]  /*2480*/  IMAD.WIDE R42, R2, 0x18, R42 ;  /* 0x00000018022a7825 */ /* 0x000fce00078e022a */
.L_x_3565:
[----:B------:R-:W-:-:S04]  /*2490*/  VIMNMX R37, PT, PT, R38, UR13, PT ;  /* 0x0000000d26257c48 */ /* 0x000fc8000bfe0100 */
[----:B------:R-:W-:-:S13]  /*24a0*/  ISETP.GT.AND P0, PT, R37, R6, PT ;  /* 0x000000062500720c */ /* 0x000fda0003f04270 */
[----:B------:R-:W-:Y:S05]  /*24b0*/  @!P0 BRA `(.L_x_3567) ;  /* 0x0000001400908947 */ /* 0x000fea0003800000 */
[----:B------:R-:W-:-:S03]  /*24c0*/  IMAD.WIDE.U32 R40, R6, 0x4, R40 ;  /* 0x0000000406287825 */ /* 0x000fc600078e0028 */
[----:B------:R-:W-:-:S05]  /*24d0*/  IADD3 R38, P0, PT, R40, 0x2, RZ ;  /* 0x0000000228267810 */ /* 0x000fca0007f1e0ff */
[----:B------:R-:W-:-:S08]  /*24e0*/  IMAD.X R39, RZ, RZ, R41, P0 ;  /* 0x000000ffff277224 */ /* 0x000fd000000e0629 */
.L_x_3568:
[----:B------:R-:W3:Y:S01]  /*24f0*/  LDG.E.128.CONSTANT R8, desc[UR6][R42.64] ;  /* 0x000000062a087981 */ /* 0x000ee2000c1e9d00 */
[----:B------:R-:W-:-:S03]  /*2500*/  IMAD.U32 R2, RZ, RZ, UR9 ;  /* 0x00000009ff027e24 */ /* 0x000fc6000f8e00ff */
[----:B------:R-:W0:Y:S01]  /*2510*/  LDS.128 R24, [UR4] ;  /* 0x00000004ff187984 */ /* 0x000e220008000c00 */
[----:B------:R-:W-:-:S05]  /*2520*/  IMAD.WIDE R32, R2, 0x4, R42 ;  /* 0x0000000402207825 */ /* 0x000fca00078e022a */
[----:B--2---:R3:W2:Y:S01]  /*2530*/  LDG.E.128.CONSTANT R12, desc[UR6][R32.64] ;  /* 0x00000006200c7981 */ /* 0x0046a2000c1e9d00 */
[----:B------:R-:W-:-:S05]  /*2540*/  IMAD.WIDE R34, R2, 0x4, R32 ;  /* 0x0000000402227825 */ /* 0x000fca00078e0220 */
[----:B------:R1:W4:Y:S01]  /*2550*/  LDG.E.128.CONSTANT R16, desc[UR6][R34.64] ;  /* 0x0000000622107981 */ /* 0x000322000c1e9d00 */
[----:B------:R-:W-:-:S05]  /*2560*/  IMAD.WIDE R46, R2, 0x4, R34 ;  /* 0x00000004022e7825 */ /* 0x000fca00078e0222 */
[----:B------:R5:W4:Y:S01]  /*2570*/  LDG.E.128.CONSTANT R20, desc[UR6][R46.64] ;  /* 0x000000062e147981 */ /* 0x000b22000c1e9d00 */
[----:B------:R-:W-:-:S04]  /*2580*/  IMAD.WIDE R40, R2, 0x4, R46 ;  /* 0x0000000402287825 */ /* 0x000fc800078e022e */
[----:B------:R-:W-:Y:S01]  /*2590*/  IMAD.MOV.U32 R36, RZ, RZ, 0x2800 ;  /* 0x00002800ff247424 */ /* 0x000fe200078e00ff */
[----:B------:R-:W4:Y:S01]  /*25a0*/  LDG.E.128.CONSTANT R28, desc[UR6][R40.64] ;  /* 0x00000006281c7981 */ /* 0x000f22000c1e9d00 */
[----:B------:R-:W-:Y:S02]  /*25b0*/  ISETP.NE.AND P0, PT, R6, R3, PT ;  /* 0x000000030600720c */ /* 0x000fe40003f05270 */
[----:B---3--:R-:W-:Y:S02]  /*25c0*/  LOP3.LUT R32, R9, 0x1f001f, RZ, 0xc0, !PT ;  /* 0x001f001f09207812 */ /* 0x008fe400078ec0ff */
[----:B------:R-:W-:Y:S02]  /*25d0*/  LOP3.LUT R42, R8, 0x1f001f, RZ, 0xc0, !PT ;  /* 0x001f001f082a7812 */ /* 0x000fe400078ec0ff */
[----:B------:R-:W-:Y:S02]  /*25e0*/  LOP3.LUT R43, R10, 0x1f001f, RZ, 0xc0, !PT ;  /* 0x001f001f0a2b7812 */ /* 0x000fe400078ec0ff */
[----:B-1----:R-:W-:-:S02]  /*25f0*/  LOP3.LUT R34, R11, 0x1f001f, RZ, 0xc0, !PT ;  /* 0x001f001f0b227812 */ /* 0x002fc400078ec0ff */
[----:B------:R-:W-:Y:S02]  /*2600*/  LOP3.LUT R32, R32, 0x64006400, RZ, 0xfc, !PT ;  /* 0x6400640020207812 */ /* 0x000fe400078efcff */
[----:B------:R-:W-:Y:S02]  /*2610*/  LOP3.LUT R42, R42, 0x64006400, RZ, 0xfc, !PT ;  /* 0x640064002a2a7812 */ /* 0x000fe400078efcff */
[----:B------:R-:W-:Y:S01]  /*2620*/  LOP3.LUT R43, R43, 0x64006400, RZ, 0xfc, !PT ;  /* 0x640064002b2b7812 */ /* 0x000fe200078efcff */
[----:B-----5:R-:W-:Y:S01]  /*2630*/  HADD2 R47, R32, -1040, -1040 ;  /* 0xe410e410202f7430 */ /* 0x020fe20000000000 */
[----:B------:R-:W-:Y:S01]  /*2640*/  LOP3.LUT R35, R34, 0x64006400, RZ, 0xfc, !PT ;  /* 0x6400640022237812 */ /* 0x000fe200078efcff */
[----:B------:R-:W-:Y:S01]  /*2650*/  HADD2 R46, R42, -1040, -1040 ;  /* 0xe410e4102a2e7430 */ /* 0x000fe20000000000 */
[----:B------:R-:W-:Y:S01]  /*2660*/  LOP3.LUT R34, R9, 0x3e003e0, RZ, 0xc0, !PT ;  /* 0x03e003e009227812 */ /* 0x000fe200078ec0ff */
[----:B------:R-:W-:Y:S01]  /*2670*/  HADD2 R32, R43, -1040, -1040 ;  /* 0xe410e4102b207430 */ /* 0x000fe20000000000 */
[----:B------:R-:W-:Y:S01]  /*2680*/  LOP3.LUT R33, R8, 0x3e003e0, RZ, 0xc0, !PT ;  /* 0x03e003e008217812 */ /* 0x000fe200078ec0ff */
[----:B------:R-:W-:-:S02]  /*2690*/  HADD2 R35, R35, -1040, -1040 ;  /* 0xe410e41023237430 */ /* 0x000fc40000000000 */
[-C--:B0-----:R-:W-:Y:S02]  /*26a0*/  HFMA2 R46, R46, R24.reuse, RZ ;  /* 0x000000182e2e7231 */ /* 0x081fe400000000ff */
[-C--:B------:R-:W-:Y:S02]  /*26b0*/  HFMA2 R47, R47, R24.reuse, RZ.H0_H0 ;  /* 0x000000182f2f7231 */ /* 0x080fe400000400ff */
[-C--:B------:R-:W-:Y:S02]  /*26c0*/  HFMA2 R32, R32, R24.reuse, RZ ;  /* 0x0000001820207231 */ /* 0x080fe400000000ff */
[----:B------:R-:W-:Y:S01]  /*26d0*/  HFMA2 R24, R35, R24, RZ.H0_H0 ;  /* 0x0000001823187231 */ /* 0x000fe200000400ff */
[----:B------:R-:W-:Y:S02]  /*26e0*/  LOP3.LUT R35, R34, 0x64006400, RZ, 0xfc, !PT ;  /* 0x6400640022237812 */ /* 0x000fe400078efcff */
[----:B------:R-:W-:Y:S02]  /*26f0*/  LOP3.LUT R42, R10, 0x3e003e0, RZ, 0xc0, !PT ;  /* 0x03e003e00a2a7812 */ /* 0x000fe400078ec0ff */
[----:B------:R-:W-:Y:S01]  /*2700*/  LOP3.LUT R34, R11, 0x3e003e0, RZ, 0xc0, !PT ;  /* 0x03e003e00b227812 */ /* 0x000fe200078ec0ff */
[----:B------:R-:W-:Y:S01]  /*2710*/  HFMA2 R35, R35, R36.H0_H0, -48, -48 ;  /* 0xd200d20023237431 */ /* 0x000fe20000040024 */
[----:B------:R-:W-:-:S02]  /*2720*/  LOP3.LUT R33, R33, 0x64006400, RZ, 0xfc, !PT ;  /* 0x6400640021217812 */ /* 0x000fc400078efcff */
[----:B------:R-:W-:Y:S01]  /*2730*/  LOP3.LUT R43, R42, 0x64006400, RZ, 0xfc, !PT ;  /* 0x640064002a2b7812 */ /* 0x000fe200078efcff */
[-C--:B------:R-:W-:Y:S01]  /*2740*/  HFMA2 R47, R35, R25.reuse, R47 ;  /* 0x00000019232f7231 */ /* 0x080fe2000000002f */
[----:B------:R-:W-:Y:S01]  /*2750*/  LOP3.LUT R49, R34, 0x64006400, RZ, 0xfc, !PT ;  /* 0x6400640022317812 */ /* 0x000fe200078efcff */
[-C--:B------:R-:W-:Y:S01]  /*2760*/  HFMA2 R33, R33, R36.reuse.H0_H0, -48, -48 ;  /* 0xd200d20021217431 */ /* 0x080fe20000040024 */
[----:B------:R-:W-:Y:S01]  /*2770*/  SHF.R.U32.HI R34, RZ, 0xa, R9 ;  /* 0x0000000aff227819 */ /* 0x000fe20000011609 */
[-C--:B------:R-:W-:Y:S01]  /*2780*/  HFMA2 R43, R43, R36.reuse.H0_H0, -48, -48 ;  /* 0xd200d2002b2b7431 */ /* 0x080fe20000040024 */
[----:B------:R-:W-:Y:S01]  /*2790*/  SHF.R.U32.HI R35, RZ, 0xa, R11 ;  /* 0x0000000aff237819 */ /* 0x000fe2000001160b */
[----:B------:R-:W-:Y:S02]  /*27a0*/  HFMA2 R49, R49, R36.H0_H0, -48, -48 ;  /* 0xd200d20031317431 */ /* 0x000fe40000040024 */
[-C--:B------:R-:W-:Y:S01]  /*27b0*/  HFMA2 R46, R33, R25.reuse, R46 ;  /* 0x00000019212e7231 */ /* 0x080fe2000000002e */
[----:B------:R-:W-:Y:S01]  /*27c0*/  SHF.R.U32.HI R33, RZ, 0xa, R8 ;  /* 0x0000000aff217819 */ /* 0x000fe20000011608 */
[----:B------:R-:W-:-:S02]  /*27d0*/  HFMA2 R32, R43, R25, R32 ;  /* 0x000000192b207231 */ /* 0x000fc40000000020 */
[----:B------:R-:W-:Y:S01]  /*27e0*/  HFMA2 R24, R49, R25, R24 ;  /* 0x0000001931187231 */ /* 0x000fe20000000018 */
[----:B------:R-:W-:Y:S01]  /*27f0*/  SHF.R.U32.HI R25, RZ, 0xa, R10 ;  /* 0x0000000aff197819 */ /* 0x000fe2000001160a */
[----:B------:R-:W3:Y:S01]  /*2800*/  @!P0 LDG.E.U16.CONSTANT R43, desc[UR6][R38.64] ;  /* 0x00000006262b8981 */ /* 0x000ee2000c1e9500 */
        /* <DEDUP_REMOVED lines=10> */
[----:B--2---:R-:W-:Y:S01]  /*28b0*/  LOP3.LUT R25, R12, 0x1f001f, RZ, 0xc0, !PT ;  /* 0x001f001f0c197812 */ /* 0x004fe200078ec0ff */
[----:B------:R-:W-:Y:S02]  /*28c0*/  HADD2 R34, R34, -1040, -1040 ;  /* 0xe410e41022227430 */ /* 0x000fe40000000000 */
[-C--:B------:R-:W-:Y:S02]  /*28d0*/  HFMA2 R42, R42, R26.reuse, R32 ;  /* 0x0000001a2a2a7231 */ /* 0x080fe40000000020 */
[----:B------:R-:W-:Y:S01]  /*28e0*/  HADD2 R35, R35, -1040, -1040 ;  /* 0xe410e41023237430 */ /* 0x000fe20000000000 */
[----:B------:R-:W-:Y:S01]  /*28f0*/  LOP3.LUT R25, R25, 0x64006400, RZ, 0xfc, !PT ;  /* 0x6400640019197812 */ /* 0x000fe200078efcff */
[----:B------:R-:W-:-:S02]  /*2900*/  HFMA2 R46, R33, R26, R46 ;  /* 0x0000001a212e7231 */ /* 0x000fc4000000002e */
[-C--:B------:R-:W-:Y:S01]  /*2910*/  HFMA2 R47, R34, R26.reuse, R47 ;  /* 0x0000001a222f7231 */ /* 0x080fe2000000002f */
[----:B------:R-:W-:Y:S01]  /*2920*/  LOP3.LUT R33, R13, 0x1f001f, RZ, 0xc0, !PT ;  /* 0x001f001f0d217812 */ /* 0x000fe200078ec0ff */
[----:B------:R-:W-:Y:S02]  /*2930*/  HFMA2 R26, R35, R26, R24 ;  /* 0x0000001a231a7231 */ /* 0x000fe40000000018 */
[----:B------:R-:W-:Y:S02]  /*2940*/  @!P0 IMAD R24, R0, 0x8, R1 ;  /* 0x0000000800188824 */ /* 0x000fe400078e0201 */
[----:B------:R-:W-:Y:S01]  /*2950*/  HADD2 R25, R25, -1040, -1040 ;  /* 0xe410e41019197430 */ /* 0x000fe20000000000 */
[----:B------:R-:W-:-:S03]  /*2960*/  LOP3.LUT R33, R33, 0x64006400, RZ, 0xfc, !PT ;  /* 0x6400640021217812 */ /* 0x000fc600078efcff */
[----:B------:R-:W-:Y:S02]  /*2970*/  HFMA2 R46, R25, R27, R46 ;  /* 0x0000001b192e7231 */ /* 0x000fe4000000002e */
[----:B------:R-:W2:Y:S01]  /*2980*/  @!P0 LDL.64 R24, [R24+0x8] ;  /* 0x0000080018188983 */ /* 0x000ea20000100a00 */
[----:B------:R-:W-:Y:S01]  /*2990*/  HADD2 R33, R33, -1040, -1040 ;  /* 0xe410e41021217430 */ /* 0x000fe20000000000 */
[----:B------:R-:W-:-:S03]  /*29a0*/  LOP3.LUT R32, R14, 0x1f001f, RZ, 0xc0, !PT ;  /* 0x001f001f0e207812 */ /* 0x000fc600078ec0ff */
[----:B------:R-:W-:Y:S01]  /*29b0*/  HFMA2 R47, R33, R27, R47 ;  /* 0x0000001b212f7231 */ /* 0x000fe2000000002f */
[----:B------:R-:W-:Y:S02]  /*29c0*/  LOP3.LUT R48, R32, 0x64006400, RZ, 0xfc, !PT ;  /* 0x6400640020307812 */ /* 0x000fe400078efcff */
[----:B------:R-:W0:Y:S03]  /*29d0*/  LDS.128 R32, [UR4+0x10] ;  /* 0x00001004ff207984 */ /* 0x000e260008000c00 */
[----:B------:R-:W-:-:S04]  /*29e0*/  HADD2 R48, R48, -1040, -1040 ;  /* 0xe410e41030307430 */ /* 0x000fc80000000000 */
[----:B------:R-:W-:Y:S01]  /*29f0*/  HFMA2 R48, R48, R27, R42 ;  /* 0x0000001b30307231 */ /* 0x000fe2000000002a */
        /* <DEDUP_REMOVED lines=8> */
[-C--:B------:R-:W-:Y:S02]  /*2a80*/  HFMA2 R42, R27, R36.reuse.H0_H0, -48, -48 ;  /* 0xd200d2001b2a7431 */ /* 0x080fe40000040024 */
[----:B------:R-:W-:Y:S01]  /*2a90*/  HFMA2 R49, R49, R36.H0_H0, -48, -48 ;  /* 0xd200d20031317431 */ /* 0x000fe20000040024 */
[----:B------:R-:W-:Y:S01]  /*2aa0*/  LOP3.LUT R27, R14, 0x3e003e0, RZ, 0xc0, !PT ;  /* 0x03e003e00e1b7812 */ /* 0x000fe200078ec0ff */
[-C--:B0-----:R-:W-:Y:S02]  /*2ab0*/  HFMA2 R42, R42, R32.reuse, R46 ;  /* 0x000000202a2a7231 */ /* 0x081fe4000000002e */
[----:B------:R-:W-:Y:S01]  /*2ac0*/  HFMA2 R46, R49, R32, R47 ;  /* 0x00000020312e7231 */ /* 0x000fe2000000002f */
[----:B------:R-:W-:Y:S02]  /*2ad0*/  LOP3.LUT R47, R15, 0x3e003e0, RZ, 0xc0, !PT ;  /* 0x03e003e00f2f7812 */ /* 0x000fe400078ec0ff */
[----:B------:R-:W-:Y:S02]  /*2ae0*/  LOP3.LUT R27, R27, 0x64006400, RZ, 0xfc, !PT ;  /* 0x640064001b1b7812 */ /* 0x000fe400078efcff */
[----:B------:R-:W-:-:S03]  /*2af0*/  LOP3.LUT R49, R47, 0x64006400, RZ, 0xfc, !PT ;  /* 0x640064002f317812 */ /* 0x000fc600078efcff */
[-C--:B------:R-:W-:Y:S02]  /*2b00*/  HFMA2 R47, R27, R36.reuse.H0_H0, -48, -48 ;  /* 0xd200d2001b2f7431 */ /* 0x080fe40000040024 */
[----:B------:R-:W-:Y:S02]  /*2b10*/  HFMA2 R49, R49, R36.H0_H0, -48, -48 ;  /* 0xd200d20031317431 */ /* 0x000fe40000040024 */
[-C--:B------:R-:W-:Y:S02]  /*2b20*/  HFMA2 R47, R47, R32.reuse, R48 ;  /* 0x000000202f2f7231 */ /* 0x080fe40000000030 */
[----:B------:R-:W-:Y:S01]  /*2b30*/  HFMA2 R32, R49, R32, R26 ;  /* 0x0000002031207231 */ /* 0x000fe2000000001a */
[----:B------:R-:W-:Y:S02]  /*2b40*/  SHF.R.U32.HI R26, RZ, 0xa, R12 ;  /* 0x0000000aff1a7819 */ /* 0x000fe4000001160c */
[----:B------:R-:W-:Y:S02]  /*2b50*/  SHF.R.U32.HI R8, RZ, 0xf, R8 ;  /* 0x0000000fff087819 */ /* 0x000fe40000011608 */
[----:B------:R-:W-:-:S02]  /*2b60*/  LOP3.LUT R26, R26, 0x1f001f, RZ, 0xc0, !PT ;  /* 0x001f001f1a1a7812 */ /* 0x000fc400078ec0ff */
[----:B------:R-:W-:Y:S02]  /*2b70*/  LOP3.LUT R8, R8, 0x10001, RZ, 0xc0, !PT ;  /* 0x0001000108087812 */ /* 0x000fe400078ec0ff */
[----:B------:R-:W-:Y:S02]  /*2b80*/  SHF.R.U32.HI R27, RZ, 0xe, R12 ;  /* 0x0000000eff1b7819 */ /* 0x000fe4000001160c */
[----:B------:R-:W-:Y:S02]  /*2b90*/  LOP3.LUT R26, R26, 0x64006400, RZ, 0xfc, !PT ;  /* 0x640064001a1a7812 */ /* 0x000fe400078efcff */
[----:B------:R-:W-:Y:S02]  /*2ba0*/  LOP3.LUT R27, R8, 0x20002, R27, 0xf8, !PT ;  /* 0x00020002081b7812 */ /* 0x000fe400078ef81b */
[----:B------:R-:W-:Y:S01]  /*2bb0*/  SHF.R.U32.HI R9, RZ, 0xf, R9 ;  /* 0x0000000fff097819 */ /* 0x000fe20000011609 */
[----:B------:R-:W-:Y:S01]  /*2bc0*/  HADD2 R8, R26, -1040, -1040 ;  /* 0xe410e4101a087430 */ /* 0x000fe20000000000 */
[----:B------:R-:W-:-:S02]  /*2bd0*/  SHF.R.U32.HI R26, RZ, 0xe, R13 ;  /* 0x0000000eff1a7819 */ /* 0x000fc4000001160d */
[----:B------:R-:W-:Y:S01]  /*2be0*/  LOP3.LUT R9, R9, 0x10001, RZ, 0xc0, !PT ;  /* 0x0001000109097812 */ /* 0x000fe200078ec0ff */
[----:B------:R-:W-:Y:S01]  /*2bf0*/  HFMA2 R42, R8, R33, R42 ;  /* 0x00000021082a7231 */ /* 0x000fe2000000002a */
[--C-:B------:R-:W-:Y:S02]  /*2c00*/  SHF.R.U32.HI R49, RZ, 0xe, R14.reuse ;  /* 0x0000000eff317819 */ /* 0x100fe4000001160e */
[----:B------:R-:W-:Y:S02]  /*2c10*/  SHF.R.U32.HI R13, RZ, 0xa, R13 ;  /* 0x0000000aff0d7819 */ /* 0x000fe4000001160d */
[----:B------:R-:W-:Y:S02]  /*2c20*/  SHF.R.U32.HI R14, RZ, 0xa, R14 ;  /* 0x0000000aff0e7819 */ /* 0x000fe4000001160e */
[----:B------:R-:W-:Y:S02]  /*2c30*/  SHF.R.U32.HI R8, RZ, 0xa, R15 ;  /* 0x0000000aff087819 */ /* 0x000fe4000001160f */
[----:B------:R-:W-:-:S02]  /*2c40*/  LOP3.LUT R26, R9, 0x20002, R26, 0xf8, !PT ;  /* 0x00020002091a7812 */ /* 0x000fc400078ef81a */
        /* <DEDUP_REMOVED lines=8> */
[----:B------:R-:W-:Y:S01]  /*2cd0*/  HADD2 R14, R13, -1040, -1040 ;  /* 0xe410e4100d0e7430 */ /* 0x000fe20000000000 */
[----:B------:R-:W-:Y:S01]  /*2ce0*/  LOP3.LUT R12, R10, 0x20002, R49, 0xf8, !PT ;  /* 0x000200020a0c7812 */ /* 0x000fe200078ef831 */
[----:B------:R-:W-:Y:S01]  /*2cf0*/  @!P0 VIADD R10, R0, 0x1 ;  /* 0x00000001000a8836 */ /* 0x000fe20000000000 */
[----:B------:R-:W-:Y:S01]  /*2d00*/  SHF.R.U32.HI R11, RZ, 0xf, R11 ;  /* 0x0000000fff0b7819 */ /* 0x000fe2000001160b */
[----:B------:R-:W-:Y:S02]  /*2d10*/  HADD2 R8, R8, -1040, -1040 ;  /* 0xe410e41008087430 */ /* 0x000fe40000000000 */
[----:B------:R-:W-:Y:S01]  /*2d20*/  HADD2 R9, R9, -1040, -1040 ;  /* 0xe410e41009097430 */ /* 0x000fe20000000000 */
[----:B------:R-:W-:Y:S01]  /*2d30*/  SHF.R.U32.HI R13, RZ, 0xe, R15 ;  /* 0x0000000eff0d7819 */ /* 0x000fe2000001160f */
[----:B------:R-:W-:-:S02]  /*2d40*/  HFMA2 R14, R14, R33, R46 ;  /* 0x000000210e0e7231 */ /* 0x000fc4000000002e */
[----:B------:R-:W-:Y:S02]  /*2d50*/  @!P0 IMAD.MOV.U32 R0, RZ, RZ, R10 ;  /* 0x000000ffff008224 */ /* 0x000fe400078e000a */
[-C--:B------:R-:W-:Y:S02]  /*2d60*/  HFMA2 R15, R8, R33.reuse, R47 ;  /* 0x00000021080f7231 */ /* 0x080fe4000000002f */
[----:B------:R-:W-:Y:S01]  /*2d70*/  HFMA2 R32, R9, R33, R32 ;  /* 0x0000002109207231 */ /* 0x000fe20000000020 */
[----:B------:R-:W-:Y:S02]  /*2d80*/  LOP3.LUT R46, R11, 0x10001, RZ, 0xc0, !PT ;  /* 0x000100010b2e7812 */ /* 0x000fe400078ec0ff */
[----:B----4-:R-:W-:Y:S02]  /*2d90*/  LOP3.LUT R8, R16, 0x1f001f, RZ, 0xc0, !PT ;  /* 0x001f001f10087812 */ /* 0x010fe400078ec0ff */
        /* <DEDUP_REMOVED lines=8> */
[----:B------:R-:W-:-:S02]  /*2e20*/  HADD2 R9, R9, -1040, -1040 ;  /* 0xe410e41009097430 */ /* 0x000fc40000000000 */
[----:B------:R-:W-:Y:S02]  /*2e30*/  HADD2 R10, R10, -1040, -1040 ;  /* 0xe410e4100a0a7430 */ /* 0x000fe40000000000 */
[----:B------:R-:W-:Y:S02]  /*2e40*/  HADD2 R11, R11, -1040, -1040 ;  /* 0xe410e4100b0b7430 */ /* 0x000fe40000000000 */
[-C--:B------:R-:W-:Y:S02]  /*2e50*/  HFMA2 R42, R8, R34.reuse, R42 ;  /* 0x00000022082a7231 */ /* 0x080fe4000000002a */
[-C--:B------:R-:W-:Y:S02]  /*2e60*/  HFMA2 R14, R9, R34.reuse, R14 ;  /* 0x00000022090e7231 */ /* 0x080fe4000000000e */
[-C--:B------:R-:W-:Y:S02]  /*2e70*/  HFMA2 R15, R10, R34.reuse, R15 ;  /* 0x000000220a0f7231 */ /* 0x080fe4000000000f */
[----:B------:R-:W-:-:S02]  /*2e80*/  HFMA2 R34, R11, R34, R32 ;  /* 0x000000220b227231 */ /* 0x000fc40000000020 */
[----:B------:R-:W0:Y:S01]  /*2e90*/  LDS.128 R8, [UR4+0x20] ;  /* 0x00002004ff087984 */ /* 0x000e220008000c00 */
[----:B------:R-:W-:Y:S02]  /*2ea0*/  LOP3.LUT R32, R16, 0x3e003e0, RZ, 0xc0, !PT ;  /* 0x03e003e010207812 */ /* 0x000fe400078ec0ff */
[----:B------:R-:W-:Y:S02]  /*2eb0*/  SHF.R.U32.HI R47, RZ, 0xd, R17 ;  /* 0x0000000dff2f7819 */ /* 0x000fe40000011611 */
[----:B------:R-:W-:Y:S02]  /*2ec0*/  LOP3.LUT R33, R32, 0x64006400, RZ, 0xfc, !PT ;  /* 0x6400640020217812 */ /* 0x000fe400078efcff */
[----:B------:R-:W-:Y:S02]  /*2ed0*/  LOP3.LUT R32, R17, 0x3e003e0, RZ, 0xc0, !PT ;  /* 0x03e003e011207812 */ /* 0x000fe400078ec0ff */
[----:B------:R-:W-:Y:S02]  /*2ee0*/  LOP3.LUT R26, R26, 0x40004, R47, 0xf8, !PT ;  /* 0x000400041a1a7812 */ /* 0x000fe400078ef82f */
[----:B------:R-:W-:-:S02]  /*2ef0*/  LOP3.LUT R13, R46, 0x20002, R13, 0xf8, !PT ;  /* 0x000200022e0d7812 */ /* 0x000fc400078ef80d */
[----:B------:R-:W-:Y:S01]  /*2f00*/  LOP3.LUT R47, R32, 0x64006400, RZ, 0xfc, !PT ;  /* 0x64006400202f7812 */ /* 0x000fe200078efcff */
[-C--:B------:R-:W-:Y:S01]  /*2f10*/  HFMA2 R33, R33, R36.reuse.H0_H0, -48, -48 ;  /* 0xd200d20021217431 */ /* 0x080fe20000040024 */
[----:B------:R-:W-:Y:S02]  /*2f20*/  SHF.R.U32.HI R46, RZ, 0xd, R16 ;  /* 0x0000000dff2e7819 */ /* 0x000fe40000011610 */
[----:B------:R-:W-:Y:S01]  /*2f30*/  LOP3.LUT R32, R18, 0x3e003e0, RZ, 0xc0, !PT ;  /* 0x03e003e012207812 */ /* 0x000fe200078ec0ff */
[----:B------:R-:W-:Y:S01]  /*2f40*/  HFMA2 R47, R47, R36.H0_H0, -48, -48 ;  /* 0xd200d2002f2f7431 */ /* 0x000fe20000040024 */
[----:B------:R-:W-:Y:S01]  /*2f50*/  LOP3.LUT R27, R27, 0x40004, R46, 0xf8, !PT ;  /* 0x000400041b1b7812 */ /* 0x000fe200078ef82e */
[----:B------:R-:W-:Y:S01]  /*2f60*/  HFMA2 R42, R33, R35, R42 ;  /* 0x00000023212a7231 */ /* 0x000fe2000000002a */
[----:B------:R-:W-:Y:S02]  /*2f70*/  SHF.R.U32.HI R17, RZ, 0xa, R17 ;  /* 0x0000000aff117819 */ /* 0x000fe40000011611 */
[----:B------:R-:W-:-:S02]  /*2f80*/  SHF.R.U32.HI R46, RZ, 0xd, R19 ;  /* 0x0000000dff2e7819 */ /* 0x000fc40000011613 */
[----:B------:R-:W-:Y:S02]  /*2f90*/  LOP3.LUT R33, R32, 0x64006400, RZ, 0xfc, !PT ;  /* 0x6400640020217812 */ /* 0x000fe400078efcff */
[----:B------:R-:W-:Y:S01]  /*2fa0*/  SHF.R.U32.HI R16, RZ, 0xa, R16 ;  /* 0x0000000aff107819 */ /* 0x000fe20000011610 */
[----:B------:R-:W-:Y:S01]  /*2fb0*/  HFMA2 R14, R47, R35, R14 ;  /* 0x000000232f0e7231 */ /* 0x000fe2000000000e */
[--C-:B------:R-:W-:Y:S02]  /*2fc0*/  SHF.R.U32.HI R49, RZ, 0xd, R18.reuse ;  /* 0x0000000dff317819 */ /* 0x100fe40000011612 */
[----:B------:R-:W-:Y:S02]  /*2fd0*/  SHF.R.U32.HI R32, RZ, 0xa, R18 ;  /* 0x0000000aff207819 */ /* 0x000fe40000011612 */
[----:B------:R-:W-:Y:S02]  /*2fe0*/  LOP3.LUT R18, R17, 0x1f001f, RZ, 0xc0, !PT ;  /* 0x001f001f11127812 */ /* 0x000fe400078ec0ff */
[----:B------:R-:W-:-:S02]  /*2ff0*/  LOP3.LUT R13, R13, 0x40004, R46, 0xf8, !PT ;  /* 0x000400040d0d7812 */ /* 0x000fc400078ef82e */
        /* <DEDUP_REMOVED lines=12> */
[----:B------:R-:W-:Y:S02]  /*30c0*/  HFMA2 R19, R19, R36.H0_H0, -48, -48 ;  /* 0xd200d20013137431 */ /* 0x000fe40000040024 */
[----:B------:R-:W-:Y:S02]  /*30d0*/  HADD2 R17, R17, -1040, -1040 ;  /* 0xe410e41011117430 */ /* 0x000fe40000000000 */
[----:B0-----:R-:W-:-:S02]  /*30e0*/  HFMA2 R14, R18, R8, R14 ;  /* 0x00000008120e7231 */ /* 0x001fc4000000000e */
[----:B------:R-:W-:Y:S02]  /*30f0*/  HADD2 R18, R16, -1040, -1040 ;  /* 0xe410e41010127430 */ /* 0x000fe40000000000 */
[-C--:B------:R-:W-:Y:S02]  /*3100*/  HFMA2 R15, R33, R35.reuse, R15 ;  /* 0x00000023210f7231 */ /* 0x080fe4000000000f */
[----:B------:R-:W-:Y:S02]  /*3110*/  HADD2 R32, R32, -1040, -1040 ;  /* 0xe410e41020207430 */ /* 0x000fe40000000000 */
[----:B------:R-:W-:Y:S02]  /*3120*/  HFMA2 R34, R19, R35, R34 ;  /* 0x0000002313227231 */ /* 0x000fe40000000022 */
[----:B------:R-:W-:Y:S01]  /*3130*/  HFMA2 R42, R17, R8, R42 ;  /* 0x00000008112a7231 */ /* 0x000fe2000000002a */
[----:B------:R-:W-:Y:S02]  /*3140*/  SHF.R.U32.HI R16, RZ, 0xc, R20 ;  /* 0x0000000cff107819 */ /* 0x000fe40000011614 */
[----:B------:R-:W-:-:S02]  /*3150*/  LOP3.LUT R12, R12, 0x40004, R49, 0xf8, !PT ;  /* 0x000400040c0c7812 */ /* 0x000fc400078ef831 */
[----:B------:R-:W-:Y:S02]  /*3160*/  SHF.R.U32.HI R17, RZ, 0xc, R21 ;  /* 0x0000000cff117819 */ /* 0x000fe40000011615 */
[----:B------:R-:W-:Y:S01]  /*3170*/  SHF.R.U32.HI R19, RZ, 0xc, R22 ;  /* 0x0000000cff137819 */ /* 0x000fe20000011616 */
[-C--:B------:R-:W-:Y:S02]  /*3180*/  HFMA2 R15, R32, R8.reuse, R15 ;  /* 0x00000008200f7231 */ /* 0x080fe4000000000f */
[----:B------:R-:W-:Y:S01]  /*3190*/  HFMA2 R18, R18, R8, R34 ;  /* 0x0000000812127231 */ /* 0x000fe20000000022 */
        /* <DEDUP_REMOVED lines=14> */
[----:B------:R-:W-:Y:S01]  /*3280*/  HADD2 R32, R32, -1040, -1040 ;  /* 0xe410e41020207430 */ /* 0x000fe20000000000 */
[----:B------:R-:W-:Y:S01]  /*3290*/  SHF.R.U32.HI R34, RZ, 0xc, R23 ;  /* 0x0000000cff227819 */ /* 0x000fe20000011617 */
[----:B------:R-:W-:-:S02]  /*32a0*/  HFMA2 R42, R12, R9, R42 ;  /* 0x000000090c2a7231 */ /* 0x000fc4000000002a */
[-C--:B------:R-:W-:Y:S02]  /*32b0*/  HFMA2 R14, R19, R9.reuse, R14 ;  /* 0x00000009130e7231 */ /* 0x080fe4000000000e */
[-C--:B------:R-:W-:Y:S02]  /*32c0*/  HFMA2 R15, R26, R9.reuse, R15 ;  /* 0x000000091a0f7231 */ /* 0x080fe4000000000f */
[----:B------:R-:W-:Y:S01]  /*32d0*/  HFMA2 R18, R32, R9, R18 ;  /* 0x0000000920127231 */ /* 0x000fe20000000012 */
[----:B------:R-:W-:Y:S02]  /*32e0*/  LOP3.LUT R9, R20, 0x3e003e0, RZ, 0xc0, !PT ;  /* 0x03e003e014097812 */ /* 0x000fe400078ec0ff */
[----:B------:R-:W-:Y:S02]  /*32f0*/  LOP3.LUT R12, R21, 0x3e003e0, RZ, 0xc0, !PT ;  /* 0x03e003e0150c7812 */ /* 0x000fe400078ec0ff */
[----:B------:R-:W-:Y:S02]  /*3300*/  SHF.R.U32.HI R20, RZ, 0xa, R20 ;  /* 0x0000000aff147819 */ /* 0x000fe40000011614 */
[----:B------:R-:W-:-:S02]  /*3310*/  LOP3.LUT R17, R13, 0x80008, R34, 0xf8, !PT ;  /* 0x000800080d117812 */ /* 0x000fc400078ef822 */
        /* <DEDUP_REMOVED lines=8> */
[----:B------:R-:W-:Y:S02]  /*33a0*/  HFMA2 R9, R9, R10, R42 ;  /* 0x0000000a09097231 */ /* 0x000fe4000000002a */
[-C--:B------:R-:W-:Y:S02]  /*33b0*/  HFMA2 R19, R13, R36.reuse.H0_H0, -48, -48 ;  /* 0xd200d2000d137431 */ /* 0x080fe40000040024 */
[----:B------:R-:W-:Y:S02]  /*33c0*/  HFMA2 R33, R33, R36.H0_H0, -48, -48 ;  /* 0xd200d20021217431 */ /* 0x000fe40000040024 */
[----:B------:R-:W-:Y:S02]  /*33d0*/  HFMA2 R19, R19, R10, R14 ;  /* 0x0000000a13137231 */ /* 0x000fe4000000000e */
[----:B------:R-:W-:-:S02]  /*33e0*/  HFMA2 R9, R12, R11, R9 ;  /* 0x0000000b0c097231 */ /* 0x000fc40000000009 */
[----:B------:R-:W-:Y:S02]  /*33f0*/  HFMA2 R20, R33, R10, R15 ;  /* 0x0000000a21147231 */ /* 0x000fe4000000000f */
[----:B------:R-:W0:Y:S01]  /*3400*/  LDS.128 R12, [UR4+0x30] ;  /* 0x00003004ff0c7984 */ /* 0x000e220008000c00 */
[----:B------:R-:W-:Y:S02]  /*3410*/  LOP3.LUT R26, R23, 0x3e003e0, RZ, 0xc0, !PT ;  /* 0x03e003e0171a7812 */ /* 0x000fe400078ec0ff */
[----:B------:R-:W-:Y:S02]  /*3420*/  SHF.R.U32.HI R22, RZ, 0xa, R22 ;  /* 0x0000000aff167819 */ /* 0x000fe40000011616 */
[----:B------:R-:W-:Y:S02]  /*3430*/  SHF.R.U32.HI R21, RZ, 0xa, R21 ;  /* 0x0000000aff157819 */ /* 0x000fe40000011615 */
[----:B------:R-:W-:Y:S02]  /*3440*/  LOP3.LUT R35, R26, 0x64006400, RZ, 0xfc, !PT ;  /* 0x640064001a237812 */ /* 0x000fe400078efcff */
[----:B------:R-:W-:-:S02]  /*3450*/  LOP3.LUT R22, R22, 0x1f001f, RZ, 0xc0, !PT ;  /* 0x001f001f16167812 */ /* 0x000fc400078ec0ff */
[----:B------:R-:W-:Y:S02]  /*3460*/  SHF.R.U32.HI R23, RZ, 0xa, R23 ;  /* 0x0000000aff177819 */ /* 0x000fe40000011617 */
[----:B------:R-:W-:Y:S01]  /*3470*/  LOP3.LUT R21, R21, 0x1f001f, RZ, 0xc0, !PT ;  /* 0x001f001f15157812 */ /* 0x000fe200078ec0ff */
[----:B------:R-:W-:Y:S01]  /*3480*/  HFMA2 R26, R35, R36.H0_H0, -48, -48 ;  /* 0xd200d200231a7431 */ /* 0x000fe20000040024 */
[----:B------:R-:W-:Y:S02]  /*3490*/  LOP3.LUT R22, R22, 0x64006400, RZ, 0xfc, !PT ;  /* 0x6400640016167812 */ /* 0x000fe400078efcff */
[----:B------:R-:W-:Y:S02]  /*34a0*/  LOP3.LUT R23, R23, 0x1f001f, RZ, 0xc0, !PT ;  /* 0x001f001f17177812 */ /* 0x000fe400078ec0ff */
[----:B------:R-:W-:Y:S01]  /*34b0*/  LOP3.LUT R21, R21, 0x64006400, RZ, 0xfc, !PT ;  /* 0x6400640015157812 */ /* 0x000fe200078efcff */
[----:B------:R-:W-:Y:S01]  /*34c0*/  HFMA2 R26, R26, R10, R18 ;  /* 0x0000000a1a1a7231 */ /* 0x000fe20000000012 */
[----:B------:R-:W-:Y:S01]  /*34d0*/  LOP3.LUT R23, R23, 0x64006400, RZ, 0xfc, !PT ;  /* 0x6400640017177812 */ /* 0x000fe200078efcff */
[----:B------:R-:W-:Y:S01]  /*34e0*/  HADD2 R18, R22, -1040, -1040 ;  /* 0xe410e41016127430 */ /* 0x000fe20000000000 */
[----:B------:R-:W-:Y:S01]  /*34f0*/  SHF.R.U32.HI R22, RZ, 0xb, R28 ;  /* 0x0000000bff167819 */ /* 0x000fe2000001161c */
[----:B------:R-:W-:Y:S01]  /*3500*/  HADD2 R10, R21, -1040, -1040 ;  /* 0xe410e410150a7430 */ /* 0x000fe20000000000 */
[----:B------:R-:W-:Y:S01]  /*3510*/  LOP3.LUT R33, R29, 0x1f001f, RZ, 0xc0, !PT ;  /* 0x001f001f1d217812 */ /* 0x000fe200078ec0ff */
[----:B------:R-:W-:Y:S01]  /*3520*/  HADD2 R23, R23, -1040, -1040 ;  /* 0xe410e41017177430 */ /* 0x000fe20000000000 */
[----:B------:R-:W-:Y:S01]  /*3530*/  LOP3.LUT R27, R27, 0x100010, R22, 0xf8, !PT ;  /* 0x001000101b1b7812 */ /* 0x000fe200078ef816 */
[----:B------:R-:W-:-:S02]  /*3540*/  HFMA2 R10, R10, R11, R19 ;  /* 0x0000000b0a0a7231 */ /* 0x000fc40000000013 */
[----:B------:R-:W-:Y:S01]  /*3550*/  HFMA2 R18, R18, R11, R20 ;  /* 0x0000000b12127231 */ /* 0x000fe20000000014 */
[----:B------:R-:W-:Y:S02]  /*3560*/  LOP3.LUT R22, R29, 0x3e003e0, RZ, 0xc0, !PT ;  /* 0x03e003e01d167812 */ /* 0x000fe400078ec0ff */
[--C-:B------:R-:W-:Y:S02]  /*3570*/  SHF.R.U32.HI R19, RZ, 0xa, R29.reuse ;  /* 0x0000000aff137819 */ /* 0x100fe4000001161d */
[----:B------:R-:W-:Y:S02]  /*3580*/  SHF.R.U32.HI R35, RZ, 0xb, R29 ;  /* 0x0000000bff237819 */ /* 0x000fe4000001161d */
[C---:B------:R-:W-:Y:S02]  /*3590*/  LOP3.LUT R29, R30.reuse, 0x1f001f, RZ, 0xc0, !PT ;  /* 0x001f001f1e1d7812 */ /* 0x040fe400078ec0ff */
[----:B------:R-:W-:Y:S02]  /*35a0*/  LOP3.LUT R21, R30, 0x3e003e0, RZ, 0xc0, !PT ;  /* 0x03e003e01e157812 */ /* 0x000fe400078ec0ff */
[----:B------:R-:W-:-:S02]  /*35b0*/  SHF.R.U32.HI R20, RZ, 0xa, R30 ;  /* 0x0000000aff147819 */ /* 0x000fc4000001161e */
[----:B------:R-:W-:Y:S01]  /*35c0*/  SHF.R.U32.HI R47, RZ, 0xb, R30 ;  /* 0x0000000bff2f7819 */ /* 0x000fe2000001161e */
[----:B------:R-:W-:Y:S01]  /*35d0*/  HFMA2 R11, R23, R11, R26 ;  /* 0x0000000b170b7231 */ /* 0x000fe2000000001a */
[----:B------:R-:W-:Y:S02]  /*35e0*/  SHF.R.U32.HI R30, RZ, 0xb, R31 ;  /* 0x0000000bff1e7819 */ /* 0x000fe4000001161f */
[C---:B------:R-:W-:Y:S02]  /*35f0*/  LOP3.LUT R34, R28.reuse, 0x1f001f, RZ, 0xc0, !PT ;  /* 0x001f001f1c227812 */ /* 0x040fe400078ec0ff */
[C---:B------:R-:W-:Y:S02]  /*3600*/  LOP3.LUT R26, R31.reuse, 0x3e003e0, RZ, 0xc0, !PT ;  /* 0x03e003e01f1a7812 */ /* 0x040fe400078ec0ff */
[----:B------:R-:W-:Y:S02]  /*3610*/  LOP3.LUT R23, R31, 0x1f001f, RZ, 0xc0, !PT ;  /* 0x001f001f1f177812 */ /* 0x000fe400078ec0ff */
[----:B------:R-:W-:-:S02]  /*3620*/  LOP3.LUT R32, R28, 0x3e003e0, RZ, 0xc0, !PT ;  /* 0x03e003e01c207812 */ /* 0x000fc400078ec0ff */
[----:B------:R-:W-:Y:S02]  /*3630*/  LOP3.LUT R17, R17, 0x100010, R30, 0xf8, !PT ;  /* 0x0010001011117812 */ /* 0x000fe400078ef81e */
[----:B------:R-:W-:Y:S02]  /*3640*/  SHF.R.U32.HI R28, RZ, 0xa, R28 ;  /* 0x0000000aff1c7819 */ /* 0x000fe4000001161c */
[----:B------:R-:W-:Y:S02]  /*3650*/  LOP3.LUT R30, R34, 0x64006400, RZ, 0xfc, !PT ;  /* 0x64006400221e7812 */ /* 0x000fe400078efcff */
[----:B------:R-:W-:Y:S02]  /*3660*/  LOP3.LUT R33, R33, 0x64006400, RZ, 0xfc, !PT ;  /* 0x6400640021217812 */ /* 0x000fe400078efcff */
[----:B------:R-:W-:Y:S02]  /*3670*/  LOP3.LUT R49, R26, 0x64006400, RZ, 0xfc, !PT ;  /* 0x640064001a317812 */ /* 0x000fe400078efcff */
[----:B------:R-:W-:-:S02]  /*3680*/  SHF.R.U32.HI R31, RZ, 0xa, R31 ;  /* 0x0000000aff1f7819 */ /* 0x000fc4000001161f */
[----:B------:R-:W-:Y:S02]  /*3690*/  LOP3.LUT R29, R29, 0x64006400, RZ, 0xfc, !PT ;  /* 0x640064001d1d7812 */ /* 0x000fe400078efcff */
[----:B------:R-:W-:Y:S02]  /*36a0*/  LOP3.LUT R26, R23, 0x64006400, RZ, 0xfc, !PT ;  /* 0x64006400171a7812 */ /* 0x000fe400078efcff */
[----:B------:R-:W-:Y:S02]  /*36b0*/  LOP3.LUT R8, R8, 0x100010, R35, 0xf8, !PT ;  /* 0x0010001008087812 */ /* 0x000fe400078ef823 */
[----:B------:R-:W-:Y:S01]  /*36c0*/  LOP3.LUT R16, R16, 0x100010, R47, 0xf8, !PT ;  /* 0x0010001010107812 */ /* 0x000fe200078ef82f */
        /* <DEDUP_REMOVED lines=15> */
[----:B0-----:R-:W-:-:S02]  /*37c0*/  HFMA2 R9, R30, R12, R9 ;  /* 0x0000000c1e097231 */ /* 0x001fc40000000009 */
[----:B------:R-:W-:Y:S01]  /*37d0*/  HFMA2 R10, R33, R12, R10 ;  /* 0x0000000c210a7231 */ /* 0x000fe2000000000a */
[----:B------:R-:W-:Y:S01]  /*37e0*/  LOP3.LUT R20, R20, 0x64006400, RZ, 0xfc, !PT ;  /* 0x6400640014147812 */ /* 0x000fe200078efcff */
[-C--:B------:R-:W-:Y:S01]  /*37f0*/  HFMA2 R21, R21, R36.reuse.H0_H0, -48, -48 ;  /* 0xd200d20015157431 */ /* 0x080fe20000040024 */
[----:B------:R-:W-:Y:S01]  /*3800*/  LOP3.LUT R31, R31, 0x64006400, RZ, 0xfc, !PT ;  /* 0x640064001f1f7812 */ /* 0x000fe200078efcff */
[----:B------:R-:W-:Y:S02]  /*3810*/  HFMA2 R36, R49, R36.H0_H0, -48, -48 ;  /* 0xd200d20031247431 */ /* 0x000fe40000040024 */
[-C--:B------:R-:W-:Y:S02]  /*3820*/  HFMA2 R18, R29, R12.reuse, R18 ;  /* 0x0000000c1d127231 */ /* 0x080fe40000000012 */
[----:B------:R-:W-:Y:S01]  /*3830*/  HFMA2 R11, R26, R12, R11 ;  /* 0x0000000c1a0b7231 */ /* 0x000fe2000000000b */
[----:B------:R-:W-:Y:S01]  /*3840*/  LOP3.LUT R27, R27, 0x64006400, RZ, 0xfc, !PT ;  /* 0x640064001b1b7812 */ /* 0x000fe200078efcff */
[-C--:B------:R-:W-:Y:S01]  /*3850*/  HFMA2 R9, R23, R13.reuse, R9 ;  /* 0x0000000d17097231 */ /* 0x080fe20000000009 */
[----:B------:R-:W-:Y:S01]  /*3860*/  LOP3.LUT R8, R8, 0x64006400, RZ, 0xfc, !PT ;  /* 0x6400640008087812 */ /* 0x000fe200078efcff */
[----:B------:R-:W-:Y:S01]  /*3870*/  HFMA2 R10, R22, R13, R10 ;  /* 0x0000000d160a7231 */ /* 0x000fe2000000000a */
[----:B------:R-:W-:Y:S01]  /*3880*/  LOP3.LUT R16, R16, 0x64006400, RZ, 0xfc, !PT ;  /* 0x6400640010107812 */ /* 0x000fe200078efcff */
[----:B------:R-:W-:Y:S01]  /*3890*/  HADD2 R28, R28, -1040, -1040 ;  /* 0xe410e4101c1c7430 */ /* 0x000fe20000000000 */
[----:B------:R-:W-:Y:S01]  /*38a0*/  LOP3.LUT R17, R17, 0x64006400, RZ, 0xfc, !PT ;  /* 0x6400640011117812 */ /* 0x000fe200078efcff */
[----:B------:R-:W-:-:S02]  /*38b0*/  HADD2 R19, R19, -1040, -1040 ;  /* 0xe410e41013137430 */ /* 0x000fc40000000000 */
[-C--:B------:R-:W-:Y:S02]  /*38c0*/  HFMA2 R18, R21, R13.reuse, R18 ;  /* 0x0000000d15127231 */ /* 0x080fe40000000012 */
[----:B------:R-:W-:Y:S02]  /*38d0*/  HFMA2 R11, R36, R13, R11 ;  /* 0x0000000d240b7231 */ /* 0x000fe4000000000b */
[----:B---3--:R-:W-:Y:S02]  /*38e0*/  @!P0 IMAD.IADD R3, R43, 0x1, R6 ;  /* 0x000000012b038824 */ /* 0x008fe400078e0206 */
[----:B------:R-:W-:Y:S02]  /*38f0*/  HADD2 R20, R20, -1040, -1040 ;  /* 0xe410e41014147430 */ /* 0x000fe40000000000 */
[----:B------:R-:W-:Y:S02]  /*3900*/  HADD2 R31, R31, -1040, -1040 ;  /* 0xe410e4101f1f7430 */ /* 0x000fe40000000000 */
[----:B------:R-:W-:-:S02]  /*3910*/  HFMA2 R9, R28, R14, R9 ;  /* 0x0000000e1c097231 */ /* 0x000fc40000000009 */
[-C--:B------:R-:W-:Y:S01]  /*3920*/  HFMA2 R10, R19, R14.reuse, R10 ;  /* 0x0000000e130a7231 */ /* 0x080fe2000000000a */
[----:B--2---:R-:W-:Y:S01]  /*3930*/  @!P0 PRMT R44, R24, 0x7610, R44 ;  /* 0x00007610182c8816 */ /* 0x004fe2000000002c */
[----:B------:R-:W-:Y:S01]  /*3940*/  HADD2 R27, R27, -1040, -1040 ;  /* 0xe410e4101b1b7430 */ /* 0x000fe20000000000 */
[----:B------:R-:W-:Y:S01]  /*3950*/  @!P0 PRMT R45, R25, 0x7610, R45 ;  /* 0x00007610192d8816 */ /* 0x000fe2000000002d */
[----:B------:R-:W-:Y:S02]  /*3960*/  HADD2 R8, R8, -1040, -1040 ;  /* 0xe410e41008087430 */ /* 0x000fe40000000000 */
[----:B------:R-:W-:Y:S02]  /*3970*/  VIADD R6, R6, 0x20 ;  /* 0x0000002006067836 */ /* 0x000fe40000000000 */
[-C--:B------:R-:W-:Y:S02]  /*3980*/  HFMA2 R18, R20, R14.reuse, R18 ;  /* 0x0000000e14127231 */ /* 0x080fe40000000012 */
[----:B------:R-:W-:-:S02]  /*3990*/  HFMA2 R11, R31, R14, R11 ;  /* 0x0000000e1f0b7231 */ /* 0x000fc4000000000b */
[----:B------:R-:W-:Y:S02]  /*39a0*/  HADD2 R16, R16, -1040, -1040 ;  /* 0xe410e41010107430 */ /* 0x000fe40000000000 */
[----:B------:R-:W-:Y:S02]  /*39b0*/  HADD2 R17, R17, -1040, -1040 ;  /* 0xe410e41011117430 */ /* 0x000fe40000000000 */
[-C--:B------:R-:W-:Y:S02]  /*39c0*/  HFMA2 R9, R27, R15.reuse, R9 ;  /* 0x0000000f1b097231 */ /* 0x080fe40000000009 */
[-C--:B------:R-:W-:Y:S01]  /*39d0*/  HFMA2 R8, R8, R15.reuse, R10 ;  /* 0x0000000f08087231 */ /* 0x080fe2000000000a */
[----:B------:R-:W-:Y:S02]  /*39e0*/  @!P0 PRMT R44, R44, 0x7610, R24 ;  /* 0x000076102c2c8816 */ /* 0x000fe40000000018 */
[----:B------:R-:W-:Y:S01]  /*39f0*/  @!P0 PRMT R45, R45, 0x7610, R25 ;  /* 0x000076102d2d8816 */ /* 0x000fe20000000019 */
[-C--:B------:R-:W-:Y:S01]  /*3a00*/  HFMA2 R16, R16, R15.reuse, R18 ;  /* 0x0000000f10107231 */ /* 0x080fe20000000012 */
[----:B------:R-:W-:Y:S01]  /*3a10*/  ISETP.GE.AND P0, PT, R6, R37, PT ;  /* 0x000000250600720c */ /* 0x000fe20003f06270 */
[----:B------:R-:W-:-:S02]  /*3a20*/  HFMA2 R11, R17, R15, R11 ;  /* 0x0000000f110b7231 */ /* 0x000fc4000000000b */
[----:B------:R-:W-:Y:S02]  /*3a30*/  HADD2 R9, R9.H0_H0, R9.H1_H1 ;  /* 0x3000000909097230 */ /* 0x000fe40000000800 */
[----:B------:R-:W-:Y:S02]  /*3a40*/  HADD2 R8, R8.H0_H0, R8.H1_H1 ;  /* 0x3000000808087230 */ /* 0x000fe40000000800 */
[----:B------:R-:W-:Y:S02]  /*3a50*/  HADD2 R16, R16.H0_H0, R16.H1_H1 ;  /* 0x3000001010107230 */ /* 0x000fe40000000800 */
[----:B------:R-:W-:Y:S01]  /*3a60*/  HADD2 R11, R11.H0_H0, R11.H1_H1 ;  /* 0x3000000b0b0b7230 */ /* 0x000fe20000000800 */
[----:B------:R-:W-:Y:S02]  /*3a70*/  PRMT R9, R9, 0x5410, R8 ;  /* 0x0000541009097816 */ /* 0x000fe40000000008 */
[----:B------:R-:W-:Y:S02]  /*3a80*/  IADD3 R38, P1, PT, R38, 0x80, RZ ;  /* 0x0000008026267810 */ /* 0x000fe40007f3e0ff */
[----:B------:R-:W-:Y:S01]  /*3a90*/  PRMT R16, R16, 0x5410, R11 ;  /* 0x0000541010107816 */ /* 0x000fe2000000000b */
[----:B------:R-:W-:Y:S01]  /*3aa0*/  UIADD3 UR4, UPT, UPT, UR4, 0x40, URZ ;  /* 0x0000004004047890 */ /* 0x000fe2000fffe0ff */
[----:B------:R-:W-:-:S02]  /*3ab0*/  HFMA2 R5, R9, R44, R5 ;  /* 0x0000002c09057231 */ /* 0x000fc40000000005 */
[----:B------:R-:W-:Y:S02]  /*3ac0*/  IMAD.X R39, RZ, RZ, R39, P1 ;  /* 0x000000ffff277224 */ /* 0x000fe400008e0627 */
[----:B------:R-:W-:Y:S02]  /*3ad0*/  HFMA2 R4, R16, R45, R4 ;  /* 0x0000002d10047231 */ /* 0x000fe40000000004 */
[----:B------:R-:W-:Y:S01]  /*3ae0*/  IMAD.WIDE R42, R2, 0x4, R40 ;  /* 0x00000004022a7825 */ /* 0x000fe200078e0228 */
[----:B------:R-:W-:Y:S06]  /*3af0*/  @!P0 BRA `(.L_x_3568) ;  /* 0xffffffe8007c8947 */ /* 0x000fec000383ffff */
.L_x_3567:
        /* <DEDUP_REMOVED lines=10> */
.L_x_3572:
[----:B------:R-:W0:Y:S02]  /*3ba0*/  LDS R2, [R0] ;  /* 0x0000000000027984 */ /* 0x000e240000000800 */
[----:B0-----:R-:W-:-:S05]  /*3bb0*/  HADD2 R3, R2, R5 ;  /* 0x0000000502037230 */ /* 0x001fca0000000000 */
[----:B------:R-:W0:Y:S02]  /*3bc0*/  ATOMS.CAST.SPIN P0, [R0], R2, R3 ;  /* 0x000000020000758d */ /* 0x000e240001800003 */
[----:B0-----:R-:W-:Y:S05]  /*3bd0*/  @!P0 BRA `(.L_x_3572) ;  /* 0xfffffffc00f08947 */ /* 0x001fea000383ffff */
[----:B------:R-:W-:Y:S05]  /*3be0*/  BRA `(.L_x_3570) ;  /* 0x00000000000c7947 */ /* 0x000fea0003800000 */
.L_x_3571:
[----:B------:R-:W3:Y:S02]  /*3bf0*/  LD.E R0, desc[UR6][R8.64] ;  /* 0x0000000608007980 */ /* 0x000ee4000c101900 */
[----:B---3--:R-:W-:-:S05]  /*3c00*/  IMAD.IADD R3, R5, 0x1, R0 ;  /* 0x0000000105037824 */ /* 0x008fca00078e0200 */
[----:B------:R0:W-:Y:S02]  /*3c10*/  ST.E desc[UR6][R8.64], R3 ;  /* 0x0000000308007985 */ /* 0x0001e4000c101906 */
.L_x_3570:
[----:B------:R-:W-:Y:S05]  /*3c20*/  BSYNC.RECONVERGENT B0 ;  /* 0x0000000000007941 */ /* 0x000fea0003800200 */
.L_x_3569:
[----:B------:R1:W-:Y:S02]  /*3c30*/  ATOM.E.ADD.F16x2.RN.STRONG.GPU P0, RZ, desc[UR6][R8.64+0x4], R4 ;  /* 0x8000040408ff79a2 */ /* 0x0003e4000c10e106 */
[----:B-1----:R-:W-:Y:S05]  /*3c40*/  @P0 EXIT ;  /* 0x000000000000094d */ /* 0x002fea0003800000 */
[----:B------:R-:W1:Y:S02]  /*3c50*/  QSPC.E.S P0, RZ, [R8+0x4] ;  /* 0x0000040008ff73aa */ /* 0x000e640000000500 */
[----:B-1----:R-:W-:Y:S05]  /*3c60*/  @!P0 BRA `(.L_x_3573) ;  /* 0x00000000001c8947 */ /* 0x002fea0003800000 */
[----:B------:R-:W-:-:S05]  /*3c70*/  IMAD.MOV.U32 R2, RZ, RZ, R8 ;  /* 0x000000ffff027224 */ /* 0x000fca00078e0008 */
[----:B------:R-:W-:-:S07]  /*3c80*/  MOV R0, R2 ;  /* 0x0000000200007202 */ /* 0x000fce0000000f00 */
.L_x_3574:
[----:B------:R-:W0:Y:S02]  /*3c90*/  LDS R2, [R0+0x4] ;  /* 0x0000040000027984 */ /* 0x000e240000000800 */
[----:B0-----:R-:W-:-:S05]  /*3ca0*/  HFMA2 R3, R2, 1, 1, R4 ;  /* 0x3c003c0002037831 */ /* 0x001fca0000000004 */
[----:B------:R-:W0:Y:S02]  /*3cb0*/  ATOMS.CAST.SPIN P0, [R0+0x4], R2, R3 ;  /* 0x000004020000758d */ /* 0x000e240001800003 */
[----:B0-----:R-:W-:Y:S05]  /*3cc0*/  @!P0 BRA `(.L_x_3574) ;  /* 0xfffffffc00f08947 */ /* 0x001fea000383ffff */
[----:B------:R-:W-:Y:S05]  /*3cd0*/  EXIT ;  /* 0x000000000000794d */ /* 0x000fea0003800000 */
.L_x_3573:
[----:B------:R-:W0:Y:S02]  /*3ce0*/  LD.E R0, desc[UR6][R8.64+0x4] ;  /* 0x0000040608007980 */ /* 0x000e24000c101900 */
[----:B0-----:R-:W-:-:S05]  /*3cf0*/  IMAD.IADD R3, R4, 0x1, R0 ;  /* 0x0000000104037824 */ /* 0x001fca00078e0200 */
[----:B------:R-:W-:Y:S01]  /*3d00*/  ST.E desc[UR6][R8.64+0x4], R3 ;  /* 0x0000040308007985 */ /* 0x000fe2000c101906 */
[----:B------:R-:W-:Y:S05]  /*3d10*/  EXIT ;  /* 0x000000000000794d */ /* 0x000fea0003800000 */
.L_x_3575:
        /* <DEDUP_REMOVED lines=14> */
.L_x_3974:


//--------------------- .text._Z23gemm_half_q_half_kernelILi1ELi16ELb1ELb0ELi64EEvPK6__halfPKjS4_S2_PS0_iiiiPKtS7_iiiiiibS2_i --------------------------
	.section	.text._Z23gemm_half_q_half_kernelILi1ELi16ELb1ELb0ELi64EEvPK6__halfPKjS4_S2_PS0_iiiiPKtS7_iiiiiibS2_i,"ax",@progbits
	.align	128
        .global         _Z23gemm_half_q_half_kernelILi1ELi16ELb1ELb0ELi64EEvPK6__halfPKjS4_S2_PS0_iiiiPKtS7_iiiiiibS2_i
        .type           _Z23gemm_half_q_half_kernelILi1ELi16ELb1ELb0ELi64EEvPK6__halfPKjS4_S2_PS0_iiiiPKtS7_iiiiiibS2_i,@function
        .size           _Z23gemm_half_q_half_kernelILi1ELi16ELb1ELb0ELi64EEvPK6__halfPKjS4_S2_PS0_iiiiPKtS7_iiiiiibS2_i,(.L_x_3975 - _Z23gemm_half_q_half_kernelILi1ELi16ELb1ELb0ELi64EEvPK6__halfPKjS4_S2_PS0_iiiiPKtS7_iiiiiibS2_i)
        .other          _Z23gemm_half_q_half_kernelILi1ELi16ELb1ELb0ELi64EEvPK6__halfPKjS4_S2_PS0_iiiiPKtS7_iiiiiibS2_i,@"STO_CUDA_ENTRY STV_DEFAULT"
_Z23gemm_half_q_half_kernelILi1ELi16ELb1ELb0ELi64EEvPK6__halfPKjS4_S2_PS0_iiiiPKtS7_iiiiiibS2_i:
.text._Z23gemm_half_q_half_kernelILi1ELi16ELb1ELb0ELi64EEvPK6__halfPKjS4_S2_PS0_iiiiPKtS7_iiiiiibS2_i:
[----:B------:R-:W0:Y:S08]  /*0000*/  LDC R1, c[0x0][0x37c] ;  /* 0x0000df00ff017b82 */ /* 0x000e300000000800 */
[----:B------:R-:W1:Y:S01]  /*0010*/  S2UR UR8, SR_CTAID.Y ;  /* 0x00000000000879c3 */ /* 0x000e620000002600 */
[----:B------:R-:W2:Y:S01]  /*0020*/  S2R R5, SR_CTAID.X ;  /* 0x0000000000057919 */ /* 0x000ea20000002500 */
[----:B0-----:R-:W-:-:S06]  /*0030*/  VIADD R1, R1, 0xfffffff0 ;  /* 0xfffffff001017836 */ /* 0x001fcc0000000000 */
[----:B------:R-:W1:Y:S02]  /*0040*/  LDC R0, c[0x0][0x3a8] ;  /* 0x0000ea00ff007b82 */ /* 0x000e640000000800 */
[----:B-1----:R-:W-:-:S13]  /*0050*/  ISETP.LE.AND P0, PT, R0, UR8, PT ;  /* 0x0000000800007c0c */ /* 0x002fda000bf03270 */
[----:B--2---:R-:W-:Y:S05]  /*0060*/  @P0 EXIT ;  /* 0x000000000000094d */ /* 0x004fea0003800000 */
[----:B------:R-:W0:Y:S01]  /*0070*/  LDC.64 R2, c[0x0][0x3e8] ;  /* 0x0000fa00ff027b82 */ /* 0x000e220000000a00 */
[----:B------:R-:W0:Y:S02]  /*0080*/  LDCU.64 UR6, c[0x0][0x358] ;  /* 0x00006b00ff0677ac */ /* 0x000e240008000a00 */
[----:B0-----:R-:W2:Y:S01]  /*0090*/  LDG.E.U16 R2, desc[UR6][R2.64] ;  /* 0x0000000602027981 */ /* 0x001ea2000c1e1500 */
[----:B------:R-:W0:Y:S01]  /*00a0*/  S2R R8, SR_TID.X ;  /* 0x0000000000087919 */ /* 0x000e220000002100 */
[----:B--2---:R-:W-:-:S13]  /*00b0*/  ISETP.NE.AND P0, PT, R2, RZ, PT ;  /* 0x000000ff0200720c */ /* 0x004fda0003f05270 */
[----:B0-----:R-:W-:Y:S05]  /*00c0*/  @!P0 EXIT ;  /* 0x000000000000894d */ /* 0x001fea0003800000 */
[----:B------:R-:W0:Y:S01]  /*00d0*/  S2R R3, SR_CTAID.Z ;  /* 0x0000000000037919 */ /* 0x000e220000002700 */
[----:B------:R-:W1:Y:S01]  /*00e0*/  LDC R0, c[0x0][0x3b0] ;  /* 0x0000ec00ff007b82 */ /* 0x000e620000000800 */
[----:B------:R-:W2:Y:S01]  /*00f0*/  LDCU UR9, c[0x0][0x3ac] ;  /* 0x00007580ff0977ac */ /* 0x000ea20008000800 */
[----:B------:R-:W-:Y:S01]  /*0100*/  IMAD R5, R5, 0x40, R8 ;  /* 0x0000004005057824 */ /* 0x000fe200078e0208 */
[----:B------:R-:W-:Y:S03]  /*0110*/  BSSY.RECONVERGENT B0, `(.L_x_3576) ;  /* 0x000001b000007945 */ /* 0x000fe60003800200 */
[----:B------:R-:W-:Y:S02]  /*0120*/  IMAD.SHL.U32 R31, R5, 0x4, RZ ;  /* 0x00000004051f7824 */ /* 0x000fe400078e00ff */
[----:B--2---:R-:W-:-:S05]  /*0130*/  IMAD.U32 R2, RZ, RZ, UR9 ;  /* 0x00000009ff027e24 */ /* 0x004fca000f8e00ff */
[----:B------:R-:W-:Y:S01]  /*0140*/  ISETP.GE.AND P1, PT, R31, R2, PT ;  /* 0x000000021f00720c */ /* 0x000fe20003f26270 */
[----:B0-----:R-:W-:-:S04]  /*0150*/  IMAD.SHL.U32 R29, R3, 0x40, RZ ;  /* 0x00000040031d7824 */ /* 0x001fc800078e00ff */
[C---:B------:R-:W-:Y:S01]  /*0160*/  IMAD.IADD R13, R29.reuse, 0x1, R8 ;  /* 0x000000011d0d7824 */ /* 0x040fe200078e0208 */
[----:B-1----:R-:W-:-:S04]  /*0170*/  VIADDMNMX R28, R29, 0x40, R0, PT ;  /* 0x000000401d1c7846 */ /* 0x002fc80003800100 */
        /* <DEDUP_REMOVED lines=20> */
.L_x_3577:
[----:B------:R-:W-:Y:S05]  /*02c0*/  BSYNC.RECONVERGENT B0 ;  /* 0x0000000000007941 */ /* 0x000fea0003800200 */
.L_x_3576:
[----:B------:R-:W-:Y:S05]  /*02d0*/  @P1 EXIT ;  /* 0x000000000000194d */ /* 0x000fea0003800000 */
[----:B------:R-:W1:Y:S01]  /*02e0*/  LDCU.U8 UR4, c[0x0][0x3e0] ;  /* 0x00007c00ff0477ac */ /* 0x000e620008000000 */
[----:B------:R-:W2:Y:S01]  /*02f0*/  LDC.64 R4, c[0x0][0x3b8] ;  /* 0x0000ee00ff047b82 */ /* 0x000ea20000000a00 */
[----:B------:R-:W-:Y:S01]  /*0300*/  ISETP.GE.AND P1, PT, R29, R0, PT ;  /* 0x000000001d00720c */ /* 0x000fe20003f26270 */
[----:B------:R-:W-:Y:S01]  /*0310*/  IMAD.SHL.U32 R11, R3, 0x80, RZ ;  /* 0x00000080030b7824 */ /* 0x000fe200078e00ff */
[----:B-1----:R-:W-:-:S06]  /*0320*/  UPRMT UR4, UR4, 0x8880, URZ ;  /* 0x0000888004047896 */ /* 0x002fcc00080000ff */
[----:B------:R-:W-:Y:S01]  /*0330*/  ISETP.NE.AND P0, PT, RZ, UR4, PT ;  /* 0x00000004ff007c0c */ /* 0x000fe2000bf05270 */
[----:B--2---:R-:W-:-:S03]  /*0340*/  IMAD.WIDE.U32 R10, R11, 0x2, R4 ;  /* 0x000000020b0a7825 */ /* 0x004fc600078e0004 */
[----:B------:R-:W-:-:S13]  /*0350*/  ISETP.NE.OR P0, PT, R3, RZ, !P0 ;  /* 0x000000ff0300720c */ /* 0x000fda0004705670 */
[----:B0-----:R-:W0:Y:S01]  /*0360*/  @!P0 LDC.64 R6, c[0x0][0x3a0] ;  /* 0x0000e800ff068b82 */ /* 0x001e220000000a00 */
[----:B------:R-:W-:-:S04]  /*0370*/  @!P0 IMAD R9, R2, UR8, R31 ;  /* 0x0000000802098c24 */ /* 0x000fc8000f8e021f */
[----:B0-----:R-:W-:-:S05]  /*0380*/  @!P0 IMAD.WIDE R6, R9, 0x2, R6 ;  /* 0x0000000209068825 */ /* 0x001fca00078e0206 */
[----:B------:R0:W-:Y:S01]  /*0390*/  @!P0 STG.E.64 desc[UR6][R6.64], RZ ;  /* 0x000000ff06008986 */ /* 0x0001e2000c101b06 */
[----:B------:R-:W-:Y:S06]  /*03a0*/  BAR.SYNC.DEFER_BLOCKING 0x0 ;  /* 0x0000000000007b1d */ /* 0x000fec0000010000 */
[----:B------:R-:W-:Y:S05]  /*03b0*/  @P1 BRA `(.L_x_3578) ;  /* 0x0000000000d01947 */ /* 0x000fea0003800000 */
[----:B0-----:R0:W5:Y:S01]  /*03c0*/  LDG.E.U16.CONSTANT R6, desc[UR6][R10.64] ;  /* 0x000000060a067981 */ /* 0x001162000c1e9500 */
[----:B------:R-:W-:Y:S01]  /*03d0*/  SHF.R.S32.HI R14, RZ, 0x1f, R31 ;  /* 0x0000001fff0e7819 */ /* 0x000fe2000001141f */
[----:B------:R-:W-:Y:S02]  /*03e0*/  IMAD.SHL.U32 R12, R8, 0x10, RZ ;  /* 0x00000010080c7824 */ /* 0x000fe400078e00ff */
[----:B------:R-:W-:Y:S01]  /*03f0*/  IMAD.MOV.U32 R7, RZ, RZ, RZ ;  /* 0x000000ffff077224 */ /* 0x000fe200078e00ff */
[----:B------:R-:W-:Y:S01]  /*0400*/  LEA.HI R14, R14, R31, RZ, 0x3 ;  /* 0x0000001f0e0e7211 */ /* 0x000fe200078f18ff */
[----:B------:R-:W-:Y:S01]  /*0410*/  IMAD.MOV.U32 R13, RZ, RZ, R29 ;  /* 0x000000ffff0d7224 */ /* 0x000fe200078e001d */
[----:B------:R-:W-:Y:S02]  /*0420*/  LOP3.LUT R12, R12, 0x10, RZ, 0xc0, !PT ;  /* 0x000000100c0c7812 */ /* 0x000fe400078ec0ff */
[----:B------:R-:W-:-:S07]  /*0430*/  SHF.R.S32.HI R14, RZ, 0x3, R14 ;  /* 0x00000003ff0e7819 */ /* 0x000fce000001140e */
.L_x_3579:
[----:B-1----:R-:W1:Y:S01]  /*0440*/  LDC.64 R8, c[0x0][0x390] ;  /* 0x0000e400ff087b82 */ /* 0x002e620000000a00 */
[----:B-----5:R-:W-:-:S04]  /*0450*/  IMAD.IADD R15, R6, 0x1, R7 ;  /* 0x00000001060f7824 */ /* 0x020fc800078e0207 */
[----:B------:R-:W-:-:S03]  /*0460*/  IMAD R16, R15, R2, RZ ;  /* 0x000000020f107224 */ /* 0x000fc600078e02ff */
[----:B------:R-:W2:Y:S02]  /*0470*/  LDC.64 R18, c[0x0][0x398] ;  /* 0x0000e600ff127b82 */ /* 0x000ea40000000a00 */
[----:B------:R-:W-:-:S04]  /*0480*/  SHF.R.S32.HI R17, RZ, 0x1f, R16 ;  /* 0x0000001fff117819 */ /* 0x000fc80000011410 */
[----:B------:R-:W-:-:S04]  /*0490*/  LEA.HI R17, R17, R16, RZ, 0x3 ;  /* 0x0000001011117211 */ /* 0x000fc800078f18ff */
[----:B------:R-:W-:-:S05]  /*04a0*/  LEA.HI.SX32 R17, R17, R14, 0x1d ;  /* 0x0000000e11117211 */ /* 0x000fca00078feaff */
[----:B-1----:R-:W-:-:S06]  /*04b0*/  IMAD.WIDE R16, R17, 0x4, R8 ;  /* 0x0000000411107825 */ /* 0x002fcc00078e0208 */
[----:B------:R-:W3:Y:S01]  /*04c0*/  LDG.E.CONSTANT R17, desc[UR6][R16.64] ;  /* 0x0000000610117981 */ /* 0x000ee2000c1e9900 */
[----:B--2---:R-:W-:-:S04]  /*04d0*/  IMAD.WIDE.U32 R18, R15, 0x2, R18 ;  /* 0x000000020f127825 */ /* 0x004fc800078e0012 */
[----:B------:R-:W-:Y:S01]  /*04e0*/  IMAD.SHL.U32 R21, R13, 0x2, RZ ;  /* 0x000000020d157824 */ /* 0x000fe200078e00ff */
[----:B------:R1:W2:Y:S03]  /*04f0*/  LDG.E.U16.CONSTANT R9, desc[UR6][R18.64] ;  /* 0x0000000612097981 */ /* 0x0002a6000c1e9500 */
[----:B------:R-:W-:-:S05]  /*0500*/  IMAD.WIDE.U32 R20, R21, 0x2, R4 ;  /* 0x0000000215147825 */ /* 0x000fca00078e0004 */
[----:B------:R-:W4:Y:S01]  /*0510*/  LDG.E.U16.CONSTANT R8, desc[UR6][R20.64+0x2] ;  /* 0x0000020614087981 */ /* 0x000f22000c1e9500 */
[----:B---3--:R-:W-:-:S04]  /*0520*/  SHF.R.U32.HI R15, RZ, R12, R17 ;  /* 0x0000000cff0f7219 */ /* 0x008fc80000011611 */
[--C-:B------:R-:W-:Y:S02]  /*0530*/  SHF.R.U32.HI R16, RZ, 0x8, R15.reuse ;  /* 0x00000008ff107819 */ /* 0x100fe4000001160f */
[--C-:B------:R-:W-:Y:S02]  /*0540*/  SHF.R.U32.HI R23, RZ, 0x4, R15.reuse ;  /* 0x00000004ff177819 */ /* 0x100fe4000001160f */
[----:B------:R-:W-:Y:S02]  /*0550*/  LOP3.LUT R16, R16, 0xf, RZ, 0xc0, !PT ;  /* 0x0000000f10107812 */ /* 0x000fe400078ec0ff */
[----:B------:R-:W-:Y:S02]  /*0560*/  LOP3.LUT R22, R15, 0xf, RZ, 0xc0, !PT ;  /* 0x0000000f0f167812 */ /* 0x000fe400078ec0ff */
[----:B------:R-:W-:Y:S01]  /*0570*/  SHF.R.U32.HI R15, RZ, 0xc, R15 ;  /* 0x0000000cff0f7819 */ /* 0x000fe2000001160f */
[----:B------:R-:W-:Y:S01]  /*0580*/  IMAD R17, R16, R16, R16 ;  /* 0x0000001010117224 */ /* 0x000fe200078e0210 */
[----:B------:R-:W-:Y:S01]  /*0590*/  LOP3.LUT R23, R23, 0xf, RZ, 0xc0, !PT ;  /* 0x0000000f17177812 */ /* 0x000fe200078ec0ff */
[----:B------:R-:W-:Y:S01]  /*05a0*/  IMAD R25, R22, R22, R22 ;  /* 0x0000001616197224 */ /* 0x000fe200078e0216 */
[----:B------:R-:W-:Y:S01]  /*05b0*/  LOP3.LUT R15, R15, 0xf, RZ, 0xc0, !PT ;  /* 0x0000000f0f0f7812 */ /* 0x000fe200078ec0ff */
[----:B----4-:R-:W-:Y:S01]  /*05c0*/  IMAD.IADD R13, R8, 0x1, R13 ;  /* 0x00000001080d7824 */ /* 0x010fe200078e020d */
[----:B-1----:R-:W-:Y:S01]  /*05d0*/  IADD3 R19, PT, PT, R16, 0x1, R17 ;  /* 0x0000000110137810 */ /* 0x002fe20007ffe011 */
[----:B------:R-:W-:Y:S01]  /*05e0*/  IMAD R18, R23, R23, R23 ;  /* 0x0000001717127224 */ /* 0x000fe200078e0217 */
[----:B------:R-:W-:Y:S01]  /*05f0*/  IADD3 R25, PT, PT, R22, 0x1, R25 ;  /* 0x0000000116197810 */ /* 0x000fe20007ffe019 */
[----:B------:R-:W-:Y:S01]  /*0600*/  IMAD R16, R15, R15, R15 ;  /* 0x0000000f0f107224 */ /* 0x000fe200078e020f */
[----:B------:R-:W-:-:S02]  /*0610*/  ISETP.GE.AND P0, PT, R13, R28, PT ;  /* 0x0000001c0d00720c */ /* 0x000fc40003f06270 */
[----:B------:R-:W-:Y:S01]  /*0620*/  IADD3 R18, PT, PT, R23, 0x1, R18 ;  /* 0x0000000117127810 */ /* 0x000fe20007ffe012 */
[----:B------:R-:W-:Y:S01]  /*0630*/  I2F.F16 R19, R19 ;  /* 0x0000001300137306 */ /* 0x000fe20000200c00 */
[----:B------:R-:W-:-:S07]  /*0640*/  IADD3 R15, PT, PT, R15, 0x1, R16 ;  /* 0x000000010f0f7810 */ /* 0x000fce0007ffe010 */
[----:B------:R-:W-:Y:S08]  /*0650*/  I2F.F16 R25, R25 ;  /* 0x0000001900197306 */ /* 0x000ff00000200c00 */
[----:B------:R-:W1:Y:S08]  /*0660*/  I2F.F16 R18, R18 ;  /* 0x0000001200127306 */ /* 0x000e700000200c00 */
[----:B------:R-:W3:Y:S01]  /*0670*/  I2F.F16 R16, R15 ;  /* 0x0000000f00107306 */ /* 0x000ee20000200c00 */
[----:B-1----:R-:W-:-:S02]  /*0680*/  PRMT R18, R25, 0x5410, R18 ;  /* 0x0000541019127816 */ /* 0x002fc40000000012 */
[----:B---3--:R-:W-:-:S03]  /*0690*/  PRMT R20, R19, 0x5410, R16 ;  /* 0x0000541013147816 */ /* 0x008fc60000000010 */
[-C--:B--2---:R-:W-:Y:S02]  /*06a0*/  HMUL2 R16, R18, R9.reuse.H0_H0 ;  /* 0x2000000912107232 */ /* 0x084fe40000000000 */
[----:B------:R-:W-:Y:S02]  /*06b0*/  HMUL2 R17, R20, R9.H0_H0 ;  /* 0x2000000914117232 */ /* 0x000fe40000000000 */
[C---:B------:R-:W-:Y:S02]  /*06c0*/  IMAD R9, R7.reuse, 0x8, R1 ;  /* 0x0000000807097824 */ /* 0x040fe400078e0201 */
[----:B------:R-:W-:-:S03]  /*06d0*/  VIADD R7, R7, 0x1 ;  /* 0x0000000107077836 */ /* 0x000fc60000000000 */
[----:B------:R1:W-:Y:S01]  /*06e0*/  STL.64 [R9], R16 ;  /* 0x0000001009007387 */ /* 0x0003e20000100a00 */
[----:B------:R-:W-:Y:S05]  /*06f0*/  @!P0 BRA `(.L_x_3579) ;  /* 0xfffffffc00508947 */ /* 0x000fea000383ffff */
.L_x_3578:
[----:B------:R-:W2:Y:S01]  /*0700*/  LDCU UR4, c[0x0][0x3c8] ;  /* 0x00007900ff0477ac */ /* 0x000ea20008000800 */
[----:B0-----:R-:W-:Y:S01]  /*0710*/  IMAD.MOV.U32 R6, RZ, RZ, RZ ;  /* 0x000000ffff067224 */ /* 0x001fe200078e00ff */
[----:B--2---:R-:W-:-:S13]  /*0720*/  ISETP.GT.AND P0, PT, R29, UR4, PT ;  /* 0x000000041d007c0c */ /* 0x004fda000bf04270 */
        /* <DEDUP_REMOVED lines=8> */
.L_x_3580:
        /* <DEDUP_REMOVED lines=11> */
.L_x_3581:
[----:B------:R-:W0:Y:S01]  /*0860*/  LDCU UR12, c[0x0][0x3d0] ;  /* 0x00007a00ff0c77ac */ /* 0x000e220008000800 */
[----:B------:R-:W-:Y:S01]  /*0870*/  IMAD.MOV.U32 R8, RZ, RZ, RZ ;  /* 0x000000ffff087224 */ /* 0x000fe200078e00ff */
[----:B0-----:R-:W-:-:S13]  /*0880*/  ISETP.GT.AND P0, PT, R29, UR12, PT ;  /* 0x0000000c1d007c0c */ /* 0x001fda000bf04270 */
[----:B------:R-:W-:Y:S05]  /*0890*/  @!P0 BRA `(.L_x_3582) ;  /* 0x00000000001c8947 */ /* 0x000fea0003800000 */
[----:B------:R-:W0:Y:S02]  /*08a0*/  LDC R8, c[0x0][0x3d4] ;  /* 0x0000f500ff087b82 */ /* 0x000e240000000800 */
[----:B0-----:R-:W-:-:S05]  /*08b0*/  VIMNMX R8, PT, PT, R29, R8, PT ;  /* 0x000000081d087248 */ /* 0x001fca0003fe0100 */
[----:B------:R-:W-:-:S05]  /*08c0*/  VIADD R8, R8, -UR12 ;  /* 0x8000000c08087c36 */ /* 0x000fca0008000000 */
[----:B-1----:R-:W-:-:S04]  /*08d0*/  SHF.R.S32.HI R9, RZ, 0x1f, R8 ;  /* 0x0000001fff097819 */ /* 0x002fc80000011408 */
[----:B------:R-:W-:-:S04]  /*08e0*/  LEA.HI R9, R9, R8, RZ, 0x5 ;  /* 0x0000000809097211 */ /* 0x000fc800078f28ff */
[----:B------:R-:W-:-:S05]  /*08f0*/  SHF.R.S32.HI R9, RZ, 0x5, R9 ;  /* 0x00000005ff097819 */ /* 0x000fca0000011409 */
[----:B------:R-:W-:-:S07]  /*0900*/  IMAD.SHL.U32 R8, R9, 0x4, RZ ;  /* 0x0000000409087824 */ /* 0x000fce00078e00ff */
.L_x_3582:
[----:B------:R-:W0:Y:S01]  /*0910*/  LDCU UR5, c[0x0][0x3d4] ;  /* 0x00007a80ff0577ac */ /* 0x000e220008000800 */
[----:B-1----:R-:W-:Y:S01]  /*0920*/  IMAD.MOV.U32 R9, RZ, RZ, RZ ;  /* 0x000000ffff097224 */ /* 0x002fe200078e00ff */
        /* <DEDUP_REMOVED lines=9> */
.L_x_3583:
        /* <DEDUP_REMOVED lines=11> */
.L_x_3584:
[----:B------:R-:W-:Y:S02]  /*0a70*/  VIMNMX R13, PT, PT, R29, UR4, PT ;  /* 0x000000041d0d7c48 */ /* 0x000fe4000bfe0100 */
[----:B------:R-:W-:Y:S02]  /*0a80*/  VIMNMX R0, PT, PT, R0, UR12, PT ;  /* 0x0000000c00007c48 */ /* 0x000fe4000bfe0100 */
[----:B------:R-:W-:Y:S02]  /*0a90*/  SHF.R.S32.HI R14, RZ, 0x1f, R13 ;  /* 0x0000001fff0e7819 */ /* 0x000fe4000001140d */
[----:B------:R-:W-:Y:S02]  /*0aa0*/  ISETP.GT.AND P0, PT, R0, R29, PT ;  /* 0x0000001d0000720c */ /* 0x000fe40003f04270 */
[----:B------:R-:W-:Y:S02]  /*0ab0*/  LEA.HI R14, R14, R13, RZ, 0x5 ;  /* 0x0000000d0e0e7211 */ /* 0x000fe400078f28ff */
[----:B------:R-:W-:-:S02]  /*0ac0*/  PRMT R25, RZ, 0x5410, RZ ;  /* 0x00005410ff197816 */ /* 0x000fc400000000ff */
[----:B------:R-:W-:Y:S02]  /*0ad0*/  SHF.R.S32.HI R13, RZ, 0x5, R14 ;  /* 0x00000005ff0d7819 */ /* 0x000fe4000001140e */
[----:B------:R-:W-:-:S03]  /*0ae0*/  PRMT R24, RZ, 0x5410, RZ ;  /* 0x00005410ff187816 */ /* 0x000fc600000000ff */
[----:B------:R-:W-:-:S05]  /*0af0*/  IMAD R6, R13, 0x8, R6 ;  /* 0x000000080d067824 */ /* 0x000fca00078e0206 */
[----:B------:R-:W-:-:S04]  /*0b00*/  IADD3 R6, PT, PT, R8, R6, R7 ;  /* 0x0000000608067210 */ /* 0x000fc80007ffe007 */
[----:B------:R-:W-:-:S05]  /*0b10*/  IADD3 R9, PT, PT, R12, R6, R9 ;  /* 0x000000060c097210 */ /* 0x000fca0007ffe009 */
[----:B------:R-:W-:Y:S01]  /*0b20*/  IMAD R6, R9, R2, RZ ;  /* 0x0000000209067224 */ /* 0x000fe200078e02ff */
[----:B------:R-:W-:Y:S06]  /*0b30*/  @!P0 BRA `(.L_x_3585) ;  /* 0x0000001400e08947 */ /* 0x000fec0003800000 */
[----:B------:R-:W2:Y:S01]  /*0b40*/  LDL.64 R8, [R1] ;  /* 0x0000000001087983 */ /* 0x000ea20000100a00 */
[----:B------:R-:W0:Y:S03]  /*0b50*/  LDCU.64 UR10, c[0x0][0x388] ;  /* 0x00007100ff0a77ac */ /* 0x000e260008000a00 */
[----:B------:R-:W3:Y:S01]  /*0b60*/  LDG.E.U16.CONSTANT R2, desc[UR6][R10.64+0x2] ;  /* 0x000002060a027981 */ /* 0x000ee2000c1e9500 */
[----:B------:R-:W1:Y:S01]  /*0b70*/  S2UR UR5, SR_CgaCtaId ;  /* 0x00000000000579c3 */ /* 0x000e620000008800 */
[----:B------:R-:W-:Y:S01]  /*0b80*/  SHF.R.S32.HI R0, RZ, 0x1f, R6 ;  /* 0x0000001fff007819 */ /* 0x000fe20000011406 */
[----:B------:R-:W-:Y:S01]  /*0b90*/  IMAD.WIDE.U32 R4, R3, 0x100, R4 ;  /* 0x0000010003047825 */ /* 0x000fe200078e0004 */
[C---:B------:R-:W-:Y:S01]  /*0ba0*/  IADD3 R6, P0, PT, R31.reuse, R6, RZ ;  /* 0x000000061f067210 */ /* 0x040fe20007f1e0ff */
[----:B------:R-:W-:Y:S01]  /*0bb0*/  UMOV UR4, 0x400 ;  /* 0x0000040000047882 */ /* 0x000fe20000000000 */
[----:B------:R-:W-:Y:S01]  /*0bc0*/  VIMNMX R28, PT, PT, R28, UR12, PT ;  /* 0x0000000c1c1c7c48 */ /* 0x000fe2000bfe0100 */
[----:B------:R-:W-:Y:S01]  /*0bd0*/  IMAD.MOV.U32 R26, RZ, RZ, RZ ;  /* 0x000000ffff1a7224 */ /* 0x000fe200078e00ff */
[----:B------:R-:W-:-:S02]  /*0be0*/  LEA.HI.X.SX32 R7, R31, R0, 0x1, P0 ;  /* 0x000000001f077211 */ /* 0x000fc400000f0eff */
[----:B------:R-:W-:Y:S02]  /*0bf0*/  IADD3 R0, P0, PT, R4, 0x2, RZ ;  /* 0x0000000204007810 */ /* 0x000fe40007f1e0ff */
[----:B------:R-:W-:Y:S02]  /*0c00*/  PRMT R24, RZ, 0x5410, RZ ;  /* 0x00005410ff187816 */ /* 0x000fe400000000ff */
[----:B------:R-:W-:Y:S01]  /*0c10*/  PRMT R25, RZ, 0x5410, RZ ;  /* 0x00005410ff197816 */ /* 0x000fe200000000ff */
[----:B------:R-:W-:Y:S01]  /*0c20*/  IMAD.X R3, RZ, RZ, R5, P0 ;  /* 0x000000ffff037224 */ /* 0x000fe200000e0605 */
[----:B0-----:R-:W-:-:S04]  /*0c30*/  LEA R36, P1, R6, UR10, 0x2 ;  /* 0x0000000a06247c11 */ /* 0x001fc8000f8210ff */
[----:B------:R-:W-:Y:S01]  /*0c40*/  LEA.HI.X R37, R6, UR11, R7, 0x2, P1 ;  /* 0x0000000b06257c11 */ /* 0x000fe200088f1407 */
[----:B-1----:R-:W-:Y:S01]  /*0c50*/  ULEA UR4, UR5, UR4, 0x18 ;  /* 0x0000000405047291 */ /* 0x002fe2000f8ec0ff */
[----:B--2---:R-:W-:Y:S02]  /*0c60*/  PRMT R30, R8, 0x7610, R8 ;  /* 0x00007610081e7816 */ /* 0x004fe40000000008 */
[----:B------:R-:W-:Y:S01]  /*0c70*/  PRMT R32, R9, 0x7610, R9 ;  /* 0x0000761009207816 */ /* 0x000fe20000000009 */
[----:B---3--:R-:W-:-:S08]  /*0c80*/  IMAD.IADD R27, R29, 0x1, R2 ;  /* 0x000000011d1b7824 */ /* 0x008fd000078e0202 */
.L_x_3586:
[----:B------:R0:W2:Y:S01]  /*0c90*/  LDG.E.128.CONSTANT R4, desc[UR6][R36.64] ;  /* 0x0000000624047981 */ /* 0x0000a2000c1e9d00 */
[----:B------:R-:W-:-:S03]  /*0ca0*/  IMAD.U32 R2, RZ, RZ, UR9 ;  /* 0x00000009ff027e24 */ /* 0x000fc6000f8e00ff */
[----:B------:R-:W1:Y:S01]  /*0cb0*/  LDS.128 R16, [UR4] ;  /* 0x00000004ff107984 */ /* 0x000e620008000c00 */
[----:B0-----:R-:W-:-:S05]  /*0cc0*/  IMAD.WIDE R36, R2, 0x4, R36 ;  /* 0x0000000402247825 */ /* 0x001fca00078e0224 */
[----:B------:R0:W3:Y:S01]  /*0cd0*/  LDG.E.128.CONSTANT R8, desc[UR6][R36.64] ;  /* 0x0000000624087981 */ /* 0x0000e2000c1e9d00 */
[----:B------:R-:W-:Y:S02]  /*0ce0*/  IMAD.MOV.U32 R34, RZ, RZ, 0x2800 ;  /* 0x00002800ff227424 */ /* 0x000fe400078e00ff */
[----:B0-----:R-:W-:Y:S01]  /*0cf0*/  IMAD.WIDE R36, R2, 0x4, R36 ;  /* 0x0000000402247825 */ /* 0x001fe200078e0224 */
[C---:B--2---:R-:W-:Y:S02]  /*0d00*/  LOP3.LUT R14, R4.reuse, 0x1f001f, RZ, 0xc0, !PT ;  /* 0x001f001f040e7812 */ /* 0x044fe400078ec0ff */
[----:B------:R-:W-:Y:S02]  /*0d10*/  LOP3.LUT R13, R4, 0x3e003e0, RZ, 0xc0, !PT ;  /* 0x03e003e0040d7812 */ /* 0x000fe400078ec0ff */
[----:B------:R-:W-:Y:S02]  /*0d20*/  LOP3.LUT R14, R14, 0x64006400, RZ, 0xfc, !PT ;  /* 0x640064000e0e7812 */ /* 0x000fe400078efcff */
[----:B------:R-:W-:-:S02]  /*0d30*/  LOP3.LUT R13, R13, 0x64006400, RZ, 0xfc, !PT ;  /* 0x640064000d0d7812 */ /* 0x000fc400078efcff */
[----:B------:R-:W-:Y:S01]  /*0d40*/  LOP3.LUT R20, R5, 0x1f001f, RZ, 0xc0, !PT ;  /* 0x001f001f05147812 */ /* 0x000fe200078ec0ff */
[----:B------:R-:W-:Y:S01]  /*0d50*/  HADD2 R14, R14, -1040, -1040 ;  /* 0xe410e4100e0e7430 */ /* 0x000fe20000000000 */
[----:B------:R-:W-:Y:S01]  /*0d60*/  LOP3.LUT R15, R6, 0x1f001f, RZ, 0xc0, !PT ;  /* 0x001f001f060f7812 */ /* 0x000fe200078ec0ff */
[----:B------:R-:W-:Y:S01]  /*0d70*/  HFMA2 R13, R13, R34.H0_H0, -48, -48 ;  /* 0xd200d2000d0d7431 */ /* 0x000fe20000040022 */
[----:B------:R-:W-:Y:S01]  /*0d80*/  LOP3.LUT R20, R20, 0x64006400, RZ, 0xfc, !PT ;  /* 0x6400640014147812 */ /* 0x000fe200078efcff */
[-C--:B-1----:R-:W-:Y:S01]  /*0d90*/  HFMA2 R14, R14, R16.reuse, RZ ;  /* 0x000000100e0e7231 */ /* 0x082fe200000000ff */
[----:B------:R-:W-:Y:S02]  /*0da0*/  LOP3.LUT R12, R7, 0x1f001f, RZ, 0xc0, !PT ;  /* 0x001f001f070c7812 */ /* 0x000fe400078ec0ff */
[----:B------:R-:W-:Y:S01]  /*0db0*/  LOP3.LUT R15, R15, 0x64006400, RZ, 0xfc, !PT ;  /* 0x640064000f0f7812 */ /* 0x000fe200078efcff */
[-C--:B------:R-:W-:Y:S01]  /*0dc0*/  HFMA2 R13, R13, R17.reuse, R14 ;  /* 0x000000110d0d7231 */ /* 0x080fe2000000000e */
[----:B------:R-:W-:Y:S01]  /*0dd0*/  LOP3.LUT R14, R5, 0x3e003e0, RZ, 0xc0, !PT ;  /* 0x03e003e0050e7812 */ /* 0x000fe200078ec0ff */
[----:B------:R-:W-:Y:S01]  /*0de0*/  HADD2 R20, R20, -1040, -1040 ;  /* 0xe410e41014147430 */ /* 0x000fe20000000000 */
[----:B------:R-:W-:Y:S01]  /*0df0*/  LOP3.LUT R12, R12, 0x64006400, RZ, 0xfc, !PT ;  /* 0x640064000c0c7812 */ /* 0x000fe200078efcff */
[----:B------:R-:W-:Y:S01]  /*0e00*/  HADD2 R15, R15, -1040, -1040 ;  /* 0xe410e4100f0f7430 */ /* 0x000fe20000000000 */
[----:B------:R-:W-:Y:S01]  /*0e10*/  LOP3.LUT R23, R14, 0x64006400, RZ, 0xfc, !PT ;  /* 0x640064000e177812 */ /* 0x000fe200078efcff */
[----:B------:R-:W-:Y:S01]  /*0e20*/  HFMA2 R20, R20, R16, RZ.H0_H0 ;  /* 0x0000001014147231 */ /* 0x000fe200000400ff */
[----:B------:R-:W-:Y:S01]  /*0e30*/  LOP3.LUT R14, R7, 0x3e003e0, RZ, 0xc0, !PT ;  /* 0x03e003e0070e7812 */ /* 0x000fe200078ec0ff */
[----:B------:R-:W-:Y:S01]  /*0e40*/  HADD2 R12, R12, -1040, -1040 ;  /* 0xe410e4100c0c7430 */ /* 0x000fe20000000000 */
[----:B------:R-:W-:Y:S01]  /*0e50*/  LOP3.LUT R21, R6, 0x3e003e0, RZ, 0xc0, !PT ;  /* 0x03e003e006157812 */ /* 0x000fe200078ec0ff */
[----:B------:R-:W-:Y:S01]  /*0e60*/  HFMA2 R22, R23, R34.H0_H0, -48, -48 ;  /* 0xd200d20017167431 */ /* 0x000fe20000040022 */
[----:B------:R-:W-:Y:S01]  /*0e70*/  LOP3.LUT R23, R14, 0x64006400, RZ, 0xfc, !PT ;  /* 0x640064000e177812 */ /* 0x000fe200078efcff */
[-C--:B------:R-:W-:Y:S01]  /*0e80*/  HFMA2 R15, R15, R16.reuse, RZ ;  /* 0x000000100f0f7231 */ /* 0x080fe200000000ff */
[----:B------:R-:W-:Y:S01]  /*0e90*/  SHF.R.U32.HI R14, RZ, 0xa, R4 ;  /* 0x0000000aff0e7819 */ /* 0x000fe20000011604 */
[-C--:B------:R-:W-:Y:S01]  /*0ea0*/  HFMA2 R22, R22, R17.reuse, R20 ;  /* 0x0000001116167231 */ /* 0x080fe20000000014 */
[----:B------:R-:W-:Y:S01]  /*0eb0*/  LOP3.LUT R21, R21, 0x64006400, RZ, 0xfc, !PT ;  /* 0x6400640015157812 */ /* 0x000fe200078efcff */
[----:B------:R-:W-:Y:S01]  /*0ec0*/  HFMA2 R12, R12, R16, RZ.H0_H0 ;  /* 0x000000100c0c7231 */ /* 0x000fe200000400ff */
[----:B------:R-:W-:Y:S01]  /*0ed0*/  LOP3.LUT R14, R14, 0x1f001f, RZ, 0xc0, !PT ;  /* 0x001f001f0e0e7812 */ /* 0x000fe200078ec0ff */
[-C--:B------:R-:W-:Y:S01]  /*0ee0*/  HFMA2 R23, R23, R34.reuse.H0_H0, -48, -48 ;  /* 0xd200d20017177431 */ /* 0x080fe20000040022 */
[----:B------:R-:W-:Y:S01]  /*0ef0*/  SHF.R.U32.HI R16, RZ, 0xa, R5 ;  /* 0x0000000aff107819 */ /* 0x000fe20000011605 */
[----:B------:R-:W-:Y:S01]  /*0f00*/  HFMA2 R21, R21, R34.H0_H0, -48, -48 ;  /* 0xd200d20015157431 */ /* 0x000fe20000040022 */
[----:B------:R-:W-:Y:S01]  /*0f10*/  LOP3.LUT R14, R14, 0x64006400, RZ, 0xfc, !PT ;  /* 0x640064000e0e7812 */ /* 0x000fe200078efcff */
[-C--:B------:R-:W-:Y:S01]  /*0f20*/  HFMA2 R12, R23, R17.reuse, R12 ;  /* 0x00000011170c7231 */ /* 0x080fe2000000000c */
[----:B------:R-:W-:Y:S01]  /*0f30*/  LOP3.LUT R16, R16, 0x1f001f, RZ, 0xc0, !PT ;  /* 0x001f001f10107812 */ /* 0x000fe200078ec0ff */
[----:B------:R-:W-:-:S02]  /*0f40*/  HFMA2 R15, R21, R17, R15 ;  /* 0x00000011150f7231 */ /* 0x000fc4000000000f */
[----:B------:R-:W-:Y:S01]  /*0f50*/  HADD2 R20, R14, -1040, -1040 ;  /* 0xe410e4100e147430 */ /* 0x000fe20000000000 */
[----:B------:R-:W-:Y:S02]  /*0f60*/  SHF.R.U32.HI R14, RZ, 0xa, R7 ;  /* 0x0000000aff0e7819 */ /* 0x000fe40000011607 */
[----:B------:R-:W-:Y:S01]  /*0f70*/  LOP3.LUT R16, R16, 0x64006400, RZ, 0xfc, !PT ;  /* 0x6400640010107812 */ /* 0x000fe200078efcff */
[-C--:B------:R-:W-:Y:S01]  /*0f80*/  HFMA2 R20, R20, R18.reuse, R13 ;  /* 0x0000001214147231 */ /* 0x080fe2000000000d */
[----:B------:R-:W-:Y:S02]  /*0f90*/  SHF.R.U32.HI R13, RZ, 0xa, R6 ;  /* 0x0000000aff0d7819 */ /* 0x000fe40000011606 */
[----:B------:R-:W-:Y:S01]  /*0fa0*/  LOP3.LUT R14, R14, 0x1f001f, RZ, 0xc0, !PT ;  /* 0x001f001f0e0e7812 */ /* 0x000fe200078ec0ff */
[----:B------:R-:W-:Y:S01]  /*0fb0*/  HADD2 R16, R16, -1040, -1040 ;  /* 0xe410e41010107430 */ /* 0x000fe20000000000 */
[----:B------:R-:W-:Y:S02]  /*0fc0*/  LOP3.LUT R13, R13, 0x1f001f, RZ, 0xc0, !PT ;  /* 0x001f001f0d0d7812 */ /* 0x000fe400078ec0ff */
[----:B------:R-:W-:Y:S01]  /*0fd0*/  LOP3.LUT R14, R14, 0x64006400, RZ, 0xfc, !PT ;  /* 0x640064000e0e7812 */ /* 0x000fe200078efcff */
[----:B------:R-:W-:Y:S01]  /*0fe0*/  HFMA2 R22, R16, R18, R22 ;  /* 0x0000001210167231 */ /* 0x000fe20000000016 */
[----:B------:R-:W-:-:S03]  /*0ff0*/  LOP3.LUT R13, R13, 0x64006400, RZ, 0xfc, !PT ;  /* 0x640064000d0d7812 */ /* 0x000fc600078efcff */
[----:B------:R-:W-:Y:S02]  /*1000*/  HADD2 R23, R14, -1040, -1040 ;  /* 0xe410e4100e177430 */ /* 0x000fe40000000000 */
[----:B------:R-:W-:Y:S01]  /*1010*/  HADD2 R21, R13, -1040, -1040 ;  /* 0xe410e4100d157430 */ /* 0x000fe20000000000 */
[----:B---3--:R-:W-:Y:S01]  /*1020*/  LOP3.LUT R13, R8, 0x1f001f, RZ, 0xc0, !PT ;  /* 0x001f001f080d7812 */ /* 0x008fe200078ec0ff */
[-C--:B------:R-:W-:Y:S02]  /*1030*/  HFMA2 R23, R23, R18.reuse, R12 ;  /* 0x0000001217177231 */ /* 0x080fe4000000000c */
[----:B------:R-:W-:Y:S01]  /*1040*/  HFMA2 R21, R21, R18, R15 ;  /* 0x0000001215157231 */ /* 0x000fe2000000000f */
[----:B------:R-:W-:-:S05]  /*1050*/  LOP3.LUT R13, R13, 0x64006400, RZ, 0xfc, !PT ;  /* 0x640064000d0d7812 */ /* 0x000fca00078efcff */
[----:B------:R-:W-:Y:S02]  /*1060*/  HADD2 R16, R13, -1040, -1040 ;  /* 0xe410e4100d107430 */ /* 0x000fe40000000000 */
[----:B------:R0:W2:Y:S01]  /*1070*/  LDG.E.128.CONSTANT R12, desc[UR6][R36.64] ;  /* 0x00000006240c7981 */ /* 0x0000a2000c1e9d00 */
[----:B------:R-:W-:Y:S01]  /*1080*/  SHF.R.U32.HI R4, RZ, 0xf, R4 ;  /* 0x0000000fff047819 */ /* 0x000fe20000011604 */
[----:B------:R-:W-:Y:S01]  /*1090*/  HFMA2 R20, R16, R19, R20 ;  /* 0x0000001310147231 */ /* 0x000fe20000000014 */
[----:B------:R-:W-:Y:S02]  /*10a0*/  LOP3.LUT R16, R9, 0x1f001f, RZ, 0xc0, !PT ;  /* 0x001f001f09107812 */ /* 0x000fe400078ec0ff */
[----:B------:R-:W-:Y:S02]  /*10b0*/  LOP3.LUT R4, R4, 0x10001, RZ, 0xc0, !PT ;  /* 0x0001000104047812 */ /* 0x000fe400078ec0ff */
[----:B------:R-:W-:Y:S02]  /*10c0*/  LOP3.LUT R16, R16, 0x64006400, RZ, 0xfc, !PT ;  /* 0x6400640010107812 */ /* 0x000fe400078efcff */
[----:B------:R-:W-:Y:S01]  /*10d0*/  SHF.R.U32.HI R35, RZ, 0xe, R8 ;  /* 0x0000000eff237819 */ /* 0x000fe20000011608 */
[----:B0-----:R-:W-:Y:S01]  /*10e0*/  IMAD.WIDE R36, R2, 0x4, R36 ;  /* 0x0000000402247825 */ /* 0x001fe200078e0224 */
[----:B------:R-:W-:-:S03]  /*10f0*/  SHF.R.U32.HI R5, RZ, 0xf, R5 ;  /* 0x0000000fff057819 */ /* 0x000fc60000011605 */
[----:B------:R-:W-:Y:S01]  /*1100*/  HADD2 R16, R16, -1040, -1040 ;  /* 0xe410e41010107430 */ /* 0x000fe20000000000 */
[----:B------:R-:W-:Y:S02]  /*1110*/  LOP3.LUT R35, R4, 0x20002, R35, 0xf8, !PT ;  /* 0x0002000204237812 */ /* 0x000fe400078ef823 */
[----:B------:R-:W-:Y:S01]  /*1120*/  LOP3.LUT R5, R5, 0x10001, RZ, 0xc0, !PT ;  /* 0x0001000105057812 */ /* 0x000fe200078ec0ff */
[----:B------:R-:W-:Y:S01]  /*1130*/  HFMA2 R22, R16, R19, R22 ;  /* 0x0000001310167231 */ /* 0x000fe20000000016 */
[----:B------:R-:W-:Y:S02]  /*1140*/  LOP3.LUT R16, R10, 0x1f001f, RZ, 0xc0, !PT ;  /* 0x001f001f0a107812 */ /* 0x000fe400078ec0ff */
[----:B------:R-:W-:Y:S02]  /*1150*/  SHF.R.U32.HI R4, RZ, 0xe, R9 ;  /* 0x0000000eff047819 */ /* 0x000fe40000011609 */
[----:B------:R-:W-:Y:S02]  /*1160*/  LOP3.LUT R16, R16, 0x64006400, RZ, 0xfc, !PT ;  /* 0x6400640010107812 */ /* 0x000fe400078efcff */
[----:B------:R-:W-:-:S02]  /*1170*/  LOP3.LUT R33, R5, 0x20002, R4, 0xf8, !PT ;  /* 0x0002000205217812 */ /* 0x000fc400078ef804 */
[----:B------:R-:W-:Y:S01]  /*1180*/  LOP3.LUT R5, R8, 0x3e003e0, RZ, 0xc0, !PT ;  /* 0x03e003e008057812 */ /* 0x000fe200078ec0ff */
[----:B------:R-:W-:Y:S01]  /*1190*/  HADD2 R16, R16, -1040, -1040 ;  /* 0xe410e41010107430 */ /* 0x000fe20000000000 */
[----:B------:R-:W-:Y:S02]  /*11a0*/  SHF.R.U32.HI R8, RZ, 0xa, R8 ;  /* 0x0000000aff087819 */ /* 0x000fe40000011608 */
[----:B------:R-:W-:Y:S01]  /*11b0*/  LOP3.LUT R5, R5, 0x64006400, RZ, 0xfc, !PT ;  /* 0x6400640005057812 */ /* 0x000fe200078efcff */
[----:B------:R-:W-:Y:S01]  /*11c0*/  HFMA2 R21, R16, R19, R21 ;  /* 0x0000001310157231 */ /* 0x000fe20000000015 */
[----:B------:R-:W-:Y:S02]  /*11d0*/  LOP3.LUT R16, R11, 0x1f001f, RZ, 0xc0, !PT ;  /* 0x001f001f0b107812 */ /* 0x000fe400078ec0ff */
[----:B------:R-:W-:Y:S01]  /*11e0*/  LOP3.LUT R8, R8, 0x1f001f, RZ, 0xc0, !PT ;  /* 0x001f001f08087812 */ /* 0x000fe200078ec0ff */
[----:B------:R-:W-:Y:S01]  /*11f0*/  HFMA2 R4, R5, R34.H0_H0, -48, -48 ;  /* 0xd200d20005047431 */ /* 0x000fe20000040022 */
[----:B------:R-:W-:-:S02]  /*1200*/  LOP3.LUT R16, R16, 0x64006400, RZ, 0xfc, !PT ;  /* 0x6400640010107812 */ /* 0x000fc400078efcff */
[----:B------:R-:W-:Y:S02]  /*1210*/  LOP3.LUT R5, R9, 0x3e003e0, RZ, 0xc0, !PT ;  /* 0x03e003e009057812 */ /* 0x000fe400078ec0ff */
[----:B------:R-:W-:Y:S01]  /*1220*/  LOP3.LUT R8, R8, 0x64006400, RZ, 0xfc, !PT ;  /* 0x6400640008087812 */ /* 0x000fe200078efcff */
[----:B------:R-:W-:Y:S01]  /*1230*/  HADD2 R16, R16, -1040, -1040 ;  /* 0xe410e41010107430 */ /* 0x000fe20000000000 */
[----:B------:R-:W-:Y:S02]  /*1240*/  LOP3.LUT R5, R5, 0x64006400, RZ, 0xfc, !PT ;  /* 0x6400640005057812 */ /* 0x000fe400078efcff */
[----:B------:R-:W-:Y:S01]  /*1250*/  SHF.R.U32.HI R9, RZ, 0xa, R9 ;  /* 0x0000000aff097819 */ /* 0x000fe20000011609 */
[----:B------:R-:W-:Y:S02]  /*1260*/  HFMA2 R23, R16, R19, R23 ;  /* 0x0000001310177231 */ /* 0x000fe40000000017 */
[----:B------:R-:W0:Y:S01]  /*1270*/  LDS.128 R16, [UR4+0x10] ;  /* 0x00001004ff107984 */ /* 0x000e220008000c00 */
[----:B------:R-:W-:-:S04]  /*1280*/  LOP3.LUT R9, R9, 0x1f001f, RZ, 0xc0, !PT ;  /* 0x001f001f09097812 */ /* 0x000fc800078ec0ff */
[----:B------:R-:W-:-:S05]  /*1290*/  LOP3.LUT R9, R9, 0x64006400, RZ, 0xfc, !PT ;  /* 0x6400640009097812 */ /* 0x000fca00078efcff */
[----:B------:R-:W-:Y:S02]  /*12a0*/  HADD2 R9, R9, -1040, -1040 ;  /* 0xe410e41009097430 */ /* 0x000fe40000000000 */
[----:B0-----:R-:W-:Y:S02]  /*12b0*/  HFMA2 R20, R4, R16, R20 ;  /* 0x0000001004147231 */ /* 0x001fe40000000014 */
[----:B------:R-:W-:Y:S01]  /*12c0*/  HFMA2 R4, R5, R34.H0_H0, -48, -48 ;  /* 0xd200d20005047431 */ /* 0x000fe20000040022 */
[----:B------:R-:W-:-:S03]  /*12d0*/  LOP3.LUT R5, R10, 0x3e003e0, RZ, 0xc0, !PT ;  /* 0x03e003e00a057812 */ /* 0x000fc600078ec0ff */
[----:B------:R-:W-:Y:S01]  /*12e0*/  HFMA2 R22, R4, R16, R22 ;  /* 0x0000001004167231 */ /* 0x000fe20000000016 */
[----:B------:R-:W-:-:S03]  /*12f0*/  LOP3.LUT R5, R5, 0x64006400, RZ, 0xfc, !PT ;  /* 0x6400640005057812 */ /* 0x000fc600078efcff */
[----:B------:R-:W-:Y:S02]  /*1300*/  HFMA2 R9, R9, R17, R22 ;  /* 0x0000001109097231 */ /* 0x000fe40000000016 */
[----:B------:R-:W-:Y:S01]  /*1310*/  HFMA2 R4, R5, R34.H0_H0, -48, -48 ;  /* 0xd200d20005047431 */ /* 0x000fe20000040022 */
[----:B------:R-:W-:-:S03]  /*1320*/  LOP3.LUT R5, R11, 0x3e003e0, RZ, 0xc0, !PT ;  /* 0x03e003e00b057812 */ /* 0x000fc600078ec0ff */
[----:B------:R-:W-:Y:S01]  /*1330*/  HFMA2 R21, R4, R16, R21 ;  /* 0x0000001004157231 */ /* 0x000fe20000000015 */
[----:B------:R-:W-:-:S05]  /*1340*/  LOP3.LUT R5, R5, 0x64006400, RZ, 0xfc, !PT ;  /* 0x6400640005057812 */ /* 0x000fca00078efcff */
[----:B------:R-:W-:Y:S01]  /*1350*/  HFMA2 R4, R5, R34.H0_H0, -48, -48 ;  /* 0xd200d20005047431 */ /* 0x000fe20000040022 */
[----:B------:R-:W-:-:S03]  /*1360*/  SHF.R.U32.HI R5, RZ, 0xa, R10 ;  /* 0x0000000aff057819 */ /* 0x000fc6000001160a */
[----:B------:R-:W-:Y:S02]  /*1370*/  HFMA2 R23, R4, R16, R23 ;  /* 0x0000001004177231 */ /* 0x000fe40000000017 */
[----:B------:R-:W-:Y:S01]  /*1380*/  HADD2 R4, R8, -1040, -1040 ;  /* 0xe410e41008047430 */ /* 0x000fe20000000000 */
[----:B------:R-:W-:Y:S02]  /*1390*/  SHF.R.U32.HI R8, RZ, 0xa, R11 ;  /* 0x0000000aff087819 */ /* 0x000fe4000001160b */
[----:B------:R-:W-:Y:S01]  /*13a0*/  LOP3.LUT R5, R5, 0x1f001f, RZ, 0xc0, !PT ;  /* 0x001f001f05057812 */ /* 0x000fe200078ec0ff */
[----:B------:R-:W-:Y:S01]  /*13b0*/  HFMA2 R4, R4, R17, R20 ;  /* 0x0000001104047231 */ /* 0x000fe20000000014 */
[----:B------:R-:W-:Y:S02]  /*13c0*/  LOP3.LUT R8, R8, 0x1f001f, RZ, 0xc0, !PT ;  /* 0x001f001f08087812 */ /* 0x000fe400078ec0ff */
[----:B------:R-:W-:Y:S02]  /*13d0*/  LOP3.LUT R5, R5, 0x64006400, RZ, 0xfc, !PT ;  /* 0x6400640005057812 */ /* 0x000fe400078efcff */
[----:B------:R-:W-:-:S03]  /*13e0*/  LOP3.LUT R8, R8, 0x64006400, RZ, 0xfc, !PT ;  /* 0x6400640008087812 */ /* 0x000fc600078efcff */
[----:B------:R-:W-:Y:S02]  /*13f0*/  HADD2 R5, R5, -1040, -1040 ;  /* 0xe410e41005057430 */ /* 0x000fe40000000000 */
[----:B------:R-:W-:Y:S02]  /*1400*/  HADD2 R8, R8, -1040, -1040 ;  /* 0xe410e41008087430 */ /* 0x000fe40000000000 */
[-C--:B------:R-:W-:Y:S02]  /*1410*/  HFMA2 R5, R5, R17.reuse, R21 ;  /* 0x0000001105057231 */ /* 0x080fe40000000015 */
[----:B------:R-:W-:Y:S02]  /*1420*/  HFMA2 R17, R8, R17, R23 ;  /* 0x0000001108117231 */ /* 0x000fe40000000017 */
[----:B------:R0:W3:Y:S01]  /*1430*/  LDG.E.128.CONSTANT R20, desc[UR6][R36.64] ;  /* 0x0000000624147981 */ /* 0x0000e2000c1e9d00 */
[----:B------:R-:W-:Y:S02]  /*1440*/  SHF.R.U32.HI R6, RZ, 0xf, R6 ;  /* 0x0000000fff067819 */ /* 0x000fe40000011606 */
[----:B------:R-:W-:-:S02]  /*1450*/  SHF.R.U32.HI R7, RZ, 0xf, R7 ;  /* 0x0000000fff077819 */ /* 0x000fc40000011607 */
[----:B------:R-:W-:Y:S02]  /*1460*/  LOP3.LUT R6, R6, 0x10001, RZ, 0xc0, !PT ;  /* 0x0001000106067812 */ /* 0x000fe400078ec0ff */
[----:B------:R-:W-:Y:S01]  /*1470*/  LOP3.LUT R7, R7, 0x10001, RZ, 0xc0, !PT ;  /* 0x0001000107077812 */ /* 0x000fe200078ec0ff */
[----:B0-----:R-:W-:Y:S01]  /*1480*/  IMAD.WIDE R36, R2, 0x4, R36 ;  /* 0x0000000402247825 */ /* 0x001fe200078e0224 */
[----:B--2---:R-:W-:Y:S02]  /*1490*/  LOP3.LUT R8, R12, 0x1f001f, RZ, 0xc0, !PT ;  /* 0x001f001f0c087812 */ /* 0x004fe400078ec0ff */
[----:B------:R-:W-:Y:S02]  /*14a0*/  LOP3.LUT R16, R14, 0x3e003e0, RZ, 0xc0, !PT ;  /* 0x03e003e00e107812 */ /* 0x000fe400078ec0ff */
[----:B------:R-:W-:Y:S02]  /*14b0*/  LOP3.LUT R8, R8, 0x64006400, RZ, 0xfc, !PT ;  /* 0x6400640008087812 */ /* 0x000fe400078efcff */
[----:B------:R-:W-:-:S03]  /*14c0*/  LOP3.LUT R16, R16, 0x64006400, RZ, 0xfc, !PT ;  /* 0x6400640010107812 */ /* 0x000fc600078efcff */
[----:B------:R-:W-:Y:S02]  /*14d0*/  HADD2 R8, R8, -1040, -1040 ;  /* 0xe410e41008087430 */ /* 0x000fe40000000000 */
[----:B------:R-:W-:Y:S02]  /*14e0*/  HFMA2 R16, R16, R34.H0_H0, -48, -48 ;  /* 0xd200d20010107431 */ /* 0x000fe40000040022 */
[----:B------:R-:W-:Y:S01]  /*14f0*/  HFMA2 R4, R8, R18, R4 ;  /* 0x0000001208047231 */ /* 0x000fe20000000004 */
        /* <DEDUP_REMOVED lines=8> */
[----:B------:R-:W-:-:S03]  /*1580*/  LOP3.LUT R8, R15, 0x1f001f, RZ, 0xc0, !PT ;  /* 0x001f001f0f087812 */ /* 0x000fc600078ec0ff */
[----:B------:R-:W-:Y:S01]  /*1590*/  HFMA2 R16, R16, R19, R5 ;  /* 0x0000001310107231 */ /* 0x000fe20000000005 */
[----:B------:R-:W-:Y:S02]  /*15a0*/  LOP3.LUT R8, R8, 0x64006400, RZ, 0xfc, !PT ;  /* 0x6400640008087812 */ /* 0x000fe400078efcff */
[----:B------:R-:W-:-:S03]  /*15b0*/  LOP3.LUT R5, R15, 0x3e003e0, RZ, 0xc0, !PT ;  /* 0x03e003e00f057812 */ /* 0x000fc600078ec0ff */
[----:B------:R-:W-:Y:S01]  /*15c0*/  HADD2 R8, R8, -1040, -1040 ;  /* 0xe410e41008087430 */ /* 0x000fe20000000000 */
[----:B------:R-:W-:-:S03]  /*15d0*/  LOP3.LUT R5, R5, 0x64006400, RZ, 0xfc, !PT ;  /* 0x6400640005057812 */ /* 0x000fc600078efcff */
[----:B------:R-:W-:Y:S01]  /*15e0*/  HFMA2 R17, R8, R18, R17 ;  /* 0x0000001208117231 */ /* 0x000fe20000000011 */
[----:B------:R-:W-:Y:S02]  /*15f0*/  LOP3.LUT R8, R12, 0x3e003e0, RZ, 0xc0, !PT ;  /* 0x03e003e00c087812 */ /* 0x000fe400078ec0ff */
[----:B------:R-:W-:Y:S02]  /*1600*/  SHF.R.U32.HI R18, RZ, 0xe, R11 ;  /* 0x0000000eff127819 */ /* 0x000fe4000001160b */
[----:B------:R-:W-:Y:S02]  /*1610*/  LOP3.LUT R8, R8, 0x64006400, RZ, 0xfc, !PT ;  /* 0x6400640008087812 */ /* 0x000fe400078efcff */
[----:B------:R-:W-:-:S03]  /*1620*/  LOP3.LUT R18, R7, 0x20002, R18, 0xf8, !PT ;  /* 0x0002000207127812 */ /* 0x000fc600078ef812 */
[----:B------:R-:W-:-:S04]  /*1630*/  HFMA2 R8, R8, R34.H0_H0, -48, -48 ;  /* 0xd200d20008087431 */ /* 0x000fc80000040022 */
[----:B------:R-:W-:Y:S01]  /*1640*/  HFMA2 R8, R8, R19, R4 ;  /* 0x0000001308087231 */ /* 0x000fe20000000004 */
[----:B------:R-:W-:-:S04]  /*1650*/  LOP3.LUT R4, R13, 0x3e003e0, RZ, 0xc0, !PT ;  /* 0x03e003e00d047812 */ /* 0x000fc800078ec0ff */
[----:B------:R-:W-:-:S05]  /*1660*/  LOP3.LUT R4, R4, 0x64006400, RZ, 0xfc, !PT ;  /* 0x6400640004047812 */ /* 0x000fca00078efcff */
[----:B------:R-:W-:-:S04]  /*1670*/  HFMA2 R4, R4, R34.H0_H0, -48, -48 ;  /* 0xd200d20004047431 */ /* 0x000fc80000040022 */
[----:B------:R-:W-:Y:S02]  /*1680*/  HFMA2 R9, R4, R19, R9 ;  /* 0x0000001304097231 */ /* 0x000fe40000000009 */
[----:B------:R-:W-:-:S04]  /*1690*/  HFMA2 R4, R5, R34.H0_H0, -48, -48 ;  /* 0xd200d20005047431 */ /* 0x000fc80000040022 */
[----:B------:R-:W-:Y:S01]  /*16a0*/  HFMA2 R17, R4, R19, R17 ;  /* 0x0000001304117231 */ /* 0x000fe20000000011 */
[----:B------:R-:W-:Y:S02]  /*16b0*/  SHF.R.U32.HI R4, RZ, 0xd, R12 ;  /* 0x0000000dff047819 */ /* 0x000fe4000001160c */
[----:B------:R-:W-:Y:S02]  /*16c0*/  SHF.R.U32.HI R19, RZ, 0xe, R10 ;  /* 0x0000000eff137819 */ /* 0x000fe4000001160a */
[----:B------:R-:W-:Y:S02]  /*16d0*/  LOP3.LUT R35, R35, 0x40004, R4, 0xf8, !PT ;  /* 0x0004000423237812 */ /* 0x000fe400078ef804 */
[----:B------:R-:W-:Y:S02]  /*16e0*/  LOP3.LUT R19, R6, 0x20002, R19, 0xf8, !PT ;  /* 0x0002000206137812 */ /* 0x000fe400078ef813 */
[----:B------:R-:W0:Y:S01]  /*16f0*/  LDS.128 R4, [UR4+0x20] ;  /* 0x00002004ff047984 */ /* 0x000e220008000c00 */
[----:B------:R-:W-:-:S04]  /*1700*/  SHF.R.U32.HI R10, RZ, 0xa, R12 ;  /* 0x0000000aff0a7819 */ /* 0x000fc8000001160c */
[----:B------:R-:W-:-:S04]  /*1710*/  LOP3.LUT R10, R10, 0x1f001f, RZ, 0xc0, !PT ;  /* 0x001f001f0a0a7812 */ /* 0x000fc800078ec0ff */
[----:B------:R-:W-:-:S05]  /*1720*/  LOP3.LUT R10, R10, 0x64006400, RZ, 0xfc, !PT ;  /* 0x640064000a0a7812 */ /* 0x000fca00078efcff */
[----:B------:R-:W-:-:S04]  /*1730*/  HADD2 R10, R10, -1040, -1040 ;  /* 0xe410e4100a0a7430 */ /* 0x000fc80000000000 */
[----:B0-----:R-:W-:Y:S01]  /*1740*/  HFMA2 R8, R10, R4, R8 ;  /* 0x000000040a087231 */ /* 0x001fe20000000008 */
[----:B------:R-:W-:-:S04]  /*1750*/  SHF.R.U32.HI R10, RZ, 0xa, R13 ;  /* 0x0000000aff0a7819 */ /* 0x000fc8000001160d */
        /* <DEDUP_REMOVED lines=15> */
[----:B------:R-:W-:Y:S02]  /*1850*/  LOP3.LUT R33, R33, 0x40004, R4, 0xf8, !PT ;  /* 0x0004000421217812 */ /* 0x000fe400078ef804 */
[----:B---3--:R-:W-:-:S04]  /*1860*/  LOP3.LUT R4, R20, 0x1f001f, RZ, 0xc0, !PT ;  /* 0x001f001f14047812 */ /* 0x008fc800078ec0ff */
[----:B------:R-:W-:-:S05]  /*1870*/  LOP3.LUT R4, R4, 0x64006400, RZ, 0xfc, !PT ;  /* 0x6400640004047812 */ /* 0x000fca00078efcff */
[----:B------:R-:W-:-:S04]  /*1880*/  HADD2 R4, R4, -1040, -1040 ;  /* 0xe410e41004047430 */ /* 0x000fc80000000000 */
[----:B------:R-:W-:Y:S01]  /*1890*/  HFMA2 R4, R4, R5, R8 ;  /* 0x0000000504047231 */ /* 0x000fe20000000008 */
[----:B------:R-:W-:-:S04]  /*18a0*/  LOP3.LUT R8, R21, 0x1f001f, RZ, 0xc0, !PT ;  /* 0x001f001f15087812 */ /* 0x000fc800078ec0ff */
[----:B------:R-:W-:-:S05]  /*18b0*/  LOP3.LUT R8, R8, 0x64006400, RZ, 0xfc, !PT ;  /* 0x6400640008087812 */ /* 0x000fca00078efcff */
[----:B------:R-:W-:Y:S01]  /*18c0*/  HADD2 R12, R8, -1040, -1040 ;  /* 0xe410e410080c7430 */ /* 0x000fe20000000000 */
[----:B------:R-:W-:-:S03]  /*18d0*/  LOP3.LUT R8, R22, 0x1f001f, RZ, 0xc0, !PT ;  /* 0x001f001f16087812 */ /* 0x000fc600078ec0ff */
[----:B------:R-:W-:Y:S01]  /*18e0*/  HFMA2 R12, R12, R5, R9 ;  /* 0x000000050c0c7231 */ /* 0x000fe20000000009 */
[----:B------:R-:W-:-:S05]  /*18f0*/  LOP3.LUT R8, R8, 0x64006400, RZ, 0xfc, !PT ;  /* 0x6400640008087812 */ /* 0x000fca00078efcff */
[----:B------:R-:W-:-:S04]  /*1900*/  HADD2 R8, R8, -1040, -1040 ;  /* 0xe410e41008087430 */ /* 0x000fc80000000000 */
[----:B------:R-:W-:Y:S01]  /*1910*/  HFMA2 R16, R8, R5, R16 ;  /* 0x0000000508107231 */ /* 0x000fe20000000010 */
[----:B------:R-:W-:-:S04]  /*1920*/  LOP3.LUT R8, R23, 0x1f001f, RZ, 0xc0, !PT ;  /* 0x001f001f17087812 */ /* 0x000fc800078ec0ff */
[----:B------:R-:W-:-:S05]  /*1930*/  LOP3.LUT R8, R8, 0x64006400, RZ, 0xfc, !PT ;  /* 0x6400640008087812 */ /* 0x000fca00078efcff */
[----:B------:R-:W-:-:S04]  /*1940*/  HADD2 R8, R8, -1040, -1040 ;  /* 0xe410e41008087430 */ /* 0x000fc80000000000 */
[----:B------:R-:W-:Y:S02]  /*1950*/  HFMA2 R17, R8, R5, R17 ;  /* 0x0000000508117231 */ /* 0x000fe40000000011 */
[----:B------:R-:W2:Y:S01]  /*1960*/  LDG.E.128.CONSTANT R8, desc[UR6][R36.64] ;  /* 0x0000000624087981 */ /* 0x000ea2000c1e9d00 */
[----:B------:R-:W-:Y:S02]  /*1970*/  LOP3.LUT R13, R21, 0x3e003e0, RZ, 0xc0, !PT ;  /* 0x03e003e0150d7812 */ /* 0x000fe400078ec0ff */
[----:B------:R-:W-:Y:S02]  /*1980*/  LOP3.LUT R5, R20, 0x3e003e0, RZ, 0xc0, !PT ;  /* 0x03e003e014057812 */ /* 0x000fe400078ec0ff */
[----:B------:R-:W-:Y:S02]  /*1990*/  LOP3.LUT R13, R13, 0x64006400, RZ, 0xfc, !PT ;  /* 0x640064000d0d7812 */ /* 0x000fe400078efcff */
[----:B------:R-:W-:Y:S02]  /*19a0*/  LOP3.LUT R5, R5, 0x64006400, RZ, 0xfc, !PT ;  /* 0x6400640005057812 */ /* 0x000fe400078efcff */
[----:B------:R-:W-:Y:S01]  /*19b0*/  SHF.R.U32.HI R14, RZ, 0xd, R14 ;  /* 0x0000000dff0e7819 */ /* 0x000fe2000001160e */
[-C--:B------:R-:W-:Y:S01]  /*19c0*/  HFMA2 R13, R13, R34.reuse.H0_H0, -48, -48 ;  /* 0xd200d2000d0d7431 */ /* 0x080fe20000040022 */
[----:B------:R-:W-:Y:S01]  /*19d0*/  SHF.R.U32.HI R15, RZ, 0xd, R15 ;  /* 0x0000000dff0f7819 */ /* 0x000fe2000001160f */
[----:B------:R-:W-:Y:S01]  /*19e0*/  HFMA2 R5, R5, R34.H0_H0, -48, -48 ;  /* 0xd200d20005057431 */ /* 0x000fe20000040022 */
[----:B------:R-:W-:Y:S01]  /*19f0*/  LOP3.LUT R19, R19, 0x40004, R14, 0xf8, !PT ;  /* 0x0004000413137812 */ /* 0x000fe200078ef80e */
[-C--:B------:R-:W-:Y:S01]  /*1a00*/  HFMA2 R13, R13, R6.reuse, R12 ;  /* 0x000000060d0d7231 */ /* 0x080fe2000000000c */
[----:B------:R-:W-:Y:S01]  /*1a10*/  SHF.R.U32.HI R12, RZ, 0xa, R20 ;  /* 0x0000000aff0c7819 */ /* 0x000fe20000011614 */
[----:B------:R-:W-:Y:S01]  /*1a20*/  HFMA2 R4, R5, R6, R4 ;  /* 0x0000000605047231 */ /* 0x000fe20000000004 */
[----:B------:R-:W-:-:S02]  /*1a30*/  LOP3.LUT R5, R22, 0x3e003e0, RZ, 0xc0, !PT ;  /* 0x03e003e016057812 */ /* 0x000fc400078ec0ff */
[----:B------:R-:W-:Y:S02]  /*1a40*/  LOP3.LUT R12, R12, 0x1f001f, RZ, 0xc0, !PT ;  /* 0x001f001f0c0c7812 */ /* 0x000fe400078ec0ff */
[----:B------:R-:W-:Y:S02]  /*1a50*/  LOP3.LUT R5, R5, 0x64006400, RZ, 0xfc, !PT ;  /* 0x6400640005057812 */ /* 0x000fe400078efcff */
[----:B------:R-:W-:Y:S02]  /*1a60*/  LOP3.LUT R12, R12, 0x64006400, RZ, 0xfc, !PT ;  /* 0x640064000c0c7812 */ /* 0x000fe400078efcff */
[----:B------:R-:W-:Y:S01]  /*1a70*/  SHF.R.U32.HI R20, RZ, 0xc, R20 ;  /* 0x0000000cff147819 */ /* 0x000fe20000011614 */
[----:B------:R-:W-:Y:S01]  /*1a80*/  HFMA2 R5, R5, R34.H0_H0, -48, -48 ;  /* 0xd200d20005057431 */ /* 0x000fe20000040022 */
[----:B------:R-:W-:Y:S01]  /*1a90*/  LOP3.LUT R18, R18, 0x40004, R15, 0xf8, !PT ;  /* 0x0004000412127812 */ /* 0x000fe200078ef80f */
[----:B------:R-:W-:Y:S01]  /*1aa0*/  HADD2 R12, R12, -1040, -1040 ;  /* 0xe410e4100c0c7430 */ /* 0x000fe20000000000 */
[----:B------:R-:W-:Y:S01]  /*1ab0*/  LOP3.LUT R35, R35, 0x80008, R20, 0xf8, !PT ;  /* 0x0008000823237812 */ /* 0x000fe200078ef814 */
[----:B------:R-:W-:Y:S01]  /*1ac0*/  HFMA2 R16, R5, R6, R16 ;  /* 0x0000000605107231 */ /* 0x000fe20000000010 */
[----:B------:R-:W-:Y:S01]  /*1ad0*/  LOP3.LUT R5, R23, 0x3e003e0, RZ, 0xc0, !PT ;  /* 0x03e003e017057812 */ /* 0x000fe200078ec0ff */
[----:B------:R-:W-:Y:S01]  /*1ae0*/  HFMA2 R12, R12, R7, R4 ;  /* 0x000000070c0c7231 */ /* 0x000fe20000000004 */
[----:B------:R-:W-:-:S02]  /*1af0*/  SHF.R.U32.HI R4, RZ, 0xa, R21 ;  /* 0x0000000aff047819 */ /* 0x000fc40000011615 */
[----:B------:R-:W-:Y:S02]  /*1b00*/  LOP3.LUT R5, R5, 0x64006400, RZ, 0xfc, !PT ;  /* 0x6400640005057812 */ /* 0x000fe400078efcff */
[----:B------:R-:W-:Y:S02]  /*1b10*/  LOP3.LUT R4, R4, 0x1f001f, RZ, 0xc0, !PT ;  /* 0x001f001f04047812 */ /* 0x000fe400078ec0ff */
[----:B------:R-:W-:Y:S01]  /*1b20*/  ISETP.NE.AND P0, PT, R29, R27, PT ;  /* 0x0000001b1d00720c */ /* 0x000fe20003f05270 */
[----:B------:R-:W-:Y:S01]  /*1b30*/  HFMA2 R5, R5, R34.H0_H0, -48, -48 ;  /* 0xd200d20005057431 */ /* 0x000fe20000040022 */
[----:B------:R-:W-:-:S03]  /*1b40*/  LOP3.LUT R4, R4, 0x64006400, RZ, 0xfc, !PT ;  /* 0x6400640004047812 */ /* 0x000fc600078efcff */
[----:B------:R-:W-:Y:S02]  /*1b50*/  HFMA2 R17, R5, R6, R17 ;  /* 0x0000000605117231 */ /* 0x000fe40000000011 */
[----:B------:R-:W-:-:S04]  /*1b60*/  HADD2 R4, R4, -1040, -1040 ;  /* 0xe410e41004047430 */ /* 0x000fc80000000000 */
[----:B------:R-:W-:Y:S01]  /*1b70*/  HFMA2 R13, R4, R7, R13 ;  /* 0x00000007040d7231 */ /* 0x000fe2000000000d */
[--C-:B------:R-:W-:Y:S02]  /*1b80*/  SHF.R.U32.HI R4, RZ, 0xa, R22.reuse ;  /* 0x0000000aff047819 */ /* 0x100fe40000011616 */
[----:B------:R-:W-:Y:S02]  /*1b90*/  SHF.R.U32.HI R22, RZ, 0xc, R22 ;  /* 0x0000000cff167819 */ /* 0x000fe40000011616 */
[----:B------:R-:W-:Y:S02]  /*1ba0*/  LOP3.LUT R4, R4, 0x1f001f, RZ, 0xc0, !PT ;  /* 0x001f001f04047812 */ /* 0x000fe400078ec0ff */
[----:B------:R-:W-:Y:S02]  /*1bb0*/  LOP3.LUT R19, R19, 0x80008, R22, 0xf8, !PT ;  /* 0x0008000813137812 */ /* 0x000fe400078ef816 */
[----:B------:R-:W-:-:S05]  /*1bc0*/  LOP3.LUT R4, R4, 0x64006400, RZ, 0xfc, !PT ;  /* 0x6400640004047812 */ /* 0x000fca00078efcff */
        /* <DEDUP_REMOVED lines=9> */
[----:B------:R-:W-:-:S04]  /*1c60*/  SHF.R.U32.HI R4, RZ, 0xc, R21 ;  /* 0x0000000cff047819 */ /* 0x000fc80000011615 */
[----:B------:R-:W-:Y:S02]  /*1c70*/  LOP3.LUT R33, R33, 0x80008, R4, 0xf8, !PT ;  /* 0x0008000821217812 */ /* 0x000fe400078ef804 */
[----:B------:R-:W0:Y:S01]  /*1c80*/  LDS.128 R4, [UR4+0x30] ;  /* 0x00003004ff047984 */ /* 0x000e220008000c00 */
[----:B--2---:R-:W-:-:S04]  /*1c90*/  LOP3.LUT R14, R8, 0x1f001f, RZ, 0xc0, !PT ;  /* 0x001f001f080e7812 */ /* 0x004fc800078ec0ff */
[----:B------:R-:W-:-:S05]  /*1ca0*/  LOP3.LUT R14, R14, 0x64006400, RZ, 0xfc, !PT ;  /* 0x640064000e0e7812 */ /* 0x000fca00078efcff */
[----:B------:R-:W-:-:S04]  /*1cb0*/  HADD2 R14, R14, -1040, -1040 ;  /* 0xe410e4100e0e7430 */ /* 0x000fc80000000000 */
[----:B0-----:R-:W-:Y:S01]  /*1cc0*/  HFMA2 R12, R14, R4, R12 ;  /* 0x000000040e0c7231 */ /* 0x001fe2000000000c */
        /* <DEDUP_REMOVED lines=12> */
[----:B------:R-:W-:Y:S02]  /*1d90*/  SHF.R.U32.HI R4, RZ, 0xb, R8 ;  /* 0x0000000bff047819 */ /* 0x000fe40000011608 */
[----:B------:R-:W-:Y:S02]  /*1da0*/  LOP3.LUT R14, R11, 0x3e003e0, RZ, 0xc0, !PT ;  /* 0x03e003e00b0e7812 */ /* 0x000fe400078ec0ff */
[----:B------:R-:W-:Y:S02]  /*1db0*/  LOP3.LUT R35, R35, 0x100010, R4, 0xf8, !PT ;  /* 0x0010001023237812 */ /* 0x000fe400078ef804 */
[----:B------:R-:W-:Y:S02]  /*1dc0*/  LOP3.LUT R4, R8, 0x3e003e0, RZ, 0xc0, !PT ;  /* 0x03e003e008047812 */ /* 0x000fe400078ec0ff */
[----:B------:R-:W-:Y:S02]  /*1dd0*/  LOP3.LUT R21, R14, 0x64006400, RZ, 0xfc, !PT ;  /* 0x640064000e157812 */ /* 0x000fe400078efcff */
[----:B------:R-:W-:-:S02]  /*1de0*/  LOP3.LUT R15, R4, 0x64006400, RZ, 0xfc, !PT ;  /* 0x64006400040f7812 */ /* 0x000fc400078efcff */
[----:B------:R-:W-:Y:S02]  /*1df0*/  LOP3.LUT R4, R9, 0x3e003e0, RZ, 0xc0, !PT ;  /* 0x03e003e009047812 */ /* 0x000fe400078ec0ff */
[----:B------:R-:W-:Y:S01]  /*1e00*/  SHF.R.U32.HI R14, RZ, 0xb, R9 ;  /* 0x0000000bff0e7819 */ /* 0x000fe20000011609 */
[----:B------:R-:W-:-:S03]  /*1e10*/  HFMA2 R15, R15, R34.H0_H0, -48, -48 ;  /* 0xd200d2000f0f7431 */ /* 0x000fc60000040022 */
[----:B------:R-:W-:Y:S01]  /*1e20*/  LOP3.LUT R33, R33, 0x100010, R14, 0xf8, !PT ;  /* 0x0010001021217812 */ /* 0x000fe200078ef80e */
[----:B------:R-:W-:Y:S01]  /*1e30*/  HFMA2 R12, R15, R5, R12 ;  /* 0x000000050f0c7231 */ /* 0x000fe2000000000c */
[----:B------:R-:W-:Y:S02]  /*1e40*/  LOP3.LUT R15, R4, 0x64006400, RZ, 0xfc, !PT ;  /* 0x64006400040f7812 */ /* 0x000fe400078efcff */
[----:B------:R-:W-:-:S03]  /*1e50*/  SHF.R.U32.HI R14, RZ, 0xb, R10 ;  /* 0x0000000bff0e7819 */ /* 0x000fc6000001160a */
[----:B------:R-:W-:Y:S01]  /*1e60*/  HFMA2 R4, R15, R34.H0_H0, -48, -48 ;  /* 0xd200d2000f047431 */ /* 0x000fe20000040022 */
[----:B------:R-:W-:-:S03]  /*1e70*/  LOP3.LUT R19, R19, 0x100010, R14, 0xf8, !PT ;  /* 0x0010001013137812 */ /* 0x000fc600078ef80e */
[----:B------:R-:W-:Y:S01]  /*1e80*/  HFMA2 R4, R4, R5, R13 ;  /* 0x0000000504047231 */ /* 0x000fe2000000000d */
[----:B------:R-:W-:-:S04]  /*1e90*/  LOP3.LUT R13, R10, 0x3e003e0, RZ, 0xc0, !PT ;  /* 0x03e003e00a0d7812 */ /* 0x000fc800078ec0ff */
[----:B------:R-:W-:Y:S02]  /*1ea0*/  LOP3.LUT R15, R13, 0x64006400, RZ, 0xfc, !PT ;  /* 0x640064000d0f7812 */ /* 0x000fe400078efcff */
[----:B------:R-:W-:-:S03]  /*1eb0*/  SHF.R.U32.HI R13, RZ, 0xa, R8 ;  /* 0x0000000aff0d7819 */ /* 0x000fc60000011608 */
[-C--:B------:R-:W-:Y:S01]  /*1ec0*/  HFMA2 R8, R15, R34.reuse.H0_H0, -48, -48 ;  /* 0xd200d2000f087431 */ /* 0x080fe20000040022 */
[----:B------:R-:W-:Y:S01]  /*1ed0*/  LOP3.LUT R13, R13, 0x1f001f, RZ, 0xc0, !PT ;  /* 0x001f001f0d0d7812 */ /* 0x000fe200078ec0ff */
[----:B------:R-:W-:Y:S02]  /*1ee0*/  @!P0 IMAD.MOV.U32 R14, RZ, RZ, R0 ;  /* 0x000000ffff0e8224 */ /* 0x000fe400078e0000 */
[----:B------:R-:W-:Y:S02]  /*1ef0*/  HFMA2 R34, R21, R34.H0_H0, -48, -48 ;  /* 0xd200d20015227431 */ /* 0x000fe40000040022 */
[----:B------:R-:W-:Y:S01]  /*1f00*/  HFMA2 R16, R8, R5, R16 ;  /* 0x0000000508107231 */ /* 0x000fe20000000010 */
[----:B------:R-:W-:-:S05]  /*1f10*/  LOP3.LUT R13, R13, 0x64006400, RZ, 0xfc, !PT ;  /* 0x640064000d0d7812 */ /* 0x000fca00078efcff */
[----:B------:R-:W-:Y:S02]  /*1f20*/  HADD2 R8, R13, -1040, -1040 ;  /* 0xe410e4100d087430 */ /* 0x000fe40000000000 */
[----:B------:R-:W-:Y:S02]  /*1f30*/  @!P0 IMAD.MOV.U32 R15, RZ, RZ, R3 ;  /* 0x000000ffff0f8224 */ /* 0x000fe400078e0003 */
[----:B------:R-:W-:Y:S02]  /*1f40*/  HFMA2 R8, R8, R6, R12 ;  /* 0x0000000608087231 */ /* 0x000fe4000000000c */
[----:B------:R-:W-:Y:S01]  /*1f50*/  @!P0 IMAD R12, R26, 0x8, R1 ;  /* 0x000000081a0c8824 */ /* 0x000fe200078e0201 */
[----:B------:R-:W2:Y:S05]  /*1f60*/  @!P0 LDG.E.U16.CONSTANT R14, desc[UR6][R14.64] ;  /* 0x000000060e0e8981 */ /* 0x000eaa000c1e9500 */
[----:B------:R-:W3:Y:S01]  /*1f70*/  @!P0 LDL.64 R12, [R12+0x8] ;  /* 0x000008000c0c8983 */ /* 0x000ee20000100a00 */
[----:B------:R-:W-:Y:S01]  /*1f80*/  HFMA2 R17, R34, R5, R17 ;  /* 0x0000000522117231 */ /* 0x000fe20000000011 */
[----:B------:R-:W-:-:S02]  /*1f90*/  SHF.R.U32.HI R9, RZ, 0xa, R9 ;  /* 0x0000000aff097819 */ /* 0x000fc40000011609 */
[--C-:B------:R-:W-:Y:S02]  /*1fa0*/  SHF.R.U32.HI R5, RZ, 0xb, R11.reuse ;  /* 0x0000000bff057819 */ /* 0x100fe4000001160b */
[----:B------:R-:W-:Y:S02]  /*1fb0*/  SHF.R.U32.HI R10, RZ, 0xa, R10 ;  /* 0x0000000aff0a7819 */ /* 0x000fe4000001160a */
[----:B------:R-:W-:Y:S02]  /*1fc0*/  SHF.R.U32.HI R11, RZ, 0xa, R11 ;  /* 0x0000000aff0b7819 */ /* 0x000fe4000001160b */
        /* <DEDUP_REMOVED lines=14> */
[----:B------:R-:W-:-:S02]  /*20b0*/  @!P0 VIADD R5, R26, 0x1 ;  /* 0x000000011a058836 */ /* 0x000fc40000000000 */
[-C--:B------:R-:W-:Y:S02]  /*20c0*/  HFMA2 R4, R9, R6.reuse, R4 ;  /* 0x0000000609047231 */ /* 0x080fe40000000004 */
[----:B------:R-:W-:Y:S02]  /*20d0*/  HADD2 R35, R35, -1040, -1040 ;  /* 0xe410e41023237430 */ /* 0x000fe40000000000 */
[----:B------:R-:W-:Y:S02]  /*20e0*/  HADD2 R33, R33, -1040, -1040 ;  /* 0xe410e41021217430 */ /* 0x000fe40000000000 */
[-C--:B------:R-:W-:Y:S02]  /*20f0*/  HFMA2 R16, R10, R6.reuse, R16 ;  /* 0x000000060a107231 */ /* 0x080fe40000000010 */
[----:B------:R-:W-:Y:S02]  /*2100*/  HFMA2 R9, R11, R6, R17 ;  /* 0x000000060b097231 */ /* 0x000fe40000000011 */
[----:B------:R-:W-:-:S02]  /*2110*/  HADD2 R19, R19, -1040, -1040 ;  /* 0xe410e41013137430 */ /* 0x000fc40000000000 */
[----:B------:R-:W-:Y:S02]  /*2120*/  HADD2 R18, R18, -1040, -1040 ;  /* 0xe410e41012127430 */ /* 0x000fe40000000000 */
[----:B------:R-:W-:Y:S02]  /*2130*/  @!P0 IMAD.MOV.U32 R26, RZ, RZ, R5 ;  /* 0x000000ffff1a8224 */ /* 0x000fe400078e0005 */
        /* <DEDUP_REMOVED lines=12> */
[----:B------:R-:W-:-:S04]  /*2200*/  IMAD.WIDE R36, R2, 0x4, R36 ;  /* 0x0000000402247825 */ /* 0x000fc800078e0224 */
[----:B------:R-:W-:Y:S02]  /*2210*/  IMAD.X R3, RZ, RZ, R3, P1 ;  /* 0x000000ffff037224 */ /* 0x000fe400008e0603 */
[----:B--2---:R-:W-:Y:S02]  /*2220*/  @!P0 IMAD.IADD R27, R14, 0x1, R29 ;  /* 0x000000010e1b8824 */ /* 0x004fe400078e021d */
[----:B------:R-:W-:Y:S01]  /*2230*/  VIADD R29, R29, 0x20 ;  /* 0x000000201d1d7836 */ /* 0x000fe20000000000 */
[----:B---3--:R-:W-:Y:S02]  /*2240*/  @!P0 PRMT R30, R12, 0x7610, R30 ;  /* 0x000076100c1e8816 */ /* 0x008fe4000000001e */
[----:B------:R-:W-:Y:S02]  /*2250*/  @!P0 PRMT R32, R13, 0x7610, R32 ;  /* 0x000076100d208816 */ /* 0x000fe40000000020 */
[----:B------:R-:W-:Y:S02]  /*2260*/  @!P0 PRMT R30, R30, 0x7610, R12 ;  /* 0x000076101e1e8816 */ /* 0x000fe4000000000c */
[----:B------:R-:W-:-:S02]  /*2270*/  @!P0 PRMT R32, R32, 0x7610, R13 ;  /* 0x0000761020208816 */ /* 0x000fc4000000000d */
[----:B------:R-:W-:Y:S01]  /*2280*/  ISETP.GE.AND P0, PT, R29, R28, PT ;  /* 0x0000001c1d00720c */ /* 0x000fe20003f06270 */
[----:B------:R-:W-:Y:S02]  /*2290*/  HFMA2 R25, R8, R30, R25 ;  /* 0x0000001e08197231 */ /* 0x000fe40000000019 */
[----:B------:R-:W-:-:S10]  /*22a0*/  HFMA2 R24, R16, R32, R24 ;  /* 0x0000002010187231 */ /* 0x000fd40000000018 */
[----:B------:R-:W-:Y:S05]  /*22b0*/  @!P0 BRA `(.L_x_3586) ;  /* 0xffffffe800748947 */ /* 0x000fea000383ffff */
.L_x_3585:
        /* <DEDUP_REMOVED lines=10> */
.L_x_3590:
[----:B------:R-:W0:Y:S02]  /*2360*/  LDS R2, [R0] ;  /* 0x0000000000027984 */ /* 0x000e240000000800 */
[----:B0-----:R-:W-:-:S05]  /*2370*/  HADD2 R3, R2, R25 ;  /* 0x0000001902037230 */ /* 0x001fca0000000000 */
[----:B------:R-:W0:Y:S02]  /*2380*/  ATOMS.CAST.SPIN P0, [R0], R2, R3 ;  /* 0x000000020000758d */ /* 0x000e240001800003 */
[----:B0-----:R-:W-:Y:S05]  /*2390*/  @!P0 BRA `(.L_x_3590) ;  /* 0xfffffffc00f08947 */ /* 0x001fea000383ffff */
[----:B------:R-:W-:Y:S05]  /*23a0*/  BRA `(.L_x_3588) ;  /* 0x00000000000c7947 */ /* 0x000fea0003800000 */
.L_x_3589:
[----:B------:R-:W2:Y:S02]  /*23b0*/  LD.E R0, desc[UR6][R4.64] ;  /* 0x0000000604007980 */ /* 0x000ea4000c101900 */
[----:B--2---:R-:W-:-:S05]  /*23c0*/  IMAD.IADD R3, R25, 0x1, R0 ;  /* 0x0000000119037824 */ /* 0x004fca00078e0200 */
[----:B------:R0:W-:Y:S02]  /*23d0*/  ST.E desc[UR6][R4.64], R3 ;  /* 0x0000000304007985 */ /* 0x0001e4000c101906 */
.L_x_3588:
[----:B------:R-:W-:Y:S05]  /*23e0*/  BSYNC.RECONVERGENT B0 ;  /* 0x0000000000007941 */ /* 0x000fea0003800200 */
.L_x_3587:
[----:B------:R1:W-:Y:S02]  /*23f0*/  ATOM.E.ADD.F16x2.RN.STRONG.GPU P0, RZ, desc[UR6][R4.64+0x4], R24 ;  /* 0x8000041804ff79a2 */ /* 0x0003e4000c10e106 */
[----:B-1----:R-:W-:Y:S05]  /*2400*/  @P0 EXIT ;  /* 0x000000000000094d */ /* 0x002fea0003800000 */
[----:B------:R-:W1:Y:S02]  /*2410*/  QSPC.E.S P0, RZ, [R4+0x4] ;  /* 0x0000040004ff73aa */ /* 0x000e640000000500 */
[----:B-1----:R-:W-:Y:S05]  /*2420*/  @!P0 BRA `(.L_x_3591) ;  /* 0x00000000001c8947 */ /* 0x002fea0003800000 */
[----:B------:R-:W-:-:S05]  /*2430*/  IMAD.MOV.U32 R2, RZ, RZ, R4 ;  /* 0x000000ffff027224 */ /* 0x000fca00078e0004 */
[----:B------:R-:W-:-:S07]  /*2440*/  MOV R0, R2 ;  /* 0x0000000200007202 */ /* 0x000fce0000000f00 */
.L_x_3592:
[----:B------:R-:W0:Y:S02]  /*2450*/  LDS R2, [R0+0x4] ;  /* 0x0000040000027984 */ /* 0x000e240000000800 */
[----:B0-----:R-:W-:-:S05]  /*2460*/  HFMA2 R3, R2, 1, 1, R24 ;  /* 0x3c003c0002037831 */ /* 0x001fca0000000018 */
[----:B------:R-:W0:Y:S02]  /*2470*/  ATOMS.CAST.SPIN P0, [R0+0x4], R2, R3 ;  /* 0x000004020000758d */ /* 0x000e240001800003 */
[----:B0-----:R-:W-:Y:S05]  /*2480*/  @!P0 BRA `(.L_x_3592) ;  /* 0xfffffffc00f08947 */ /* 0x001fea000383ffff */
[----:B------:R-:W-:Y:S05]  /*2490*/  EXIT ;  /* 0x000000000000794d */ /* 0x000fea0003800000 */
.L_x_3591:
[----:B------:R-:W0:Y:S02]  /*24a0*/  LD.E R0, desc[UR6][R4.64+0x4] ;  /* 0x0000040604007980 */ /* 0x000e24000c101900 */
[----:B0-----:R-:W-:-:S05]  /*24b0*/  IMAD.IADD R3, R24, 0x1, R0 ;  /* 0x0000000118037824 */ /* 0x001fca00078e0200 */
[----:B------:R-:W-:Y:S01]  /*24c0*/  ST.E desc[UR6][R4.64+0x4], R3 ;  /* 0x0000040304007985 */ /* 0x000fe2000c101906 */
[----:B------:R-:W-:Y:S05]  /*24d0*/  EXIT ;  /* 0x000000000000794d */ /* 0x000fea0003800000 */
.L_x_3593:
        /* <DEDUP_REMOVED lines=10> */
.L_x_3975:


//--------------------- .text._Z23gemm_half_q_half_kernelILi1ELi24ELb1ELb0ELi64EEvPK6__halfPKjS4_S2_PS0_iiiiPKtS7_iiiiiibS2_i --------------------------
	.section	.text._Z23gemm_half_q_half_kernelILi1ELi24ELb1ELb0ELi64EEvPK6__halfPKjS4_S2_PS0_iiiiPKtS7_iiiiiibS2_i,"ax",@progbits
	.align	128
        .global         _Z23gemm_half_q_half_kernelILi1ELi24ELb1ELb0ELi64EEvPK6__halfPKjS4_S2_PS0_iiiiPKtS7_iiiiiibS2_i
        .type           _Z23gemm_half_q_half_kernelILi1ELi24ELb1ELb0ELi64EEvPK6__halfPKjS4_S2_PS0_iiiiPKtS7_iiiiiibS2_i,@function
        .size           _Z23gemm_half_q_half_kernelILi1ELi24ELb1ELb0ELi64EEvPK6__halfPKjS4_S2_PS0_iiiiPKtS7_iiiiiibS2_i,(.L_x_3976 - _Z23gemm_half_q_half_kernelILi1ELi24ELb1ELb0ELi64EEvPK6__halfPKjS4_S2_PS0_iiiiPKtS7_iiiiiibS2_i)
        .other          _Z23gemm_half_q_half_kernelILi1ELi24ELb1ELb0ELi64EEvPK6__halfPKjS4_S2_PS0_iiiiPKtS7_iiiiiibS2_i,@"STO_CUDA_ENTRY STV_DEFAULT"
_Z23gemm_half_q_half_kernelILi1ELi24ELb1ELb0ELi64EEvPK6__halfPKjS4_S2_PS0_iiiiPKtS7_iiiiiibS2_i:
.text._Z23gemm_half_q_half_kernelILi1ELi24ELb1ELb0ELi64EEvPK6__halfPKjS4_S2_PS0_iiiiPKtS7_iiiiiibS2_i:
[----:B------:R-:W0:Y:S08]  /*0000*/  LDC R1, c[0x0][0x37c] ;  /* 0x0000df00ff017b82 */ /* 0x000e300000000800 */
[----:B------:R-:W1:Y:S01]  /*0010*/  S2UR UR8, SR_CTAID.Y ;  /* 0x00000000000879c3 */ /* 0x000e620000002600 */
[----:B0-----:R-:W-:-:S07]  /*0020*/  IADD3 R1, PT, PT, R1, -0x10, RZ ;  /* 0xfffffff001017810 */ /* 0x001fce0007ffe0ff */
        /* <DEDUP_REMOVED lines=13> */
[----:B0-----:R-:W-:Y:S01]  /*0100*/  LEA R0, R0, R17, 0x6 ;  /* 0x0000001100007211 */ /* 0x001fe200078e30ff */
[----:B------:R-:W-:Y:S03]  /*0110*/  BSSY.RECONVERGENT B0, `(.L_x_3594) ;  /* 0x000001b000007945 */ /* 0x000fe60003800200 */
[----:B------:R-:W-:Y:S02]  /*0120*/  SHF.L.U32 R3, R0, 0x2, RZ ;  /* 0x0000000200037819 */ /* 0x000fe400000006ff */
[----:B---3--:R-:W-:-:S04]  /*0130*/  MOV R0, UR9 ;  /* 0x0000000900007c02 */ /* 0x008fc80008000f00 */
[----:B------:R-:W-:Y:S02]  /*0140*/  ISETP.GE.AND P1, PT, R3, R0, PT ;  /* 0x000000000300720c */ /* 0x000fe40003f26270 */
[----:B-1----:R-:W-:-:S04]  /*0150*/  SHF.L.U32 R4, R9, 0x6, RZ ;  /* 0x0000000609047819 */ /* 0x002fc800000006ff */
[C---:B------:R-:W-:Y:S02]  /*0160*/  IADD3 R15, PT, PT, R4.reuse, R17, RZ ;  /* 0x00000011040f7210 */ /* 0x040fe40007ffe0ff */
        /* <DEDUP_REMOVED lines=21> */
.L_x_3595:
[----:B------:R-:W-:Y:S05]  /*02c0*/  BSYNC.RECONVERGENT B0 ;  /* 0x0000000000007941 */ /* 0x000fea0003800200 */
.L_x_3594:
[----:B------:R-:W-:Y:S05]  /*02d0*/  @P1 EXIT ;  /* 0x000000000000194d */ /* 0x000fea0003800000 */
[----:B------:R-:W1:Y:S01]  /*02e0*/  LDC.64 R36, c[0x0][0x3b8] ;  /* 0x0000ee00ff247b82 */ /* 0x000e620000000a00 */
[----:B------:R-:W-:Y:S01]  /*02f0*/  SHF.L.U32 R13, R9, 0x7, RZ ;  /* 0x00000007090d7819 */ /* 0x000fe200000006ff */
[----:B------:R-:W2:Y:S04]  /*0300*/  LDCU.U8 UR4, c[0x0][0x3e0] ;  /* 0x00007c00ff0477ac */ /* 0x000ea80008000000 */
        /* <DEDUP_REMOVED lines=13> */
[----:B0-----:R-:W-:Y:S02]  /*03e0*/  SHF.R.S32.HI R6, RZ, 0x1f, R3 ;  /* 0x0000001fff067819 */ /* 0x001fe40000011403 */
[----:B------:R-:W-:Y:S02]  /*03f0*/  SHF.L.U32 R8, R17, 0x4, RZ ;  /* 0x0000000411087819 */ /* 0x000fe400000006ff */
[----:B------:R-:W-:Y:S01]  /*0400*/  LEA.HI R10, R6, R3, RZ, 0x3 ;  /* 0x00000003060a7211 */ /* 0x000fe200078f18ff */
[----:B------:R-:W-:Y:S01]  /*0410*/  HFMA2 R6, -RZ, RZ, 0, 0 ;  /* 0x00000000ff067431 */ /* 0x000fe200000001ff */
[----:B------:R-:W-:Y:S02]  /*0420*/  MOV R7, R4 ;  /* 0x0000000400077202 */ /* 0x000fe40000000f00 */
[----:B------:R-:W-:Y:S02]  /*0430*/  LOP3.LUT R8, R8, 0x10, RZ, 0xc0, !PT ;  /* 0x0000001008087812 */ /* 0x000fe400078ec0ff */
[----:B-1----:R-:W-:-:S07]  /*0440*/  SHF.R.S32.HI R10, RZ, 0x3, R10 ;  /* 0x00000003ff0a7819 */ /* 0x002fce000001140a */
.L_x_3597:
[----:B-1----:R-:W0:Y:S01]  /*0450*/  LDC.64 R12, c[0x0][0x390] ;  /* 0x0000e400ff0c7b82 */ /* 0x002e220000000a00 */
        /* <DEDUP_REMOVED lines=8> */
[----:B0-----:R-:W-:Y:S01]  /*04e0*/  IMAD.WIDE.U32 R14, R17, 0x2, R14 ;  /* 0x00000002110e7825 */ /* 0x001fe200078e000e */
[----:B------:R-:W-:-:S05]  /*04f0*/  SHF.L.U32 R17, R7, 0x1, RZ ;  /* 0x0000000107117819 */ /* 0x000fca00000006ff */
[----:B------:R0:W3:Y:S01]  /*0500*/  LDG.E.U16.CONSTANT R14, desc[UR6][R14.64] ;  /* 0x000000060e0e7981 */ /* 0x0000e2000c1e9500 */
        /* <DEDUP_REMOVED lines=32> */
.L_x_3596:
[----:B------:R2:W5:Y:S01]  /*0710*/  LDL.64 R40, [R1] ;  /* 0x0000000001287983 */ /* 0x0005620000100a00 */
[----:B------:R-:W3:Y:S01]  /*0720*/  LDCU UR4, c[0x0][0x3c8] ;  /* 0x00007900ff0477ac */ /* 0x000ee20008000800 */
[----:B------:R-:W-:Y:S01]  /*0730*/  HFMA2 R2, -RZ, RZ, 0, 0 ;  /* 0x00000000ff027431 */ /* 0x000fe200000001ff */
[----:B---3--:R-:W-:-:S13]  /*0740*/  ISETP.GT.AND P0, PT, R4, UR4, PT ;  /* 0x0000000404007c0c */ /* 0x008fda000bf04270 */
[----:B--2---:R-:W-:Y:S05]  /*0750*/  @!P0 BRA `(.L_x_3598) ;  /* 0x00000000001c8947 */ /* 0x004fea0003800000 */
[----:B0-----:R-:W0:Y:S02]  /*0760*/  LDC R7, c[0x0][0x3cc] ;  /* 0x0000f300ff077b82 */ /* 0x001e240000000800 */
[----:B0-----:R-:W-:-:S04]  /*0770*/  VIMNMX R2, PT, PT, R4, R7, PT ;  /* 0x0000000704027248 */ /* 0x001fc80003fe0100 */
[----:B------:R-:W-:-:S04]  /*0780*/  IADD3 R2, PT, PT, R2, -UR4, RZ ;  /* 0x8000000402027c10 */ /* 0x000fc8000fffe0ff */
[----:B------:R-:W-:-:S04]  /*0790*/  SHF.R.S32.HI R7, RZ, 0x1f, R2 ;  /* 0x0000001fff077819 */ /* 0x000fc80000011402 */
[----:B------:R-:W-:-:S04]  /*07a0*/  LEA.HI R7, R7, R2, RZ, 0x5 ;  /* 0x0000000207077211 */ /* 0x000fc800078f28ff */
[----:B------:R-:W-:-:S05]  /*07b0*/  SHF.R.S32.HI R7, RZ, 0x5, R7 ;  /* 0x00000005ff077819 */ /* 0x000fca0000011407 */
[----:B------:R-:W-:-:S07]  /*07c0*/  IMAD R2, R7, 0x6, RZ ;  /* 0x0000000607027824 */ /* 0x000fce00078e02ff */
.L_x_3598:
[----:B------:R-:W2:Y:S01]  /*07d0*/  LDCU UR5, c[0x0][0x3cc] ;  /* 0x00007980ff0577ac */ /* 0x000ea20008000800 */
[----:B0-----:R-:W-:Y:S02]  /*07e0*/  MOV R6, RZ ;  /* 0x000000ff00067202 */ /* 0x001fe40000000f00 */
[----:B--2---:R-:W-:-:S13]  /*07f0*/  ISETP.GT.AND P0, PT, R4, UR5, PT ;  /* 0x0000000504007c0c */ /* 0x004fda000bf04270 */
        /* <DEDUP_REMOVED lines=8> */
.L_x_3599:
[----:B------:R-:W0:Y:S01]  /*0880*/  LDCU UR12, c[0x0][0x3d0] ;  /* 0x00007a00ff0c77ac */ /* 0x000e220008000800 */
[----:B------:R-:W-:Y:S02]  /*0890*/  MOV R7, RZ ;  /* 0x000000ff00077202 */ /* 0x000fe40000000f00 */
[----:B0-----:R-:W-:-:S13]  /*08a0*/  ISETP.GT.AND P0, PT, R4, UR12, PT ;  /* 0x0000000c04007c0c */ /* 0x001fda000bf04270 */
        /* <DEDUP_REMOVED lines=8> */
.L_x_3600:
[----:B------:R-:W0:Y:S01]  /*0930*/  LDCU UR13, c[0x0][0x3d4] ;  /* 0x00007a80ff0d77ac */ /* 0x000e220008000800 */
[----:B------:R-:W-:Y:S01]  /*0940*/  HFMA2 R8, -RZ, RZ, 0, 0 ;  /* 0x00000000ff087431 */ /* 0x000fe200000001ff */
        /* <DEDUP_REMOVED lines=9> */
.L_x_3601:
        /* <DEDUP_REMOVED lines=11> */
.L_x_3602:
[----:B------:R-:W-:Y:S01]  /*0a90*/  VIMNMX R10, PT, PT, R4, UR4, PT ;  /* 0x00000004040a7c48 */ /* 0x000fe2000bfe0100 */
[----:B------:R-:W0:Y:S01]  /*0aa0*/  S2UR UR5, SR_CgaCtaId ;  /* 0x00000000000579c3 */ /* 0x000e220000008800 */
[----:B------:R-:W2:Y:S01]  /*0ab0*/  LDCU.64 UR10, c[0x0][0x388] ;  /* 0x00007100ff0a77ac */ /* 0x000ea20008000a00 */
[----:B------:R-:W-:Y:S02]  /*0ac0*/  VIMNMX R5, PT, PT, R5, UR12, PT ;  /* 0x0000000c05057c48 */ /* 0x000fe4000bfe0100 */
[----:B------:R-:W-:Y:S01]  /*0ad0*/  SHF.R.S32.HI R15, RZ, 0x1f, R10 ;  /* 0x0000001fff0f7819 */ /* 0x000fe2000001140a */
[----:B------:R-:W-:-:S03]  /*0ae0*/  UMOV UR4, 0x400 ;  /* 0x0000040000047882 */ /* 0x000fc60000000000 */
[----:B------:R-:W-:-:S04]  /*0af0*/  LEA.HI R15, R15, R10, RZ, 0x5 ;  /* 0x0000000a0f0f7211 */ /* 0x000fc800078f28ff */
[----:B------:R-:W-:-:S04]  /*0b00*/  SHF.R.S32.HI R15, RZ, 0x5, R15 ;  /* 0x00000005ff0f7819 */ /* 0x000fc8000001140f */
[----:B------:R-:W-:-:S04]  /*0b10*/  LEA R2, R15, R2, 0x3 ;  /* 0x000000020f027211 */ /* 0x000fc800078e18ff */
[----:B------:R-:W-:Y:S02]  /*0b20*/  IADD3 R2, PT, PT, R7, R2, R6 ;  /* 0x0000000207027210 */ /* 0x000fe40007ffe006 */
[----:B------:R-:W-:Y:S02]  /*0b30*/  SHF.R.S32.HI R7, RZ, 0x1f, R3 ;  /* 0x0000001fff077819 */ /* 0x000fe40000011403 */
[----:B------:R-:W-:Y:S01]  /*0b40*/  IADD3 R13, PT, PT, R13, R2, R8 ;  /* 0x000000020d0d7210 */ /* 0x000fe20007ffe008 */
[----:B0-----:R-:W-:-:S04]  /*0b50*/  ULEA UR4, UR5, UR4, 0x18 ;  /* 0x0000000405047291 */ /* 0x001fc8000f8ec0ff */
[----:B------:R-:W-:-:S05]  /*0b60*/  IMAD R2, R13, R0, RZ ;  /* 0x000000000d027224 */ /* 0x000fca00078e02ff */
[----:B------:R-:W-:-:S04]  /*0b70*/  IADD3 R6, P0, PT, R3, R2, RZ ;  /* 0x0000000203067210 */ /* 0x000fc80007f1e0ff */
[----:B------:R-:W-:Y:S02]  /*0b80*/  LEA.HI.X.SX32 R7, R2, R7, 0x1, P0 ;  /* 0x0000000702077211 */ /* 0x000fe400000f0eff */
[----:B------:R-:W-:Y:S02]  /*0b90*/  ISETP.GT.AND P0, PT, R5, R4, PT ;  /* 0x000000040500720c */ /* 0x000fe40003f04270 */
[C---:B------:R-:W-:Y:S02]  /*0ba0*/  SHF.L.U32 R2, R6.reuse, 0x2, RZ ;  /* 0x0000000206027819 */ /* 0x040fe400000006ff */
[----:B------:R-:W-:Y:S02]  /*0bb0*/  SHF.L.U64.HI R7, R6, 0x2, R7 ;  /* 0x0000000206077819 */ /* 0x000fe40000010207 */
[----:B--2---:R-:W-:Y:S02]  /*0bc0*/  IADD3 R44, P1, PT, R2, UR10, RZ ;  /* 0x0000000a022c7c10 */ /* 0x004fe4000ff3e0ff */
[----:B------:R-:W-:-:S02]  /*0bd0*/  MOV R2, RZ ;  /* 0x000000ff00027202 */ /* 0x000fc40000000f00 */
[----:B------:R-:W-:Y:S02]  /*0be0*/  IADD3.X R45, PT, PT, R7, UR11, RZ, P1, !PT ;  /* 0x0000000b072d7c10 */ /* 0x000fe40008ffe4ff */
        /* <DEDUP_REMOVED lines=8> */
[----:B------:R-:W-:Y:S02]  /*0c70*/  VIMNMX R35, PT, PT, R34, UR12, PT ;  /* 0x0000000c22237c48 */ /* 0x000fe4000bfe0100 */
[----:B------:R-:W-:Y:S02]  /*0c80*/  IADD3 R32, P0, PT, R6, 0x2, RZ ;  /* 0x0000000206207810 */ /* 0x000fe40007f1e0ff */
[----:B------:R-:W-:Y:S02]  /*0c90*/  PRMT R6, RZ, 0x5410, RZ ;  /* 0x00005410ff067816 */ /* 0x000fe400000000ff */
[----:B------:R-:W-:Y:S02]  /*0ca0*/  IADD3.X R33, PT, PT, RZ, R7, RZ, P0, !PT ;  /* 0x00000007ff217210 */ /* 0x000fe400007fe4ff */
[----:B------:R-:W-:-:S07]  /*0cb0*/  PRMT R7, RZ, 0x5410, RZ ;  /* 0x00005410ff077816 */ /* 0x000fce00000000ff */
.L_x_3604:
[----:B------:R-:W-:Y:S01]  /*0cc0*/  MOV R38, R44 ;  /* 0x0000002c00267202 */ /* 0x000fe20000000f00 */
[----:B------:R-:W0:Y:S01]  /*0cd0*/  LDS.128 R20, [UR4] ;  /* 0x00000004ff147984 */ /* 0x000e220008000c00 */
[----:B------:R-:W-:-:S05]  /*0ce0*/  MOV R39, R45 ;  /* 0x0000002d00277202 */ /* 0x000fca0000000f00 */
[----:B------:R-:W2:Y:S01]  /*0cf0*/  LDG.E.128.CONSTANT R8, desc[UR6][R38.64] ;  /* 0x0000000626087981 */ /* 0x000ea2000c1e9d00 */
[----:B------:R-:W-:-:S05]  /*0d00*/  MOV R0, UR9 ;  /* 0x0000000900007c02 */ /* 0x000fca0008000f00 */
[----:B------:R-:W-:-:S05]  /*0d10*/  IMAD.WIDE R24, R0, 0x4, R38 ;  /* 0x0000000400187825 */ /* 0x000fca00078e0226 */
[----:B-1----:R1:W3:Y:S01]  /*0d20*/  LDG.E.128.CONSTANT R12, desc[UR6][R24.64] ;  /* 0x00000006180c7981 */ /* 0x0022e2000c1e9d00 */
[----:B------:R-:W-:Y:S01]  /*0d30*/  IMAD.WIDE R44, R0, 0x4, R24 ;  /* 0x00000004002c7825 */ /* 0x000fe200078e0218 */
[----:B------:R-:W-:Y:S02]  /*0d40*/  MOV R42, 0x2800 ;  /* 0x00002800002a7802 */ /* 0x000fe40000000f00 */
[----:B--2---:R-:W-:Y:S02]  /*0d50*/  LOP3.LUT R16, R8, 0x1f001f, RZ, 0xc0, !PT ;  /* 0x001f001f08107812 */ /* 0x004fe400078ec0ff */
[----:B------:R-:W-:Y:S02]  /*0d60*/  LOP3.LUT R27, R9, 0x1f001f, RZ, 0xc0, !PT ;  /* 0x001f001f091b7812 */ /* 0x000fe400078ec0ff */
[----:B------:R-:W-:Y:S02]  /*0d70*/  LOP3.LUT R26, R16, 0x64006400, RZ, 0xfc, !PT ;  /* 0x64006400101a7812 */ /* 0x000fe400078efcff */
[----:B------:R2:W4:Y:S01]  /*0d80*/  LDG.E.128.CONSTANT R16, desc[UR6][R44.64] ;  /* 0x000000062c107981 */ /* 0x000522000c1e9d00 */
[----:B------:R-:W-:-:S02]  /*0d90*/  LOP3.LUT R29, R10, 0x1f001f, RZ, 0xc0, !PT ;  /* 0x001f001f0a1d7812 */ /* 0x000fc400078ec0ff */
[----:B------:R-:W-:Y:S02]  /*0da0*/  LOP3.LUT R30, R11, 0x1f001f, RZ, 0xc0, !PT ;  /* 0x001f001f0b1e7812 */ /* 0x000fe400078ec0ff */
[----:B------:R-:W-:Y:S02]  /*0db0*/  LOP3.LUT R28, R27, 0x64006400, RZ, 0xfc, !PT ;  /* 0x640064001b1c7812 */ /* 0x000fe400078efcff */
[----:B------:R-:W-:Y:S02]  /*0dc0*/  LOP3.LUT R29, R29, 0x64006400, RZ, 0xfc, !PT ;  /* 0x640064001d1d7812 */ /* 0x000fe400078efcff */
[----:B------:R-:W-:Y:S01]  /*0dd0*/  LOP3.LUT R30, R30, 0x64006400, RZ, 0xfc, !PT ;  /* 0x640064001e1e7812 */ /* 0x000fe200078efcff */
[----:B------:R-:W-:Y:S02]  /*0de0*/  HADD2 R27, R26, -1040, -1040 ;  /* 0xe410e4101a1b7430 */ /* 0x000fe40000000000 */
[----:B------:R-:W-:Y:S02]  /*0df0*/  HADD2 R26, R28, -1040, -1040 ;  /* 0xe410e4101c1a7430 */ /* 0x000fe40000000000 */
[----:B-1----:R-:W-:-:S02]  /*0e00*/  HADD2 R25, R29, -1040, -1040 ;  /* 0xe410e4101d197430 */ /* 0x002fc40000000000 */
[----:B------:R-:W-:Y:S02]  /*0e10*/  HADD2 R24, R30, -1040, -1040 ;  /* 0xe410e4101e187430 */ /* 0x000fe40000000000 */
[-C--:B0-----:R-:W-:Y:S02]  /*0e20*/  HFMA2 R27, R27, R20.reuse, RZ ;  /* 0x000000141b1b7231 */ /* 0x081fe400000000ff */
[-C--:B------:R-:W-:Y:S02]  /*0e30*/  HFMA2 R26, R26, R20.reuse, RZ.H0_H0 ;  /* 0x000000141a1a7231 */ /* 0x080fe400000400ff */
[-C--:B------:R-:W-:Y:S02]  /*0e40*/  HFMA2 R25, R25, R20.reuse, RZ ;  /* 0x0000001419197231 */ /* 0x080fe400000000ff */
[----:B------:R-:W-:Y:S01]  /*0e50*/  HFMA2 R24, R24, R20, RZ.H0_H0 ;  /* 0x0000001418187231 */ /* 0x000fe200000400ff */
[----:B------:R-:W-:Y:S02]  /*0e60*/  LOP3.LUT R28, R8, 0x3e003e0, RZ, 0xc0, !PT ;  /* 0x03e003e0081c7812 */ /* 0x000fe400078ec0ff */
[----:B------:R-:W-:-:S02]  /*0e70*/  LOP3.LUT R20, R9, 0x3e003e0, RZ, 0xc0, !PT ;  /* 0x03e003e009147812 */ /* 0x000fc400078ec0ff */
[----:B------:R-:W-:Y:S02]  /*0e80*/  LOP3.LUT R29, R28, 0x64006400, RZ, 0xfc, !PT ;  /* 0x640064001c1d7812 */ /* 0x000fe400078efcff */
[----:B------:R-:W-:Y:S02]  /*0e90*/  LOP3.LUT R31, R20, 0x64006400, RZ, 0xfc, !PT ;  /* 0x64006400141f7812 */ /* 0x000fe400078efcff */
[----:B------:R-:W-:Y:S01]  /*0ea0*/  LOP3.LUT R20, R10, 0x3e003e0, RZ, 0xc0, !PT ;  /* 0x03e003e00a147812 */ /* 0x000fe200078ec0ff */
[-C--:B------:R-:W-:Y:S01]  /*0eb0*/  HFMA2 R29, R29, R42.reuse.H0_H0, -48, -48 ;  /* 0xd200d2001d1d7431 */ /* 0x080fe2000004002a */
[----:B------:R-:W-:Y:S01]  /*0ec0*/  LOP3.LUT R28, R11, 0x3e003e0, RZ, 0xc0, !PT ;  /* 0x03e003e00b1c7812 */ /* 0x000fe200078ec0ff */
[----:B------:R-:W-:Y:S02]  /*0ed0*/  HFMA2 R31, R31, R42.H0_H0, -48, -48 ;  /* 0xd200d2001f1f7431 */ /* 0x000fe4000004002a */
[-C--:B------:R-:W-:Y:S01]  /*0ee0*/  HFMA2 R27, R29, R21.reuse, R27 ;  /* 0x000000151d1b7231 */ /* 0x080fe2000000001b */
[----:B------:R-:W-:Y:S01]  /*0ef0*/  LOP3.LUT R29, R20, 0x64006400, RZ, 0xfc, !PT ;  /* 0x64006400141d7812 */ /* 0x000fe200078efcff */
[----:B------:R-:W-:Y:S01]  /*0f00*/  HFMA2 R26, R31, R21, R26 ;  /* 0x000000151f1a7231 */ /* 0x000fe2000000001a */
        /* <DEDUP_REMOVED lines=9> */
[----:B------:R-:W-:Y:S02]  /*0fa0*/  LOP3.LUT R24, R24, 0x64006400, RZ, 0xfc, !PT ;  /* 0x6400640018187812 */ /* 0x000fe400078efcff */
[----:B------:R-:W-:-:S03]  /*0fb0*/  LOP3.LUT R25, R25, 0x64006400, RZ, 0xfc, !PT ;  /* 0x6400640019197812 */ /* 0x000fc600078efcff */
[----:B------:R-:W-:Y:S01]  /*0fc0*/  HADD2 R28, R24, -1040, -1040 ;  /* 0xe410e410181c7430 */ /* 0x000fe20000000000 */
[----:B------:R-:W-:Y:S01]  /*0fd0*/  SHF.R.U32.HI R24, RZ, 0xa, R10 ;  /* 0x0000000aff187819 */ /* 0x000fe2000001160a */
[----:B------:R-:W-:Y:S01]  /*0fe0*/  HADD2 R29, R25, -1040, -1040 ;  /* 0xe410e410191d7430 */ /* 0x000fe20000000000 */
[----:B------:R-:W-:Y:S02]  /*0ff0*/  SHF.R.U32.HI R25, RZ, 0xa, R11 ;  /* 0x0000000aff197819 */ /* 0x000fe4000001160b */
[----:B------:R-:W-:Y:S02]  /*1000*/  LOP3.LUT R24, R24, 0x1f001f, RZ, 0xc0, !PT ;  /* 0x001f001f18187812 */ /* 0x000fe400078ec0ff */
[----:B------:R-:W-:Y:S01]  /*1010*/  LOP3.LUT R25, R25, 0x1f001f, RZ, 0xc0, !PT ;  /* 0x001f001f19197812 */ /* 0x000fe200078ec0ff */
[----:B------:R-:W-:Y:S01]  /*1020*/  HFMA2 R29, R29, R22, R26 ;  /* 0x000000161d1d7231 */ /* 0x000fe2000000001a */
[----:B------:R-:W-:Y:S02]  /*1030*/  LOP3.LUT R26, R24, 0x64006400, RZ, 0xfc, !PT ;  /* 0x64006400181a7812 */ /* 0x000fe400078efcff */
[----:B------:R-:W-:-:S02]  /*1040*/  LOP3.LUT R25, R25, 0x64006400, RZ, 0xfc, !PT ;  /* 0x6400640019197812 */ /* 0x000fc400078efcff */
[----:B---3--:R-:W-:Y:S01]  /*1050*/  LOP3.LUT R24, R12, 0x1f001f, RZ, 0xc0, !PT ;  /* 0x001f001f0c187812 */ /* 0x008fe200078ec0ff */
[----:B------:R-:W-:Y:S02]  /*1060*/  HADD2 R26, R26, -1040, -1040 ;  /* 0xe410e4101a1a7430 */ /* 0x000fe40000000000 */
[----:B------:R-:W-:Y:S01]  /*1070*/  HADD2 R25, R25, -1040, -1040 ;  /* 0xe410e41019197430 */ /* 0x000fe20000000000 */
[----:B------:R-:W-:Y:S01]  /*1080*/  LOP3.LUT R24, R24, 0x64006400, RZ, 0xfc, !PT ;  /* 0x6400640018187812 */ /* 0x000fe200078efcff */
[-C--:B------:R-:W-:Y:S02]  /*1090*/  HFMA2 R28, R28, R22.reuse, R27 ;  /* 0x000000161c1c7231 */ /* 0x080fe4000000001b */
[-C--:B------:R-:W-:Y:S02]  /*10a0*/  HFMA2 R20, R26, R22.reuse, R20 ;  /* 0x000000161a147231 */ /* 0x080fe40000000014 */
[----:B------:R-:W-:Y:S01]  /*10b0*/  HFMA2 R21, R25, R22, R21 ;  /* 0x0000001619157231 */ /* 0x000fe20000000015 */
[----:B------:R-:W-:Y:S01]  /*10c0*/  LOP3.LUT R22, R13, 0x1f001f, RZ, 0xc0, !PT ;  /* 0x001f001f0d167812 */ /* 0x000fe200078ec0ff */
[----:B------:R-:W-:Y:S01]  /*10d0*/  HADD2 R24, R24, -1040, -1040 ;  /* 0xe410e41018187430 */ /* 0x000fe20000000000 */
[----:B------:R-:W-:-:S03]  /*10e0*/  LOP3.LUT R25, R15, 0x1f001f, RZ, 0xc0, !PT ;  /* 0x001f001f0f197812 */ /* 0x000fc600078ec0ff */
[----:B------:R-:W-:Y:S01]  /*10f0*/  HFMA2 R28, R24, R23, R28 ;  /* 0x00000017181c7231 */ /* 0x000fe2000000001c */
[----:B------:R-:W-:Y:S02]  /*1100*/  LOP3.LUT R24, R22, 0x64006400, RZ, 0xfc, !PT ;  /* 0x6400640016187812 */ /* 0x000fe400078efcff */
[----:B------:R-:W-:Y:S02]  /*1110*/  LOP3.LUT R22, R14, 0x1f001f, RZ, 0xc0, !PT ;  /* 0x001f001f0e167812 */ /* 0x000fe400078ec0ff */
[----:B------:R-:W-:Y:S02]  /*1120*/  LOP3.LUT R25, R25, 0x64006400, RZ, 0xfc, !PT ;  /* 0x6400640019197812 */ /* 0x000fe400078efcff */
[----:B------:R-:W-:Y:S01]  /*1130*/  LOP3.LUT R22, R22, 0x64006400, RZ, 0xfc, !PT ;  /* 0x6400640016167812 */ /* 0x000fe200078efcff */
[----:B------:R-:W-:Y:S02]  /*1140*/  HADD2 R24, R24, -1040, -1040 ;  /* 0xe410e41018187430 */ /* 0x000fe40000000000 */
[----:B------:R-:W-:-:S02]  /*1150*/  HADD2 R25, R25, -1040, -1040 ;  /* 0xe410e41019197430 */ /* 0x000fc40000000000 */
[----:B------:R-:W-:Y:S02]  /*1160*/  HADD2 R30, R22, -1040, -1040 ;  /* 0xe410e410161e7430 */ /* 0x000fe40000000000 */
[-C--:B------:R-:W-:Y:S02]  /*1170*/  HFMA2 R29, R24, R23.reuse, R29 ;  /* 0x00000017181d7231 */ /* 0x080fe4000000001d */
[-C--:B------:R-:W-:Y:S02]  /*1180*/  HFMA2 R30, R30, R23.reuse, R20 ;  /* 0x000000171e1e7231 */ /* 0x080fe40000000014 */
[----:B------:R-:W-:Y:S02]  /*1190*/  HFMA2 R23, R25, R23, R21 ;  /* 0x0000001719177231 */ /* 0x000fe40000000015 */
[----:B------:R-:W0:Y:S01]  /*11a0*/  LDS.128 R24, [UR4+0x10] ;  /* 0x00001004ff187984 */ /* 0x000e220008000c00 */
[----:B------:R-:W-:-:S04]  /*11b0*/  LOP3.LUT R20, R12, 0x3e003e0, RZ, 0xc0, !PT ;  /* 0x03e003e00c147812 */ /* 0x000fc800078ec0ff */
[----:B------:R-:W-:Y:S02]  /*11c0*/  LOP3.LUT R21, R20, 0x64006400, RZ, 0xfc, !PT ;  /* 0x6400640014157812 */ /* 0x000fe400078efcff */
[----:B------:R-:W-:-:S03]  /*11d0*/  LOP3.LUT R20, R13, 0x3e003e0, RZ, 0xc0, !PT ;  /* 0x03e003e00d147812 */ /* 0x000fc600078ec0ff */
[----:B------:R-:W-:-:S04]  /*11e0*/  HFMA2 R21, R21, R42.H0_H0, -48, -48 ;  /* 0xd200d20015157431 */ /* 0x000fc8000004002a */
[----:B0-----:R-:W-:Y:S01]  /*11f0*/  HFMA2 R28, R21, R24, R28 ;  /* 0x00000018151c7231 */ /* 0x001fe2000000001c */
[----:B------:R-:W-:Y:S02]  /*1200*/  LOP3.LUT R21, R20, 0x64006400, RZ, 0xfc, !PT ;  /* 0x6400640014157812 */ /* 0x000fe400078efcff */
[----:B------:R-:W-:-:S03]  /*1210*/  LOP3.LUT R20, R14, 0x3e003e0, RZ, 0xc0, !PT ;  /* 0x03e003e00e147812 */ /* 0x000fc600078ec0ff */
[----:B------:R-:W-:-:S04]  /*1220*/  HFMA2 R21, R21, R42.H0_H0, -48, -48 ;  /* 0xd200d20015157431 */ /* 0x000fc8000004002a */
[----:B------:R-:W-:Y:S01]  /*1230*/  HFMA2 R29, R21, R24, R29 ;  /* 0x00000018151d7231 */ /* 0x000fe2000000001d */
[----:B------:R-:W-:Y:S02]  /*1240*/  LOP3.LUT R21, R20, 0x64006400, RZ, 0xfc, !PT ;  /* 0x6400640014157812 */ /* 0x000fe400078efcff */
[----:B------:R-:W-:-:S03]  /*1250*/  LOP3.LUT R20, R15, 0x3e003e0, RZ, 0xc0, !PT ;  /* 0x03e003e00f147812 */ /* 0x000fc600078ec0ff */
[----:B------:R-:W-:-:S04]  /*1260*/  HFMA2 R21, R21, R42.H0_H0, -48, -48 ;  /* 0xd200d20015157431 */ /* 0x000fc8000004002a */
[----:B------:R-:W-:Y:S01]  /*1270*/  HFMA2 R30, R21, R24, R30 ;  /* 0x00000018151e7231 */ /* 0x000fe2000000001e */
[----:B------:R-:W-:Y:S02]  /*1280*/  LOP3.LUT R21, R20, 0x64006400, RZ, 0xfc, !PT ;  /* 0x6400640014157812 */ /* 0x000fe400078efcff */
[----:B------:R-:W-:-:S04]  /*1290*/  SHF.R.U32.HI R20, RZ, 0xa, R12 ;  /* 0x0000000aff147819 */ /* 0x000fc8000001160c */
[----:B------:R-:W-:-:S04]  /*12a0*/  LOP3.LUT R20, R20, 0x1f001f, RZ, 0xc0, !PT ;  /* 0x001f001f14147812 */ /* 0x000fc800078ec0ff */
[----:B------:R-:W-:Y:S01]  /*12b0*/  LOP3.LUT R20, R20, 0x64006400, RZ, 0xfc, !PT ;  /* 0x6400640014147812 */ /* 0x000fe200078efcff */
[----:B------:R-:W-:-:S04]  /*12c0*/  HFMA2 R21, R21, R42.H0_H0, -48, -48 ;  /* 0xd200d20015157431 */ /* 0x000fc8000004002a */
[----:B------:R-:W-:Y:S02]  /*12d0*/  HADD2 R20, R20, -1040, -1040 ;  /* 0xe410e41014147430 */ /* 0x000fe40000000000 */
[----:B------:R-:W-:Y:S01]  /*12e0*/  HFMA2 R24, R21, R24, R23 ;  /* 0x0000001815187231 */ /* 0x000fe20000000017 */
[----:B------:R-:W-:Y:S01]  /*12f0*/  SHF.R.U32.HI R21, RZ, 0xa, R14 ;  /* 0x0000000aff157819 */ /* 0x000fe2000001160e */
[----:B------:R-:W-:Y:S01]  /*1300*/  HFMA2 R28, R20, R25, R28 ;  /* 0x00000019141c7231 */ /* 0x000fe2000000001c */
[----:B------:R-:W-:Y:S02]  /*1310*/  SHF.R.U32.HI R20, RZ, 0xa, R13 ;  /* 0x0000000aff147819 */ /* 0x000fe4000001160d */
[----:B------:R-:W-:Y:S02]  /*1320*/  LOP3.LUT R21, R21, 0x1f001f, RZ, 0xc0, !PT ;  /* 0x001f001f15157812 */ /* 0x000fe400078ec0ff */
[----:B------:R-:W-:Y:S02]  /*1330*/  LOP3.LUT R20, R20, 0x1f001f, RZ, 0xc0, !PT ;  /* 0x001f001f14147812 */ /* 0x000fe400078ec0ff */
[----:B------:R-:W-:-:S02]  /*1340*/  LOP3.LUT R21, R21, 0x64006400, RZ, 0xfc, !PT ;  /* 0x6400640015157812 */ /* 0x000fc400078efcff */
[----:B------:R-:W-:Y:S01]  /*1350*/  LOP3.LUT R20, R20, 0x64006400, RZ, 0xfc, !PT ;  /* 0x6400640014147812 */ /* 0x000fe200078efcff */
[----:B--2---:R-:W-:-:S04]  /*1360*/  IMAD.WIDE R44, R0, 0x4, R44 ;  /* 0x00000004002c7825 */ /* 0x004fc800078e022c */
[----:B------:R-:W-:Y:S02]  /*1370*/  HADD2 R21, R21, -1040, -1040 ;  /* 0xe410e41015157430 */ /* 0x000fe40000000000 */
[----:B------:R-:W-:Y:S02]  /*1380*/  HADD2 R20, R20, -1040, -1040 ;  /* 0xe410e41014147430 */ /* 0x000fe40000000000 */
[-C--:B------:R-:W-:Y:S02]  /*1390*/  HFMA2 R30, R21, R25.reuse, R30 ;  /* 0x00000019151e7231 */ /* 0x080fe4000000001e */
[----:B------:R-:W-:Y:S02]  /*13a0*/  HFMA2 R29, R20, R25, R29 ;  /* 0x00000019141d7231 */ /* 0x000fe4000000001d */
[----:B------:R-:W2:Y:S01]  /*13b0*/  LDG.E.128.CONSTANT R20, desc[UR6][R44.64] ;  /* 0x000000062c147981 */ /* 0x000ea2000c1e9d00 */
[----:B------:R-:W-:-:S04]  /*13c0*/  SHF.R.U32.HI R31, RZ, 0xa, R15 ;  /* 0x0000000aff1f7819 */ /* 0x000fc8000001160f */
[----:B------:R-:W-:-:S04]  /*13d0*/  LOP3.LUT R31, R31, 0x1f001f, RZ, 0xc0, !PT ;  /* 0x001f001f1f1f7812 */ /* 0x000fc800078ec0ff */
[----:B------:R-:W-:-:S05]  /*13e0*/  LOP3.LUT R31, R31, 0x64006400, RZ, 0xfc, !PT ;  /* 0x640064001f1f7812 */ /* 0x000fca00078efcff */
[----:B------:R-:W-:-:S04]  /*13f0*/  HADD2 R31, R31, -1040, -1040 ;  /* 0xe410e4101f1f7430 */ /* 0x000fc80000000000 */
[----:B------:R-:W-:Y:S01]  /*1400*/  HFMA2 R25, R31, R25, R24 ;  /* 0x000000191f197231 */ /* 0x000fe20000000018 */
[----:B----4-:R-:W-:-:S04]  /*1410*/  LOP3.LUT R24, R16, 0x1f001f, RZ, 0xc0, !PT ;  /* 0x001f001f10187812 */ /* 0x010fc800078ec0ff */
        /* <DEDUP_REMOVED lines=28> */
[----:B------:R-:W-:-:S05]  /*15e0*/  LOP3.LUT R31, R24, 0x64006400, RZ, 0xfc, !PT ;  /* 0x64006400181f7812 */ /* 0x000fca00078efcff */
[----:B------:R-:W-:-:S04]  /*15f0*/  HFMA2 R31, R31, R42.H0_H0, -48, -48 ;  /* 0xd200d2001f1f7431 */ /* 0x000fc8000004002a */
[----:B------:R-:W-:Y:S02]  /*1600*/  HFMA2 R31, R31, R27, R25 ;  /* 0x0000001b1f1f7231 */ /* 0x000fe40000000019 */
[----:B------:R-:W0:Y:S01]  /*1610*/  LDS.128 R24, [UR4+0x20] ;  /* 0x00002004ff187984 */ /* 0x000e220008000c00 */
[----:B------:R-:W-:Y:S02]  /*1620*/  SHF.R.U32.HI R8, RZ, 0xf, R8 ;  /* 0x0000000fff087819 */ /* 0x000fe40000011608 */
[----:B------:R-:W-:Y:S02]  /*1630*/  SHF.R.U32.HI R9, RZ, 0xf, R9 ;  /* 0x0000000fff097819 */ /* 0x000fe40000011609 */
[----:B------:R-:W-:Y:S02]  /*1640*/  SHF.R.U32.HI R43, RZ, 0xe, R12 ;  /* 0x0000000eff2b7819 */ /* 0x000fe4000001160c */
[----:B------:R-:W-:Y:S02]  /*1650*/  LOP3.LUT R8, R8, 0x10001, RZ, 0xc0, !PT ;  /* 0x0001000108087812 */ /* 0x000fe400078ec0ff */
[----:B------:R-:W-:-:S02]  /*1660*/  SHF.R.U32.HI R13, RZ, 0xe, R13 ;  /* 0x0000000eff0d7819 */ /* 0x000fc4000001160d */
[----:B------:R-:W-:Y:S02]  /*1670*/  LOP3.LUT R12, R9, 0x10001, RZ, 0xc0, !PT ;  /* 0x00010001090c7812 */ /* 0x000fe400078ec0ff */
[----:B------:R-:W-:Y:S02]  /*1680*/  LOP3.LUT R43, R8, 0x20002, R43, 0xf8, !PT ;  /* 0x00020002082b7812 */ /* 0x000fe400078ef82b */
[----:B------:R-:W-:Y:S02]  /*1690*/  LOP3.LUT R8, R12, 0x20002, R13, 0xf8, !PT ;  /* 0x000200020c087812 */ /* 0x000fe400078ef80d */
        /* <DEDUP_REMOVED lines=16> */
[----:B------:R-:W-:Y:S02]  /*17a0*/  LOP3.LUT R12, R12, 0x1f001f, RZ, 0xc0, !PT ;  /* 0x001f001f0c0c7812 */ /* 0x000fe400078ec0ff */
[----:B------:R-:W-:Y:S02]  /*17b0*/  SHF.R.U32.HI R10, RZ, 0xf, R10 ;  /* 0x0000000fff0a7819 */ /* 0x000fe4000001160a */
[----:B------:R-:W-:Y:S02]  /*17c0*/  LOP3.LUT R12, R12, 0x64006400, RZ, 0xfc, !PT ;  /* 0x640064000c0c7812 */ /* 0x000fe400078efcff */
[----:B------:R-:W-:Y:S02]  /*17d0*/  SHF.R.U32.HI R9, RZ, 0xe, R14 ;  /* 0x0000000eff097819 */ /* 0x000fe4000001160e */
[----:B------:R-:W-:Y:S01]  /*17e0*/  LOP3.LUT R10, R10, 0x10001, RZ, 0xc0, !PT ;  /* 0x000100010a0a7812 */ /* 0x000fe200078ec0ff */
[----:B------:R-:W-:-:S04]  /*17f0*/  HADD2 R12, R12, -1040, -1040 ;  /* 0xe410e4100c0c7430 */ /* 0x000fc80000000000 */
[----:B------:R-:W-:Y:S01]  /*1800*/  HFMA2 R31, R12, R24, R31 ;  /* 0x000000180c1f7231 */ /* 0x000fe2000000001f */
[----:B------:R-:W-:Y:S02]  /*1810*/  LOP3.LUT R24, R10, 0x20002, R9, 0xf8, !PT ;  /* 0x000200020a187812 */ /* 0x000fe400078ef809 */
[----:B--2---:R-:W-:-:S04]  /*1820*/  LOP3.LUT R9, R20, 0x1f001f, RZ, 0xc0, !PT ;  /* 0x001f001f14097812 */ /* 0x004fc800078ec0ff */
[----:B------:R-:W-:Y:S02]  /*1830*/  LOP3.LUT R9, R9, 0x64006400, RZ, 0xfc, !PT ;  /* 0x6400640009097812 */ /* 0x000fe400078efcff */
[----:B------:R-:W-:-:S03]  /*1840*/  LOP3.LUT R10, R22, 0x1f001f, RZ, 0xc0, !PT ;  /* 0x001f001f160a7812 */ /* 0x000fc600078ec0ff */
[----:B------:R-:W-:Y:S01]  /*1850*/  HADD2 R14, R9, -1040, -1040 ;  /* 0xe410e410090e7430 */ /* 0x000fe20000000000 */
[----:B------:R-:W-:Y:S02]  /*1860*/  LOP3.LUT R9, R21, 0x1f001f, RZ, 0xc0, !PT ;  /* 0x001f001f15097812 */ /* 0x000fe400078ec0ff */
[----:B------:R-:W-:Y:S02]  /*1870*/  LOP3.LUT R12, R23, 0x1f001f, RZ, 0xc0, !PT ;  /* 0x001f001f170c7812 */ /* 0x000fe400078ec0ff */
[----:B------:R-:W-:Y:S02]  /*1880*/  LOP3.LUT R9, R9, 0x64006400, RZ, 0xfc, !PT ;  /* 0x6400640009097812 */ /* 0x000fe400078efcff */
[----:B------:R-:W-:Y:S02]  /*1890*/  LOP3.LUT R10, R10, 0x64006400, RZ, 0xfc, !PT ;  /* 0x640064000a0a7812 */ /* 0x000fe400078efcff */
[----:B------:R-:W-:Y:S01]  /*18a0*/  LOP3.LUT R12, R12, 0x64006400, RZ, 0xfc, !PT ;  /* 0x640064000c0c7812 */ /* 0x000fe200078efcff */
[----:B------:R-:W-:-:S02]  /*18b0*/  HADD2 R9, R9, -1040, -1040 ;  /* 0xe410e41009097430 */ /* 0x000fc40000000000 */
[----:B------:R-:W-:-:S04]  /*18c0*/  IMAD.WIDE R44, R0, 0x4, R44 ;  /* 0x00000004002c7825 */ /* 0x000fc800078e022c */
[----:B------:R-:W-:Y:S02]  /*18d0*/  HADD2 R10, R10, -1040, -1040 ;  /* 0xe410e4100a0a7430 */ /* 0x000fe40000000000 */
[----:B------:R-:W-:Y:S02]  /*18e0*/  HADD2 R12, R12, -1040, -1040 ;  /* 0xe410e4100c0c7430 */ /* 0x000fe40000000000 */
[-C--:B------:R-:W-:Y:S02]  /*18f0*/  HFMA2 R9, R9, R25.reuse, R29 ;  /* 0x0000001909097231 */ /* 0x080fe4000000001d */
[-C--:B------:R-:W-:Y:S02]  /*1900*/  HFMA2 R13, R14, R25.reuse, R28 ;  /* 0x000000190e0d7231 */ /* 0x080fe4000000001c */
[-C--:B------:R-:W-:Y:S02]  /*1910*/  HFMA2 R10, R10, R25.reuse, R30 ;  /* 0x000000190a0a7231 */ /* 0x080fe4000000001e */
[----:B------:R-:W-:-:S02]  /*1920*/  HFMA2 R25, R12, R25, R31 ;  /* 0x000000190c197231 */ /* 0x000fc4000000001f */
[----:B------:R-:W2:Y:S01]  /*1930*/  LDG.E.128.CONSTANT R28, desc[UR6][R44.64] ;  /* 0x000000062c1c7981 */ /* 0x000ea2000c1e9d00 */
[----:B------:R-:W-:-:S04]  /*1940*/  LOP3.LUT R12, R20, 0x3e003e0, RZ, 0xc0, !PT ;  /* 0x03e003e0140c7812 */ /* 0x000fc800078ec0ff */
[----:B------:R-:W-:-:S05]  /*1950*/  LOP3.LUT R12, R12, 0x64006400, RZ, 0xfc, !PT ;  /* 0x640064000c0c7812 */ /* 0x000fca00078efcff */
[----:B------:R-:W-:-:S04]  /*1960*/  HFMA2 R12, R12, R42.H0_H0, -48, -48 ;  /* 0xd200d2000c0c7431 */ /* 0x000fc8000004002a */
[----:B------:R-:W-:Y:S01]  /*1970*/  HFMA2 R12, R12, R26, R13 ;  /* 0x0000001a0c0c7231 */ /* 0x000fe2000000000d */
        /* <DEDUP_REMOVED lines=20> */
[----:B------:R-:W-:Y:S01]  /*1ac0*/  HADD2 R13, R13, -1040, -1040 ;  /* 0xe410e4100d0d7430 */ /* 0x000fe20000000000 */
[----:B------:R-:W-:-:S03]  /*1ad0*/  SHF.R.U32.HI R14, RZ, 0xa, R22 ;  /* 0x0000000aff0e7819 */ /* 0x000fc60000011616 */
[----:B------:R-:W-:Y:S01]  /*1ae0*/  HFMA2 R13, R13, R27, R9 ;  /* 0x0000001b0d0d7231 */ /* 0x000fe20000000009 */
[----:B------:R-:W-:Y:S02]  /*1af0*/  SHF.R.U32.HI R9, RZ, 0xa, R23 ;  /* 0x0000000aff097819 */ /* 0x000fe40000011617 */
[----:B------:R-:W-:Y:S02]  /*1b00*/  LOP3.LUT R14, R14, 0x1f001f, RZ, 0xc0, !PT ;  /* 0x001f001f0e0e7812 */ /* 0x000fe400078ec0ff */
[----:B------:R-:W-:Y:S02]  /*1b10*/  LOP3.LUT R9, R9, 0x1f001f, RZ, 0xc0, !PT ;  /* 0x001f001f09097812 */ /* 0x000fe400078ec0ff */
[----:B------:R-:W-:Y:S02]  /*1b20*/  LOP3.LUT R14, R14, 0x64006400, RZ, 0xfc, !PT ;  /* 0x640064000e0e7812 */ /* 0x000fe400078efcff */
[----:B------:R-:W-:Y:S02]  /*1b30*/  LOP3.LUT R9, R9, 0x64006400, RZ, 0xfc, !PT ;  /* 0x6400640009097812 */ /* 0x000fe400078efcff */
[----:B------:R-:W-:Y:S01]  /*1b40*/  SHF.R.U32.HI R11, RZ, 0xf, R11 ;  /* 0x0000000fff0b7819 */ /* 0x000fe2000001160b */
[----:B------:R-:W-:-:S02]  /*1b50*/  HADD2 R14, R14, -1040, -1040 ;  /* 0xe410e4100e0e7430 */ /* 0x000fc40000000000 */
[----:B------:R-:W-:Y:S01]  /*1b60*/  HADD2 R9, R9, -1040, -1040 ;  /* 0xe410e41009097430 */ /* 0x000fe20000000000 */
[----:B------:R-:W-:Y:S01]  /*1b70*/  SHF.R.U32.HI R16, RZ, 0xd, R16 ;  /* 0x0000000dff107819 */ /* 0x000fe20000011610 */
[-C--:B------:R-:W-:Y:S01]  /*1b80*/  HFMA2 R14, R14, R27.reuse, R10 ;  /* 0x0000001b0e0e7231 */ /* 0x080fe2000000000a */
[----:B------:R-:W-:Y:S01]  /*1b90*/  LOP3.LUT R10, R11, 0x10001, RZ, 0xc0, !PT ;  /* 0x000100010b0a7812 */ /* 0x000fe200078ec0ff */
[----:B------:R-:W-:Y:S01]  /*1ba0*/  HFMA2 R25, R9, R27, R25 ;  /* 0x0000001b09197231 */ /* 0x000fe20000000019 */
[----:B------:R-:W-:Y:S02]  /*1bb0*/  SHF.R.U32.HI R9, RZ, 0xd, R18 ;  /* 0x0000000dff097819 */ /* 0x000fe40000011612 */
[----:B------:R-:W-:Y:S02]  /*1bc0*/  SHF.R.U32.HI R15, RZ, 0xe, R15 ;  /* 0x0000000eff0f7819 */ /* 0x000fe4000001160f */
[----:B------:R-:W-:Y:S02]  /*1bd0*/  SHF.R.U32.HI R17, RZ, 0xd, R17 ;  /* 0x0000000dff117819 */ /* 0x000fe40000011611 */
[----:B------:R-:W-:-:S02]  /*1be0*/  LOP3.LUT R43, R43, 0x40004, R16, 0xf8, !PT ;  /* 0x000400042b2b7812 */ /* 0x000fc400078ef810 */
[----:B------:R-:W-:Y:S02]  /*1bf0*/  LOP3.LUT R15, R10, 0x20002, R15, 0xf8, !PT ;  /* 0x000200020a0f7812 */ /* 0x000fe400078ef80f */
[----:B------:R-:W-:Y:S02]  /*1c00*/  LOP3.LUT R16, R8, 0x40004, R17, 0xf8, !PT ;  /* 0x0004000408107812 */ /* 0x000fe400078ef811 */
[----:B------:R-:W-:Y:S02]  /*1c10*/  LOP3.LUT R24, R24, 0x40004, R9, 0xf8, !PT ;  /* 0x0004000418187812 */ /* 0x000fe400078ef809 */
[----:B------:R-:W0:Y:S01]  /*1c20*/  LDS.128 R8, [UR4+0x30] ;  /* 0x00003004ff087984 */ /* 0x000e220008000c00 */
[----:B------:R-:W-:Y:S02]  /*1c30*/  SHF.R.U32.HI R18, RZ, 0xd, R19 ;  /* 0x0000000dff127819 */ /* 0x000fe40000011613 */
[----:B------:R-:W-:Y:S02]  /*1c40*/  SHF.R.U32.HI R17, RZ, 0xc, R22 ;  /* 0x0000000cff117819 */ /* 0x000fe40000011616 */
[----:B------:R-:W-:-:S02]  /*1c50*/  LOP3.LUT R15, R15, 0x40004, R18, 0xf8, !PT ;  /* 0x000400040f0f7812 */ /* 0x000fc400078ef812 */
[----:B------:R-:W-:Y:S02]  /*1c60*/  SHF.R.U32.HI R18, RZ, 0xc, R23 ;  /* 0x0000000cff127819 */ /* 0x000fe40000011617 */
[----:B------:R-:W-:Y:S02]  /*1c70*/  LOP3.LUT R24, R24, 0x80008, R17, 0xf8, !PT ;  /* 0x0008000818187812 */ /* 0x000fe400078ef811 */
[----:B------:R-:W-:Y:S02]  /*1c80*/  SHF.R.U32.HI R21, RZ, 0xc, R21 ;  /* 0x0000000cff157819 */ /* 0x000fe40000011615 */
[----:B------:R-:W-:Y:S02]  /*1c90*/  LOP3.LUT R15, R15, 0x80008, R18, 0xf8, !PT ;  /* 0x000800080f0f7812 */ /* 0x000fe400078ef812 */
[----:B------:R-:W-:Y:S02]  /*1ca0*/  SHF.R.U32.HI R20, RZ, 0xc, R20 ;  /* 0x0000000cff147819 */ /* 0x000fe40000011614 */
[----:B------:R-:W-:-:S02]  /*1cb0*/  LOP3.LUT R16, R16, 0x80008, R21, 0xf8, !PT ;  /* 0x0008000810107812 */ /* 0x000fc400078ef815 */
[----:B------:R-:W-:Y:S02]  /*1cc0*/  LOP3.LUT R43, R43, 0x80008, R20, 0xf8, !PT ;  /* 0x000800082b2b7812 */ /* 0x000fe400078ef814 */
[----:B------:R-:W-:Y:S02]  /*1cd0*/  ISETP.NE.AND P0, PT, R4, R5, PT ;  /* 0x000000050400720c */ /* 0x000fe40003f05270 */
[----:B--2---:R-:W-:Y:S02]  /*1ce0*/  LOP3.LUT R17, R28, 0x1f001f, RZ, 0xc0, !PT ;  /* 0x001f001f1c117812 */ /* 0x004fe400078ec0ff */
        /* <DEDUP_REMOVED lines=8> */
[----:B------:R-:W-:Y:S02]  /*1d70*/  HADD2 R17, R17, -1040, -1040 ;  /* 0xe410e41011117430 */ /* 0x000fe40000000000 */
[----:B------:R-:W-:Y:S02]  /*1d80*/  HADD2 R19, R19, -1040, -1040 ;  /* 0xe410e41013137430 */ /* 0x000fe40000000000 */
[----:B------:R-:W-:-:S02]  /*1d90*/  HADD2 R18, R18, -1040, -1040 ;  /* 0xe410e41012127430 */ /* 0x000fc40000000000 */
[-C--:B0-----:R-:W-:Y:S01]  /*1da0*/  HFMA2 R17, R17, R8.reuse, R13 ;  /* 0x0000000811117231 */ /* 0x081fe2000000000d */
[----:B------:R-:W-:Y:S01]  /*1db0*/  LOP3.LUT R13, R29, 0x3e003e0, RZ, 0xc0, !PT ;  /* 0x03e003e01d0d7812 */ /* 0x000fe200078ec0ff */
[-C--:B------:R-:W-:Y:S02]  /*1dc0*/  HFMA2 R12, R20, R8.reuse, R12 ;  /* 0x00000008140c7231 */ /* 0x080fe4000000000c */
[-C--:B------:R-:W-:Y:S02]  /*1dd0*/  HFMA2 R25, R18, R8.reuse, R25 ;  /* 0x0000000812197231 */ /* 0x080fe40000000019 */
[----:B------:R-:W-:Y:S01]  /*1de0*/  HFMA2 R14, R19, R8, R14 ;  /* 0x00000008130e7231 */ /* 0x000fe2000000000e */
[----:B------:R-:W-:Y:S02]  /*1df0*/  LOP3.LUT R8, R28, 0x3e003e0, RZ, 0xc0, !PT ;  /* 0x03e003e01c087812 */ /* 0x000fe400078ec0ff */
[----:B------:R-:W-:Y:S02]  /*1e00*/  LOP3.LUT R18, R30, 0x3e003e0, RZ, 0xc0, !PT ;  /* 0x03e003e01e127812 */ /* 0x000fe400078ec0ff */
[----:B------:R-:W-:-:S02]  /*1e10*/  LOP3.LUT R13, R13, 0x64006400, RZ, 0xfc, !PT ;  /* 0x640064000d0d7812 */ /* 0x000fc400078efcff */
[----:B------:R-:W-:Y:S02]  /*1e20*/  LOP3.LUT R19, R8, 0x64006400, RZ, 0xfc, !PT ;  /* 0x6400640008137812 */ /* 0x000fe400078efcff */
[----:B------:R-:W-:Y:S01]  /*1e30*/  LOP3.LUT R21, R18, 0x64006400, RZ, 0xfc, !PT ;  /* 0x6400640012157812 */ /* 0x000fe200078efcff */
[-C--:B------:R-:W-:Y:S01]  /*1e40*/  HFMA2 R18, R13, R42.reuse.H0_H0, -48, -48 ;  /* 0xd200d2000d127431 */ /* 0x080fe2000004002a */
[----:B------:R-:W-:Y:S01]  /*1e50*/  @!P0 LEA R13, R2, R1, 0x3 ;  /* 0x00000001020d8211 */ /* 0x000fe200078e18ff */
[-C--:B------:R-:W-:Y:S02]  /*1e60*/  HFMA2 R19, R19, R42.reuse.H0_H0, -48, -48 ;  /* 0xd200d20013137431 */ /* 0x080fe4000004002a */
[----:B------:R-:W-:Y:S02]  /*1e70*/  HFMA2 R8, R21, R42.H0_H0, -48, -48 ;  /* 0xd200d20015087431 */ /* 0x000fe4000004002a */
[-C--:B------:R-:W-:Y:S01]  /*1e80*/  HFMA2 R19, R19, R9.reuse, R12 ;  /* 0x0000000913137231 */ /* 0x080fe2000000000c */
[----:B------:R0:W2:Y:S04]  /*1e90*/  @!P0 LDG.E.U16.CONSTANT R21, desc[UR6][R32.64] ;  /* 0x0000000620158981 */ /* 0x0000a8000c1e9500 */
[----:B------:R-:W3:Y:S01]  /*1ea0*/  @!P0 LDL.64 R12, [R13+0x8] ;  /* 0x000008000d0c8983 */ /* 0x000ee20000100a00 */
[----:B------:R-:W-:Y:S01]  /*1eb0*/  LOP3.LUT R20, R31, 0x3e003e0, RZ, 0xc0, !PT ;  /* 0x03e003e01f147812 */ /* 0x000fe200078ec0ff */
[----:B------:R-:W-:-:S03]  /*1ec0*/  HFMA2 R8, R8, R9, R14 ;  /* 0x0000000908087231 */ /* 0x000fc6000000000e */
[----:B------:R-:W-:Y:S02]  /*1ed0*/  LOP3.LUT R23, R20, 0x64006400, RZ, 0xfc, !PT ;  /* 0x6400640014177812 */ /* 0x000fe400078efcff */
[----:B------:R-:W-:Y:S01]  /*1ee0*/  @!P0 IADD3 R14, PT, PT, R2, 0x1, RZ ;  /* 0x00000001020e8810 */ /* 0x000fe20007ffe0ff */
[----:B------:R-:W-:Y:S01]  /*1ef0*/  HFMA2 R17, R18, R9, R17 ;  /* 0x0000000912117231 */ /* 0x000fe20000000011 */
[--C-:B------:R-:W-:Y:S01]  /*1f00*/  SHF.R.U32.HI R18, RZ, 0xb, R28.reuse ;  /* 0x0000000bff127819 */ /* 0x100fe2000001161c */
[----:B------:R-:W-:Y:S01]  /*1f10*/  HFMA2 R42, R23, R42.H0_H0, -48, -48 ;  /* 0xd200d200172a7431 */ /* 0x000fe2000004002a */
[----:B------:R-:W-:Y:S02]  /*1f20*/  SHF.R.U32.HI R23, RZ, 0xb, R29 ;  /* 0x0000000bff177819 */ /* 0x000fe4000001161d */
[----:B------:R-:W-:Y:S02]  /*1f30*/  @!P0 MOV R2, R14 ;  /* 0x0000000e00028202 */ /* 0x000fe40000000f00 */
[----:B------:R-:W-:-:S02]  /*1f40*/  SHF.R.U32.HI R28, RZ, 0xa, R28 ;  /* 0x0000000aff1c7819 */ /* 0x000fc4000001161c */
[----:B------:R-:W-:Y:S02]  /*1f50*/  SHF.R.U32.HI R29, RZ, 0xa, R29 ;  /* 0x0000000aff1d7819 */ /* 0x000fe4000001161d */
[--C-:B------:R-:W-:Y:S02]  /*1f60*/  SHF.R.U32.HI R27, RZ, 0xb, R30.reuse ;  /* 0x0000000bff1b7819 */ /* 0x100fe4000001161e */
[--C-:B------:R-:W-:Y:S02]  /*1f70*/  SHF.R.U32.HI R14, RZ, 0xb, R31.reuse ;  /* 0x0000000bff0e7819 */ /* 0x100fe4000001161f */
[----:B------:R-:W-:Y:S02]  /*1f80*/  SHF.R.U32.HI R30, RZ, 0xa, R30 ;  /* 0x0000000aff1e7819 */ /* 0x000fe4000001161e */
[----:B------:R-:W-:Y:S02]  /*1f90*/  SHF.R.U32.HI R31, RZ, 0xa, R31 ;  /* 0x0000000aff1f7819 */ /* 0x000fe4000001161f */
        /* <DEDUP_REMOVED lines=8> */
[----:B------:R-:W-:Y:S02]  /*2020*/  LOP3.LUT R24, R24, 0x100010, R27, 0xf8, !PT ;  /* 0x0010001018187812 */ /* 0x000fe400078ef81b */
[----:B------:R-:W-:Y:S02]  /*2030*/  LOP3.LUT R15, R15, 0x100010, R14, 0xf8, !PT ;  /* 0x001000100f0f7812 */ /* 0x000fe400078ef80e */
[----:B------:R-:W-:Y:S02]  /*2040*/  LOP3.LUT R30, R30, 0x64006400, RZ, 0xfc, !PT ;  /* 0x640064001e1e7812 */ /* 0x000fe400078efcff */
[----:B------:R-:W-:Y:S01]  /*2050*/  LOP3.LUT R31, R31, 0x64006400, RZ, 0xfc, !PT ;  /* 0x640064001f1f7812 */ /* 0x000fe200078efcff */
[----:B------:R-:W-:Y:S01]  /*2060*/  HADD2 R28, R28, -1040, -1040 ;  /* 0xe410e4101c1c7430 */ /* 0x000fe20000000000 */
[----:B------:R-:W-:Y:S01]  /*2070*/  LOP3.LUT R43, R43, 0x64006400, RZ, 0xfc, !PT ;  /* 0x640064002b2b7812 */ /* 0x000fe200078efcff */
[----:B------:R-:W-:Y:S01]  /*2080*/  HADD2 R29, R29, -1040, -1040 ;  /* 0xe410e4101d1d7430 */ /* 0x000fe20000000000 */
[----:B------:R-:W-:Y:S01]  /*2090*/  LOP3.LUT R16, R16, 0x64006400, RZ, 0xfc, !PT ;  /* 0x6400640010107812 */ /* 0x000fe200078efcff */
[----:B------:R-:W-:Y:S01]  /*20a0*/  HFMA2 R25, R42, R9, R25 ;  /* 0x000000092a197231 */ /* 0x000fe20000000019 */
[----:B------:R-:W-:Y:S01]  /*20b0*/  LOP3.LUT R24, R24, 0x64006400, RZ, 0xfc, !PT ;  /* 0x6400640018187812 */ /* 0x000fe200078efcff */
[----:B------:R-:W-:Y:S01]  /*20c0*/  HADD2 R30, R30, -1040, -1040 ;  /* 0xe410e4101e1e7430 */ /* 0x000fe20000000000 */
[----:B------:R-:W-:Y:S01]  /*20d0*/  LOP3.LUT R15, R15, 0x64006400, RZ, 0xfc, !PT ;  /* 0x640064000f0f7812 */ /* 0x000fe200078efcff */
[----:B------:R-:W-:-:S02]  /*20e0*/  HADD2 R31, R31, -1040, -1040 ;  /* 0xe410e4101f1f7430 */ /* 0x000fc40000000000 */
[-C--:B------:R-:W-:Y:S02]  /*20f0*/  HFMA2 R19, R28, R10.reuse, R19 ;  /* 0x0000000a1c137231 */ /* 0x080fe40000000013 */
[-C--:B------:R-:W-:Y:S02]  /*2100*/  HFMA2 R17, R29, R10.reuse, R17 ;  /* 0x0000000a1d117231 */ /* 0x080fe40000000011 */
[----:B------:R-:W-:Y:S02]  /*2110*/  HADD2 R43, R43, -1040, -1040 ;  /* 0xe410e4102b2b7430 */ /* 0x000fe40000000000 */
[----:B------:R-:W-:Y:S02]  /*2120*/  HADD2 R16, R16, -1040, -1040 ;  /* 0xe410e41010107430 */ /* 0x000fe40000000000 */
[-C--:B------:R-:W-:Y:S02]  /*2130*/  HFMA2 R8, R30, R10.reuse, R8 ;  /* 0x0000000a1e087231 */ /* 0x080fe40000000008 */
[----:B------:R-:W-:-:S02]  /*2140*/  HFMA2 R25, R31, R10, R25 ;  /* 0x0000000a1f197231 */ /* 0x000fc40000000019 */
[----:B------:R-:W-:Y:S02]  /*2150*/  HADD2 R24, R24, -1040, -1040 ;  /* 0xe410e41018187430 */ /* 0x000fe40000000000 */
[----:B------:R-:W-:Y:S02]  /*2160*/  HADD2 R15, R15, -1040, -1040 ;  /* 0xe410e4100f0f7430 */ /* 0x000fe40000000000 */
        /* <DEDUP_REMOVED lines=9> */
[----:B------:R-:W-:Y:S01]  /*2200*/  UIADD3 UR4, UPT, UPT, UR4, 0x40, URZ ;  /* 0x0000004004047890 */ /* 0x000fe2000fffe0ff */
[----:B0-----:R-:W-:Y:S02]  /*2210*/  IADD3 R32, P1, PT, R32, 0x80, RZ ;  /* 0x0000008020207810 */ /* 0x001fe40007f3e0ff */
[----:B------:R-:W-:Y:S01]  /*2220*/  PRMT R8, R8, 0x5410, R15 ;  /* 0x0000541008087816 */ /* 0x000fe2000000000f */
[----:B------:R-:W-:Y:S01]  /*2230*/  IMAD.WIDE R44, R0, 0x4, R44 ;  /* 0x00000004002c7825 */ /* 0x000fe200078e022c */
[----:B------:R-:W-:-:S02]  /*2240*/  IADD3.X R33, PT, PT, RZ, R33, RZ, P1, !PT ;  /* 0x00000021ff217210 */ /* 0x000fc40000ffe4ff */
[----:B--2---:R-:W-:Y:S02]  /*2250*/  @!P0 IADD3 R5, PT, PT, R21, R4, RZ ;  /* 0x0000000415058210 */ /* 0x004fe40007ffe0ff */
[----:B------:R-:W-:Y:S02]  /*2260*/  IADD3 R4, PT, PT, R4, 0x20, RZ ;  /* 0x0000002004047810 */ /* 0x000fe40007ffe0ff */
        /* <DEDUP_REMOVED lines=8> */
[----:B------:R-:W-:-:S07]  /*22f0*/  IMAD.WIDE R38, R0, 0x14, R38 ;  /* 0x0000001400267825 */ /* 0x000fce00078e0226 */
.L_x_3603:
[----:B------:R-:W-:-:S04]  /*2300*/  VIMNMX R21, PT, PT, R34, UR13, PT ;  /* 0x0000000d22157c48 */ /* 0x000fc8000bfe0100 */
[----:B------:R-:W-:-:S13]  /*2310*/  ISETP.GT.AND P0, PT, R21, R4, PT ;  /* 0x000000041500720c */ /* 0x000fda0003f04270 */
[----:B------:R-:W-:Y:S05]  /*2320*/  @!P0 BRA `(.L_x_3605) ;  /* 0x0000002400288947 */ /* 0x000fea0003800000 */
[----:B------:R-:W-:-:S03]  /*2330*/  IMAD.WIDE.U32 R36, R4, 0x4, R36 ;  /* 0x0000000404247825 */ /* 0x000fc600078e0024 */
[----:B------:R-:W-:-:S04]  /*2340*/  IADD3 R26, P0, PT, R36, 0x2, RZ ;  /* 0x00000002241a7810 */ /* 0x000fc80007f1e0ff */
[----:B------:R-:W-:-:S09]  /*2350*/  IADD3.X R27, PT, PT, RZ, R37, RZ, P0, !PT ;  /* 0x00000025ff1b7210 */ /* 0x000fd200007fe4ff */
.L_x_3606:
[----:B------:R-:W2:Y:S01]  /*2360*/  LDG.E.128.CONSTANT R8, desc[UR6][R38.64] ;  /* 0x0000000626087981 */ /* 0x000ea2000c1e9d00 */
[----:B------:R-:W-:-:S03]  /*2370*/  MOV R0, UR9 ;  /* 0x0000000900007c02 */ /* 0x000fc60008000f00 */
[----:B------:R-:W0:Y:S02]  /*2380*/  LDS.64 R22, [UR4] ;  /* 0x00000004ff167984 */ /* 0x000e240008000a00 */
[----:B------:R-:W-:-:S05]  /*2390*/  IMAD.WIDE R24, R0, 0x4, R38 ;  /* 0x0000000400187825 */ /* 0x000fca00078e0226 */
[----:B-1----:R1:W3:Y:S01]  /*23a0*/  LDG.E.128.CONSTANT R12, desc[UR6][R24.64] ;  /* 0x00000006180c7981 */ /* 0x0022e2000c1e9d00 */
[----:B------:R-:W-:-:S05]  /*23b0*/  IMAD.WIDE R28, R0, 0x4, R24 ;  /* 0x00000004001c7825 */ /* 0x000fca00078e0218 */
[----:B------:R-:W4:Y:S01]  /*23c0*/  LDG.E.128.CONSTANT R16, desc[UR6][R28.64] ;  /* 0x000000061c107981 */ /* 0x000f22000c1e9d00 */
[----:B------:R-:W-:Y:S02]  /*23d0*/  MOV R44, 0x2c00 ;  /* 0x00002c00002c7802 */ /* 0x000fe40000000f00 */
[----:B------:R-:W-:Y:S01]  /*23e0*/  ISETP.NE.AND P2, PT, R4, R5, PT ;  /* 0x000000050400720c */ /* 0x000fe20003f45270 */
[----:B0-----:R-:W-:Y:S01]  /*23f0*/  HADD2.F32 R34, -RZ, R22.H1_H1 ;  /* 0x30000016ff227230 */ /* 0x001fe20000004100 */
[----:B--2---:R-:W-:Y:S02]  /*2400*/  LOP3.LUT R20, R8, 0xf000f, RZ, 0xc0, !PT ;  /* 0x000f000f08147812 */ /* 0x004fe400078ec0ff */
[----:B------:R-:W-:Y:S02]  /*2410*/  LOP3.LUT R30, R9, 0xf000f, RZ, 0xc0, !PT ;  /* 0x000f000f091e7812 */ /* 0x000fe400078ec0ff */
[----:B------:R-:W-:Y:S02]  /*2420*/  LOP3.LUT R31, R10, 0xf000f, RZ, 0xc0, !PT ;  /* 0x000f000f0a1f7812 */ /* 0x000fe400078ec0ff */
[----:B------:R-:W-:-:S02]  /*2430*/  LOP3.LUT R32, R11, 0xf000f, RZ, 0xc0, !PT ;  /* 0x000f000f0b207812 */ /* 0x000fc400078ec0ff */
[----:B------:R-:W-:Y:S02]  /*2440*/  LOP3.LUT R20, R20, 0x64006400, RZ, 0xfc, !PT ;  /* 0x6400640014147812 */ /* 0x000fe400078efcff */
[----:B------:R-:W-:Y:S02]  /*2450*/  LOP3.LUT R30, R30, 0x64006400, RZ, 0xfc, !PT ;  /* 0x640064001e1e7812 */ /* 0x000fe400078efcff */
[----:B------:R-:W-:Y:S01]  /*2460*/  LOP3.LUT R31, R31, 0x64006400, RZ, 0xfc, !PT ;  /* 0x640064001f1f7812 */ /* 0x000fe200078efcff */
[----:B-1----:R-:W-:Y:S01]  /*2470*/  HADD2 R24, R20, -1032, -1032 ;  /* 0xe408e40814187430 */ /* 0x002fe20000000000 */
[----:B------:R-:W-:Y:S01]  /*2480*/  LOP3.LUT R25, R32, 0x64006400, RZ, 0xfc, !PT ;  /* 0x6400640020197812 */ /* 0x000fe200078efcff */
[----:B------:R-:W-:Y:S01]  /*2490*/  HADD2 R32, R30, -1032, -1032 ;  /* 0xe408e4081e207430 */ /* 0x000fe20000000000 */
[----:B------:R-:W-:Y:S01]  /*24a0*/  LOP3.LUT R43, R11, 0xf000f0, RZ, 0xc0, !PT ;  /* 0x00f000f00b2b7812 */ /* 0x000fe200078ec0ff */
[----:B------:R-:W-:Y:S02]  /*24b0*/  HADD2 R33, R31, -1032, -1032 ;  /* 0xe408e4081f217430 */ /* 0x000fe40000000000 */
[----:B------:R-:W-:-:S02]  /*24c0*/  HADD2.F32 R20, -RZ, R24.H0_H0 ;  /* 0x20000018ff147230 */ /* 0x000fc40000004100 */
[----:B------:R-:W-:Y:S02]  /*24d0*/  HADD2 R31, R25, -1032, -1032 ;  /* 0xe408e408191f7430 */ /* 0x000fe40000000000 */
[----:B------:R-:W-:Y:S01]  /*24e0*/  HADD2.F32 R25, -RZ, R22.H0_H0 ;  /* 0x20000016ff197230 */ /* 0x000fe20000004100 */
[----:B------:R-:W-:Y:S01]  /*24f0*/  LOP3.LUT R43, R43, 0x64006400, RZ, 0xfc, !PT ;  /* 0x640064002b2b7812 */ /* 0x000fe200078efcff */
[----:B------:R-:W-:Y:S01]  /*2500*/  HADD2.F32 R35, -RZ, R24.H1_H1 ;  /* 0x30000018ff237230 */ /* 0x000fe20000004100 */
[----:B---3--:R-:W-:Y:S01]  /*2510*/  LOP3.LUT R38, R15, 0xf000f0, RZ, 0xc0, !PT ;  /* 0x00f000f00f267812 */ /* 0x008fe200078ec0ff */
[----:B------:R-:W-:Y:S02]  /*2520*/  HADD2.F32 R36, -RZ, R32.H0_H0 ;  /* 0x20000020ff247230 */ /* 0x000fe40000004100 */
[----:B------:R-:W-:Y:S01]  /*2530*/  FFMA.FTZ R20, R20, R25, RZ ;  /* 0x0000001914147223 */ /* 0x000fe200000100ff */
[----:B------:R-:W-:Y:S02]  /*2540*/  HADD2.F32 R24, -RZ, R33.H0_H0 ;  /* 0x20000021ff187230 */ /* 0x000fe40000004100 */
[----:B------:R-:W-:-:S02]  /*2550*/  HADD2.F32 R30, -RZ, R31.H0_H0 ;  /* 0x2000001fff1e7230 */ /* 0x000fc40000004100 */
[C---:B------:R-:W-:Y:S01]  /*2560*/  FFMA.FTZ R39, R25.reuse, R36, RZ ;  /* 0x0000002419277223 */ /* 0x040fe200000100ff */
[----:B------:R-:W-:Y:S02]  /*2570*/  HADD2.F32 R22, -RZ, R32.H1_H1 ;  /* 0x30000020ff167230 */ /* 0x000fe40000004100 */
[C---:B------:R-:W-:Y:S01]  /*2580*/  FFMA.FTZ R37, R25.reuse, R24, RZ ;  /* 0x0000001819257223 */ /* 0x040fe200000100ff */
[----:B------:R-:W-:Y:S02]  /*2590*/  HADD2.F32 R32, -RZ, R33.H1_H1 ;  /* 0x30000021ff207230 */ /* 0x000fe40000004100 */
[----:B------:R-:W-:Y:S01]  /*25a0*/  FFMA.FTZ R25, R25, R30, RZ ;  /* 0x0000001e19197223 */ /* 0x000fe200000100ff */
[----:B------:R-:W-:Y:S02]  /*25b0*/  HADD2.F32 R24, -RZ, R31.H1_H1 ;  /* 0x3000001fff187230 */ /* 0x000fe40000004100 */
[----:B------:R-:W-:Y:S01]  /*25c0*/  FFMA.FTZ R30, R35, R34, R20 ;  /* 0x00000022231e7223 */ /* 0x000fe20000010014 */
[----:B------:R-:W-:Y:S01]  /*25d0*/  LOP3.LUT R20, R8, 0xf000f0, RZ, 0xc0, !PT ;  /* 0x00f000f008147812 */ /* 0x000fe200078ec0ff */
[C---:B------:R-:W-:Y:S01]  /*25e0*/  FFMA.FTZ R22, R34.reuse, R22, R39 ;  /* 0x0000001622167223 */ /* 0x040fe20000010027 */
[C---:B------:R-:W-:Y:S01]  /*25f0*/  FFMA.FTZ R32, R34.reuse, R32, R37 ;  /* 0x0000002022207223 */ /* 0x040fe20000010025 */
[----:B------:R-:W-:Y:S01]  /*2600*/  LOP3.LUT R31, R9, 0xf000f0, RZ, 0xc0, !PT ;  /* 0x00f000f0091f7812 */ /* 0x000fe200078ec0ff */
[----:B------:R-:W-:Y:S01]  /*2610*/  FFMA.FTZ R34, R34, R24, R25 ;  /* 0x0000001822227223 */ /* 0x000fe20000010019 */
[----:B------:R-:W-:Y:S01]  /*2620*/  LOP3.LUT R35, R20, 0x64006400, RZ, 0xfc, !PT ;  /* 0x6400640014237812 */ /* 0x000fe200078efcff */
[----:B------:R-:W0:Y:S01]  /*2630*/  LDS.64 R24, [UR4+0x8] ;  /* 0x00000804ff187984 */ /* 0x000e220008000a00 */
[----:B------:R-:W-:Y:S01]  /*2640*/  LOP3.LUT R20, R10, 0xf000f0, RZ, 0xc0, !PT ;  /* 0x00f000f00a147812 */ /* 0x000fe200078ec0ff */
[----:B------:R-:W-:Y:S01]  /*2650*/  HADD2.F32 R37, -RZ, R23.H0_H0 ;  /* 0x20000017ff257230 */ /* 0x000fe20000004100 */
[----:B------:R-:W-:Y:S01]  /*2660*/  LOP3.LUT R31, R31, 0x64006400, RZ, 0xfc, !PT ;  /* 0x640064001f1f7812 */ /* 0x000fe200078efcff */
[-C--:B------:R-:W-:Y:S01]  /*2670*/  HFMA2 R35, R35, R44.reuse.H0_H0, -72, -72 ;  /* 0xd480d48023237431 */ /* 0x080fe2000004002c */
[----:B------:R-:W-:Y:S01]  /*2680*/  LOP3.LUT R33, R20, 0x64006400, RZ, 0xfc, !PT ;  /* 0x6400640014217812 */ /* 0x000fe200078efcff */
[----:B------:R-:W-:-:S02]  /*2690*/  HFMA2 R20, R43, R44.H0_H0, -72, -72 ;  /* 0xd480d4802b147431 */ /* 0x000fc4000004002c */
[----:B------:R-:W-:Y:S02]  /*26a0*/  HADD2.F32 R23, -RZ, R23.H1_H1 ;  /* 0x30000017ff177230 */ /* 0x000fe40000004100 */
[-C--:B------:R-:W-:Y:S02]  /*26b0*/  HFMA2 R31, R31, R44.reuse.H0_H0, -72, -72 ;  /* 0xd480d4801f1f7431 */ /* 0x080fe4000004002c */
[--C-:B------:R-:W-:Y:S02]  /*26c0*/  HADD2.F32 R39, -RZ, R35.reuse.H0_H0 ;  /* 0x20000023ff277230 */ /* 0x100fe40000004100 */
[----:B------:R-:W-:Y:S01]  /*26d0*/  HFMA2 R33, R33, R44.H0_H0, -72, -72 ;  /* 0xd480d48021217431 */ /* 0x000fe2000004002c */
[----:B------:R-:W-:Y:S01]  /*26e0*/  SHF.R.U32.HI R8, RZ, 0x8, R8 ;  /* 0x00000008ff087819 */ /* 0x000fe20000011608 */
[----:B------:R-:W-:Y:S02]  /*26f0*/  HADD2.F32 R35, -RZ, R35.H1_H1 ;  /* 0x30000023ff237230 */ /* 0x000fe40000004100 */
[----:B------:R-:W-:-:S02]  /*2700*/  HADD2.F32 R36, -RZ, R31.H0_H0 ;  /* 0x2000001fff247230 */ /* 0x000fc40000004100 */
[----:B------:R-:W-:Y:S01]  /*2710*/  FFMA.FTZ R30, R39, R37, R30 ;  /* 0x00000025271e7223 */ /* 0x000fe2000001001e */
[----:B------:R-:W-:Y:S02]  /*2720*/  HADD2.F32 R39, -RZ, R33.H0_H0 ;  /* 0x20000021ff277230 */ /* 0x000fe40000004100 */
[----:B------:R-:W-:Y:S02]  /*2730*/  HADD2.F32 R31, -RZ, R31.H1_H1 ;  /* 0x3000001fff1f7230 */ /* 0x000fe40000004100 */
[C---:B------:R-:W-:Y:S01]  /*2740*/  FFMA.FTZ R22, R37.reuse, R36, R22 ;  /* 0x0000002425167223 */ /* 0x040fe20000010016 */
[--C-:B------:R-:W-:Y:S02]  /*2750*/  HADD2.F32 R36, -RZ, R20.reuse.H0_H0 ;  /* 0x20000014ff247230 */ /* 0x100fe40000004100 */
[----:B------:R-:W-:Y:S01]  /*2760*/  FFMA.FTZ R32, R37, R39, R32 ;  /* 0x0000002725207223 */ /* 0x000fe20000010020 */
[----:B------:R-:W-:Y:S02]  /*2770*/  HADD2.F32 R33, -RZ, R33.H1_H1 ;  /* 0x30000021ff217230 */ /* 0x000fe40000004100 */
[----:B------:R-:W-:Y:S01]  /*2780*/  FFMA.FTZ R22, R23, R31, R22 ;  /* 0x0000001f17167223 */ /* 0x000fe20000010016 */
[----:B------:R-:W-:Y:S01]  /*2790*/  SHF.R.U32.HI R31, RZ, 0x8, R9 ;  /* 0x00000008ff1f7819 */ /* 0x000fe20000011609 */
[----:B------:R-:W-:Y:S01]  /*27a0*/  FFMA.FTZ R34, R37, R36, R34 ;  /* 0x0000002425227223 */ /* 0x000fe20000010022 */
[----:B------:R-:W-:Y:S01]  /*27b0*/  SHF.R.U32.HI R9, RZ, 0x8, R10 ;  /* 0x00000008ff097819 */ /* 0x000fe2000001160a */
[----:B------:R-:W-:Y:S01]  /*27c0*/  FFMA.FTZ R32, R23, R33, R32 ;  /* 0x0000002117207223 */ /* 0x000fe20000010020 */
[----:B------:R-:W-:Y:S01]  /*27d0*/  LOP3.LUT R10, R8, 0xf000f, RZ, 0xc0, !PT ;  /* 0x000f000f080a7812 */ /* 0x000fe200078ec0ff */
[----:B------:R-:W-:Y:S01]  /*27e0*/  HADD2.F32 R36, -RZ, R20.H1_H1 ;  /* 0x30000014ff247230 */ /* 0x000fe20000004100 */
[----:B------:R-:W-:Y:S01]  /*27f0*/  LOP3.LUT R33, R31, 0xf000f, RZ, 0xc0, !PT ;  /* 0x000f000f1f217812 */ /* 0x000fe200078ec0ff */
[----:B------:R-:W-:Y:S01]  /*2800*/  FFMA.FTZ R30, R35, R23, R30 ;  /* 0x00000017231e7223 */ /* 0x000fe2000001001e */
[----:B------:R-:W-:-:S02]  /*2810*/  SHF.R.U32.HI R20, RZ, 0x8, R11 ;  /* 0x00000008ff147819 */ /* 0x000fc4000001160b */
[----:B------:R-:W-:Y:S01]  /*2820*/  LOP3.LUT R35, R9, 0xf000f, RZ, 0xc0, !PT ;  /* 0x000f000f09237812 */ /* 0x000fe200078ec0ff */
[----:B------:R-:W-:Y:S01]  /*2830*/  FFMA.FTZ R34, R23, R36, R34 ;  /* 0x0000002417227223 */ /* 0x000fe20000010022 */
[----:B------:R-:W-:Y:S02]  /*2840*/  LOP3.LUT R10, R10, 0x64006400, RZ, 0xfc, !PT ;  /* 0x640064000a0a7812 */ /* 0x000fe400078efcff */
[----:B------:R-:W-:Y:S02]  /*2850*/  LOP3.LUT R33, R33, 0x64006400, RZ, 0xfc, !PT ;  /* 0x6400640021217812 */ /* 0x000fe400078efcff */
[----:B------:R-:W-:Y:S02]  /*2860*/  LOP3.LUT R23, R20, 0xf000f, RZ, 0xc0, !PT ;  /* 0x000f000f14177812 */ /* 0x000fe400078ec0ff */
[----:B------:R-:W-:Y:S01]  /*2870*/  LOP3.LUT R11, R35, 0x64006400, RZ, 0xfc, !PT ;  /* 0x64006400230b7812 */ /* 0x000fe200078efcff */
[----:B------:R-:W-:Y:S01]  /*2880*/  HADD2 R35, R10, -1032, -1032 ;  /* 0xe408e4080a237430 */ /* 0x000fe20000000000 */
[----:B------:R-:W-:Y:S01]  /*2890*/  LOP3.LUT R23, R23, 0x64006400, RZ, 0xfc, !PT ;  /* 0x6400640017177812 */ /* 0x000fe200078efcff */
[----:B------:R-:W-:-:S02]  /*28a0*/  HADD2 R10, R33, -1032, -1032 ;  /* 0xe408e408210a7430 */ /* 0x000fc40000000000 */
[----:B0-----:R-:W-:Y:S02]  /*28b0*/  HADD2.F32 R33, -RZ, R24.H0_H0 ;  /* 0x20000018ff217230 */ /* 0x001fe40000004100 */
[----:B------:R-:W-:Y:S02]  /*28c0*/  HADD2 R11, R11, -1032, -1032 ;  /* 0xe408e4080b0b7430 */ /* 0x000fe40000000000 */
[----:B------:R-:W-:Y:S02]  /*28d0*/  HADD2.F32 R39, -RZ, R35.H0_H0 ;  /* 0x20000023ff277230 */ /* 0x000fe40000004100 */
[----:B------:R-:W-:Y:S02]  /*28e0*/  HADD2 R23, R23, -1032, -1032 ;  /* 0xe408e40817177430 */ /* 0x000fe40000000000 */
[----:B------:R-:W-:Y:S01]  /*28f0*/  HADD2.F32 R36, -RZ, R10.H0_H0 ;  /* 0x2000000aff247230 */ /* 0x000fe20000004100 */
[----:B------:R-:W-:Y:S01]  /*2900*/  LOP3.LUT R8, R8, 0xf000f0, RZ, 0xc0, !PT ;  /* 0x00f000f008087812 */ /* 0x000fe200078ec0ff */
[----:B------:R-:W-:-:S02]  /*2910*/  HADD2.F32 R37, -RZ, R11.H0_H0 ;  /* 0x2000000bff257230 */ /* 0x000fc40000004100 */
[----:B------:R-:W-:Y:S01]  /*2920*/  FFMA.FTZ R30, R39, R33, R30 ;  /* 0x00000021271e7223 */ /* 0x000fe2000001001e */
[----:B------:R-:W-:Y:S02]  /*2930*/  HADD2.F32 R11, -RZ, R11.H1_H1 ;  /* 0x3000000bff0b7230 */ /* 0x000fe40000004100 */
[C---:B------:R-:W-:Y:S01]  /*2940*/  FFMA.FTZ R22, R33.reuse, R36, R22 ;  /* 0x0000002421167223 */ /* 0x040fe20000010016 */
[----:B------:R-:W-:Y:S02]  /*2950*/  HADD2.F32 R36, -RZ, R23.H0_H0 ;  /* 0x20000017ff247230 */ /* 0x000fe40000004100 */
[C---:B------:R-:W-:Y:S01]  /*2960*/  FFMA.FTZ R32, R33.reuse, R37, R32 ;  /* 0x0000002521207223 */ /* 0x040fe20000010020 */
[----:B------:R-:W-:Y:S01]  /*2970*/  HADD2.F32 R37, -RZ, R35.H1_H1 ;  /* 0x30000023ff257230 */ /* 0x000fe20000004100 */
[----:B------:R-:W-:Y:S01]  /*2980*/  LOP3.LUT R39, R8, 0x64006400, RZ, 0xfc, !PT ;  /* 0x6400640008277812 */ /* 0x000fe200078efcff */
[----:B------:R-:W-:Y:S02]  /*2990*/  HADD2.F32 R35, -RZ, R24.H1_H1 ;  /* 0x30000018ff237230 */ /* 0x000fe40000004100 */
[----:B------:R-:W-:Y:S01]  /*29a0*/  FFMA.FTZ R34, R33, R36, R34 ;  /* 0x0000002421227223 */ /* 0x000fe20000010022 */
[----:B------:R-:W-:Y:S01]  /*29b0*/  HADD2.F32 R33, -RZ, R10.H1_H1 ;  /* 0x3000000aff217230 */ /* 0x000fe20000004100 */
[----:B------:R-:W-:Y:S01]  /*29c0*/  LOP3.LUT R10, R31, 0xf000f0, RZ, 0xc0, !PT ;  /* 0x00f000f01f0a7812 */ /* 0x000fe200078ec0ff */
[----:B------:R-:W-:Y:S01]  /*29d0*/  HADD2.F32 R24, -RZ, R25.H0_H0 ;  /* 0x20000019ff187230 */ /* 0x000fe20000004100 */
[----:B------:R-:W-:Y:S01]  /*29e0*/  LOP3.LUT R8, R9, 0xf000f0, RZ, 0xc0, !PT ;  /* 0x00f000f009087812 */ /* 0x000fe200078ec0ff */
[----:B------:R-:W-:-:S02]  /*29f0*/  HFMA2 R9, R39, R44.H0_H0, -72, -72 ;  /* 0xd480d48027097431 */ /* 0x000fc4000004002c */
[C---:B------:R-:W-:Y:S01]  /*2a00*/  FFMA.FTZ R31, R35.reuse, R33, R22 ;  /* 0x00000021231f7223 */ /* 0x040fe20000010016 */
[----:B------:R-:W-:Y:S01]  /*2a10*/  FFMA.FTZ R33, R35, R11, R32 ;  /* 0x0000000b23217223 */ /* 0x000fe20000010020 */
[----:B------:R-:W-:Y:S01]  /*2a20*/  LOP3.LUT R43, R10, 0x64006400, RZ, 0xfc, !PT ;  /* 0x640064000a2b7812 */ /* 0x000fe200078efcff */
[----:B------:R-:W-:Y:S01]  /*2a30*/  HADD2.F32 R32, -RZ, R23.H1_H1 ;  /* 0x30000017ff207230 */ /* 0x000fe20000004100 */
[----:B------:R-:W0:Y:S01]  /*2a40*/  LDS.64 R10, [UR4+0x10] ;  /* 0x00001004ff0a7984 */ /* 0x000e220008000a00 */
[----:B------:R-:W-:Y:S01]  /*2a50*/  LOP3.LUT R22, R20, 0xf000f0, RZ, 0xc0, !PT ;  /* 0x00f000f014167812 */ /* 0x000fe200078ec0ff */
[----:B------:R-:W-:Y:S01]  /*2a60*/  FFMA.FTZ R37, R37, R35, R30 ;  /* 0x0000002325257223 */ /* 0x000fe2000001001e */
[----:B------:R-:W-:Y:S01]  /*2a70*/  HFMA2 R20, R43, R44.H0_H0, -72, -72 ;  /* 0xd480d4802b147431 */ /* 0x000fe2000004002c */
[----:B------:R-:W-:Y:S01]  /*2a80*/  LOP3.LUT R39, R8, 0x64006400, RZ, 0xfc, !PT ;  /* 0x6400640008277812 */ /* 0x000fe200078efcff */
[----:B------:R-:W-:Y:S01]  /*2a90*/  HADD2.F32 R30, -RZ, R9.H0_H0 ;  /* 0x20000009ff1e7230 */ /* 0x000fe20000004100 */
[----:B------:R-:W-:Y:S01]  /*2aa0*/  LOP3.LUT R43, R22, 0x64006400, RZ, 0xfc, !PT ;  /* 0x64006400162b7812 */ /* 0x000fe200078efcff */
[----:B------:R-:W-:Y:S01]  /*2ab0*/  FFMA.FTZ R35, R35, R32, R34 ;  /* 0x0000002023237223 */ /* 0x000fe20000010022 */
[----:B------:R-:W-:-:S02]  /*2ac0*/  HADD2.F32 R23, -RZ, R20.H0_H0 ;  /* 0x20000014ff177230 */ /* 0x000fc40000004100 */
[-C--:B------:R-:W-:Y:S02]  /*2ad0*/  HFMA2 R22, R39, R44.reuse.H0_H0, -72, -72 ;  /* 0xd480d48027167431 */ /* 0x080fe4000004002c */
[----:B------:R-:W-:Y:S02]  /*2ae0*/  HADD2.F32 R25, -RZ, R25.H1_H1 ;  /* 0x30000019ff197230 */ /* 0x000fe40000004100 */
[----:B------:R-:W-:Y:S02]  /*2af0*/  HFMA2 R8, R43, R44.H0_H0, -72, -72 ;  /* 0xd480d4802b087431 */ /* 0x000fe4000004002c */
        /* <DEDUP_REMOVED lines=9> */
[----:B------:R-:W-:Y:S01]  /*2b90*/  LOP3.LUT R9, R12, 0xf000f, RZ, 0xc0, !PT ;  /* 0x000f000f0c097812 */ /* 0x000fe200078ec0ff */
[----:B------:R-:W-:Y:S01]  /*2ba0*/  FFMA.FTZ R34, R24, R34, R35 ;  /* 0x0000002218227223 */ /* 0x000fe20000010023 */
[C---:B------:R-:W-:Y:S01]  /*2bb0*/  FFMA.FTZ R24, R25.reuse, R20, R32 ;  /* 0x0000001419187223 */ /* 0x040fe20000010020 */
[----:B------:R-:W-:Y:S01]  /*2bc0*/  FFMA.FTZ R20, R25, R36, R23 ;  /* 0x0000002419147223 */ /* 0x000fe20000010017 */
[----:B------:R-:W-:Y:S01]  /*2bd0*/  LOP3.LUT R23, R13, 0xf000f, RZ, 0xc0, !PT ;  /* 0x000f000f0d177812 */ /* 0x000fe200078ec0ff */
[----:B------:R-:W-:Y:S01]  /*2be0*/  HADD2.F32 R8, -RZ, R8.H1_H1 ;  /* 0x30000008ff087230 */ /* 0x000fe20000004100 */
[----:B------:R-:W-:-:S02]  /*2bf0*/  LOP3.LUT R9, R9, 0x64006400, RZ, 0xfc, !PT ;  /* 0x6400640009097812 */ /* 0x000fc400078efcff */
[----:B------:R-:W-:Y:S02]  /*2c00*/  LOP3.LUT R30, R14, 0xf000f, RZ, 0xc0, !PT ;  /* 0x000f000f0e1e7812 */ /* 0x000fe400078ec0ff */
[----:B------:R-:W-:Y:S01]  /*2c10*/  LOP3.LUT R32, R15, 0xf000f, RZ, 0xc0, !PT ;  /* 0x000f000f0f207812 */ /* 0x000fe200078ec0ff */
[----:B------:R-:W-:Y:S01]  /*2c20*/  HADD2 R9, R9, -1032, -1032 ;  /* 0xe408e40809097430 */ /* 0x000fe20000000000 */
[----:B------:R-:W-:Y:S01]  /*2c30*/  LOP3.LUT R31, R23, 0x64006400, RZ, 0xfc, !PT ;  /* 0x64006400171f7812 */ /* 0x000fe200078efcff */
[----:B------:R-:W-:Y:S01]  /*2c40*/  FFMA.FTZ R23, R25, R8, R34 ;  /* 0x0000000819177223 */ /* 0x000fe20000010022 */
[----:B------:R-:W-:Y:S02]  /*2c50*/  LOP3.LUT R30, R30, 0x64006400, RZ, 0xfc, !PT ;  /* 0x640064001e1e7812 */ /* 0x000fe400078efcff */
[----:B------:R-:W-:Y:S01]  /*2c60*/  LOP3.LUT R32, R32, 0x64006400, RZ, 0xfc, !PT ;  /* 0x6400640020207812 */ /* 0x000fe200078efcff */
[----:B------:R-:W-:Y:S02]  /*2c70*/  HADD2 R31, R31, -1032, -1032 ;  /* 0xe408e4081f1f7430 */ /* 0x000fe40000000000 */
[----:B------:R-:W-:-:S02]  /*2c80*/  HADD2.F32 R8, -RZ, R9.H0_H0 ;  /* 0x20000009ff087230 */ /* 0x000fc40000004100 */
[----:B------:R-:W-:Y:S02]  /*2c90*/  HADD2 R33, R30, -1032, -1032 ;  /* 0xe408e4081e217430 */ /* 0x000fe40000000000 */
[----:B------:R-:W-:Y:S02]  /*2ca0*/  HADD2.F32 R35, -RZ, R9.H1_H1 ;  /* 0x30000009ff237230 */ /* 0x000fe40000004100 */
[----:B------:R-:W-:Y:S02]  /*2cb0*/  HADD2 R25, R32, -1032, -1032 ;  /* 0xe408e40820197430 */ /* 0x000fe40000000000 */
[----:B0-----:R-:W-:Y:S01]  /*2cc0*/  HADD2.F32 R9, -RZ, R10.H0_H0 ;  /* 0x2000000aff097230 */ /* 0x001fe20000004100 */
[----:B------:R-:W-:Y:S01]  /*2cd0*/  SHF.R.U32.HI R15, RZ, 0x8, R15 ;  /* 0x00000008ff0f7819 */ /* 0x000fe2000001160f */
[----:B------:R-:W-:Y:S02]  /*2ce0*/  HADD2.F32 R34, -RZ, R31.H0_H0 ;  /* 0x2000001fff227230 */ /* 0x000fe40000004100 */
[----:B------:R-:W-:-:S02]  /*2cf0*/  HADD2.F32 R30, -RZ, R33.H0_H0 ;  /* 0x20000021ff1e7230 */ /* 0x000fc40000004100 */
[----:B------:R-:W-:Y:S01]  /*2d00*/  FFMA.FTZ R8, R8, R9, RZ ;  /* 0x0000000908087223 */ /* 0x000fe200000100ff */
[----:B------:R-:W-:Y:S02]  /*2d10*/  HADD2.F32 R36, -RZ, R10.H1_H1 ;  /* 0x3000000aff247230 */ /* 0x000fe40000004100 */
[C---:B------:R-:W-:Y:S01]  /*2d20*/  FFMA.FTZ R37, R9.reuse, R34, RZ ;  /* 0x0000002209257223 */ /* 0x040fe200000100ff */
[----:B------:R-:W-:Y:S02]  /*2d30*/  HADD2.F32 R32, -RZ, R25.H0_H0 ;  /* 0x20000019ff207230 */ /* 0x000fe40000004100 */
[----:B------:R-:W-:Y:S01]  /*2d40*/  FFMA.FTZ R39, R9, R30, RZ ;  /* 0x0000001e09277223 */ /* 0x000fe200000100ff */
[----:B------:R-:W-:Y:S02]  /*2d50*/  HADD2.F32 R31, -RZ, R31.H1_H1 ;  /* 0x3000001fff1f7230 */ /* 0x000fe40000004100 */
[----:B------:R-:W-:Y:S01]  /*2d60*/  FFMA.FTZ R34, R35, R36, R8 ;  /* 0x0000002423227223 */ /* 0x000fe20000010008 */
[----:B------:R-:W-:-:S02]  /*2d70*/  HADD2.F32 R10, -RZ, R33.H1_H1 ;  /* 0x30000021ff0a7230 */ /* 0x000fc40000004100 */
[----:B------:R-:W-:Y:S01]  /*2d80*/  FFMA.FTZ R9, R9, R32, RZ ;  /* 0x0000002009097223 */ /* 0x000fe200000100ff */
[----:B------:R-:W-:Y:S01]  /*2d90*/  HADD2.F32 R30, -RZ, R25.H1_H1 ;  /* 0x30000019ff1e7230 */ /* 0x000fe20000004100 */
[----:B------:R-:W-:Y:S01]  /*2da0*/  LOP3.LUT R8, R12, 0xf000f0, RZ, 0xc0, !PT ;  /* 0x00f000f00c087812 */ /* 0x000fe200078ec0ff */
[C---:B------:R-:W-:Y:S01]  /*2db0*/  FFMA.FTZ R32, R36.reuse, R31, R37 ;  /* 0x0000001f24207223 */ /* 0x040fe20000010025 */
[C---:B------:R-:W-:Y:S01]  /*2dc0*/  FFMA.FTZ R10, R36.reuse, R10, R39 ;  /* 0x0000000a240a7223 */ /* 0x040fe20000010027 */
[----:B------:R-:W-:Y:S01]  /*2dd0*/  LOP3.LUT R25, R13, 0xf000f0, RZ, 0xc0, !PT ;  /* 0x00f000f00d197812 */ /* 0x000fe200078ec0ff */
[----:B------:R-:W-:Y:S01]  /*2de0*/  FFMA.FTZ R36, R36, R30, R9 ;  /* 0x0000001e24247223 */ /* 0x000fe20000010009 */
[----:B------:R-:W-:Y:S01]  /*2df0*/  LOP3.LUT R31, R8, 0x64006400, RZ, 0xfc, !PT ;  /* 0x64006400081f7812 */ /* 0x000fe200078efcff */
[--C-:B------:R-:W-:Y:S01]  /*2e00*/  HADD2.F32 R33, -RZ, R11.reuse.H0_H0 ;  /* 0x2000000bff217230 */ /* 0x100fe20000004100 */
[----:B------:R-:W-:Y:S01]  /*2e10*/  LOP3.LUT R30, R14, 0xf000f0, RZ, 0xc0, !PT ;  /* 0x00f000f00e1e7812 */ /* 0x000fe200078ec0ff */
[----:B------:R-:W0:Y:S01]  /*2e20*/  LDS.64 R8, [UR4+0x18] ;  /* 0x00001804ff087984 */ /* 0x000e220008000a00 */
[----:B------:R-:W-:Y:S01]  /*2e30*/  LOP3.LUT R25, R25, 0x64006400, RZ, 0xfc, !PT ;  /* 0x6400640019197812 */ /* 0x000fe200078efcff */
[-C--:B------:R-:W-:Y:S01]  /*2e40*/  HFMA2 R31, R31, R44.reuse.H0_H0, -72, -72 ;  /* 0xd480d4801f1f7431 */ /* 0x080fe2000004002c */
[----:B------:R-:W-:Y:S01]  /*2e50*/  LOP3.LUT R39, R30, 0x64006400, RZ, 0xfc, !PT ;  /* 0x640064001e277812 */ /* 0x000fe200078efcff */
[----:B------:R-:W-:Y:S01]  /*2e60*/  HADD2.F32 R11, -RZ, R11.H1_H1 ;  /* 0x3000000bff0b7230 */ /* 0x000fe20000004100 */
[----:B------:R-:W-:Y:S01]  /*2e70*/  SHF.R.U32.HI R12, RZ, 0x8, R12 ;  /* 0x00000008ff0c7819 */ /* 0x000fe2000001160c */
[----:B------:R-:W-:-:S02]  /*2e80*/  HFMA2 R35, R25, R44.H0_H0, -72, -72 ;  /* 0xd480d48019237431 */ /* 0x000fc4000004002c */
[--C-:B------:R-:W-:Y:S02]  /*2e90*/  HADD2.F32 R37, -RZ, R31.reuse.H0_H0 ;  /* 0x2000001fff257230 */ /* 0x100fe40000004100 */
[-C--:B------:R-:W-:Y:S01]  /*2ea0*/  HFMA2 R30, R39, R44.reuse.H0_H0, -72, -72 ;  /* 0xd480d480271e7431 */ /* 0x080fe2000004002c */
[----:B------:R-:W-:Y:S01]  /*2eb0*/  LOP3.LUT R25, R38, 0x64006400, RZ, 0xfc, !PT ;  /* 0x6400640026197812 */ /* 0x000fe200078efcff */
[----:B------:R-:W-:Y:S01]  /*2ec0*/  HADD2.F32 R31, -RZ, R31.H1_H1 ;  /* 0x3000001fff1f7230 */ /* 0x000fe20000004100 */
[----:B------:R-:W-:Y:S01]  /*2ed0*/  SHF.R.U32.HI R13, RZ, 0x8, R13 ;  /* 0x00000008ff0d7819 */ /* 0x000fe2000001160d */
[----:B------:R-:W-:Y:S01]  /*2ee0*/  FFMA.FTZ R34, R37, R33, R34 ;  /* 0x0000002125227223 */ /* 0x000fe20000010022 */
[----:B------:R-:W-:Y:S02]  /*2ef0*/  HADD2.F32 R37, -RZ, R30.H0_H0 ;  /* 0x2000001eff257230 */ /* 0x000fe40000004100 */
[----:B------:R-:W-:Y:S02]  /*2f00*/  HFMA2 R25, R25, R44.H0_H0, -72, -72 ;  /* 0xd480d48019197431 */ /* 0x000fe4000004002c */
        /* <DEDUP_REMOVED lines=10> */
[----:B------:R-:W-:Y:S01]  /*2fb0*/  LOP3.LUT R33, R13, 0xf000f, RZ, 0xc0, !PT ;  /* 0x000f000f0d217812 */ /* 0x000fe200078ec0ff */
[C---:B------:R-:W-:Y:S01]  /*2fc0*/  FFMA.FTZ R10, R11.reuse, R30, R10 ;  /* 0x0000001e0b0a7223 */ /* 0x040fe2000001000a */
[----:B------:R-:W-:Y:S01]  /*2fd0*/  SHF.R.U32.HI R14, RZ, 0x8, R14 ;  /* 0x00000008ff0e7819 */ /* 0x000fe2000001160e */
[----:B------:R-:W-:Y:S01]  /*2fe0*/  FFMA.FTZ R32, R11, R35, R32 ;  /* 0x000000230b207223 */ /* 0x000fe20000010020 */
[----:B------:R-:W-:Y:S01]  /*2ff0*/  LOP3.LUT R31, R31, 0x64006400, RZ, 0xfc, !PT ;  /* 0x640064001f1f7812 */ /* 0x000fe200078efcff */
[----:B------:R-:W-:Y:S01]  /*3000*/  FFMA.FTZ R36, R11, R25, R36 ;  /* 0x000000190b247223 */ /* 0x000fe20000010024 */
[----:B------:R-:W-:-:S02]  /*3010*/  LOP3.LUT R30, R33, 0x64006400, RZ, 0xfc, !PT ;  /* 0x64006400211e7812 */ /* 0x000fc400078efcff */
[----:B------:R-:W-:Y:S01]  /*3020*/  LOP3.LUT R11, R14, 0xf000f, RZ, 0xc0, !PT ;  /* 0x000f000f0e0b7812 */ /* 0x000fe200078ec0ff */
[----:B------:R-:W-:Y:S01]  /*3030*/  HADD2 R33, R31, -1032, -1032 ;  /* 0xe408e4081f217430 */ /* 0x000fe20000000000 */
[----:B------:R-:W-:Y:S01]  /*3040*/  LOP3.LUT R35, R15, 0xf000f, RZ, 0xc0, !PT ;  /* 0x000f000f0f237812 */ /* 0x000fe200078ec0ff */
[----:B------:R-:W-:Y:S01]  /*3050*/  HADD2 R25, R30, -1032, -1032 ;  /* 0xe408e4081e197430 */ /* 0x000fe20000000000 */
[----:B------:R-:W-:Y:S02]  /*3060*/  LOP3.LUT R30, R11, 0x64006400, RZ, 0xfc, !PT ;  /* 0x640064000b1e7812 */ /* 0x000fe400078efcff */
[----:B------:R-:W-:Y:S01]  /*3070*/  LOP3.LUT R31, R35, 0x64006400, RZ, 0xfc, !PT ;  /* 0x64006400231f7812 */ /* 0x000fe200078efcff */
[----:B0-----:R-:W-:Y:S01]  /*3080*/  HADD2.F32 R11, -RZ, R8.H0_H0 ;  /* 0x20000008ff0b7230 */ /* 0x001fe20000004100 */
[----:B------:R-:W-:Y:S01]  /*3090*/  LOP3.LUT R15, R15, 0xf000f0, RZ, 0xc0, !PT ;  /* 0x00f000f00f0f7812 */ /* 0x000fe200078ec0ff */
[----:B------:R-:W-:Y:S02]  /*30a0*/  HADD2.F32 R37, -RZ, R33.H0_H0 ;  /* 0x20000021ff257230 */ /* 0x000fe40000004100 */
[----:B------:R-:W-:-:S02]  /*30b0*/  HADD2 R30, R30, -1032, -1032 ;  /* 0xe408e4081e1e7430 */ /* 0x000fc40000000000 */
[----:B------:R-:W-:Y:S02]  /*30c0*/  HADD2.F32 R35, -RZ, R25.H0_H0 ;  /* 0x20000019ff237230 */ /* 0x000fe40000004100 */
[----:B------:R-:W-:Y:S02]  /*30d0*/  HADD2 R31, R31, -1032, -1032 ;  /* 0xe408e4081f1f7430 */ /* 0x000fe40000000000 */
[----:B------:R-:W-:Y:S01]  /*30e0*/  FFMA.FTZ R34, R37, R11, R34 ;  /* 0x0000000b25227223 */ /* 0x000fe20000010022 */
[----:B------:R-:W-:Y:S02]  /*30f0*/  HADD2.F32 R38, -RZ, R30.H0_H0 ;  /* 0x2000001eff267230 */ /* 0x000fe40000004100 */
[----:B------:R-:W-:Y:S01]  /*3100*/  FFMA.FTZ R32, R11, R35, R32 ;  /* 0x000000230b207223 */ /* 0x000fe20000010020 */
[----:B------:R-:W-:Y:S02]  /*3110*/  HADD2.F32 R37, -RZ, R31.H0_H0 ;  /* 0x2000001fff257230 */ /* 0x000fe40000004100 */
[----:B------:R-:W-:-:S02]  /*3120*/  HADD2.F32 R35, -RZ, R33.H1_H1 ;  /* 0x30000021ff237230 */ /* 0x000fc40000004100 */
[----:B------:R-:W-:Y:S02]  /*3130*/  HADD2.F32 R33, -RZ, R8.H1_H1 ;  /* 0x30000008ff217230 */ /* 0x000fe40000004100 */
[C---:B------:R-:W-:Y:S01]  /*3140*/  FFMA.FTZ R8, R11.reuse, R38, R10 ;  /* 0x000000260b087223 */ /* 0x040fe2000001000a */
[----:B------:R-:W-:Y:S01]  /*3150*/  FFMA.FTZ R36, R11, R37, R36 ;  /* 0x000000250b247223 */ /* 0x000fe20000010024 */
[----:B------:R-:W-:Y:S01]  /*3160*/  LOP3.LUT R38, R13, 0xf000f0, RZ, 0xc0, !PT ;  /* 0x00f000f00d267812 */ /* 0x000fe200078ec0ff */
[----:B------:R-:W0:Y:S01]  /*3170*/  LDS.64 R10, [UR4+0x20] ;  /* 0x00002004ff0a7984 */ /* 0x000e220008000a00 */
[----:B------:R-:W-:Y:S01]  /*3180*/  FFMA.FTZ R34, R35, R33, R34 ;  /* 0x0000002123227223 */ /* 0x000fe20000010022 */
[----:B------:R-:W-:Y:S01]  /*3190*/  HADD2.F32 R35, -RZ, R30.H1_H1 ;  /* 0x3000001eff237230 */ /* 0x000fe20000004100 */
[----:B------:R-:W-:Y:S01]  /*31a0*/  LOP3.LUT R30, R12, 0xf000f0, RZ, 0xc0, !PT ;  /* 0x00f000f00c1e7812 */ /* 0x000fe200078ec0ff */
[----:B------:R-:W-:Y:S02]  /*31b0*/  HADD2.F32 R37, -RZ, R25.H1_H1 ;  /* 0x30000019ff257230 */ /* 0x000fe40000004100 */
[--C-:B------:R-:W-:Y:S01]  /*31c0*/  HADD2.F32 R25, -RZ, R9.reuse.H0_H0 ;  /* 0x20000009ff197230 */ /* 0x100fe20000004100 */
[----:B------:R-:W-:Y:S01]  /*31d0*/  LOP3.LUT R13, R30, 0x64006400, RZ, 0xfc, !PT ;  /* 0x640064001e0d7812 */ /* 0x000fe200078efcff */
[----:B------:R-:W-:Y:S01]  /*31e0*/  HADD2.F32 R12, -RZ, R9.H1_H1 ;  /* 0x30000009ff0c7230 */ /* 0x000fe20000004100 */
[----:B------:R-:W-:Y:S01]  /*31f0*/  LOP3.LUT R9, R38, 0x64006400, RZ, 0xfc, !PT ;  /* 0x6400640026097812 */ /* 0x000fe200078efcff */
[----:B------:R-:W-:Y:S01]  /*3200*/  FFMA.FTZ R30, R33, R35, R8 ;  /* 0x00000023211e7223 */ /* 0x000fe20000010008 */
[----:B------:R-:W-:Y:S01]  /*3210*/  LOP3.LUT R8, R14, 0xf000f0, RZ, 0xc0, !PT ;  /* 0x00f000f00e087812 */ /* 0x000fe200078ec0ff */
[----:B------:R-:W-:-:S02]  /*3220*/  HFMA2 R13, R13, R44.H0_H0, -72, -72 ;  /* 0xd480d4800d0d7431 */ /* 0x000fc4000004002c */
[----:B------:R-:W-:Y:S01]  /*3230*/  FFMA.FTZ R32, R33, R37, R32 ;  /* 0x0000002521207223 */ /* 0x000fe20000010020 */
[-C--:B------:R-:W-:Y:S01]  /*3240*/  HFMA2 R14, R9, R44.reuse.H0_H0, -72, -72 ;  /* 0xd480d480090e7431 */ /* 0x080fe2000004002c */
[----:B------:R-:W-:Y:S01]  /*3250*/  LOP3.LUT R9, R8, 0x64006400, RZ, 0xfc, !PT ;  /* 0x6400640008097812 */ /* 0x000fe200078efcff */
[----:B------:R-:W-:Y:S01]  /*3260*/  HADD2.F32 R37, -RZ, R31.H1_H1 ;  /* 0x3000001fff257230 */ /* 0x000fe20000004100 */
[----:B------:R-:W-:Y:S01]  /*3270*/  LOP3.LUT R31, R15, 0x64006400, RZ, 0xfc, !PT ;  /* 0x640064000f1f7812 */ /* 0x000fe200078efcff */
[----:B------:R-:W-:Y:S02]  /*3280*/  HADD2.F32 R35, -RZ, R13.H0_H0 ;  /* 0x2000000dff237230 */ /* 0x000fe40000004100 */
[-C--:B------:R-:W-:Y:S02]  /*3290*/  HFMA2 R8, R9, R44.reuse.H0_H0, -72, -72 ;  /* 0xd480d48009087431 */ /* 0x080fe4000004002c */
[----:B------:R-:W-:Y:S01]  /*32a0*/  FFMA.FTZ R36, R33, R37, R36 ;  /* 0x0000002521247223 */ /* 0x000fe20000010024 */
[----:B------:R-:W-:-:S02]  /*32b0*/  HFMA2 R9, R31, R44.H0_H0, -72, -72 ;  /* 0xd480d4801f097431 */ /* 0x000fc4000004002c */
[----:B------:R-:W-:Y:S01]  /*32c0*/  FFMA.FTZ R33, R35, R25, R34 ;  /* 0x0000001923217223 */ /* 0x000fe20000010022 */
[----:B------:R-:W-:Y:S01]  /*32d0*/  HADD2.F32 R15, -RZ, R14.H0_H0 ;  /* 0x2000000eff0f7230 */ /* 0x000fe20000004100 */
[----:B----4-:R-:W-:Y:S01]  /*32e0*/  LOP3.LUT R34, R16, 0xf000f, RZ, 0xc0, !PT ;  /* 0x000f000f10227812 */ /* 0x010fe200078ec0ff */
[----:B------:R-:W-:Y:S02]  /*32f0*/  HADD2.F32 R31, -RZ, R8.H0_H0 ;  /* 0x20000008ff1f7230 */ /* 0x000fe40000004100 */
[----:B------:R-:W-:Y:S01]  /*3300*/  HADD2.F32 R35, -RZ, R9.H0_H0 ;  /* 0x20000009ff237230 */ /* 0x000fe20000004100 */
[----:B------:R-:W-:Y:S01]  /*3310*/  LOP3.LUT R34, R34, 0x64006400, RZ, 0xfc, !PT ;  /* 0x6400640022227812 */ /* 0x000fe200078efcff */
[----:B------:R-:W-:Y:S01]  /*3320*/  FFMA.FTZ R15, R25, R15, R32 ;  /* 0x0000000f190f7223 */ /* 0x000fe20000010020 */
[----:B------:R-:W-:Y:S02]  /*3330*/  HADD2.F32 R14, -RZ, R14.H1_H1 ;  /* 0x3000000eff0e7230 */ /* 0x000fe40000004100 */
[----:B------:R-:W-:-:S02]  /*3340*/  HADD2.F32 R32, -RZ, R13.H1_H1 ;  /* 0x3000000dff207230 */ /* 0x000fc40000004100 */
[C---:B------:R-:W-:Y:S01]  /*3350*/  FFMA.FTZ R13, R25.reuse, R31, R30 ;  /* 0x0000001f190d7223 */ /* 0x040fe2000001001e */
[----:B------:R-:W-:Y:S01]  /*3360*/  FFMA.FTZ R31, R25, R35, R36 ;  /* 0x00000023191f7223 */ /* 0x000fe20000010024 */
[----:B------:R-:W-:Y:S02]  /*3370*/  HADD2 R34, R34, -1032, -1032 ;  /* 0xe408e40822227430 */ /* 0x000fe40000000000 */
[----:B------:R-:W-:Y:S01]  /*3380*/  FFMA.FTZ R25, R12, R14, R15 ;  /* 0x0000000e0c197223 */ /* 0x000fe2000001000f */
[----:B------:R-:W-:Y:S01]  /*3390*/  FFMA.FTZ R30, R32, R12, R33 ;  /* 0x0000000c201e7223 */ /* 0x000fe20000010021 */
[----:B------:R-:W-:Y:S01]  /*33a0*/  LOP3.LUT R15, R17, 0xf000f, RZ, 0xc0, !PT ;  /* 0x000f000f110f7812 */ /* 0x000fe200078ec0ff */
[----:B------:R-:W-:Y:S01]  /*33b0*/  HADD2.F32 R14, -RZ, R9.H1_H1 ;  /* 0x30000009ff0e7230 */ /* 0x000fe20000004100 */
[----:B------:R-:W-:Y:S01]  /*33c0*/  LOP3.LUT R33, R18, 0xf000f, RZ, 0xc0, !PT ;  /* 0x000f000f12217812 */ /* 0x000fe200078ec0ff */
[----:B0-----:R-:W-:Y:S01]  /*33d0*/  HADD2.F32 R38, -RZ, R10.H0_H0 ;  /* 0x2000000aff267230 */ /* 0x001fe20000004100 */
[----:B------:R-:W-:Y:S01]  /*33e0*/  LOP3.LUT R32, R15, 0x64006400, RZ, 0xfc, !PT ;  /* 0x640064000f207812 */ /* 0x000fe200078efcff */
[----:B------:R-:W-:Y:S01]  /*33f0*/  HADD2.F32 R9, -RZ, R34.H0_H0 ;  /* 0x20000022ff097230 */ /* 0x000fe20000004100 */
[----:B------:R-:W-:Y:S01]  /*3400*/  LOP3.LUT R33, R33, 0x64006400, RZ, 0xfc, !PT ;  /* 0x6400640021217812 */ /* 0x000fe200078efcff */
[----:B------:R-:W-:-:S02]  /*3410*/  HADD2.F32 R8, -RZ, R8.H1_H1 ;  /* 0x30000008ff087230 */ /* 0x000fc40000004100 */
[C---:B------:R-:W-:Y:S01]  /*3420*/  FFMA.FTZ R31, R12.reuse, R14, R31 ;  /* 0x0000000e0c1f7223 */ /* 0x040fe2000001001f */
[----:B------:R-:W-:Y:S02]  /*3430*/  HADD2.F32 R15, -RZ, R34.H1_H1 ;  /* 0x30000022ff0f7230 */ /* 0x000fe40000004100 */
[----:B------:R-:W-:Y:S01]  /*3440*/  FFMA.FTZ R36, R9, R38, RZ ;  /* 0x0000002609247223 */ /* 0x000fe200000100ff */
[----:B------:R-:W-:Y:S02]  /*3450*/  HADD2.F32 R10, -RZ, R10.H1_H1 ;  /* 0x3000000aff0a7230 */ /* 0x000fe40000004100 */
[----:B------:R-:W-:Y:S02]  /*3460*/  HADD2 R9, R32, -1032, -1032 ;  /* 0xe408e40820097430 */ /* 0x000fe40000000000 */
[----:B------:R-:W-:Y:S01]  /*3470*/  FFMA.FTZ R32, R12, R8, R13 ;  /* 0x000000080c207223 */ /* 0x000fe2000001000d */
[----:B------:R-:W-:Y:S01]  /*3480*/  HADD2 R33, R33, -1032, -1032 ;  /* 0xe408e40821217430 */ /* 0x000fe20000000000 */
[----:B------:R-:W-:Y:S01]  /*3490*/  LOP3.LUT R8, R17, 0xf000f0, RZ, 0xc0, !PT ;  /* 0x00f000f011087812 */ /* 0x000fe200078ec0ff */
[----:B------:R-:W-:Y:S01]  /*34a0*/  FFMA.FTZ R36, R15, R10, R36 ;  /* 0x0000000a0f247223 */ /* 0x000fe20000010024 */
[--C-:B------:R-:W-:Y:S01]  /*34b0*/  HADD2.F32 R37, -RZ, R9.reuse.H0_H0 ;  /* 0x20000009ff257230 */ /* 0x100fe20000004100 */
[----:B------:R-:W0:Y:S01]  /*34c0*/  LDS.64 R12, [UR4+0x28] ;  /* 0x00002804ff0c7984 */ /* 0x000e220008000a00 */
[----:B------:R-:W-:Y:S01]  /*34d0*/  HADD2.F32 R15, -RZ, R9.H1_H1 ;  /* 0x30000009ff0f7230 */ /* 0x000fe20000004100 */
[----:B------:R-:W-:Y:S01]  /*34e0*/  LOP3.LUT R35, R16, 0xf000f0, RZ, 0xc0, !PT ;  /* 0x00f000f010237812 */ /* 0x000fe200078ec0ff */
[----:B------:R-:W-:-:S02]  /*34f0*/  HADD2.F32 R9, -RZ, R33.H0_H0 ;  /* 0x20000021ff097230 */ /* 0x000fc40000004100 */
[----:B------:R-:W-:Y:S01]  /*3500*/  FFMA.FTZ R37, R38, R37, RZ ;  /* 0x0000002526257223 */ /* 0x000fe200000100ff */
[----:B------:R-:W-:Y:S01]  /*3510*/  HADD2.F32 R39, -RZ, R33.H1_H1 ;  /* 0x30000021ff277230 */ /* 0x000fe20000004100 */
[----:B------:R-:W-:Y:S01]  /*3520*/  LOP3.LUT R33, R8, 0x64006400, RZ, 0xfc, !PT ;  /* 0x6400640008217812 */ /* 0x000fe200078efcff */
[----:B------:R-:W-:Y:S01]  /*3530*/  FFMA.FTZ R14, R38, R9, RZ ;  /* 0x00000009260e7223 */ /* 0x000fe200000100ff */
[----:B------:R-:W-:Y:S01]  /*3540*/  LOP3.LUT R35, R35, 0x64006400, RZ, 0xfc, !PT ;  /* 0x6400640023237812 */ /* 0x000fe200078efcff */
[C---:B------:R-:W-:Y:S02]  /*3550*/  FFMA.FTZ R34, R10.reuse, R15, R37 ;  /* 0x0000000f0a227223 */ /* 0x040fe40000010025 */
[----:B------:R-:W-:Y:S02]  /*3560*/  HFMA2 R33, R33, R44.H0_H0, -72, -72 ;  /* 0xd480d48021217431 */ /* 0x000fe4000004002c */
[----:B------:R-:W-:Y:S01]  /*3570*/  FFMA.FTZ R8, R10, R39, R14 ;  /* 0x000000270a087223 */ /* 0x000fe2000001000e */
[----:B------:R-:W-:Y:S01]  /*3580*/  @!P2 LEA R14, R2, R1, 0x3 ;  /* 0x00000001020ea211 */ /* 0x000fe200078e18ff */
[----:B------:R-:W-:-:S02]  /*3590*/  HADD2.F32 R9, -RZ, R11.H0_H0 ;  /* 0x2000000bff097230 */ /* 0x000fc40000004100 */
[----:B------:R-:W-:Y:S02]  /*35a0*/  HFMA2 R35, R35, R44.H0_H0, -72, -72 ;  /* 0xd480d48023237431 */ /* 0x000fe4000004002c */
[----:B------:R-:W-:Y:S01]  /*35b0*/  HADD2.F32 R37, -RZ, R33.H0_H0 ;  /* 0x20000021ff257230 */ /* 0x000fe20000004100 */
[----:B------:R-:W-:Y:S01]  /*35c0*/  SHF.R.U32.HI R16, RZ, 0x8, R16 ;  /* 0x00000008ff107819 */ /* 0x000fe20000011610 */
[----:B------:R-:W2:Y:S01]  /*35d0*/  @!P2 LDL.64 R14, [R14+0x8] ;  /* 0x000008000e0ea983 */ /* 0x000ea20000100a00 */
[--C-:B------:R-:W-:Y:S02]  /*35e0*/  HADD2.F32 R39, -RZ, R35.reuse.H0_H0 ;  /* 0x20000023ff277230 */ /* 0x100fe40000004100 */
[----:B------:R-:W-:Y:S01]  /*35f0*/  FFMA.FTZ R34, R9, R37, R34 ;  /* 0x0000002509227223 */ /* 0x000fe20000010022 */
[----:B------:R-:W-:Y:S01]  /*3600*/  HADD2.F32 R37, -RZ, R35.H1_H1 ;  /* 0x30000023ff257230 */ /* 0x000fe20000004100 */
[----:B------:R-:W-:-:S04]  /*3610*/  LOP3.LUT R35, R16, 0xf000f, RZ, 0xc0, !PT ;  /* 0x000f000f10237812 */ /* 0x000fc800078ec0ff */
[----:B------:R-:W-:Y:S01]  /*3620*/  LOP3.LUT R35, R35, 0x64006400, RZ, 0xfc, !PT ;  /* 0x6400640023237812 */ /* 0x000fe200078efcff */
[----:B------:R-:W-:-:S04]  /*3630*/  HADD2.F32 R43, -RZ, R33.H1_H1 ;  /* 0x30000021ff2b7230 */ /* 0x000fc80000004100 */
[----:B------:R-:W-:Y:S01]  /*3640*/  HADD2 R33, R35, -1032, -1032 ;  /* 0xe408e40823217430 */ /* 0x000fe20000000000 */
[----:B------:R-:W-:Y:S01]  /*3650*/  SHF.R.U32.HI R35, RZ, 0x8, R17 ;  /* 0x00000008ff237819 */ /* 0x000fe20000011611 */
[----:B------:R-:W-:-:S03]  /*3660*/  HADD2.F32 R11, -RZ, R11.H1_H1 ;  /* 0x3000000bff0b7230 */ /* 0x000fc60000004100 */
[----:B------:R-:W-:Y:S01]  /*3670*/  LOP3.LUT R17, R35, 0xf000f, RZ, 0xc0, !PT ;  /* 0x000f000f23117812 */ /* 0x000fe200078ec0ff */
[----:B------:R-:W-:Y:S01]  /*3680*/  FFMA.FTZ R36, R39, R9, R36 ;  /* 0x0000000927247223 */ /* 0x000fe20000010024 */
[----:B------:R-:W-:Y:S02]  /*3690*/  LOP3.LUT R39, R19, 0xf000f, RZ, 0xc0, !PT ;  /* 0x000f000f13277812 */ /* 0x000fe400078ec0ff */
[----:B------:R-:W-:Y:S01]  /*36a0*/  LOP3.LUT R17, R17, 0x64006400, RZ, 0xfc, !PT ;  /* 0x6400640011117812 */ /* 0x000fe200078efcff */
[----:B------:R-:W-:Y:S01]  /*36b0*/  FFMA.FTZ R37, R37, R11, R36 ;  /* 0x0000000b25257223 */ /* 0x000fe20000010024 */
[----:B------:R-:W-:Y:S01]  /*36c0*/  FFMA.FTZ R43, R11, R43, R34 ;  /* 0x0000002b0b2b7223 */ /* 0x000fe20000010022 */
[----:B0-----:R-:W-:Y:S02]  /*36d0*/  HADD2.F32 R34, -RZ, R12.H0_H0 ;  /* 0x2000000cff227230 */ /* 0x001fe40000004100 */
[----:B------:R-:W-:Y:S02]  /*36e0*/  HADD2.F32 R36, -RZ, R33.H0_H0 ;  /* 0x20000021ff247230 */ /* 0x000fe40000004100 */
[----:B------:R-:W-:Y:S01]  /*36f0*/  HADD2 R17, R17, -1032, -1032 ;  /* 0xe408e40811117430 */ /* 0x000fe20000000000 */
[----:B------:R-:W-:-:S02]  /*3700*/  LOP3.LUT R39, R39, 0x64006400, RZ, 0xfc, !PT ;  /* 0x6400640027277812 */ /* 0x000fc400078efcff */
[----:B------:R-:W-:Y:S02]  /*3710*/  FFMA.FTZ R37, R36, R34, R37 ;  /* 0x0000002224257223 */ /* 0x000fe40000010025 */
[----:B------:R-:W-:Y:S02]  /*3720*/  HADD2.F32 R36, -RZ, R17.H0_H0 ;  /* 0x20000011ff247230 */ /* 0x000fe40000004100 */
[----:B------:R-:W-:-:S03]  /*3730*/  HADD2 R39, R39, -1032, -1032 ;  /* 0xe408e40827277430 */ /* 0x000fc60000000000 */
[----:B------:R-:W-:Y:S02]  /*3740*/  FFMA.FTZ R36, R34, R36, R43 ;  /* 0x0000002422247223 */ /* 0x000fe4000001002b */
[----:B------:R-:W-:-:S05]  /*3750*/  HADD2.F32 R43, -RZ, R39.H0_H0 ;  /* 0x20000027ff2b7230 */ /* 0x000fca0000004100 */
[----:B------:R-:W-:Y:S01]  /*3760*/  FFMA.FTZ R43, R38, R43, RZ ;  /* 0x0000002b262b7223 */ /* 0x000fe200000100ff */
[----:B------:R-:W-:Y:S01]  /*3770*/  HADD2.F32 R38, -RZ, R39.H1_H1 ;  /* 0x30000027ff267230 */ /* 0x000fe20000004100 */
[----:B------:R-:W-:-:S04]  /*3780*/  LOP3.LUT R39, R19, 0xf000f0, RZ, 0xc0, !PT ;  /* 0x00f000f013277812 */ /* 0x000fc800078ec0ff */
[----:B------:R-:W-:Y:S01]  /*3790*/  FFMA.FTZ R38, R10, R38, R43 ;  /* 0x000000260a267223 */ /* 0x000fe2000001002b */
[----:B------:R-:W-:Y:S02]  /*37a0*/  LOP3.LUT R43, R18, 0xf000f0, RZ, 0xc0, !PT ;  /* 0x00f000f0122b7812 */ /* 0x000fe400078ec0ff */
[----:B------:R-:W-:Y:S02]  /*37b0*/  LOP3.LUT R39, R39, 0x64006400, RZ, 0xfc, !PT ;  /* 0x6400640027277812 */ /* 0x000fe400078efcff */
[----:B------:R-:W-:-:S03]  /*37c0*/  LOP3.LUT R43, R43, 0x64006400, RZ, 0xfc, !PT ;  /* 0x640064002b2b7812 */ /* 0x000fc600078efcff */
[-C--:B------:R-:W-:Y:S02]  /*37d0*/  HFMA2 R39, R39, R44.reuse.H0_H0, -72, -72 ;  /* 0xd480d48027277431 */ /* 0x080fe4000004002c */
[----:B------:R-:W-:-:S03]  /*37e0*/  HFMA2 R10, R43, R44.H0_H0, -72, -72 ;  /* 0xd480d4802b0a7431 */ /* 0x000fc6000004002c */
[--C-:B------:R-:W-:Y:S02]  /*37f0*/  HADD2.F32 R43, -RZ, R39.reuse.H0_H0 ;  /* 0x20000027ff2b7230 */ /* 0x100fe40000004100 */
[--C-:B------:R-:W-:Y:S02]  /*3800*/  HADD2.F32 R42, -RZ, R10.reuse.H0_H0 ;  /* 0x2000000aff2a7230 */ /* 0x100fe40000004100 */
[----:B------:R-:W-:Y:S02]  /*3810*/  HADD2.F32 R10, -RZ, R10.H1_H1 ;  /* 0x3000000aff0a7230 */ /* 0x000fe40000004100 */
[C---:B------:R-:W-:Y:S01]  /*3820*/  FFMA.FTZ R38, R9.reuse, R43, R38 ;  /* 0x0000002b09267223 */ /* 0x040fe20000010026 */
[----:B------:R-:W-:Y:S02]  /*3830*/  HADD2.F32 R39, -RZ, R39.H1_H1 ;  /* 0x30000027ff277230 */ /* 0x000fe40000004100 */
[----:B------:R-:W-:Y:S01]  /*3840*/  FFMA.FTZ R8, R9, R42, R8 ;  /* 0x0000002a09087223 */ /* 0x000fe20000010008 */
[----:B------:R-:W-:-:S04]  /*3850*/  IMAD.WIDE R42, R0, 0x4, R28 ;  /* 0x00000004002a7825 */ /* 0x000fc800078e021c */
[C---:B------:R-:W-:Y:S01]  /*3860*/  FFMA.FTZ R29, R11.reuse, R10, R8 ;  /* 0x0000000a0b1d7223 */ /* 0x040fe20000010008 */
[----:B------:R-:W-:Y:S02]  /*3870*/  FFMA.FTZ R39, R11, R39, R38 ;  /* 0x000000270b277223 */ /* 0x000fe40000010026 */
[----:B------:R-:W3:Y:S01]  /*3880*/  LDG.E.128.CONSTANT R8, desc[UR6][R42.64] ;  /* 0x000000062a087981 */ /* 0x000ee2000c1e9d00 */
[----:B------:R-:W-:-:S04]  /*3890*/  SHF.R.U32.HI R38, RZ, 0x8, R18 ;  /* 0x00000008ff267819 */ /* 0x000fc80000011612 */
[----:B------:R-:W-:-:S04]  /*38a0*/  LOP3.LUT R18, R38, 0xf000f, RZ, 0xc0, !PT ;  /* 0x000f000f26127812 */ /* 0x000fc800078ec0ff */
[----:B------:R-:W-:-:S05]  /*38b0*/  LOP3.LUT R18, R18, 0x64006400, RZ, 0xfc, !PT ;  /* 0x6400640012127812 */ /* 0x000fca00078efcff */
[----:B------:R-:W-:-:S05]  /*38c0*/  HADD2 R18, R18, -1032, -1032 ;  /* 0xe408e40812127430 */ /* 0x000fca0000000000 */
[----:B------:R-:W-:Y:S02]  /*38d0*/  HADD2.F32 R28, -RZ, R18.H0_H0 ;  /* 0x20000012ff1c7230 */ /* 0x000fe40000004100 */
[----:B------:R-:W-:-:S03]  /*38e0*/  HADD2.F32 R33, -RZ, R33.H1_H1 ;  /* 0x30000021ff217230 */ /* 0x000fc60000004100 */
[----:B------:R-:W-:Y:S01]  /*38f0*/  FFMA.FTZ R28, R34, R28, R29 ;  /* 0x0000001c221c7223 */ /* 0x000fe2000001001d */
[----:B------:R-:W-:-:S05]  /*3900*/  HADD2.F32 R29, -RZ, R12.H1_H1 ;  /* 0x3000000cff1d7230 */ /* 0x000fca0000004100 */
[----:B------:R-:W-:Y:S01]  /*3910*/  FFMA.FTZ R33, R33, R29, R37 ;  /* 0x0000001d21217223 */ /* 0x000fe20000010025 */
[----:B------:R-:W-:-:S04]  /*3920*/  SHF.R.U32.HI R37, RZ, 0x8, R19 ;  /* 0x00000008ff257819 */ /* 0x000fc80000011613 */
[----:B------:R-:W-:-:S04]  /*3930*/  LOP3.LUT R12, R37, 0xf000f, RZ, 0xc0, !PT ;  /* 0x000f000f250c7812 */ /* 0x000fc800078ec0ff */
[----:B------:R-:W-:-:S05]  /*3940*/  LOP3.LUT R12, R12, 0x64006400, RZ, 0xfc, !PT ;  /* 0x640064000c0c7812 */ /* 0x000fca00078efcff */
[----:B------:R-:W-:-:S05]  /*3950*/  HADD2 R12, R12, -1032, -1032 ;  /* 0xe408e4080c0c7430 */ /* 0x000fca0000000000 */
[----:B------:R-:W-:Y:S02]  /*3960*/  HADD2.F32 R19, -RZ, R12.H0_H0 ;  /* 0x2000000cff137230 */ /* 0x000fe40000004100 */
[----:B------:R-:W-:-:S03]  /*3970*/  HADD2.F32 R17, -RZ, R17.H1_H1 ;  /* 0x30000011ff117230 */ /* 0x000fc60000004100 */
[----:B------:R-:W-:Y:S01]  /*3980*/  FFMA.FTZ R34, R34, R19, R39 ;  /* 0x0000001322227223 */ /* 0x000fe20000010027 */
[----:B------:R-:W-:Y:S02]  /*3990*/  HADD2.F32 R19, -RZ, R18.H1_H1 ;  /* 0x30000012ff137230 */ /* 0x000fe40000004100 */
[----:B------:R-:W-:Y:S02]  /*39a0*/  HADD2.F32 R39, -RZ, R12.H1_H1 ;  /* 0x3000000cff277230 */ /* 0x000fe40000004100 */
[C---:B------:R-:W-:Y:S01]  /*39b0*/  FFMA.FTZ R17, R29.reuse, R17, R36 ;  /* 0x000000111d117223 */ /* 0x040fe20000010024 */
[C---:B------:R-:W-:Y:S02]  /*39c0*/  FFMA.FTZ R19, R29.reuse, R19, R28 ;  /* 0x000000131d137223 */ /* 0x040fe4000001001c */
[----:B------:R-:W-:Y:S02]  /*39d0*/  FFMA.FTZ R34, R29, R39, R34 ;  /* 0x000000271d227223 */ /* 0x000fe40000010022 */
[----:B------:R-:W4:Y:S01]  /*39e0*/  @!P2 LDG.E.U16.CONSTANT R29, desc[UR6][R26.64] ;  /* 0x000000061a1da981 */ /* 0x000f22000c1e9500 */
[----:B------:R-:W-:-:S02]  /*39f0*/  LOP3.LUT R35, R35, 0xf000f0, RZ, 0xc0, !PT ;  /* 0x00f000f023237812 */ /* 0x000fc400078ec0ff */
[----:B------:R-:W-:Y:S02]  /*3a00*/  LOP3.LUT R16, R16, 0xf000f0, RZ, 0xc0, !PT ;  /* 0x00f000f010107812 */ /* 0x000fe400078ec0ff */
[----:B------:R-:W-:Y:S02]  /*3a10*/  LOP3.LUT R38, R38, 0xf000f0, RZ, 0xc0, !PT ;  /* 0x00f000f026267812 */ /* 0x000fe400078ec0ff */
[----:B------:R-:W-:Y:S02]  /*3a20*/  LOP3.LUT R37, R37, 0xf000f0, RZ, 0xc0, !PT ;  /* 0x00f000f025257812 */ /* 0x000fe400078ec0ff */
[----:B------:R-:W-:Y:S02]  /*3a30*/  LOP3.LUT R35, R35, 0x64006400, RZ, 0xfc, !PT ;  /* 0x6400640023237812 */ /* 0x000fe400078efcff */
[----:B------:R-:W-:Y:S02]  /*3a40*/  LOP3.LUT R37, R37, 0x64006400, RZ, 0xfc, !PT ;  /* 0x6400640025257812 */ /* 0x000fe400078efcff */
[----:B--2---:R-:W-:-:S02]  /*3a50*/  @!P2 PRMT R41, R15, 0x7610, R41 ;  /* 0x000076100f29a816 */ /* 0x004fc40000000029 */
[----:B------:R-:W-:Y:S02]  /*3a60*/  @!P2 PRMT R40, R14, 0x7610, R40 ;  /* 0x000076100e28a816 */ /* 0x000fe40000000028 */
[----:B------:R-:W-:Y:S02]  /*3a70*/  @!P2 PRMT R41, R41, 0x7610, R15 ;  /* 0x000076102929a816 */ /* 0x000fe4000000000f */
[----:B------:R-:W-:-:S03]  /*3a80*/  @!P2 PRMT R40, R40, 0x7610, R14 ;  /* 0x000076102828a816 */ /* 0x000fc6000000000e */
[--C-:B------:R-:W-:Y:S02]  /*3a90*/  HADD2.F32 R39, -RZ, R41.reuse.H0_H0 ;  /* 0x20000029ff277230 */ /* 0x100fe40000004100 */
[----:B------:R-:W-:Y:S02]  /*3aa0*/  HADD2.F32 R18, -RZ, R41.H1_H1 ;  /* 0x30000029ff127230 */ /* 0x000fe40000004100 */
        /* <DEDUP_REMOVED lines=11> */
[----:B------:R-:W-:Y:S02]  /*3b60*/  PRMT R14, R14, 0x5410, R20 ;  /* 0x000054100e0e7816 */ /* 0x000fe40000000014 */
[----:B------:R-:W-:Y:S01]  /*3b70*/  LOP3.LUT R23, R16, 0x64006400, RZ, 0xfc, !PT ;  /* 0x6400640010177812 */ /* 0x000fe200078efcff */
[----:B------:R-:W-:Y:S01]  /*3b80*/  HADD2 R15, R15, R7 ;  /* 0x000000070f0f7230 */ /* 0x000fe20000000000 */
[----:B------:R-:W-:Y:S01]  /*3b90*/  LOP3.LUT R7, R38, 0x64006400, RZ, 0xfc, !PT ;  /* 0x6400640026077812 */ /* 0x000fe200078efcff */
[----:B------:R-:W-:-:S02]  /*3ba0*/  HFMA2 R20, R35, R44.H0_H0, -72, -72 ;  /* 0xd480d48023147431 */ /* 0x000fc4000004002c */
[----:B------:R-:W-:Y:S02]  /*3bb0*/  HFMA2 R14, R14, 1, 1, R6 ;  /* 0x3c003c000e0e7831 */ /* 0x000fe40000000006 */
[-C--:B------:R-:W-:Y:S02]  /*3bc0*/  HFMA2 R6, R23, R44.reuse.H0_H0, -72, -72 ;  /* 0xd480d48017067431 */ /* 0x080fe4000004002c */
[-C--:B------:R-:W-:Y:S02]  /*3bd0*/  HFMA2 R16, R7, R44.reuse.H0_H0, -72, -72 ;  /* 0xd480d48007107431 */ /* 0x080fe4000004002c */
[----:B------:R-:W-:Y:S02]  /*3be0*/  HADD2.F32 R22, -RZ, R13.H0_H0 ;  /* 0x2000000dff167230 */ /* 0x000fe40000004100 */
[----:B------:R-:W-:Y:S02]  /*3bf0*/  HFMA2 R7, R37, R44.H0_H0, -72, -72 ;  /* 0xd480d48025077431 */ /* 0x000fe4000004002c */
[----:B------:R-:W-:-:S02]  /*3c00*/  HADD2.F32 R28, -RZ, R20.H0_H0 ;  /* 0x20000014ff1c7230 */ /* 0x000fc40000004100 */
[----:B------:R-:W-:Y:S02]  /*3c10*/  HADD2.F32 R36, -RZ, R6.H0_H0 ;  /* 0x20000006ff247230 */ /* 0x000fe40000004100 */
[----:B------:R-:W-:Y:S02]  /*3c20*/  HADD2.F32 R23, -RZ, R7.H0_H0 ;  /* 0x20000007ff177230 */ /* 0x000fe40000004100 */
[----:B------:R-:W-:Y:S01]  /*3c30*/  FFMA.FTZ R17, R22, R28, R17 ;  /* 0x0000001c16117223 */ /* 0x000fe20000010011 */
[----:B------:R-:W-:Y:S02]  /*3c40*/  HADD2.F32 R24, -RZ, R16.H0_H0 ;  /* 0x20000010ff187230 */ /* 0x000fe40000004100 */
[----:B------:R-:W-:Y:S01]  /*3c50*/  FFMA.FTZ R33, R36, R22, R33 ;  /* 0x0000001624217223 */ /* 0x000fe20000010021 */
[----:B------:R-:W-:Y:S02]  /*3c60*/  HADD2.F32 R28, -RZ, R13.H1_H1 ;  /* 0x3000000dff1c7230 */ /* 0x000fe40000004100 */
[----:B------:R-:W-:-:S02]  /*3c70*/  HADD2.F32 R6, -RZ, R6.H1_H1 ;  /* 0x30000006ff067230 */ /* 0x000fc40000004100 */
[C---:B------:R-:W-:Y:S01]  /*3c80*/  FFMA.FTZ R13, R22.reuse, R23, R34 ;  /* 0x00000017160d7223 */ /* 0x040fe20000010022 */
[----:B------:R-:W-:Y:S01]  /*3c90*/  FFMA.FTZ R19, R22, R24, R19 ;  /* 0x0000001816137223 */ /* 0x000fe20000010013 */
[----:B------:R-:W-:Y:S02]  /*3ca0*/  HADD2.F32 R23, -RZ, R20.H1_H1 ;  /* 0x30000014ff177230 */ /* 0x000fe40000004100 */
[----:B------:R-:W-:Y:S02]  /*3cb0*/  HADD2.F32 R22, -RZ, R7.H1_H1 ;  /* 0x30000007ff167230 */ /* 0x000fe40000004100 */
[----:B------:R-:W-:Y:S02]  /*3cc0*/  FFMA.FTZ R20, R6, R28, R33 ;  /* 0x0000001c06147223 */ /* 0x000fe40000010021 */
[----:B------:R-:W0:Y:S01]  /*3cd0*/  LDS.64 R6, [UR4+0x30] ;  /* 0x00003004ff067984 */ /* 0x000e220008000a00 */
[C---:B------:R-:W-:Y:S01]  /*3ce0*/  FMUL.FTZ R30, R45.reuse, R30 ;  /* 0x0000001e2d1e7220 */ /* 0x040fe20000410000 */
[----:B------:R-:W-:Y:S01]  /*3cf0*/  FFMA.FTZ R23, R28, R23, R17 ;  /* 0x000000171c177223 */ /* 0x000fe20000010011 */
[----:B------:R-:W-:Y:S01]  /*3d00*/  FMUL.FTZ R25, R12, R25 ;  /* 0x000000190c197220 */ /* 0x000fe20000410000 */
[----:B------:R-:W-:-:S02]  /*3d10*/  FMUL.FTZ R20, R45, R20 ;  /* 0x000000142d147220 */ /* 0x000fc40000410000 */
[----:B------:R-:W-:Y:S01]  /*3d20*/  FMUL.FTZ R23, R12, R23 ;  /* 0x000000170c177220 */ /* 0x000fe20000410000 */
[----:B------:R-:W-:Y:S02]  /*3d30*/  F2FP.F16.F32.PACK_AB R17, RZ, R30 ;  /* 0x0000001eff11723e */ /* 0x000fe400000000ff */
[----:B------:R-:W-:Y:S02]  /*3d40*/  F2FP.F16.F32.PACK_AB R25, RZ, R25 ;  /* 0x00000019ff19723e */ /* 0x000fe400000000ff */
[----:B------:R-:W-:Y:S02]  /*3d50*/  F2FP.F16.F32.PACK_AB R20, RZ, R20 ;  /* 0x00000014ff14723e */ /* 0x000fe400000000ff */
[----:B------:R-:W-:Y:S02]  /*3d60*/  F2FP.F16.F32.PACK_AB R23, RZ, R23 ;  /* 0x00000017ff17723e */ /* 0x000fe400000000ff */
[----:B------:R-:W-:Y:S01]  /*3d70*/  PRMT R17, R17, 0x5410, R25 ;  /* 0x0000541011117816 */ /* 0x000fe20000000019 */
[----:B------:R-:W-:Y:S01]  /*3d80*/  HADD2.F32 R16, -RZ, R16.H1_H1 ;  /* 0x30000010ff107230 */ /* 0x000fe20000004100 */
[----:B------:R-:W-:-:S03]  /*3d90*/  PRMT R20, R20, 0x5410, R23 ;  /* 0x0000541014147816 */ /* 0x000fc60000000017 */
[----:B------:R-:W-:Y:S02]  /*3da0*/  HFMA2 R14, R17, 1, 1, R14 ;  /* 0x3c003c00110e7831 */ /* 0x000fe4000000000e */
[C---:B------:R-:W-:Y:S01]  /*3db0*/  FFMA.FTZ R16, R28.reuse, R16, R19 ;  /* 0x000000101c107223 */ /* 0x040fe20000010013 */
[----:B------:R-:W-:Y:S01]  /*3dc0*/  FFMA.FTZ R13, R28, R22, R13 ;  /* 0x000000161c0d7223 */ /* 0x000fe2000001000d */
[C---:B------:R-:W-:Y:S01]  /*3dd0*/  FMUL.FTZ R32, R39.reuse, R32 ;  /* 0x0000002027207220 */ /* 0x040fe20000410000 */
[----:B------:R-:W-:Y:S01]  /*3de0*/  FMUL.FTZ R31, R18, R31 ;  /* 0x0000001f121f7220 */ /* 0x000fe20000410000 */
[----:B------:R-:W-:Y:S01]  /*3df0*/  HFMA2 R19, R20, 1, 1, R14 ;  /* 0x3c003c0014137831 */ /* 0x000fe2000000000e */
[----:B---3--:R-:W-:Y:S01]  /*3e00*/  LOP3.LUT R14, R8, 0xf000f, RZ, 0xc0, !PT ;  /* 0x000f000f080e7812 */ /* 0x008fe200078ec0ff */
[----:B------:R-:W-:Y:S01]  /*3e10*/  FMUL.FTZ R16, R39, R16 ;  /* 0x0000001027107220 */ /* 0x000fe20000410000 */
[----:B------:R-:W-:Y:S01]  /*3e20*/  FMUL.FTZ R13, R18, R13 ;  /* 0x0000000d120d7220 */ /* 0x000fe20000410000 */
[----:B------:R-:W-:-:S02]  /*3e30*/  LOP3.LUT R17, R9, 0xf000f, RZ, 0xc0, !PT ;  /* 0x000f000f09117812 */ /* 0x000fc400078ec0ff */
[----:B------:R-:W-:Y:S02]  /*3e40*/  F2FP.F16.F32.PACK_AB R32, RZ, R32 ;  /* 0x00000020ff20723e */ /* 0x000fe400000000ff */
[----:B------:R-:W-:Y:S02]  /*3e50*/  F2FP.F16.F32.PACK_AB R31, RZ, R31 ;  /* 0x0000001fff1f723e */ /* 0x000fe400000000ff */
[----:B------:R-:W-:Y:S02]  /*3e60*/  LOP3.LUT R20, R10, 0xf000f, RZ, 0xc0, !PT ;  /* 0x000f000f0a147812 */ /* 0x000fe400078ec0ff */
[----:B------:R-:W-:Y:S02]  /*3e70*/  LOP3.LUT R22, R11, 0xf000f, RZ, 0xc0, !PT ;  /* 0x000f000f0b167812 */ /* 0x000fe400078ec0ff */
[----:B------:R-:W-:Y:S02]  /*3e80*/  LOP3.LUT R14, R14, 0x64006400, RZ, 0xfc, !PT ;  /* 0x640064000e0e7812 */ /* 0x000fe400078efcff */
[----:B------:R-:W-:-:S02]  /*3e90*/  LOP3.LUT R17, R17, 0x64006400, RZ, 0xfc, !PT ;  /* 0x6400640011117812 */ /* 0x000fc400078efcff */
[----:B------:R-:W-:Y:S02]  /*3ea0*/  PRMT R32, R32, 0x5410, R31 ;  /* 0x0000541020207816 */ /* 0x000fe4000000001f */
[----:B------:R-:W-:Y:S02]  /*3eb0*/  F2FP.F16.F32.PACK_AB R16, RZ, R16 ;  /* 0x00000010ff10723e */ /* 0x000fe400000000ff */
[----:B------:R-:W-:Y:S02]  /*3ec0*/  F2FP.F16.F32.PACK_AB R13, RZ, R13 ;  /* 0x0000000dff0d723e */ /* 0x000fe400000000ff */
[----:B------:R-:W-:Y:S02]  /*3ed0*/  LOP3.LUT R20, R20, 0x64006400, RZ, 0xfc, !PT ;  /* 0x6400640014147812 */ /* 0x000fe400078efcff */
[----:B------:R-:W-:Y:S01]  /*3ee0*/  LOP3.LUT R22, R22, 0x64006400, RZ, 0xfc, !PT ;  /* 0x6400640016167812 */ /* 0x000fe200078efcff */
[----:B------:R-:W-:Y:S01]  /*3ef0*/  HADD2 R14, R14, -1032, -1032 ;  /* 0xe408e4080e0e7430 */ /* 0x000fe20000000000 */
[----:B------:R-:W-:Y:S01]  /*3f00*/  PRMT R16, R16, 0x5410, R13 ;  /* 0x0000541010107816 */ /* 0x000fe2000000000d */
[----:B------:R-:W-:-:S02]  /*3f10*/  HADD2 R25, R17, -1032, -1032 ;  /* 0xe408e40811197430 */ /* 0x000fc40000000000 */
[----:B------:R-:W-:Y:S02]  /*3f20*/  HADD2 R15, R32, R15 ;  /* 0x0000000f200f7230 */ /* 0x000fe40000000000 */
[----:B------:R-:W-:Y:S02]  /*3f30*/  HADD2 R20, R20, -1032, -1032 ;  /* 0xe408e40814147430 */ /* 0x000fe40000000000 */
[----:B------:R-:W-:Y:S02]  /*3f40*/  HADD2 R22, R22, -1032, -1032 ;  /* 0xe408e40816167430 */ /* 0x000fe40000000000 */
[--C-:B------:R-:W-:Y:S02]  /*3f50*/  HADD2.F32 R13, -RZ, R14.reuse.H0_H0 ;  /* 0x2000000eff0d7230 */ /* 0x100fe40000004100 */
[----:B------:R-:W-:Y:S02]  /*3f60*/  HADD2.F32 R31, -RZ, R14.H1_H1 ;  /* 0x3000000eff1f7230 */ /* 0x000fe40000004100 */
[----:B------:R-:W-:-:S02]  /*3f70*/  HFMA2 R16, R16, 1, 1, R15 ;  /* 0x3c003c0010107831 */ /* 0x000fc4000000000f */
[----:B0-----:R-:W-:Y:S02]  /*3f80*/  HADD2.F32 R14, -RZ, R6.H0_H0 ;  /* 0x20000006ff0e7230 */ /* 0x001fe40000004100 */
[--C-:B------:R-:W-:Y:S02]  /*3f90*/  HADD2.F32 R23, -RZ, R25.reuse.H0_H0 ;  /* 0x20000019ff177230 */ /* 0x100fe40000004100 */
[----:B------:R-:W-:Y:S02]  /*3fa0*/  HADD2.F32 R15, -RZ, R20.H0_H0 ;  /* 0x20000014ff0f7230 */ /* 0x000fe40000004100 */
[----:B------:R-:W-:Y:S02]  /*3fb0*/  HADD2.F32 R17, -RZ, R22.H0_H0 ;  /* 0x20000016ff117230 */ /* 0x000fe40000004100 */
[----:B------:R-:W-:Y:S01]  /*3fc0*/  FFMA.FTZ R24, R13, R14, RZ ;  /* 0x0000000e0d187223 */ /* 0x000fe200000100ff */
[----:B------:R-:W-:Y:S01]  /*3fd0*/  HADD2.F32 R28, -RZ, R25.H1_H1 ;  /* 0x30000019ff1c7230 */ /* 0x000fe20000004100 */
[----:B------:R-:W-:Y:S01]  /*3fe0*/  LOP3.LUT R25, R8, 0xf000f0, RZ, 0xc0, !PT ;  /* 0x00f000f008197812 */ /* 0x000fe200078ec0ff */
[----:B------:R-:W-:-:S02]  /*3ff0*/  HADD2.F32 R6, -RZ, R6.H1_H1 ;  /* 0x30000006ff067230 */ /* 0x000fc40000004100 */
[C---:B------:R-:W-:Y:S01]  /*4000*/  FFMA.FTZ R13, R14.reuse, R23, RZ ;  /* 0x000000170e0d7223 */ /* 0x040fe200000100ff */
[C---:B------:R-:W-:Y:S01]  /*4010*/  FFMA.FTZ R23, R14.reuse, R15, RZ ;  /* 0x0000000f0e177223 */ /* 0x040fe200000100ff */
[----:B------:R-:W-:Y:S01]  /*4020*/  FFMA.FTZ R17, R14, R17, RZ ;  /* 0x000000110e117223 */ /* 0x000fe200000100ff */
[----:B------:R-:W-:Y:S01]  /*4030*/  LOP3.LUT R32, R10, 0xf000f0, RZ, 0xc0, !PT ;  /* 0x00f000f00a207812 */ /* 0x000fe200078ec0ff */
[----:B------:R-:W0:Y:S01]  /*4040*/  LDS.64 R14, [UR4+0x38] ;  /* 0x00003804ff0e7984 */ /* 0x000e220008000a00 */
[----:B------:R-:W-:Y:S01]  /*4050*/  HADD2.F32 R20, -RZ, R20.H1_H1 ;  /* 0x30000014ff147230 */ /* 0x000fe20000004100 */
[----:B------:R-:W-:Y:S01]  /*4060*/  LOP3.LUT R30, R9, 0xf000f0, RZ, 0xc0, !PT ;  /* 0x00f000f0091e7812 */ /* 0x000fe200078ec0ff */
[----:B------:R-:W-:Y:S01]  /*4070*/  HADD2.F32 R22, -RZ, R22.H1_H1 ;  /* 0x30000016ff167230 */ /* 0x000fe20000004100 */
[----:B------:R-:W-:Y:S01]  /*4080*/  LOP3.LUT R25, R25, 0x64006400, RZ, 0xfc, !PT ;  /* 0x6400640019197812 */ /* 0x000fe200078efcff */
[----:B------:R-:W-:Y:S01]  /*4090*/  FFMA.FTZ R24, R31, R6, R24 ;  /* 0x000000061f187223 */ /* 0x000fe20000010018 */
[----:B------:R-:W-:Y:S01]  /*40a0*/  LOP3.LUT R31, R11, 0xf000f0, RZ, 0xc0, !PT ;  /* 0x00f000f00b1f7812 */ /* 0x000fe200078ec0ff */
[----:B------:R-:W-:Y:S01]  /*40b0*/  FFMA.FTZ R13, R6, R28, R13 ;  /* 0x0000001c060d7223 */ /* 0x000fe2000001000d */
[----:B------:R-:W-:Y:S01]  /*40c0*/  LOP3.LUT R35, R32, 0x64006400, RZ, 0xfc, !PT ;  /* 0x6400640020237812 */ /* 0x000fe200078efcff */
[----:B------:R-:W-:Y:S01]  /*40d0*/  FFMA.FTZ R23, R6, R20, R23 ;  /* 0x0000001406177223 */ /* 0x000fe20000010017 */
[----:B------:R-:W-:Y:S01]  /*40e0*/  LOP3.LUT R33, R30, 0x64006400, RZ, 0xfc, !PT ;  /* 0x640064001e217812 */ /* 0x000fe200078efcff */
[----:B------:R-:W-:Y:S01]  /*40f0*/  FFMA.FTZ R17, R6, R22, R17 ;  /* 0x0000001606117223 */ /* 0x000fe20000010011 */
[-C--:B------:R-:W-:Y:S01]  /*4100*/  HFMA2 R6, R25, R44.reuse.H0_H0, -72, -72 ;  /* 0xd480d48019067431 */ /* 0x080fe2000004002c */
[----:B------:R-:W-:Y:S01]  /*4110*/  LOP3.LUT R25, R31, 0x64006400, RZ, 0xfc, !PT ;  /* 0x640064001f197812 */ /* 0x000fe200078efcff */
[----:B------:R-:W-:-:S02]  /*4120*/  HFMA2 R22, R35, R44.H0_H0, -72, -72 ;  /* 0xd480d48023167431 */ /* 0x000fc4000004002c */
[----:B------:R-:W-:Y:S02]  /*4130*/  HADD2.F32 R28, -RZ, R7.H0_H0 ;  /* 0x20000007ff1c7230 */ /* 0x000fe40000004100 */
[-C--:B------:R-:W-:Y:S02]  /*4140*/  HFMA2 R20, R33, R44.reuse.H0_H0, -72, -72 ;  /* 0xd480d48021147431 */ /* 0x080fe4000004002c */
[----:B------:R-:W-:Y:S02]  /*4150*/  HADD2.F32 R31, -RZ, R6.H0_H0 ;  /* 0x20000006ff1f7230 */ /* 0x000fe40000004100 */
[----:B------:R-:W-:Y:S02]  /*4160*/  HFMA2 R25, R25, R44.H0_H0, -72, -72 ;  /* 0xd480d48019197431 */ /* 0x000fe4000004002c */
[----:B------:R-:W-:Y:S02]  /*4170*/  HADD2.F32 R30, -RZ, R22.H0_H0 ;  /* 0x20000016ff1e7230 */ /* 0x000fe40000004100 */
[----:B------:R-:W-:-:S02]  /*4180*/  HADD2.F32 R32, -RZ, R20.H0_H0 ;  /* 0x20000014ff207230 */ /* 0x000fc40000004100 */
[----:B------:R-:W-:Y:S01]  /*4190*/  FFMA.FTZ R24, R31, R28, R24 ;  /* 0x0000001c1f187223 */ /* 0x000fe20000010018 */
[----:B------:R-:W-:Y:S02]  /*41a0*/  HADD2.F32 R31, -RZ, R25.H0_H0 ;  /* 0x20000019ff1f7230 */ /* 0x000fe40000004100 */
[C---:B------:R-:W-:Y:S01]  /*41b0*/  FFMA.FTZ R30, R28.reuse, R30, R23 ;  /* 0x0000001e1c1e7223 */ /* 0x040fe20000010017 */
[----:B------:R-:W-:Y:S02]  /*41c0*/  HADD2.F32 R7, -RZ, R7.H1_H1 ;  /* 0x30000007ff077230 */ /* 0x000fe40000004100 */
[----:B------:R-:W-:Y:S01]  /*41d0*/  FFMA.FTZ R32, R28, R32, R13 ;  /* 0x000000201c207223 */ /* 0x000fe2000001000d */
[----:B------:R-:W-:Y:S02]  /*41e0*/  HADD2.F32 R20, -RZ, R20.H1_H1 ;  /* 0x30000014ff147230 */ /* 0x000fe40000004100 */
[----:B------:R-:W-:Y:S01]  /*41f0*/  HADD2.F32 R23, -RZ, R22.H1_H1 ;  /* 0x30000016ff177230 */ /* 0x000fe20000004100 */
[----:B------:R-:W-:Y:S01]  /*4200*/  SHF.R.U32.HI R8, RZ, 0x8, R8 ;  /* 0x00000008ff087819 */ /* 0x000fe20000011608 */
[----:B------:R-:W-:-:S02]  /*4210*/  HADD2.F32 R13, -RZ, R6.H1_H1 ;  /* 0x30000006ff0d7230 */ /* 0x000fc40000004100 */
[----:B------:R-:W-:Y:S01]  /*4220*/  FFMA.FTZ R17, R28, R31, R17 ;  /* 0x0000001f1c117223 */ /* 0x000fe20000010011 */
[----:B------:R-:W-:Y:S01]  /*4230*/  HADD2.F32 R22, -RZ, R25.H1_H1 ;  /* 0x30000019ff167230 */ /* 0x000fe20000004100 */
[----:B------:R-:W-:Y:S02]  /*4240*/  SHF.R.U32.HI R9, RZ, 0x8, R9 ;  /* 0x00000008ff097819 */ /* 0x000fe40000011609 */
[----:B------:R-:W-:Y:S01]  /*4250*/  SHF.R.U32.HI R10, RZ, 0x8, R10 ;  /* 0x00000008ff0a7819 */ /* 0x000fe2000001160a */
[----:B------:R-:W-:Y:S01]  /*4260*/  FFMA.FTZ R28, R7, R20, R32 ;  /* 0x00000014071c7223 */ /* 0x000fe20000010020 */
[----:B------:R-:W-:Y:S01]  /*4270*/  SHF.R.U32.HI R11, RZ, 0x8, R11 ;  /* 0x00000008ff0b7819 */ /* 0x000fe2000001160b */
[----:B------:R-:W-:Y:S01]  /*4280*/  FFMA.FTZ R24, R13, R7, R24 ;  /* 0x000000070d187223 */ /* 0x000fe20000010018 */
[C---:B------:R-:W-:Y:S01]  /*4290*/  FFMA.FTZ R20, R7.reuse, R23, R30 ;  /* 0x0000001707147223 */ /* 0x040fe2000001001e */
[----:B------:R-:W-:Y:S01]  /*42a0*/  FFMA.FTZ R22, R7, R22, R17 ;  /* 0x0000001607167223 */ /* 0x000fe20000010011 */
        /* <DEDUP_REMOVED lines=12> */
[----:B0-----:R-:W-:Y:S02]  /*4370*/  HADD2.F32 R23, -RZ, R14.H0_H0 ;  /* 0x2000000eff177230 */ /* 0x001fe40000004100 */
[----:B------:R-:W-:-:S02]  /*4380*/  HADD2.F32 R31, -RZ, R25.H0_H0 ;  /* 0x20000019ff1f7230 */ /* 0x000fc40000004100 */
[----:B------:R-:W-:Y:S02]  /*4390*/  HADD2.F32 R30, -RZ, R6.H0_H0 ;  /* 0x20000006ff1e7230 */ /* 0x000fe40000004100 */
[----:B------:R-:W-:Y:S02]  /*43a0*/  HADD2.F32 R37, -RZ, R17.H0_H0 ;  /* 0x20000011ff257230 */ /* 0x000fe40000004100 */
[----:B------:R-:W-:Y:S02]  /*43b0*/  HADD2.F32 R35, -RZ, R7.H0_H0 ;  /* 0x20000007ff237230 */ /* 0x000fe40000004100 */
[----:B------:R-:W-:Y:S01]  /*43c0*/  FFMA.FTZ R24, R31, R23, R24 ;  /* 0x000000171f187223 */ /* 0x000fe20000010018 */
[----:B------:R-:W-:Y:S02]  /*43d0*/  HADD2.F32 R33, -RZ, R25.H1_H1 ;  /* 0x30000019ff217230 */ /* 0x000fe40000004100 */
[C---:B------:R-:W-:Y:S01]  /*43e0*/  FFMA.FTZ R31, R23.reuse, R30, R28 ;  /* 0x0000001e171f7223 */ /* 0x040fe2000001001c */
[C---:B------:R-:W-:Y:S01]  /*43f0*/  FFMA.FTZ R25, R23.reuse, R37, R20 ;  /* 0x0000002517197223 */ /* 0x040fe20000010014 */
[----:B------:R-:W-:Y:S01]  /*4400*/  FFMA.FTZ R23, R23, R35, R22 ;  /* 0x0000002317177223 */ /* 0x000fe20000010016 */
[----:B------:R-:W-:Y:S01]  /*4410*/  HADD2.F32 R22, -RZ, R17.H1_H1 ;  /* 0x30000011ff167230 */ /* 0x000fe20000004100 */
[----:B------:R-:W-:Y:S01]  /*4420*/  LOP3.LUT R8, R8, 0xf000f0, RZ, 0xc0, !PT ;  /* 0x00f000f008087812 */ /* 0x000fe200078ec0ff */
[----:B------:R-:W-:Y:S01]  /*4430*/  HADD2.F32 R14, -RZ, R14.H1_H1 ;  /* 0x3000000eff0e7230 */ /* 0x000fe20000004100 */
[----:B------:R-:W-:Y:S01]  /*4440*/  LOP3.LUT R17, R9, 0xf000f0, RZ, 0xc0, !PT ;  /* 0x00f000f009117812 */ /* 0x000fe200078ec0ff */
[----:B------:R-:W-:Y:S01]  /*4450*/  HADD2.F32 R6, -RZ, R6.H1_H1 ;  /* 0x30000006ff067230 */ /* 0x000fe20000004100 */
[----:B------:R-:W-:-:S02]  /*4460*/  LOP3.LUT R10, R10, 0xf000f0, RZ, 0xc0, !PT ;  /* 0x00f000f00a0a7812 */ /* 0x000fc400078ec0ff */
[----:B------:R-:W-:Y:S01]  /*4470*/  LOP3.LUT R9, R8, 0x64006400, RZ, 0xfc, !PT ;  /* 0x6400640008097812 */ /* 0x000fe200078efcff */
[C---:B------:R-:W-:Y:S01]  /*4480*/  FFMA.FTZ R8, R14.reuse, R22, R25 ;  /* 0x000000160e087223 */ /* 0x040fe20000010019 */
[----:B------:R-:W-:Y:S01]  /*4490*/  LOP3.LUT R17, R17, 0x64006400, RZ, 0xfc, !PT ;  /* 0x6400640011117812 */ /* 0x000fe200078efcff */
[----:B------:R-:W-:Y:S01]  /*44a0*/  FFMA.FTZ R6, R14, R6, R31 ;  /* 0x000000060e067223 */ /* 0x000fe2000001001f */
[----:B------:R-:W-:Y:S02]  /*44b0*/  LOP3.LUT R22, R11, 0xf000f0, RZ, 0xc0, !PT ;  /* 0x00f000f00b167812 */ /* 0x000fe400078ec0ff */
[----:B------:R-:W-:Y:S01]  /*44c0*/  LOP3.LUT R31, R10, 0x64006400, RZ, 0xfc, !PT ;  /* 0x640064000a1f7812 */ /* 0x000fe200078efcff */
[-C--:B------:R-:W-:Y:S01]  /*44d0*/  HFMA2 R10, R17, R44.reuse.H0_H0, -72, -72 ;  /* 0xd480d480110a7431 */ /* 0x080fe2000004002c */
[----:B------:R-:W-:Y:S01]  /*44e0*/  LOP3.LUT R17, R22, 0x64006400, RZ, 0xfc, !PT ;  /* 0x6400640016117812 */ /* 0x000fe200078efcff */
[-C--:B------:R-:W-:Y:S02]  /*44f0*/  HFMA2 R11, R9, R44.reuse.H0_H0, -72, -72 ;  /* 0xd480d480090b7431 */ /* 0x080fe4000004002c */
[----:B------:R-:W-:Y:S01]  /*4500*/  FFMA.FTZ R20, R33, R14, R24 ;  /* 0x0000000e21147223 */ /* 0x000fe20000010018 */
[----:B------:R-:W-:-:S02]  /*4510*/  HFMA2 R9, R31, R44.H0_H0, -72, -72 ;  /* 0xd480d4801f097431 */ /* 0x000fc4000004002c */
[----:B------:R-:W-:Y:S02]  /*4520*/  HADD2.F32 R24, -RZ, R7.H1_H1 ;  /* 0x30000007ff187230 */ /* 0x000fe40000004100 */
[----:B------:R-:W-:Y:S02]  /*4530*/  HFMA2 R17, R17, R44.H0_H0, -72, -72 ;  /* 0xd480d48011117431 */ /* 0x000fe4000004002c */
[----:B------:R-:W-:Y:S02]  /*4540*/  HADD2.F32 R13, -RZ, R15.H0_H0 ;  /* 0x2000000fff0d7230 */ /* 0x000fe40000004100 */
[----:B------:R-:W-:Y:S02]  /*4550*/  HADD2.F32 R22, -RZ, R10.H0_H0 ;  /* 0x2000000aff167230 */ /* 0x000fe40000004100 */
[----:B------:R-:W-:Y:S02]  /*4560*/  HADD2.F32 R7, -RZ, R11.H0_H0 ;  /* 0x2000000bff077230 */ /* 0x000fe40000004100 */
[----:B------:R-:W-:Y:S01]  /*4570*/  FFMA.FTZ R24, R14, R24, R23 ;  /* 0x000000180e187223 */ /* 0x000fe20000010017 */
[----:B------:R-:W-:-:S02]  /*4580*/  HADD2.F32 R25, -RZ, R9.H0_H0 ;  /* 0x20000009ff197230 */ /* 0x000fc40000004100 */
[----:B------:R-:W-:Y:S01]  /*4590*/  FFMA.FTZ R22, R13, R22, R6 ;  /* 0x000000160d167223 */ /* 0x000fe20000010006 */
[----:B------:R-:W-:Y:S02]  /*45a0*/  HADD2.F32 R14, -RZ, R17.H0_H0 ;  /* 0x20000011ff0e7230 */ /* 0x000fe40000004100 */
[----:B------:R-:W-:Y:S01]  /*45b0*/  FFMA.FTZ R7, R7, R13, R20 ;  /* 0x0000000d07077223 */ /* 0x000fe20000010014 */
[----:B------:R-:W-:Y:S02]  /*45c0*/  HADD2.F32 R15, -RZ, R15.H1_H1 ;  /* 0x3000000fff0f7230 */ /* 0x000fe40000004100 */
[----:B------:R-:W-:Y:S02]  /*45d0*/  HADD2.F32 R6, -RZ, R11.H1_H1 ;  /* 0x3000000bff067230 */ /* 0x000fe40000004100 */
[C---:B------:R-:W-:Y:S01]  /*45e0*/  FFMA.FTZ R25, R13.reuse, R25, R8 ;  /* 0x000000190d197223 */ /* 0x040fe20000010008 */
[----:B------:R-:W-:Y:S02]  /*45f0*/  HADD2.F32 R10, -RZ, R10.H1_H1 ;  /* 0x3000000aff0a7230 */ /* 0x000fe40000004100 */
[----:B------:R-:W-:Y:S01]  /*4600*/  FFMA.FTZ R13, R13, R14, R24 ;  /* 0x0000000e0d0d7223 */ /* 0x000fe20000010018 */
[----:B------:R-:W-:-:S02]  /*4610*/  HADD2.F32 R8, -RZ, R9.H1_H1 ;  /* 0x30000009ff087230 */ /* 0x000fc40000004100 */
[----:B------:R-:W-:Y:S02]  /*4620*/  HADD2.F32 R20, -RZ, R17.H1_H1 ;  /* 0x30000011ff147230 */ /* 0x000fe40000004100 */
[----:B------:R-:W-:Y:S01]  /*4630*/  FFMA.FTZ R6, R6, R15, R7 ;  /* 0x0000000f06067223 */ /* 0x000fe20000010007 */
[----:B------:R-:W-:Y:S01]  /*4640*/  FFMA.FTZ R7, R15, R10, R22 ;  /* 0x0000000a0f077223 */ /* 0x000fe20000010016 */
[----:B----4-:R-:W-:Y:S01]  /*4650*/  @!P2 IADD3 R5, PT, PT, R29, R4, RZ ;  /* 0x000000041d05a210 */ /* 0x010fe20007ffe0ff */
[C---:B------:R-:W-:Y:S01]  /*4660*/  FFMA.FTZ R8, R15.reuse, R8, R25 ;  /* 0x000000080f087223 */ /* 0x040fe20000010019 */
[----:B------:R-:W-:Y:S01]  /*4670*/  IADD3 R4, PT, PT, R4, 0x20, RZ ;  /* 0x0000002004047810 */ /* 0x000fe20007ffe0ff */
[----:B------:R-:W-:Y:S01]  /*4680*/  FFMA.FTZ R13, R15, R20, R13 ;  /* 0x000000140f0d7223 */ /* 0x000fe2000001000d */
[----:B------:R-:W-:Y:S01]  /*4690*/  FMUL.FTZ R6, R45, R6 ;  /* 0x000000062d067220 */ /* 0x000fe20000410000 */
[----:B------:R-:W-:Y:S01]  /*46a0*/  FMUL.FTZ R7, R12, R7 ;  /* 0x000000070c077220 */ /* 0x000fe20000410000 */
[----:B------:R-:W-:Y:S01]  /*46b0*/  ISETP.GE.AND P0, PT, R4, R21, PT ;  /* 0x000000150400720c */ /* 0x000fe20003f06270 */
[----:B------:R-:W-:Y:S01]  /*46c0*/  FMUL.FTZ R8, R39, R8 ;  /* 0x0000000827087220 */ /* 0x000fe20000410000 */
[----:B------:R-:W-:Y:S01]  /*46d0*/  FMUL.FTZ R13, R18, R13 ;  /* 0x0000000d120d7220 */ /* 0x000fe20000410000 */
[----:B------:R-:W-:-:S02]  /*46e0*/  F2FP.F16.F32.PACK_AB R6, RZ, R6 ;  /* 0x00000006ff06723e */ /* 0x000fc400000000ff */
[----:B------:R-:W-:Y:S02]  /*46f0*/  F2FP.F16.F32.PACK_AB R7, RZ, R7 ;  /* 0x00000007ff07723e */ /* 0x000fe400000000ff */
[----:B------:R-:W-:Y:S02]  /*4700*/  F2FP.F16.F32.PACK_AB R8, RZ, R8 ;  /* 0x00000008ff08723e */ /* 0x000fe400000000ff */
[----:B------:R-:W-:Y:S02]  /*4710*/  F2FP.F16.F32.PACK_AB R13, RZ, R13 ;  /* 0x0000000dff0d723e */ /* 0x000fe400000000ff */
[----:B------:R-:W-:Y:S02]  /*4720*/  PRMT R6, R6, 0x5410, R7 ;  /* 0x0000541006067816 */ /* 0x000fe40000000007 */
[----:B------:R-:W-:Y:S01]  /*4730*/  PRMT R8, R8, 0x5410, R13 ;  /* 0x0000541008087816 */ /* 0x000fe2000000000d */
[----:B------:R-:W-:Y:S01]  /*4740*/  UIADD3 UR4, UPT, UPT, UR4, 0x40, URZ ;  /* 0x0000004004047890 */ /* 0x000fe2000fffe0ff */
[----:B------:R-:W-:-:S02]  /*4750*/  @!P2 IADD3 R9, PT, PT, R2, 0x1, RZ ;  /* 0x000000010209a810 */ /* 0x000fc40007ffe0ff */
[----:B------:R-:W-:Y:S01]  /*4760*/  IADD3 R26, P1, PT, R26, 0x80, RZ ;  /* 0x000000801a1a7810 */ /* 0x000fe20007f3e0ff */
[----:B------:R-:W-:Y:S01]  /*4770*/  HFMA2 R6, R6, 1, 1, R19 ;  /* 0x3c003c0006067831 */ /* 0x000fe20000000013 */
[----:B------:R-:W-:Y:S01]  /*4780*/  @!P2 MOV R2, R9 ;  /* 0x000000090002a202 */ /* 0x000fe20000000f00 */
[----:B------:R-:W-:Y:S01]  /*4790*/  HADD2 R7, R8, R16 ;  /* 0x0000001008077230 */ /* 0x000fe20000000000 */
[----:B------:R-:W-:Y:S01]  /*47a0*/  IADD3.X R27, PT, PT, RZ, R27, RZ, P1, !PT ;  /* 0x0000001bff1b7210 */ /* 0x000fe20000ffe4ff */
[----:B------:R-:W-:Y:S01]  /*47b0*/  IMAD.WIDE R38, R0, 0x4, R42 ;  /* 0x0000000400267825 */ /* 0x000fe200078e022a */
[----:B------:R-:W-:Y:S07]  /*47c0*/  @!P0 BRA `(.L_x_3606) ;  /* 0xffffffd800e48947 */ /* 0x000fee000383ffff */
.L_x_3605:
        /* <DEDUP_REMOVED lines=10> */
.L_x_3610:
[----:B------:R-:W0:Y:S02]  /*4870*/  LDS R2, [R0] ;  /* 0x0000000000027984 */ /* 0x000e240000000800 */
[----:B0-----:R-:W-:-:S05]  /*4880*/  HFMA2 R3, R2, 1, 1, R6 ;  /* 0x3c003c0002037831 */ /* 0x001fca0000000006 */
[----:B------:R-:W0:Y:S02]  /*4890*/  ATOMS.CAST.SPIN P0, [R0], R2, R3 ;  /* 0x000000020000758d */ /* 0x000e240001800003 */
[----:B0-----:R-:W-:Y:S05]  /*48a0*/  @!P0 BRA `(.L_x_3610) ;  /* 0xfffffffc00f08947 */ /* 0x001fea000383ffff */
[----:B------:R-:W-:Y:S05]  /*48b0*/  BRA `(.L_x_3608) ;  /* 0x00000000000c7947 */ /* 0x000fea0003800000 */
.L_x_3609:
[----:B------:R-:W2:Y:S02]  /*48c0*/  LD.E R0, desc[UR6][R4.64] ;  /* 0x0000000604007980 */ /* 0x000ea4000c101900 */
[----:B--2---:R-:W-:-:S05]  /*48d0*/  IADD3 R3, PT, PT, R6, R0, RZ ;  /* 0x0000000006037210 */ /* 0x004fca0007ffe0ff */
[----:B------:R0:W-:Y:S02]  /*48e0*/  ST.E desc[UR6][R4.64], R3 ;  /* 0x0000000304007985 */ /* 0x0001e4000c101906 */
.L_x_3608:
[----:B------:R-:W-:Y:S05]  /*48f0*/  BSYNC.RECONVERGENT B0 ;  /* 0x0000000000007941 */ /* 0x000fea0003800200 */
.L_x_3607:
[----:B------:R2:W-:Y:S02]  /*4900*/  ATOM.E.ADD.F16x2.RN.STRONG.GPU P0, RZ, desc[UR6][R4.64+0x4], R7 ;  /* 0x8000040704ff79a2 */ /* 0x0005e4000c10e106 */
[----:B--2---:R-:W-:Y:S05]  /*4910*/  @P0 EXIT ;  /* 0x000000000000094d */ /* 0x004fea0003800000 */
[----:B------:R-:W2:Y:S02]  /*4920*/  QSPC.E.S P0, RZ, [R4+0x4] ;  /* 0x0000040004ff73aa */ /* 0x000ea40000000500 */
[----:B--2---:R-:W-:Y:S05]  /*4930*/  @!P0 BRA `(.L_x_3611) ;  /* 0x00000000001c8947 */ /* 0x004fea0003800000 */
[----:B------:R-:W-:-:S04]  /*4940*/  MOV R2, R4 ;  /* 0x0000000400027202 */ /* 0x000fc80000000f00 */
[----:B------:R-:W-:-:S07]  /*4950*/  MOV R0, R2 ;  /* 0x0000000200007202 */ /* 0x000fce0000000f00 */
.L_x_3612:
[----:B------:R-:W0:Y:S02]  /*4960*/  LDS R2, [R0+0x4] ;  /* 0x0000040000027984 */ /* 0x000e240000000800 */
[----:B0-----:R-:W-:-:S05]  /*4970*/  HADD2 R3, R2, R7 ;  /* 0x0000000702037230 */ /* 0x001fca0000000000 */
[----:B------:R-:W0:Y:S02]  /*4980*/  ATOMS.CAST.SPIN P0, [R0+0x4], R2, R3 ;  /* 0x000004020000758d */ /* 0x000e240001800003 */
[----:B0-----:R-:W-:Y:S05]  /*4990*/  @!P0 BRA `(.L_x_3612) ;  /* 0xfffffffc00f08947 */ /* 0x001fea000383ffff */
[----:B------:R-:W-:Y:S05]  /*49a0*/  EXIT ;  /* 0x000000000000794d */ /* 0x000fea0003800000 */
.L_x_3611:
[----:B------:R-:W0:Y:S02]  /*49b0*/  LD.E R0, desc[UR6][R4.64+0x4] ;  /* 0x0000040604007980 */ /* 0x000e24000c101900 */
[----:B0-----:R-:W-:-:S05]  /*49c0*/  IADD3 R3, PT, PT, R7, R0, RZ ;  /* 0x0000000007037210 */ /* 0x001fca0007ffe0ff */
[----:B------:R-:W-:Y:S01]  /*49d0*/  ST.E desc[UR6][R4.64+0x4], R3 ;  /* 0x0000040304007985 */ /* 0x000fe2000c101906 */
[----:B------:R-:W-:Y:S05]  /*49e0*/  EXIT ;  /* 0x000000000000794d */ /* 0x000fea0003800000 */
.L_x_3613:
        /* <DEDUP_REMOVED lines=9> */
.L_x_3976:


//--------------------- .text._Z23gemm_half_q_half_kernelILi1ELi8ELb1ELb0ELi64EEvPK6__halfPKjS4_S2_PS0_iiiiPKtS7_iiiiiibS2_i --------------------------
	.section	.text._Z23gemm_half_q_half_kernelILi1ELi8ELb1ELb0ELi64EEvPK6__halfPKjS4_S2_PS0_iiiiPKtS7_iiiiiibS2_i,"ax",@progbits
	.align	128
        .global         _Z23gemm_half_q_half_kernelILi1ELi8ELb1ELb0ELi64EEvPK6__halfPKjS4_S2_PS0_iiiiPKtS7_iiiiiibS2_i
        .type           _Z23gemm_half_q_half_kernelILi1ELi8ELb1ELb0ELi64EEvPK6__halfPKjS4_S2_PS0_iiiiPKtS7_iiiiiibS2_i,@function
        .size           _Z23gemm_half_q_half_kernelILi1ELi8ELb1ELb0ELi64EEvPK6__halfPKjS4_S2_PS0_iiiiPKtS7_iiiiiibS2_i,(.L_x_3977 - _Z23gemm_half_q_half_kernelILi1ELi8ELb1ELb0ELi64EEvPK6__halfPKjS4_S2_PS0_iiiiPKtS7_iiiiiibS2_i)
        .other          _Z23gemm_half_q_half_kernelILi1ELi8ELb1ELb0ELi64EEvPK6__halfPKjS4_S2_PS0_iiiiPKtS7_iiiiiibS2_i,@"STO_CUDA_ENTRY STV_DEFAULT"
_Z23gemm_half_q_half_kernelILi1ELi8ELb1ELb0ELi64EEvPK6__halfPKjS4_S2_PS0_iiiiPKtS7_iiiiiibS2_i:
.text._Z23gemm_half_q_half_kernelILi1ELi8ELb1ELb0ELi64EEvPK6__halfPKjS4_S2_PS0_iiiiPKtS7_iiiiiibS2_i:
[----:B------:R-:W0:Y:S08]  /*0000*/  LDC R1, c[0x0][0x37c] ;  /* 0x0000df00ff017b82 */ /* 0x000e300000000800 */
[----:B------:R-:W1:Y:S01]  /*0010*/  S2UR UR6, SR_CTAID.Y ;  /* 0x00000000000679c3 */ /* 0x000e620000002600 */
[----:B------:R-:W2:Y:S01]  /*0020*/  S2R R5, SR_CTAID.X ;  /* 0x0000000000057919 */ /* 0x000ea20000002500 */
[----:B0-----:R-:W-:-:S04]  /*0030*/  IADD3 R1, PT, PT, R1, -0x10, RZ ;  /* 0xfffffff001017810 */ /* 0x001fc80007ffe0ff */
[----:B------:R-:W-:Y:S02]  /*0040*/  R2UR UR21, R1 ;  /* 0x00000000011572ca */ /* 0x000fe400000e0000 */
        /* <DEDUP_REMOVED lines=14> */
[----:B------:R-:W-:Y:S02]  /*0130*/  MOV R3, UR9 ;  /* 0x0000000900037c02 */ /* 0x000fe40008000f00 */
[----:B-1----:R-:W-:Y:S02]  /*0140*/  IADD3 R11, PT, PT, R2, UR9, RZ ;  /* 0x00000009020b7c10 */ /* 0x002fe4000fffe0ff */
[----:B---3--:R-:W-:Y:S02]  /*0150*/  VIADDMNMX R3, R3, 0x40, R0, PT ;  /* 0x0000004003037846 */ /* 0x008fe40003800100 */
[----:B------:R-:W-:Y:S02]  /*0160*/  LEA R5, R5, R2, 0x6 ;  /* 0x0000000205057211 */ /* 0x000fe400078e30ff */
[----:B------:R-:W-:Y:S02]  /*0170*/  R2UR UR15, R3 ;  /* 0x00000000030f72ca */ /* 0x000fe400000e0000 */
[----:B------:R-:W-:-:S04]  /*0180*/  SHF.L.U32 R12, R5, 0x2, RZ ;  /* 0x00000002050c7819 */ /* 0x000fc800000006ff */
        /* <DEDUP_REMOVED lines=21> */
.L_x_3615:
[----:B------:R-:W-:Y:S05]  /*02e0*/  BSYNC.RECONVERGENT B0 ;  /* 0x0000000000007941 */ /* 0x000fea0003800200 */
.L_x_3614:
[----:B------:R-:W-:Y:S05]  /*02f0*/  @P1 EXIT ;  /* 0x000000000000194d */ /* 0x000fea0003800000 */
[----:B------:R-:W1:Y:S01]  /*0300*/  LDCU.U8 UR4, c[0x0][0x3e0] ;  /* 0x00007c00ff0477ac */ /* 0x000e620008000000 */
[----:B------:R-:W0:Y:S01]  /*0310*/  S2R R13, SR_CTAID.Y ;  /* 0x00000000000d7919 */ /* 0x000e220000002600 */
        /* <DEDUP_REMOVED lines=13> */
[----:B------:R-:W-:Y:S01]  /*03f0*/  MOV R10, UR12 ;  /* 0x0000000c000a7c02 */ /* 0x000fe20008000f00 */
[----:B0-----:R-:W0:Y:S01]  /*0400*/  LDC.64 R4, c[0x0][0x390] ;  /* 0x0000e400ff047b82 */ /* 0x001e220000000a00 */
        /* <DEDUP_REMOVED lines=10> */
.L_x_3617:
        /* <DEDUP_REMOVED lines=10> */
[----:B------:R-:W2:Y:S04]  /*0550*/  LDG.E.U16.CONSTANT R9, desc[UR18][R16.64] ;  /* 0x0000001210097981 */ /* 0x000ea8000c1e9500 */
[----:B------:R-:W-:Y:S02]  /*0560*/  MOV R10, UR6 ;  /* 0x00000006000a7c02 */ /* 0x000fe40008000f00 */
[----:B------:R-:W-:-:S05]  /*0570*/  MOV R11, UR7 ;  /* 0x00000007000b7c02 */ /* 0x000fca0008000f00 */
[----:B------:R0:W4:Y:S01]  /*0580*/  LDG.E.U16.CONSTANT R10, desc[UR18][R10.64+0x2] ;  /* 0x000002120a0a7981 */ /* 0x000122000c1e9500 */
        /* <DEDUP_REMOVED lines=30> */
[----:B---3--:R-:W-:Y:S05]  /*0770*/  BRA.U !UP0, `(.L_x_3617) ;  /* 0xfffffffd084c7547 */ /* 0x008fea000b83ffff */
.L_x_3616:
        /* <DEDUP_REMOVED lines=12> */
.L_x_3618:
        /* <DEDUP_REMOVED lines=12> */
.L_x_3619:
        /* <DEDUP_REMOVED lines=12> */
.L_x_3620:
        /* <DEDUP_REMOVED lines=12> */
.L_x_3621:
        /* <DEDUP_REMOVED lines=12> */
.L_x_3622:
        /* <DEDUP_REMOVED lines=14> */
[----:B0-----:R-:W-:Y:S01]  /*0c20*/  MOV R4, UR12 ;  /* 0x0000000c00047c02 */ /* 0x001fe20008000f00 */
        /* <DEDUP_REMOVED lines=11> */
[----:B------:R-:W-:Y:S01]  /*0ce0*/  PRMT R18, RZ, 0x5410, RZ ;  /* 0x00005410ff127816 */ /* 0x000fe200000000ff */
[----:B------:R-:W-:Y:S01]  /*0cf0*/  UMOV UR8, 0x400 ;  /* 0x0000040000087882 */ /* 0x000fe20000000000 */
[----:B------:R-:W-:Y:S01]  /*0d00*/  UIADD3 UR10, UP0, UPT, UR10, 0x2, URZ ;  /* 0x000000020a0a7890 */ /* 0x000fe2000ff1e0ff */
[----:B------:R-:W-:-:S03]  /*0d10*/  PRMT R19, RZ, 0x5410, RZ ;  /* 0x00005410ff137816 */ /* 0x000fc600000000ff */
[----:B------:R-:W-:Y:S02]  /*0d20*/  UIADD3.X UR11, UPT, UPT, URZ, UR11, URZ, UP0, !UPT ;  /* 0x0000000bff0b7290 */ /* 0x000fe400087fe4ff */
[----:B0-----:R-:W-:Y:S01]  /*0d30*/  ULEA UR8, UR5, UR8, 0x18 ;  /* 0x0000000805087291 */ /* 0x001fe2000f8ec0ff */
[----:B---3--:R-:W-:Y:S02]  /*0d40*/  R2UR UR4, R4 ;  /* 0x00000000040472ca */ /* 0x008fe400000e0000 */
[----:B-1----:R-:W-:Y:S02]  /*0d50*/  LEA R4, P0, R0, UR12, 0x2 ;  /* 0x0000000c00047c11 */ /* 0x002fe4000f8010ff */
[----:B--2---:R-:W-:Y:S02]  /*0d60*/  PRMT R2, R6, 0x7610, R6 ;  /* 0x0000761006027816 */ /* 0x004fe40000000006 */
[----:B------:R-:W-:Y:S02]  /*0d70*/  LEA.HI.X R5, R0, UR13, R3, 0x2, P0 ;  /* 0x0000000d00057c11 */ /* 0x000fe400080f1403 */
[----:B------:R-:W-:-:S05]  /*0d80*/  PRMT R0, R7, 0x5432, R7 ;  /* 0x0000543207007816 */ /* 0x000fca0000000007 */
[----:B------:R-:W-:-:S03]  /*0d90*/  UIADD3 UR5, UPT, UPT, UR9, UR4, URZ ;  /* 0x0000000409057290 */ /* 0x000fc6000fffe0ff */
[----:B------:R-:W-:-:S09]  /*0da0*/  UMOV UR4, URZ ;  /* 0x000000ff00047c82 */ /* 0x000fd20008000000 */
.L_x_3624:
[----:B------:R-:W-:Y:S01]  /*0db0*/  MOV R16, R4 ;  /* 0x0000000400107202 */ /* 0x000fe20000000f00 */
[----:B------:R-:W0:Y:S01]  /*0dc0*/  LDS.64 R14, [UR8] ;  /* 0x00000008ff0e7984 */ /* 0x000e220008000a00 */
[----:B------:R-:W-:-:S05]  /*0dd0*/  MOV R17, R5 ;  /* 0x0000000500117202 */ /* 0x000fca0000000f00 */
[----:B------:R-:W2:Y:S01]  /*0de0*/  LDG.E.128.CONSTANT R8, desc[UR18][R16.64] ;  /* 0x0000001210087981 */ /* 0x000ea2000c1e9d00 */
[----:B------:R-:W-:-:S05]  /*0df0*/  MOV R29, UR14 ;  /* 0x0000000e001d7c02 */ /* 0x000fca0008000f00 */
[----:B------:R-:W-:-:S05]  /*0e00*/  IMAD.WIDE R28, R29, 0x4, R16 ;  /* 0x000000041d1c7825 */ /* 0x000fca00078e0210 */
[----:B------:R-:W3:Y:S01]  /*0e10*/  LDG.E.128.CONSTANT R4, desc[UR18][R28.64] ;  /* 0x000000121c047981 */ /* 0x000ee2000c1e9d00 */
[----:B------:R-:W-:-:S06]  /*0e20*/  UISETP.NE.AND UP0, UPT, UR9, UR5, UPT ;  /* 0x000000050900728c */ /* 0x000fcc000bf05270 */
[----:B------:R-:W-:-:S05]  /*0e30*/  PLOP3.LUT P0, PT, PT, PT, UP0, 0x80, 0x8 ;  /* 0x000000000008781c */ /* 0x000fca0003f0f008 */
[----:B------:R-:W-:Y:S01]  /*0e40*/  @!UP0 ULEA UR12, UR4, UR21, 0x3 ;  /* 0x00000015040c8291 */ /* 0x000fe2000f8e18ff */
[----:B------:R-:W-:Y:S01]  /*0e50*/  @!UP0 UMOV UR6, UR10 ;  /* 0x0000000a00068c82 */ /* 0x000fe20008000000 */
[----:B------:R-:W-:Y:S01]  /*0e60*/  @!UP0 UMOV UR7, UR11 ;  /* 0x0000000b00078c82 */ /* 0x000fe20008000000 */
[----:B--2---:R-:W-:Y:S02]  /*0e70*/  LOP3.LUT R3, R8, 0xf000f, RZ, 0xc0, !PT ;  /* 0x000f000f08037812 */ /* 0x004fe400078ec0ff */
        /* <DEDUP_REMOVED lines=8> */
[----:B------:R-:W-:Y:S02]  /*0f00*/  HADD2 R23, R20, -1032, -1032 ;  /* 0xe408e40814177430 */ /* 0x000fe40000000000 */
[----:B0-----:R-:W-:Y:S02]  /*0f10*/  HADD2.F32 R20, -RZ, R14.H0_H0 ;  /* 0x2000000eff147230 */ /* 0x001fe40000004100 */
[----:B------:R-:W-:Y:S02]  /*0f20*/  HADD2 R24, R21, -1032, -1032 ;  /* 0xe408e40815187430 */ /* 0x000fe40000000000 */
[----:B------:R-:W-:-:S02]  /*0f30*/  HADD2.F32 R31, -RZ, R17.H0_H0 ;  /* 0x20000011ff1f7230 */ /* 0x000fc40000004100 */
[----:B------:R-:W-:Y:S02]  /*0f40*/  HADD2 R3, R22, -1032, -1032 ;  /* 0xe408e40816037430 */ /* 0x000fe40000000000 */
[----:B------:R-:W-:Y:S01]  /*0f50*/  HADD2.F32 R27, -RZ, R23.H0_H0 ;  /* 0x20000017ff1b7230 */ /* 0x000fe20000004100 */
[----:B------:R-:W-:Y:S01]  /*0f60*/  LOP3.LUT R26, R11, 0xf000f0, RZ, 0xc0, !PT ;  /* 0x00f000f00b1a7812 */ /* 0x000fe200078ec0ff */
[----:B------:R-:W-:Y:S02]  /*0f70*/  HADD2.F32 R25, -RZ, R24.H0_H0 ;  /* 0x20000018ff197230 */ /* 0x000fe40000004100 */
[----:B------:R-:W-:Y:S01]  /*0f80*/  FFMA.FTZ R22, R31, R20, RZ ;  /* 0x000000141f167223 */ /* 0x000fe200000100ff */
[----:B------:R-:W-:Y:S02]  /*0f90*/  HADD2.F32 R21, -RZ, R3.H0_H0 ;  /* 0x20000003ff157230 */ /* 0x000fe40000004100 */
[----:B------:R-:W-:Y:S01]  /*0fa0*/  FFMA.FTZ R16, R20, R27, RZ ;  /* 0x0000001b14107223 */ /* 0x000fe200000100ff */
[----:B------:R-:W-:-:S02]  /*0fb0*/  HADD2.F32 R23, -RZ, R23.H1_H1 ;  /* 0x30000017ff177230 */ /* 0x000fc40000004100 */
[C---:B------:R-:W-:Y:S01]  /*0fc0*/  FFMA.FTZ R32, R20.reuse, R25, RZ ;  /* 0x0000001914207223 */ /* 0x040fe200000100ff */
[----:B------:R-:W-:Y:S02]  /*0fd0*/  HADD2.F32 R25, -RZ, R24.H1_H1 ;  /* 0x30000018ff197230 */ /* 0x000fe40000004100 */
[----:B------:R-:W-:Y:S01]  /*0fe0*/  FFMA.FTZ R20, R20, R21, RZ ;  /* 0x0000001514147223 */ /* 0x000fe200000100ff */
[----:B------:R-:W-:Y:S01]  /*0ff0*/  HADD2.F32 R21, -RZ, R14.H1_H1 ;  /* 0x3000000eff157230 */ /* 0x000fe20000004100 */
[----:B------:R-:W-:Y:S01]  /*1000*/  LOP3.LUT R14, R8, 0xf000f0, RZ, 0xc0, !PT ;  /* 0x00f000f0080e7812 */ /* 0x000fe200078ec0ff */
[----:B------:R-:W-:Y:S01]  /*1010*/  HADD2.F32 R17, -RZ, R17.H1_H1 ;  /* 0x30000011ff117230 */ /* 0x000fe20000004100 */
[----:B------:R-:W-:Y:S02]  /*1020*/  LOP3.LUT R26, R26, 0x64006400, RZ, 0xfc, !PT ;  /* 0x640064001a1a7812 */ /* 0x000fe400078efcff */
[----:B------:R-:W-:Y:S01]  /*1030*/  FFMA.FTZ R23, R21, R23, R16 ;  /* 0x0000001715177223 */ /* 0x000fe20000010010 */
[----:B------:R-:W-:Y:S01]  /*1040*/  HFMA2 R16, -RZ, RZ, 0, 0.0625 ;  /* 0x00002c00ff107431 */ /* 0x000fe200000001ff */
[----:B------:R-:W-:Y:S01]  /*1050*/  LOP3.LUT R14, R14, 0x64006400, RZ, 0xfc, !PT ;  /* 0x640064000e0e7812 */ /* 0x000fe200078efcff */
[----:B------:R-:W-:Y:S01]  /*1060*/  FFMA.FTZ R17, R17, R21, R22 ;  /* 0x0000001511117223 */ /* 0x000fe20000010016 */
[----:B------:R-:W-:Y:S01]  /*1070*/  LOP3.LUT R22, R10, 0xf000f0, RZ, 0xc0, !PT ;  /* 0x00f000f00a167812 */ /* 0x000fe200078ec0ff */
[----:B------:R-:W-:Y:S01]  /*1080*/  FFMA.FTZ R32, R21, R25, R32 ;  /* 0x0000001915207223 */ /* 0x000fe20000010020 */
[----:B------:R-:W-:Y:S01]  /*1090*/  PRMT R3, R16, 0x7610, R3 ;  /* 0x0000761010037816 */ /* 0x000fe20000000003 */
[----:B------:R-:W-:Y:S01]  /*10a0*/  HADD2.F32 R25, -RZ, R15.H1_H1 ;  /* 0x3000000fff197230 */ /* 0x000fe20000004100 */
[----:B------:R-:W-:-:S02]  /*10b0*/  LOP3.LUT R22, R22, 0x64006400, RZ, 0xfc, !PT ;  /* 0x6400640016167812 */ /* 0x000fc400078efcff */
[----:B------:R-:W-:Y:S01]  /*10c0*/  SHF.R.U32.HI R11, RZ, 0x8, R11 ;  /* 0x00000008ff0b7819 */ /* 0x000fe2000001160b */
[-C--:B------:R-:W-:Y:S01]  /*10d0*/  HFMA2 R24, R14, R3.reuse.H0_H0, -72, -72 ;  /* 0xd480d4800e187431 */ /* 0x080fe20000040003 */
[----:B------:R-:W-:Y:S01]  /*10e0*/  LOP3.LUT R14, R9, 0xf000f0, RZ, 0xc0, !PT ;  /* 0x00f000f0090e7812 */ /* 0x000fe200078ec0ff */
[----:B------:R-:W-:Y:S02]  /*10f0*/  HADD2.F32 R16, -RZ, R3.H1_H1 ;  /* 0x30000003ff107230 */ /* 0x000fe40000004100 */
[----:B------:R-:W-:Y:S01]  /*1100*/  HFMA2 R22, R22, R3.H0_H0, -72, -72 ;  /* 0xd480d48016167431 */ /* 0x000fe20000040003 */
[----:B------:R-:W-:Y:S01]  /*1110*/  SHF.R.U32.HI R9, RZ, 0x8, R9 ;  /* 0x00000008ff097819 */ /* 0x000fe20000011609 */
[----:B------:R-:W-:Y:S01]  /*1120*/  HADD2.F32 R30, -RZ, R24.H0_H0 ;  /* 0x20000018ff1e7230 */ /* 0x000fe20000004100 */
[----:B------:R-:W-:Y:S01]  /*1130*/  LOP3.LUT R14, R14, 0x64006400, RZ, 0xfc, !PT ;  /* 0x640064000e0e7812 */ /* 0x000fe200078efcff */
[----:B------:R-:W-:Y:S01]  /*1140*/  FFMA.FTZ R20, R21, R16, R20 ;  /* 0x0000001015147223 */ /* 0x000fe20000010014 */
[----:B------:R-:W-:-:S02]  /*1150*/  HADD2.F32 R16, -RZ, R15.H0_H0 ;  /* 0x2000000fff107230 */ /* 0x000fc40000004100 */
[-C--:B------:R-:W-:Y:S02]  /*1160*/  HFMA2 R21, R26, R3.reuse.H0_H0, -72, -72 ;  /* 0xd480d4801a157431 */ /* 0x080fe40000040003 */
[----:B------:R-:W-:Y:S02]  /*1170*/  HADD2.F32 R15, -RZ, R24.H1_H1 ;  /* 0x30000018ff0f7230 */ /* 0x000fe40000004100 */
[----:B------:R-:W-:Y:S01]  /*1180*/  HFMA2 R14, R14, R3.H0_H0, -72, -72 ;  /* 0xd480d4800e0e7431 */ /* 0x000fe20000040003 */
[----:B------:R-:W-:Y:S01]  /*1190*/  MOV R31, UR7 ;  /* 0x00000007001f7c02 */ /* 0x000fe20008000f00 */
[----:B------:R-:W-:-:S03]  /*11a0*/  FFMA.FTZ R30, R30, R16, R17 ;  /* 0x000000101e1e7223 */ /* 0x000fc60000010011 */
[--C-:B------:R-:W-:Y:S02]  /*11b0*/  HADD2.F32 R17, -RZ, R14.reuse.H0_H0 ;  /* 0x2000000eff117230 */ /* 0x100fe40000004100 */
[----:B------:R-:W-:Y:S01]  /*11c0*/  FFMA.FTZ R24, R15, R25, R30 ;  /* 0x000000190f187223 */ /* 0x000fe2000001001e */
[----:B------:R-:W-:Y:S02]  /*11d0*/  HADD2.F32 R14, -RZ, R14.H1_H1 ;  /* 0x3000000eff0e7230 */ /* 0x000fe40000004100 */
[----:B------:R-:W-:Y:S01]  /*11e0*/  FFMA.FTZ R26, R16, R17, R23 ;  /* 0x00000011101a7223 */ /* 0x000fe20000010017 */
[--C-:B------:R-:W-:Y:S02]  /*11f0*/  HADD2.F32 R23, -RZ, R22.reuse.H0_H0 ;  /* 0x20000016ff177230 */ /* 0x100fe40000004100 */
[----:B------:R-:W-:Y:S02]  /*1200*/  HADD2.F32 R17, -RZ, R21.H0_H0 ;  /* 0x20000015ff117230 */ /* 0x000fe40000004100 */
[----:B------:R-:W-:Y:S01]  /*1210*/  FFMA.FTZ R14, R25, R14, R26 ;  /* 0x0000000e190e7223 */ /* 0x000fe2000001001a */
[----:B------:R-:W-:-:S02]  /*1220*/  HADD2.F32 R26, -RZ, R22.H1_H1 ;  /* 0x30000016ff1a7230 */ /* 0x000fc40000004100 */
[C---:B------:R-:W-:Y:S01]  /*1230*/  FFMA.FTZ R23, R16.reuse, R23, R32 ;  /* 0x0000001710177223 */ /* 0x040fe20000010020 */
[----:B------:R-:W-:Y:S01]  /*1240*/  SHF.R.U32.HI R22, RZ, 0x8, R8 ;  /* 0x00000008ff167819 */ /* 0x000fe20000011608 */
[----:B------:R-:W-:Y:S01]  /*1250*/  FFMA.FTZ R20, R16, R17, R20 ;  /* 0x0000001110147223 */ /* 0x000fe20000010014 */
[----:B------:R-:W-:Y:S01]  /*1260*/  HADD2.F32 R21, -RZ, R21.H1_H1 ;  /* 0x30000015ff157230 */ /* 0x000fe20000004100 */
[----:B------:R-:W0:Y:S01]  /*1270*/  LDS.64 R16, [UR8+0x8] ;  /* 0x00000808ff107984 */ /* 0x000e220008000a00 */
[C---:B------:R-:W-:Y:S01]  /*1280*/  LOP3.LUT R8, R22.reuse, 0xf000f, RZ, 0xc0, !PT ;  /* 0x000f000f16087812 */ /* 0x040fe200078ec0ff */
[C---:B------:R-:W-:Y:S01]  /*1290*/  FFMA.FTZ R15, R25.reuse, R26, R23 ;  /* 0x0000001a190f7223 */ /* 0x040fe20000010017 */
[----:B------:R-:W-:Y:S01]  /*12a0*/  LOP3.LUT R22, R22, 0xf000f0, RZ, 0xc0, !PT ;  /* 0x00f000f016167812 */ /* 0x000fe200078ec0ff */
[----:B------:R-:W-:Y:S01]  /*12b0*/  FFMA.FTZ R20, R25, R21, R20 ;  /* 0x0000001519147223 */ /* 0x000fe20000010014 */
[----:B------:R-:W-:Y:S02]  /*12c0*/  LOP3.LUT R8, R8, 0x64006400, RZ, 0xfc, !PT ;  /* 0x6400640008087812 */ /* 0x000fe400078efcff */
[----:B------:R-:W-:-:S02]  /*12d0*/  SHF.R.U32.HI R25, RZ, 0x8, R10 ;  /* 0x00000008ff197819 */ /* 0x000fc4000001160a */
[----:B------:R-:W-:Y:S01]  /*12e0*/  LOP3.LUT R22, R22, 0x64006400, RZ, 0xfc, !PT ;  /* 0x6400640016167812 */ /* 0x000fe200078efcff */
[----:B------:R-:W-:-:S05]  /*12f0*/  HADD2 R8, R8, -1032, -1032 ;  /* 0xe408e40808087430 */ /* 0x000fca0000000000 */
[--C-:B------:R-:W-:Y:S02]  /*1300*/  HADD2.F32 R23, -RZ, R8.reuse.H0_H0 ;  /* 0x20000008ff177230 */ /* 0x100fe40000004100 */
[----:B------:R-:W-:Y:S02]  /*1310*/  HADD2.F32 R8, -RZ, R8.H1_H1 ;  /* 0x30000008ff087230 */ /* 0x000fe40000004100 */
[--C-:B0-----:R-:W-:Y:S02]  /*1320*/  HADD2.F32 R21, -RZ, R16.reuse.H0_H0 ;  /* 0x20000010ff157230 */ /* 0x101fe40000004100 */
[----:B------:R-:W-:-:S03]  /*1330*/  HADD2.F32 R16, -RZ, R16.H1_H1 ;  /* 0x30000010ff107230 */ /* 0x000fc60000004100 */
[----:B------:R-:W-:Y:S01]  /*1340*/  FFMA.FTZ R23, R23, R21, R24 ;  /* 0x0000001517177223 */ /* 0x000fe20000010018 */
[----:B------:R-:W-:-:S03]  /*1350*/  LOP3.LUT R24, R9, 0xf000f, RZ, 0xc0, !PT ;  /* 0x000f000f09187812 */ /* 0x000fc600078ec0ff */
[----:B------:R-:W-:Y:S01]  /*1360*/  FFMA.FTZ R23, R8, R16, R23 ;  /* 0x0000001008177223 */ /* 0x000fe20000010017 */
[----:B------:R-:W-:Y:S02]  /*1370*/  LOP3.LUT R10, R24, 0x64006400, RZ, 0xfc, !PT ;  /* 0x64006400180a7812 */ /* 0x000fe400078efcff */
[C---:B------:R-:W-:Y:S02]  /*1380*/  LOP3.LUT R24, R25.reuse, 0xf000f, RZ, 0xc0, !PT ;  /* 0x000f000f19187812 */ /* 0x040fe400078ec0ff */
[----:B------:R-:W-:Y:S01]  /*1390*/  LOP3.LUT R25, R25, 0xf000f0, RZ, 0xc0, !PT ;  /* 0x00f000f019197812 */ /* 0x000fe200078ec0ff */
[----:B------:R-:W-:Y:S01]  /*13a0*/  HADD2 R10, R10, -1032, -1032 ;  /* 0xe408e4080a0a7430 */ /* 0x000fe20000000000 */
[----:B------:R-:W-:-:S04]  /*13b0*/  LOP3.LUT R24, R24, 0x64006400, RZ, 0xfc, !PT ;  /* 0x6400640018187812 */ /* 0x000fc800078efcff */
[----:B------:R-:W-:Y:S02]  /*13c0*/  HADD2.F32 R26, -RZ, R10.H0_H0 ;  /* 0x2000000aff1a7230 */ /* 0x000fe40000004100 */
[----:B------:R-:W-:-:S03]  /*13d0*/  HADD2 R24, R24, -1032, -1032 ;  /* 0xe408e40818187430 */ /* 0x000fc60000000000 */
[----:B------:R-:W-:Y:S02]  /*13e0*/  FFMA.FTZ R14, R21, R26, R14 ;  /* 0x0000001a150e7223 */ /* 0x000fe4000001000e */
[--C-:B------:R-:W-:Y:S02]  /*13f0*/  HADD2.F32 R26, -RZ, R24.reuse.H0_H0 ;  /* 0x20000018ff1a7230 */ /* 0x100fe40000004100 */
[----:B------:R-:W-:-:S03]  /*1400*/  HADD2.F32 R24, -RZ, R24.H1_H1 ;  /* 0x30000018ff187230 */ /* 0x000fc60000004100 */
[----:B------:R-:W-:Y:S01]  /*1410*/  FFMA.FTZ R27, R21, R26, R15 ;  /* 0x0000001a151b7223 */ /* 0x000fe2000001000f */
[----:B------:R-:W-:-:S03]  /*1420*/  LOP3.LUT R15, R11, 0xf000f, RZ, 0xc0, !PT ;  /* 0x000f000f0b0f7812 */ /* 0x000fc600078ec0ff */
[----:B------:R-:W-:Y:S01]  /*1430*/  FFMA.FTZ R27, R16, R24, R27 ;  /* 0x00000018101b7223 */ /* 0x000fe2000001001b */
[----:B------:R-:W-:-:S05]  /*1440*/  LOP3.LUT R15, R15, 0x64006400, RZ, 0xfc, !PT ;  /* 0x640064000f0f7812 */ /* 0x000fca00078efcff */
[----:B------:R-:W-:-:S05]  /*1450*/  HADD2 R15, R15, -1032, -1032 ;  /* 0xe408e4080f0f7430 */ /* 0x000fca0000000000 */
[--C-:B------:R-:W-:Y:S02]  /*1460*/  HADD2.F32 R26, -RZ, R15.reuse.H0_H0 ;  /* 0x2000000fff1a7230 */ /* 0x100fe40000004100 */
[----:B------:R-:W-:-:S03]  /*1470*/  HADD2.F32 R15, -RZ, R15.H1_H1 ;  /* 0x3000000fff0f7230 */ /* 0x000fc60000004100 */
[----:B------:R-:W-:Y:S01]  /*1480*/  FFMA.FTZ R20, R21, R26, R20 ;  /* 0x0000001a15147223 */ /* 0x000fe20000010014 */
[----:B------:R-:W-:Y:S01]  /*1490*/  HADD2.F32 R21, -RZ, R10.H1_H1 ;  /* 0x3000000aff157230 */ /* 0x000fe20000004100 */
[----:B------:R-:W-:Y:S02]  /*14a0*/  LOP3.LUT R10, R9, 0xf000f0, RZ, 0xc0, !PT ;  /* 0x00f000f0090a7812 */ /* 0x000fe400078ec0ff */
[----:B------:R-:W0:Y:S01]  /*14b0*/  LDS.64 R8, [UR8+0x10] ;  /* 0x00001008ff087984 */ /* 0x000e220008000a00 */
[----:B------:R-:W-:Y:S01]  /*14c0*/  LOP3.LUT R26, R11, 0xf000f0, RZ, 0xc0, !PT ;  /* 0x00f000f00b1a7812 */ /* 0x000fe200078ec0ff */
[----:B------:R-:W-:Y:S01]  /*14d0*/  FFMA.FTZ R14, R16, R21, R14 ;  /* 0x00000015100e7223 */ /* 0x000fe2000001000e */
[----:B------:R-:W-:Y:S01]  /*14e0*/  LOP3.LUT R24, R10, 0x64006400, RZ, 0xfc, !PT ;  /* 0x640064000a187812 */ /* 0x000fe200078efcff */
[----:B------:R-:W-:Y:S01]  /*14f0*/  FFMA.FTZ R20, R16, R15, R20 ;  /* 0x0000000f10147223 */ /* 0x000fe20000010014 */
[----:B------:R-:W-:Y:S01]  /*1500*/  HFMA2 R16, R22, R3.H0_H0, -72, -72 ;  /* 0xd480d48016107431 */ /* 0x000fe20000040003 */
[----:B------:R-:W-:Y:S01]  /*1510*/  LOP3.LUT R10, R25, 0x64006400, RZ, 0xfc, !PT ;  /* 0x64006400190a7812 */ /* 0x000fe200078efcff */
[----:B------:R-:W-:-:S02]  /*1520*/  HADD2.F32 R15, -RZ, R17.H0_H0 ;  /* 0x20000011ff0f7230 */ /* 0x000fc40000004100 */
[-C--:B------:R-:W-:Y:S01]  /*1530*/  HFMA2 R21, R24, R3.reuse.H0_H0, -72, -72 ;  /* 0xd480d48018157431 */ /* 0x080fe20000040003 */
[----:B------:R-:W-:Y:S01]  /*1540*/  LOP3.LUT R26, R26, 0x64006400, RZ, 0xfc, !PT ;  /* 0x640064001a1a7812 */ /* 0x000fe200078efcff */
[----:B------:R-:W-:Y:S02]  /*1550*/  HADD2.F32 R22, -RZ, R16.H0_H0 ;  /* 0x20000010ff167230 */ /* 0x000fe40000004100 */
[-C--:B------:R-:W-:Y:S02]  /*1560*/  HFMA2 R10, R10, R3.reuse.H0_H0, -72, -72 ;  /* 0xd480d4800a0a7431 */ /* 0x080fe40000040003 */
[----:B------:R-:W-:Y:S02]  /*1570*/  HADD2.F32 R17, -RZ, R17.H1_H1 ;  /* 0x30000011ff117230 */ /* 0x000fe40000004100 */
[----:B------:R-:W-:Y:S02]  /*1580*/  HADD2.F32 R25, -RZ, R21.H0_H0 ;  /* 0x20000015ff197230 */ /* 0x000fe40000004100 */
[----:B------:R-:W-:-:S02]  /*1590*/  HFMA2 R11, R26, R3.H0_H0, -72, -72 ;  /* 0xd480d4801a0b7431 */ /* 0x000fc40000040003 */
[----:B------:R-:W-:Y:S01]  /*15a0*/  FFMA.FTZ R22, R22, R15, R23 ;  /* 0x0000000f16167223 */ /* 0x000fe20000010017 */
[----:B------:R-:W-:Y:S02]  /*15b0*/  HADD2.F32 R24, -RZ, R10.H0_H0 ;  /* 0x2000000aff187230 */ /* 0x000fe40000004100 */
[C---:B------:R-:W-:Y:S01]  /*15c0*/  FFMA.FTZ R14, R15.reuse, R25, R14 ;  /* 0x000000190f0e7223 */ /* 0x040fe2000001000e */
        /* <DEDUP_REMOVED lines=8> */
[C---:B------:R-:W-:Y:S01]  /*1650*/  FFMA.FTZ R22, R17.reuse, R16, R14 ;  /* 0x0000001011167223 */ /* 0x040fe2000001000e */
[----:B---3--:R-:W-:Y:S01]  /*1660*/  LOP3.LUT R16, R4, 0xf000f, RZ, 0xc0, !PT ;  /* 0x000f000f04107812 */ /* 0x008fe200078ec0ff */
[----:B------:R-:W1:Y:S01]  /*1670*/  LDS.64 R14, [UR8+0x18] ;  /* 0x00001808ff0e7984 */ /* 0x000e620008000a00 */
[C---:B------:R-:W-:Y:S01]  /*1680*/  FFMA.FTZ R11, R17.reuse, R10, R24 ;  /* 0x0000000a110b7223 */ /* 0x040fe20000010018 */
[----:B------:R-:W-:Y:S01]  /*1690*/  FFMA.FTZ R10, R17, R25, R20 ;  /* 0x00000019110a7223 */ /* 0x000fe20000010014 */
[----:B------:R-:W-:Y:S02]  /*16a0*/  LOP3.LUT R16, R16, 0x64006400, RZ, 0xfc, !PT ;  /* 0x6400640010107812 */ /* 0x000fe400078efcff */
[----:B------:R-:W-:-:S02]  /*16b0*/  LOP3.LUT R20, R4, 0xf000f0, RZ, 0xc0, !PT ;  /* 0x00f000f004147812 */ /* 0x000fc400078ec0ff */
[----:B------:R-:W-:Y:S01]  /*16c0*/  SHF.R.U32.HI R4, RZ, 0x8, R4 ;  /* 0x00000008ff047819 */ /* 0x000fe20000011604 */
[----:B------:R-:W-:Y:S02]  /*16d0*/  HADD2 R23, R16, -1032, -1032 ;  /* 0xe408e40810177430 */ /* 0x000fe40000000000 */
[--C-:B0-----:R-:W-:Y:S01]  /*16e0*/  HADD2.F32 R17, -RZ, R8.reuse.H0_H0 ;  /* 0x20000008ff117230 */ /* 0x101fe20000004100 */
[----:B------:R-:W-:Y:S01]  /*16f0*/  LOP3.LUT R20, R20, 0x64006400, RZ, 0xfc, !PT ;  /* 0x6400640014147812 */ /* 0x000fe200078efcff */
[----:B------:R-:W-:Y:S02]  /*1700*/  HADD2.F32 R24, -RZ, R8.H1_H1 ;  /* 0x30000008ff187230 */ /* 0x000fe40000004100 */
[--C-:B------:R-:W-:Y:S02]  /*1710*/  HADD2.F32 R16, -RZ, R23.reuse.H0_H0 ;  /* 0x20000017ff107230 */ /* 0x100fe40000004100 */
[----:B------:R-:W-:Y:S02]  /*1720*/  HADD2.F32 R23, -RZ, R23.H1_H1 ;  /* 0x30000017ff177230 */ /* 0x000fe40000004100 */
[----:B------:R-:W-:Y:S01]  /*1730*/  HFMA2 R8, R20, R3.H0_H0, -72, -72 ;  /* 0xd480d48014087431 */ /* 0x000fe20000040003 */
[----:B------:R-:W-:Y:S01]  /*1740*/  LOP3.LUT R20, R4, 0xf000f, RZ, 0xc0, !PT ;  /* 0x000f000f04147812 */ /* 0x000fe200078ec0ff */
[----:B------:R-:W-:Y:S01]  /*1750*/  FFMA.FTZ R16, R16, R17, RZ ;  /* 0x0000001110107223 */ /* 0x000fe200000100ff */
[--C-:B------:R-:W-:Y:S01]  /*1760*/  HADD2.F32 R25, -RZ, R9.reuse.H0_H0 ;  /* 0x20000009ff197230 */ /* 0x100fe20000004100 */
[----:B------:R-:W-:Y:S01]  /*1770*/  LOP3.LUT R4, R4, 0xf000f0, RZ, 0xc0, !PT ;  /* 0x00f000f004047812 */ /* 0x000fe200078ec0ff */
[----:B------:R-:W-:-:S02]  /*1780*/  HADD2.F32 R26, -RZ, R9.H1_H1 ;  /* 0x30000009ff1a7230 */ /* 0x000fc40000004100 */
[----:B------:R-:W-:Y:S01]  /*1790*/  FFMA.FTZ R16, R23, R24, R16 ;  /* 0x0000001817107223 */ /* 0x000fe20000010010 */
[--C-:B------:R-:W-:Y:S01]  /*17a0*/  HADD2.F32 R23, -RZ, R8.reuse.H0_H0 ;  /* 0x20000008ff177230 */ /* 0x100fe20000004100 */
[----:B------:R-:W-:Y:S01]  /*17b0*/  LOP3.LUT R20, R20, 0x64006400, RZ, 0xfc, !PT ;  /* 0x6400640014147812 */ /* 0x000fe200078efcff */
[----:B------:R-:W-:Y:S01]  /*17c0*/  HADD2.F32 R8, -RZ, R8.H1_H1 ;  /* 0x30000008ff087230 */ /* 0x000fe20000004100 */
[----:B------:R-:W-:Y:S02]  /*17d0*/  LOP3.LUT R4, R4, 0x64006400, RZ, 0xfc, !PT ;  /* 0x6400640004047812 */ /* 0x000fe400078efcff */
[----:B------:R-:W-:Y:S01]  /*17e0*/  FFMA.FTZ R23, R23, R25, R16 ;  /* 0x0000001917177223 */ /* 0x000fe20000010010 */
[----:B------:R-:W-:Y:S02]  /*17f0*/  HADD2 R9, R20, -1032, -1032 ;  /* 0xe408e40814097430 */ /* 0x000fe40000000000 */
[----:B------:R-:W-:Y:S02]  /*1800*/  HFMA2 R4, R4, R3.H0_H0, -72, -72 ;  /* 0xd480d48004047431 */ /* 0x000fe40000040003 */
[----:B------:R-:W-:Y:S01]  /*1810*/  FFMA.FTZ R23, R8, R26, R23 ;  /* 0x0000001a08177223 */ /* 0x000fe20000010017 */
[----:B------:R-:W-:-:S02]  /*1820*/  HADD2.F32 R8, -RZ, R9.H0_H0 ;  /* 0x20000009ff087230 */ /* 0x000fc40000004100 */
[----:B-1----:R-:W-:Y:S02]  /*1830*/  HADD2.F32 R20, -RZ, R14.H0_H0 ;  /* 0x2000000eff147230 */ /* 0x002fe40000004100 */
[----:B------:R-:W-:-:S03]  /*1840*/  HADD2.F32 R16, -RZ, R15.H1_H1 ;  /* 0x3000000fff107230 */ /* 0x000fc60000004100 */
[----:B------:R-:W-:Y:S01]  /*1850*/  FFMA.FTZ R8, R8, R20, R23 ;  /* 0x0000001408087223 */ /* 0x000fe20000010017 */
[----:B------:R-:W-:Y:S02]  /*1860*/  HADD2.F32 R23, -RZ, R9.H1_H1 ;  /* 0x30000009ff177230 */ /* 0x000fe40000004100 */
[----:B------:R-:W-:Y:S02]  /*1870*/  HADD2.F32 R9, -RZ, R14.H1_H1 ;  /* 0x3000000eff097230 */ /* 0x000fe40000004100 */
[--C-:B------:R-:W-:Y:S02]  /*1880*/  HADD2.F32 R14, -RZ, R4.reuse.H0_H0 ;  /* 0x20000004ff0e7230 */ /* 0x100fe40000004100 */
[----:B------:R-:W-:Y:S02]  /*1890*/  HADD2.F32 R4, -RZ, R4.H1_H1 ;  /* 0x30000004ff047230 */ /* 0x000fe40000004100 */
[----:B------:R-:W-:Y:S01]  /*18a0*/  FFMA.FTZ R23, R23, R9, R8 ;  /* 0x0000000917177223 */ /* 0x000fe20000010008 */
[----:B------:R-:W-:-:S05]  /*18b0*/  HADD2.F32 R8, -RZ, R15.H0_H0 ;  /* 0x2000000fff087230 */ /* 0x000fca0000004100 */
[----:B------:R-:W-:-:S04]  /*18c0*/  FFMA.FTZ R23, R14, R8, R23 ;  /* 0x000000080e177223 */ /* 0x000fc80000010017 */
[----:B------:R-:W-:Y:S01]  /*18d0*/  FFMA.FTZ R15, R4, R16, R23 ;  /* 0x00000010040f7223 */ /* 0x000fe20000010017 */
[----:B------:R-:W-:-:S04]  /*18e0*/  LOP3.LUT R4, R5, 0xf000f, RZ, 0xc0, !PT ;  /* 0x000f000f05047812 */ /* 0x000fc800078ec0ff */
[----:B------:R-:W-:-:S05]  /*18f0*/  LOP3.LUT R4, R4, 0x64006400, RZ, 0xfc, !PT ;  /* 0x6400640004047812 */ /* 0x000fca00078efcff */
[----:B------:R-:W-:-:S05]  /*1900*/  HADD2 R4, R4, -1032, -1032 ;  /* 0xe408e40804047430 */ /* 0x000fca0000000000 */
[--C-:B------:R-:W-:Y:S02]  /*1910*/  HADD2.F32 R14, -RZ, R4.reuse.H0_H0 ;  /* 0x20000004ff0e7230 */ /* 0x100fe40000004100 */
[----:B------:R-:W-:-:S03]  /*1920*/  HADD2.F32 R4, -RZ, R4.H1_H1 ;  /* 0x30000004ff047230 */ /* 0x000fc60000004100 */
[----:B------:R-:W-:-:S04]  /*1930*/  FFMA.FTZ R23, R17, R14, RZ ;  /* 0x0000000e11177223 */ /* 0x000fc800000100ff */
[----:B------:R-:W-:Y:S01]  /*1940*/  FFMA.FTZ R30, R24, R4, R23 ;  /* 0x00000004181e7223 */ /* 0x000fe20000010017 */
[----:B------:R-:W-:Y:S02]  /*1950*/  LOP3.LUT R4, R5, 0xf000f0, RZ, 0xc0, !PT ;  /* 0x00f000f005047812 */ /* 0x000fe400078ec0ff */
[----:B------:R-:W-:Y:S02]  /*1960*/  SHF.R.U32.HI R5, RZ, 0x8, R5 ;  /* 0x00000008ff057819 */ /* 0x000fe40000011605 */
[----:B------:R-:W-:-:S05]  /*1970*/  LOP3.LUT R4, R4, 0x64006400, RZ, 0xfc, !PT ;  /* 0x6400640004047812 */ /* 0x000fca00078efcff */
[----:B------:R-:W-:-:S05]  /*1980*/  HFMA2 R4, R4, R3.H0_H0, -72, -72 ;  /* 0xd480d48004047431 */ /* 0x000fca0000040003 */
[--C-:B------:R-:W-:Y:S02]  /*1990*/  HADD2.F32 R14, -RZ, R4.reuse.H0_H0 ;  /* 0x20000004ff0e7230 */ /* 0x100fe40000004100 */
[----:B------:R-:W-:-:S03]  /*19a0*/  HADD2.F32 R4, -RZ, R4.H1_H1 ;  /* 0x30000004ff047230 */ /* 0x000fc60000004100 */
[----:B------:R-:W-:Y:S01]  /*19b0*/  FFMA.FTZ R23, R25, R14, R30 ;  /* 0x0000000e19177223 */ /* 0x000fe2000001001e */
[----:B------:R-:W-:-:S03]  /*19c0*/  LOP3.LUT R30, R5, 0xf000f0, RZ, 0xc0, !PT ;  /* 0x00f000f0051e7812 */ /* 0x000fc600078ec0ff */
[----:B------:R-:W-:Y:S01]  /*19d0*/  FFMA.FTZ R23, R26, R4, R23 ;  /* 0x000000041a177223 */ /* 0x000fe20000010017 */
[----:B------:R-:W-:Y:S02]  /*19e0*/  LOP3.LUT R4, R5, 0xf000f, RZ, 0xc0, !PT ;  /* 0x000f000f05047812 */ /* 0x000fe400078ec0ff */
[----:B------:R-:W-:Y:S02]  /*19f0*/  LOP3.LUT R30, R30, 0x64006400, RZ, 0xfc, !PT ;  /* 0x640064001e1e7812 */ /* 0x000fe400078efcff */
[----:B------:R-:W-:-:S05]  /*1a00*/  LOP3.LUT R4, R4, 0x64006400, RZ, 0xfc, !PT ;  /* 0x6400640004047812 */ /* 0x000fca00078efcff */
[----:B------:R-:W-:-:S05]  /*1a10*/  HADD2 R4, R4, -1032, -1032 ;  /* 0xe408e40804047430 */ /* 0x000fca0000000000 */
[--C-:B------:R-:W-:Y:S02]  /*1a20*/  HADD2.F32 R5, -RZ, R4.reuse.H0_H0 ;  /* 0x20000004ff057230 */ /* 0x100fe40000004100 */
[----:B------:R-:W-:-:S03]  /*1a30*/  HADD2.F32 R4, -RZ, R4.H1_H1 ;  /* 0x30000004ff047230 */ /* 0x000fc60000004100 */
[----:B------:R-:W-:Y:S01]  /*1a40*/  FFMA.FTZ R14, R20, R5, R23 ;  /* 0x00000005140e7223 */ /* 0x000fe20000010017 */
[----:B------:R-:W-:Y:S01]  /*1a50*/  HFMA2 R23, R30, R3.H0_H0, -72, -72 ;  /* 0xd480d4801e177431 */ /* 0x000fe20000040003 */
[----:B------:R-:W-:Y:S02]  /*1a60*/  MOV R30, UR6 ;  /* 0x00000006001e7c02 */ /* 0x000fe40008000f00 */
[----:B------:R-:W-:Y:S02]  /*1a70*/  FFMA.FTZ R27, R9, R4, R14 ;  /* 0x00000004091b7223 */ /* 0x000fe4000001000e */
[----:B------:R-:W-:Y:S01]  /*1a80*/  HADD2.F32 R4, -RZ, R23.H0_H0 ;  /* 0x20000017ff047230 */ /* 0x000fe20000004100 */
[----:B------:R0:W2:Y:S04]  /*1a90*/  @!P0 LDG.E.U16.CONSTANT R14, desc[UR18][R30.64] ;  /* 0x000000121e0e8981 */ /* 0x0000a8000c1e9500 */
[----:B------:R-:W-:-:S02]  /*1aa0*/  FFMA.FTZ R27, R8, R4, R27 ;  /* 0x00000004081b7223 */ /* 0x000fc4000001001b */
[----:B------:R-:W3:Y:S01]  /*1ab0*/  @!P0 LDL.64 R4, [UR12+0x8] ;  /* 0x0000080cff048983 */ /* 0x000ee20008100a00 */
[----:B------:R-:W-:-:S05]  /*1ac0*/  HADD2.F32 R23, -RZ, R23.H1_H1 ;  /* 0x30000017ff177230 */ /* 0x000fca0000004100 */
[----:B0-----:R-:W-:Y:S01]  /*1ad0*/  FFMA.FTZ R30, R16, R23, R27 ;  /* 0x00000017101e7223 */ /* 0x001fe2000001001b */
[----:B---3--:R-:W-:-:S04]  /*1ae0*/  @!P0 PRMT R2, R4, 0x7610, R2 ;  /* 0x0000761004028816 */ /* 0x008fc80000000002 */
[----:B------:R-:W-:Y:S02]  /*1af0*/  @!P0 PRMT R2, R2, 0x7610, R4 ;  /* 0x0000761002028816 */ /* 0x000fe40000000004 */
[----:B--2---:R-:W-:-:S03]  /*1b00*/  @!P0 R2UR UR7, R14 ;  /* 0x000000000e0782ca */ /* 0x004fc600000e0000 */
[----:B------:R-:W-:Y:S01]  /*1b10*/  HADD2.F32 R14, -RZ, R2.H0_H0 ;  /* 0x20000002ff0e7230 */ /* 0x000fe20000004100 */
[----:B------:R-:W-:-:S04]  /*1b20*/  @!P0 PRMT R0, R0, 0x5410, R5 ;  /* 0x0000541000008816 */ /* 0x000fc80000000005 */
[----:B------:R-:W-:Y:S01]  /*1b30*/  FMUL.FTZ R4, R21, R14 ;  /* 0x0000000e15047220 */ /* 0x000fe20000410000 */
[----:B------:R-:W-:Y:S01]  /*1b40*/  FMUL.FTZ R21, R14, R15 ;  /* 0x0000000f0e157220 */ /* 0x000fe20000410000 */
[----:B------:R-:W-:Y:S01]  /*1b50*/  HADD2.F32 R15, -RZ, R2.H1_H1 ;  /* 0x30000002ff0f7230 */ /* 0x000fe20000004100 */
[----:B------:R-:W-:-:S04]  /*1b60*/  @!P0 PRMT R0, R5, 0x7632, R0 ;  /* 0x0000763205008816 */ /* 0x000fc80000000000 */
[----:B------:R-:W-:Y:S01]  /*1b70*/  FMUL.FTZ R5, R22, R15 ;  /* 0x0000000f16057220 */ /* 0x000fe20000410000 */
[----:B------:R-:W-:Y:S02]  /*1b80*/  LOP3.LUT R22, R6, 0xf000f, RZ, 0xc0, !PT ;  /* 0x000f000f06167812 */ /* 0x000fe400078ec0ff */
[----:B------:R-:W-:Y:S02]  /*1b90*/  F2FP.F16.F32.PACK_AB R4, RZ, R4 ;  /* 0x00000004ff04723e */ /* 0x000fe400000000ff */
[----:B------:R-:W-:Y:S02]  /*1ba0*/  F2FP.F16.F32.PACK_AB R5, RZ, R5 ;  /* 0x00000005ff05723e */ /* 0x000fe400000000ff */
[----:B------:R-:W-:Y:S02]  /*1bb0*/  LOP3.LUT R22, R22, 0x64006400, RZ, 0xfc, !PT ;  /* 0x6400640016167812 */ /* 0x000fe400078efcff */
[----:B------:R-:W-:-:S03]  /*1bc0*/  PRMT R4, R4, 0x5410, R5 ;  /* 0x0000541004047816 */ /* 0x000fc60000000005 */
[----:B------:R-:W-:Y:S02]  /*1bd0*/  HADD2 R5, R22, -1032, -1032 ;  /* 0xe408e40816057430 */ /* 0x000fe40000000000 */
[----:B------:R-:W-:-:S03]  /*1be0*/  HFMA2 R22, R4, 1, 1, R19 ;  /* 0x3c003c0004167831 */ /* 0x000fc60000000013 */
[--C-:B------:R-:W-:Y:S02]  /*1bf0*/  HADD2.F32 R4, -RZ, R5.reuse.H0_H0 ;  /* 0x20000005ff047230 */ /* 0x100fe40000004100 */
[----:B------:R-:W-:-:S03]  /*1c00*/  HADD2.F32 R5, -RZ, R5.H1_H1 ;  /* 0x30000005ff057230 */ /* 0x000fc60000004100 */
[----:B------:R-:W-:-:S04]  /*1c10*/  FFMA.FTZ R19, R17, R4, RZ ;  /* 0x0000000411137223 */ /* 0x000fc800000100ff */
[----:B------:R-:W-:Y:S01]  /*1c20*/  FFMA.FTZ R4, R24, R5, R19 ;  /* 0x0000000518047223 */ /* 0x000fe20000010013 */
[----:B------:R-:W-:-:S04]  /*1c30*/  LOP3.LUT R5, R7, 0xf000f, RZ, 0xc0, !PT ;  /* 0x000f000f07057812 */ /* 0x000fc800078ec0ff */
[----:B------:R-:W-:Y:S01]  /*1c40*/  LOP3.LUT R5, R5, 0x64006400, RZ, 0xfc, !PT ;  /* 0x6400640005057812 */ /* 0x000fe200078efcff */
[----:B------:R-:W-:-:S04]  /*1c50*/  FMUL.FTZ R23, R15, R30 ;  /* 0x0000001e0f177220 */ /* 0x000fc80000410000 */
[----:B------:R-:W-:-:S05]  /*1c60*/  HADD2 R5, R5, -1032, -1032 ;  /* 0xe408e40805057430 */ /* 0x000fca0000000000 */
[--C-:B------:R-:W-:Y:S02]  /*1c70*/  HADD2.F32 R30, -RZ, R5.reuse.H0_H0 ;  /* 0x20000005ff1e7230 */ /* 0x100fe40000004100 */
[----:B------:R-:W-:-:S03]  /*1c80*/  HADD2.F32 R5, -RZ, R5.H1_H1 ;  /* 0x30000005ff057230 */ /* 0x000fc60000004100 */
[----:B------:R-:W-:Y:S01]  /*1c90*/  FFMA.FTZ R17, R17, R30, RZ ;  /* 0x0000001e11117223 */ /* 0x000fe200000100ff */
[----:B------:R-:W-:-:S03]  /*1ca0*/  LOP3.LUT R30, R7, 0xf000f0, RZ, 0xc0, !PT ;  /* 0x00f000f0071e7812 */ /* 0x000fc600078ec0ff */
[----:B------:R-:W-:Y:S01]  /*1cb0*/  FFMA.FTZ R24, R24, R5, R17 ;  /* 0x0000000518187223 */ /* 0x000fe20000010011 */
[----:B------:R-:W-:Y:S02]  /*1cc0*/  LOP3.LUT R5, R6, 0xf000f0, RZ, 0xc0, !PT ;  /* 0x00f000f006057812 */ /* 0x000fe400078ec0ff */
[----:B------:R-:W-:Y:S02]  /*1cd0*/  LOP3.LUT R30, R30, 0x64006400, RZ, 0xfc, !PT ;  /* 0x640064001e1e7812 */ /* 0x000fe400078efcff */
[----:B------:R-:W-:-:S03]  /*1ce0*/  LOP3.LUT R32, R5, 0x64006400, RZ, 0xfc, !PT ;  /* 0x6400640005207812 */ /* 0x000fc600078efcff */
[-C--:B------:R-:W-:Y:S02]  /*1cf0*/  HFMA2 R17, R30, R3.reuse.H0_H0, -72, -72 ;  /* 0xd480d4801e117431 */ /* 0x080fe40000040003 */
[----:B------:R-:W-:-:S03]  /*1d00*/  HFMA2 R5, R32, R3.H0_H0, -72, -72 ;  /* 0xd480d48020057431 */ /* 0x000fc60000040003 */
[----:B------:R-:W-:Y:S02]  /*1d10*/  HADD2.F32 R19, -RZ, R17.H0_H0 ;  /* 0x20000011ff137230 */ /* 0x000fe40000004100 */
[----:B------:R-:W-:-:S03]  /*1d20*/  HADD2.F32 R27, -RZ, R5.H0_H0 ;  /* 0x20000005ff1b7230 */ /* 0x000fc60000004100 */
[C---:B------:R-:W-:Y:S01]  /*1d30*/  FFMA.FTZ R19, R25.reuse, R19, R24 ;  /* 0x0000001319137223 */ /* 0x040fe20000010018 */
[----:B------:R-:W-:Y:S01]  /*1d40*/  SHF.R.U32.HI R24, RZ, 0x8, R6 ;  /* 0x00000008ff187819 */ /* 0x000fe20000011606 */
[----:B------:R-:W-:Y:S01]  /*1d50*/  FFMA.FTZ R27, R25, R27, R4 ;  /* 0x0000001b191b7223 */ /* 0x000fe20000010004 */
[----:B------:R-:W-:Y:S02]  /*1d60*/  SHF.R.U32.HI R25, RZ, 0x8, R7 ;  /* 0x00000008ff197819 */ /* 0x000fe40000011607 */
[----:B------:R-:W-:Y:S02]  /*1d70*/  LOP3.LUT R4, R24, 0xf000f, RZ, 0xc0, !PT ;  /* 0x000f000f18047812 */ /* 0x000fe400078ec0ff */
[----:B------:R-:W-:Y:S01]  /*1d80*/  LOP3.LUT R6, R25, 0xf000f, RZ, 0xc0, !PT ;  /* 0x000f000f19067812 */ /* 0x000fe200078ec0ff */
[----:B------:R-:W-:Y:S01]  /*1d90*/  HADD2.F32 R17, -RZ, R17.H1_H1 ;  /* 0x30000011ff117230 */ /* 0x000fe20000004100 */
[----:B------:R-:W-:Y:S01]  /*1da0*/  LOP3.LUT R4, R4, 0x64006400, RZ, 0xfc, !PT ;  /* 0x6400640004047812 */ /* 0x000fe200078efcff */
[----:B------:R-:W-:Y:S01]  /*1db0*/  HADD2.F32 R5, -RZ, R5.H1_H1 ;  /* 0x30000005ff057230 */ /* 0x000fe20000004100 */
[----:B------:R-:W-:-:S02]  /*1dc0*/  LOP3.LUT R6, R6, 0x64006400, RZ, 0xfc, !PT ;  /* 0x6400640006067812 */ /* 0x000fc400078efcff */
[C---:B------:R-:W-:Y:S01]  /*1dd0*/  FFMA.FTZ R7, R26.reuse, R17, R19 ;  /* 0x000000111a077223 */ /* 0x040fe20000010013 */
[----:B------:R-:W-:Y:S02]  /*1de0*/  HADD2 R17, R4, -1032, -1032 ;  /* 0xe408e40804117430 */ /* 0x000fe40000000000 */
[----:B------:R-:W-:Y:S01]  /*1df0*/  FFMA.FTZ R5, R26, R5, R27 ;  /* 0x000000051a057223 */ /* 0x000fe2000001001b */
[----:B------:R-:W-:Y:S01]  /*1e00*/  HADD2 R19, R6, -1032, -1032 ;  /* 0xe408e40806137430 */ /* 0x000fe20000000000 */
[----:B------:R-:W-:Y:S01]  /*1e10*/  MOV R27, UR14 ;  /* 0x0000000e001b7c02 */ /* 0x000fe20008000f00 */
[----:B------:R-:W-:-:S03]  /*1e20*/  HADD2.F32 R26, -RZ, R17.H0_H0 ;  /* 0x20000011ff1a7230 */ /* 0x000fc60000004100 */
[----:B------:R-:W-:Y:S02]  /*1e30*/  HADD2.F32 R4, -RZ, R19.H0_H0 ;  /* 0x20000013ff047230 */ /* 0x000fe40000004100 */
[----:B------:R-:W-:-:S04]  /*1e40*/  IMAD.WIDE R28, R27, 0x4, R28 ;  /* 0x000000041b1c7825 */ /* 0x000fc800078e021c */
[C---:B------:R-:W-:Y:S01]  /*1e50*/  FFMA.FTZ R26, R20.reuse, R26, R5 ;  /* 0x0000001a141a7223 */ /* 0x040fe20000010005 */
[----:B------:R-:W-:Y:S02]  /*1e60*/  FFMA.FTZ R20, R20, R4, R7 ;  /* 0x0000000414147223 */ /* 0x000fe40000010007 */
[----:B------:R-:W2:Y:S01]  /*1e70*/  LDG.E.128.CONSTANT R4, desc[UR18][R28.64] ;  /* 0x000000121c047981 */ /* 0x000ea2000c1e9d00 */
[----:B------:R-:W-:Y:S01]  /*1e80*/  HADD2.F32 R17, -RZ, R17.H1_H1 ;  /* 0x30000011ff117230 */ /* 0x000fe20000004100 */
[----:B------:R-:W-:Y:S01]  /*1e90*/  LOP3.LUT R24, R24, 0xf000f0, RZ, 0xc0, !PT ;  /* 0x00f000f018187812 */ /* 0x000fe200078ec0ff */
[----:B------:R-:W-:Y:S01]  /*1ea0*/  HADD2.F32 R19, -RZ, R19.H1_H1 ;  /* 0x30000013ff137230 */ /* 0x000fe20000004100 */
[----:B------:R-:W-:Y:S02]  /*1eb0*/  LOP3.LUT R25, R25, 0xf000f0, RZ, 0xc0, !PT ;  /* 0x00f000f019197812 */ /* 0x000fe400078ec0ff */
[C---:B------:R-:W-:Y:S01]  /*1ec0*/  FFMA.FTZ R17, R9.reuse, R17, R26 ;  /* 0x0000001109117223 */ /* 0x040fe2000001001a */
[----:B------:R-:W-:Y:S01]  /*1ed0*/  LOP3.LUT R24, R24, 0x64006400, RZ, 0xfc, !PT ;  /* 0x6400640018187812 */ /* 0x000fe200078efcff */
[----:B------:R-:W-:Y:S01]  /*1ee0*/  FFMA.FTZ R9, R9, R19, R20 ;  /* 0x0000001309097223 */ /* 0x000fe20000010014 */
[----:B------:R-:W-:-:S03]  /*1ef0*/  LOP3.LUT R20, R25, 0x64006400, RZ, 0xfc, !PT ;  /* 0x6400640019147812 */ /* 0x000fc600078efcff */
[-C--:B------:R-:W-:Y:S02]  /*1f00*/  HFMA2 R19, R24, R3.reuse.H0_H0, -72, -72 ;  /* 0xd480d48018137431 */ /* 0x080fe40000040003 */
[----:B------:R-:W-:-:S03]  /*1f10*/  HFMA2 R24, R20, R3.H0_H0, -72, -72 ;  /* 0xd480d48014187431 */ /* 0x000fc60000040003 */
[----:B------:R-:W-:Y:S02]  /*1f20*/  HADD2.F32 R25, -RZ, R19.H0_H0 ;  /* 0x20000013ff197230 */ /* 0x000fe40000004100 */
[----:B------:R-:W-:-:S03]  /*1f30*/  HADD2.F32 R20, -RZ, R24.H0_H0 ;  /* 0x20000018ff147230 */ /* 0x000fc60000004100 */
[C---:B------:R-:W-:Y:S02]  /*1f40*/  FFMA.FTZ R17, R8.reuse, R25, R17 ;  /* 0x0000001908117223 */ /* 0x040fe40000010011 */
[----:B------:R-:W-:Y:S02]  /*1f50*/  FFMA.FTZ R25, R8, R20, R9 ;  /* 0x0000001408197223 */ /* 0x000fe40000010009 */
[----:B------:R-:W0:Y:S01]  /*1f60*/  LDS.64 R8, [UR8+0x20] ;  /* 0x00002008ff087984 */ /* 0x000e220008000a00 */
[----:B------:R-:W-:Y:S02]  /*1f70*/  HADD2.F32 R26, -RZ, R19.H1_H1 ;  /* 0x30000013ff1a7230 */ /* 0x000fe40000004100 */
[--C-:B------:R-:W-:Y:S02]  /*1f80*/  HADD2.F32 R20, -RZ, R0.reuse.H1_H1 ;  /* 0x30000000ff147230 */ /* 0x100fe40000004100 */
[----:B------:R-:W-:-:S03]  /*1f90*/  HADD2.F32 R19, -RZ, R0.H0_H0 ;  /* 0x20000000ff137230 */ /* 0x000fc60000004100 */
[----:B------:R-:W-:Y:S02]  /*1fa0*/  FMUL.FTZ R11, R11, R20 ;  /* 0x000000140b0b7220 */ /* 0x000fe40000410000 */
[----:B------:R-:W-:Y:S01]  /*1fb0*/  FMUL.FTZ R10, R10, R19 ;  /* 0x000000130a0a7220 */ /* 0x000fe20000410000 */
[----:B------:R-:W-:Y:S02]  /*1fc0*/  HADD2.F32 R24, -RZ, R24.H1_H1 ;  /* 0x30000018ff187230 */ /* 0x000fe40000004100 */
[----:B------:R-:W-:Y:S02]  /*1fd0*/  F2FP.F16.F32.PACK_AB R11, RZ, R11 ;  /* 0x0000000bff0b723e */ /* 0x000fe400000000ff */
[----:B------:R-:W-:Y:S01]  /*1fe0*/  F2FP.F16.F32.PACK_AB R10, RZ, R10 ;  /* 0x0000000aff0a723e */ /* 0x000fe200000000ff */
[C---:B------:R-:W-:Y:S01]  /*1ff0*/  FFMA.FTZ R17, R16.reuse, R26, R17 ;  /* 0x0000001a10117223 */ /* 0x040fe20000010011 */
[----:B------:R-:W-:Y:S02]  /*2000*/  FFMA.FTZ R24, R16, R24, R25 ;  /* 0x0000001810187223 */ /* 0x000fe40000010019 */
[----:B------:R-:W-:Y:S01]  /*2010*/  PRMT R16, R11, 0x5410, R10 ;  /* 0x000054100b107816 */ /* 0x000fe2000000000a */
[----:B------:R-:W-:Y:S01]  /*2020*/  FMUL.FTZ R11, R20, R17 ;  /* 0x00000011140b7220 */ /* 0x000fe20000410000 */
[----:B------:R-:W-:-:S03]  /*2030*/  FMUL.FTZ R24, R19, R24 ;  /* 0x0000001813187220 */ /* 0x000fc60000410000 */
[----:B------:R-:W-:Y:S02]  /*2040*/  HFMA2 R18, R16, 1, 1, R18 ;  /* 0x3c003c0010127831 */ /* 0x000fe40000000012 */
[----:B------:R-:W1:Y:S01]  /*2050*/  LDS.64 R16, [UR8+0x28] ;  /* 0x00002808ff107984 */ /* 0x000e620008000a00 */
[----:B------:R-:W-:Y:S02]  /*2060*/  F2FP.F16.F32.PACK_AB R21, RZ, R21 ;  /* 0x00000015ff15723e */ /* 0x000fe400000000ff */
[----:B------:R-:W-:Y:S02]  /*2070*/  F2FP.F16.F32.PACK_AB R23, RZ, R23 ;  /* 0x00000017ff17723e */ /* 0x000fe400000000ff */
[----:B------:R-:W-:Y:S02]  /*2080*/  F2FP.F16.F32.PACK_AB R11, RZ, R11 ;  /* 0x0000000bff0b723e */ /* 0x000fe400000000ff */
[----:B------:R-:W-:Y:S02]  /*2090*/  F2FP.F16.F32.PACK_AB R24, RZ, R24 ;  /* 0x00000018ff18723e */ /* 0x000fe400000000ff */
[----:B------:R-:W-:-:S02]  /*20a0*/  PRMT R21, R21, 0x5410, R23 ;  /* 0x0000541015157816 */ /* 0x000fc40000000017 */
[----:B------:R-:W-:-:S03]  /*20b0*/  PRMT R11, R11, 0x5410, R24 ;  /* 0x000054100b0b7816 */ /* 0x000fc60000000018 */
[----:B------:R-:W-:Y:S02]  /*20c0*/  HFMA2 R21, R21, 1, 1, R22 ;  /* 0x3c003c0015157831 */ /* 0x000fe40000000016 */
[----:B------:R-:W-:Y:S01]  /*20d0*/  HADD2 R18, R11, R18 ;  /* 0x000000120b127230 */ /* 0x000fe20000000000 */
[----:B--2---:R-:W-:-:S04]  /*20e0*/  LOP3.LUT R10, R4, 0xf000f, RZ, 0xc0, !PT ;  /* 0x000f000f040a7812 */ /* 0x004fc800078ec0ff */
[----:B------:R-:W-:Y:S02]  /*20f0*/  LOP3.LUT R10, R10, 0x64006400, RZ, 0xfc, !PT ;  /* 0x640064000a0a7812 */ /* 0x000fe400078efcff */
[----:B------:R-:W-:-:S03]  /*2100*/  LOP3.LUT R22, R4, 0xf000f0, RZ, 0xc0, !PT ;  /* 0x00f000f004167812 */ /* 0x000fc600078ec0ff */
[----:B------:R-:W-:Y:S02]  /*2110*/  HADD2 R23, R10, -1032, -1032 ;  /* 0xe408e4080a177430 */ /* 0x000fe40000000000 */
[--C-:B0-----:R-:W-:Y:S01]  /*2120*/  HADD2.F32 R10, -RZ, R8.reuse.H0_H0 ;  /* 0x20000008ff0a7230 */ /* 0x101fe20000004100 */
[----:B------:R-:W-:Y:S02]  /*2130*/  LOP3.LUT R22, R22, 0x64006400, RZ, 0xfc, !PT ;  /* 0x6400640016167812 */ /* 0x000fe400078efcff */
[--C-:B------:R-:W-:Y:S02]  /*2140*/  HADD2.F32 R11, -RZ, R23.reuse.H0_H0 ;  /* 0x20000017ff0b7230 */ /* 0x100fe40000004100 */
[----:B------:R-:W-:Y:S02]  /*2150*/  HADD2.F32 R23, -RZ, R23.H1_H1 ;  /* 0x30000017ff177230 */ /* 0x000fe40000004100 */
[----:B------:R-:W-:Y:S02]  /*2160*/  HADD2.F32 R8, -RZ, R8.H1_H1 ;  /* 0x30000008ff087230 */ /* 0x000fe40000004100 */
[----:B------:R-:W-:Y:S01]  /*2170*/  FFMA.FTZ R24, R11, R10, RZ ;  /* 0x0000000a0b187223 */ /* 0x000fe200000100ff */
[----:B------:R-:W-:Y:S01]  /*2180*/  SHF.R.U32.HI R26, RZ, 0x8, R4 ;  /* 0x00000008ff1a7819 */ /* 0x000fe20000011604 */
[----:B------:R-:W-:-:S02]  /*2190*/  HFMA2 R22, R22, R3.H0_H0, -72, -72 ;  /* 0xd480d48016167431 */ /* 0x000fc40000040003 */
[----:B------:R-:W-:Y:S01]  /*21a0*/  FFMA.FTZ R24, R23, R8, R24 ;  /* 0x0000000817187223 */ /* 0x000fe20000010018 */
[----:B------:R-:W-:Y:S01]  /*21b0*/  LOP3.LUT R23, R26, 0xf000f, RZ, 0xc0, !PT ;  /* 0x000f000f1a177812 */ /* 0x000fe200078ec0ff */
[--C-:B------:R-:W-:Y:S02]  /*21c0*/  HADD2.F32 R11, -RZ, R9.reuse.H0_H0 ;  /* 0x20000009ff0b7230 */ /* 0x100fe40000004100 */
[----:B------:R-:W-:Y:S01]  /*21d0*/  HADD2.F32 R25, -RZ, R22.H0_H0 ;  /* 0x20000016ff197230 */ /* 0x000fe20000004100 */
[----:B------:R-:W-:Y:S01]  /*21e0*/  LOP3.LUT R23, R23, 0x64006400, RZ, 0xfc, !PT ;  /* 0x6400640017177812 */ /* 0x000fe200078efcff */
[----:B------:R-:W-:-:S03]  /*21f0*/  HADD2.F32 R9, -RZ, R9.H1_H1 ;  /* 0x30000009ff097230 */ /* 0x000fc60000004100 */
[----:B------:R-:W-:Y:S01]  /*2200*/  FFMA.FTZ R4, R25, R11, R24 ;  /* 0x0000000b19047223 */ /* 0x000fe20000010018 */
[----:B------:R-:W-:Y:S02]  /*2210*/  HADD2.F32 R25, -RZ, R22.H1_H1 ;  /* 0x30000016ff197230 */ /* 0x000fe40000004100 */
[----:B------:R-:W-:-:S03]  /*2220*/  HADD2 R23, R23, -1032, -1032 ;  /* 0xe408e40817177430 */ /* 0x000fc60000000000 */
[----:B------:R-:W-:Y:S01]  /*2230*/  FFMA.FTZ R25, R25, R9, R4 ;  /* 0x0000000919197223 */ /* 0x000fe20000010004 */
[----:B-1----:R-:W-:Y:S02]  /*2240*/  HADD2.F32 R4, -RZ, R16.H0_H0 ;  /* 0x20000010ff047230 */ /* 0x002fe40000004100 */
[----:B------:R-:W-:-:S05]  /*2250*/  HADD2.F32 R22, -RZ, R23.H0_H0 ;  /* 0x20000017ff167230 */ /* 0x000fca0000004100 */
[----:B------:R-:W-:Y:S01]  /*2260*/  FFMA.FTZ R25, R22, R4, R25 ;  /* 0x0000000416197223 */ /* 0x000fe20000010019 */
[----:B------:R-:W-:Y:S01]  /*2270*/  HADD2.F32 R22, -RZ, R16.H1_H1 ;  /* 0x30000010ff167230 */ /* 0x000fe20000004100 */
[----:B------:R-:W-:-:S04]  /*2280*/  LOP3.LUT R16, R5, 0xf000f, RZ, 0xc0, !PT ;  /* 0x000f000f05107812 */ /* 0x000fc800078ec0ff */
[----:B------:R-:W-:Y:S01]  /*2290*/  LOP3.LUT R16, R16, 0x64006400, RZ, 0xfc, !PT ;  /* 0x6400640010107812 */ /* 0x000fe200078efcff */
[----:B------:R-:W-:-:S04]  /*22a0*/  HADD2.F32 R24, -RZ, R23.H1_H1 ;  /* 0x30000017ff187230 */ /* 0x000fc80000004100 */
[----:B------:R-:W-:Y:S02]  /*22b0*/  HADD2 R16, R16, -1032, -1032 ;  /* 0xe408e40810107430 */ /* 0x000fe40000000000 */
[----:B------:R-:W-:-:S03]  /*22c0*/  FFMA.FTZ R23, R24, R22, R25 ;  /* 0x0000001618177223 */ /* 0x000fc60000010019 */
[--C-:B------:R-:W-:Y:S02]  /*22d0*/  HADD2.F32 R25, -RZ, R16.reuse.H0_H0 ;  /* 0x20000010ff197230 */ /* 0x100fe40000004100 */
[----:B------:R-:W-:-:S03]  /*22e0*/  HADD2.F32 R16, -RZ, R16.H1_H1 ;  /* 0x30000010ff107230 */ /* 0x000fc60000004100 */
[----:B------:R-:W-:-:S04]  /*22f0*/  FFMA.FTZ R25, R10, R25, RZ ;  /* 0x000000190a197223 */ /* 0x000fc800000100ff */
[----:B------:R-:W-:Y:S01]  /*2300*/  FFMA.FTZ R30, R8, R16, R25 ;  /* 0x00000010081e7223 */ /* 0x000fe20000010019 */
[----:B------:R-:W-:-:S04]  /*2310*/  LOP3.LUT R16, R5, 0xf000f0, RZ, 0xc0, !PT ;  /* 0x00f000f005107812 */ /* 0x000fc800078ec0ff */
[----:B------:R-:W-:-:S05]  /*2320*/  LOP3.LUT R16, R16, 0x64006400, RZ, 0xfc, !PT ;  /* 0x6400640010107812 */ /* 0x000fca00078efcff */
[----:B------:R-:W-:-:S05]  /*2330*/  HFMA2 R24, R16, R3.H0_H0, -72, -72 ;  /* 0xd480d48010187431 */ /* 0x000fca0000040003 */
[--C-:B------:R-:W-:Y:S02]  /*2340*/  HADD2.F32 R16, -RZ, R24.reuse.H0_H0 ;  /* 0x20000018ff107230 */ /* 0x100fe40000004100 */
[----:B------:R-:W-:-:S03]  /*2350*/  HADD2.F32 R24, -RZ, R24.H1_H1 ;  /* 0x30000018ff187230 */ /* 0x000fc60000004100 */
[----:B------:R-:W-:Y:S01]  /*2360*/  FFMA.FTZ R16, R11, R16, R30 ;  /* 0x000000100b107223 */ /* 0x000fe2000001001e */
[----:B------:R-:W-:-:S03]  /*2370*/  SHF.R.U32.HI R30, RZ, 0x8, R5 ;  /* 0x00000008ff1e7819 */ /* 0x000fc60000011605 */
[----:B------:R-:W-:Y:S01]  /*2380*/  FFMA.FTZ R5, R9, R24, R16 ;  /* 0x0000001809057223 */ /* 0x000fe20000010010 */
[----:B------:R-:W-:-:S04]  /*2390*/  LOP3.LUT R16, R30, 0xf000f, RZ, 0xc0, !PT ;  /* 0x000f000f1e107812 */ /* 0x000fc800078ec0ff */
[----:B------:R-:W-:-:S05]  /*23a0*/  LOP3.LUT R16, R16, 0x64006400, RZ, 0xfc, !PT ;  /* 0x6400640010107812 */ /* 0x000fca00078efcff */
[----:B------:R-:W-:-:S05]  /*23b0*/  HADD2 R16, R16, -1032, -1032 ;  /* 0xe408e40810107430 */ /* 0x000fca0000000000 */
[----:B------:R-:W-:-:S05]  /*23c0*/  HADD2.F32 R31, -RZ, R16.H0_H0 ;  /* 0x20000010ff1f7230 */ /* 0x000fca0000004100 */
        /* <DEDUP_REMOVED lines=17> */
[----:B------:R-:W-:-:S05]  /*24e0*/  HFMA2 R5, R8, R3.H0_H0, -72, -72 ;  /* 0xd480d48008057431 */ /* 0x000fca0000040003 */
[----:B------:R-:W-:-:S05]  /*24f0*/  HADD2.F32 R8, -RZ, R5.H0_H0 ;  /* 0x20000005ff087230 */ /* 0x000fca0000004100 */
[----:B------:R-:W-:Y:S01]  /*2500*/  FFMA.FTZ R32, R11, R8, R32 ;  /* 0x000000080b207223 */ /* 0x000fe20000010020 */
[----:B------:R-:W-:-:S04]  /*2510*/  LOP3.LUT R8, R7, 0xf000f0, RZ, 0xc0, !PT ;  /* 0x00f000f007087812 */ /* 0x000fc800078ec0ff */
[----:B------:R-:W-:-:S05]  /*2520*/  LOP3.LUT R8, R8, 0x64006400, RZ, 0xfc, !PT ;  /* 0x6400640008087812 */ /* 0x000fca00078efcff */
[----:B------:R-:W-:Y:S02]  /*2530*/  HFMA2 R8, R8, R3.H0_H0, -72, -72 ;  /* 0xd480d48008087431 */ /* 0x000fe40000040003 */
[----:B------:R-:W-:-:S03]  /*2540*/  HADD2.F32 R5, -RZ, R5.H1_H1 ;  /* 0x30000005ff057230 */ /* 0x000fc60000004100 */
[----:B------:R-:W-:-:S05]  /*2550*/  HADD2.F32 R24, -RZ, R8.H0_H0 ;  /* 0x20000008ff187230 */ /* 0x000fca0000004100 */
[----:B------:R-:W-:Y:S01]  /*2560*/  FFMA.FTZ R10, R11, R24, R10 ;  /* 0x000000180b0a7223 */ /* 0x000fe2000001000a */
[----:B------:R-:W-:Y:S01]  /*2570*/  SHF.R.U32.HI R24, RZ, 0x8, R6 ;  /* 0x00000008ff187819 */ /* 0x000fe20000011606 */
[----:B------:R-:W-:-:S03]  /*2580*/  FFMA.FTZ R11, R9, R5, R32 ;  /* 0x00000005090b7223 */ /* 0x000fc60000010020 */
[----:B------:R-:W-:Y:S01]  /*2590*/  LOP3.LUT R5, R24, 0xf000f, RZ, 0xc0, !PT ;  /* 0x000f000f18057812 */ /* 0x000fe200078ec0ff */
[----:B------:R-:W-:-:S03]  /*25a0*/  HADD2.F32 R8, -RZ, R8.H1_H1 ;  /* 0x30000008ff087230 */ /* 0x000fc60000004100 */
[----:B------:R-:W-:Y:S02]  /*25b0*/  LOP3.LUT R5, R5, 0x64006400, RZ, 0xfc, !PT ;  /* 0x6400640005057812 */ /* 0x000fe400078efcff */
[----:B------:R-:W-:Y:S01]  /*25c0*/  FFMA.FTZ R25, R9, R8, R10 ;  /* 0x0000000809197223 */ /* 0x000fe2000001000a */
[----:B------:R-:W-:Y:S02]  /*25d0*/  MOV R9, UR14 ;  /* 0x0000000e00097c02 */ /* 0x000fe40008000f00 */
[----:B------:R-:W-:-:S03]  /*25e0*/  HADD2 R5, R5, -1032, -1032 ;  /* 0xe408e40805057430 */ /* 0x000fc60000000000 */
[----:B------:R-:W-:-:S04]  /*25f0*/  IMAD.WIDE R28, R9, 0x4, R28 ;  /* 0x00000004091c7825 */ /* 0x000fc800078e021c */
[----:B------:R-:W-:-:S05]  /*2600*/  HADD2.F32 R27, -RZ, R5.H0_H0 ;  /* 0x20000005ff1b7230 */ /* 0x000fca0000004100 */
[----:B------:R-:W-:Y:S02]  /*2610*/  FFMA.FTZ R27, R4, R27, R11 ;  /* 0x0000001b041b7223 */ /* 0x000fe4000001000b */
[----:B------:R-:W2:Y:S01]  /*2620*/  LDG.E.128.CONSTANT R8, desc[UR18][R28.64] ;  /* 0x000000121c087981 */ /* 0x000ea2000c1e9d00 */
[----:B------:R-:W-:-:S05]  /*2630*/  HADD2.F32 R16, -RZ, R16.H1_H1 ;  /* 0x30000010ff107230 */ /* 0x000fca0000004100 */
[----:B------:R-:W-:Y:S01]  /*2640*/  FFMA.FTZ R31, R22, R16, R31 ;  /* 0x00000010161f7223 */ /* 0x000fe2000001001f */
[----:B------:R-:W-:Y:S02]  /*2650*/  LOP3.LUT R16, R26, 0xf000f0, RZ, 0xc0, !PT ;  /* 0x00f000f01a107812 */ /* 0x000fe400078ec0ff */
[----:B------:R-:W-:Y:S02]  /*2660*/  LOP3.LUT R26, R30, 0xf000f0, RZ, 0xc0, !PT ;  /* 0x00f000f01e1a7812 */ /* 0x000fe400078ec0ff */
[----:B------:R-:W-:Y:S02]  /*2670*/  LOP3.LUT R16, R16, 0x64006400, RZ, 0xfc, !PT ;  /* 0x6400640010107812 */ /* 0x000fe400078efcff */
[----:B------:R-:W-:-:S03]  /*2680*/  LOP3.LUT R26, R26, 0x64006400, RZ, 0xfc, !PT ;  /* 0x640064001a1a7812 */ /* 0x000fc600078efcff */
[-C--:B------:R-:W-:Y:S02]  /*2690*/  HFMA2 R16, R16, R3.reuse.H0_H0, -72, -72 ;  /* 0xd480d48010107431 */ /* 0x080fe40000040003 */
[----:B------:R-:W-:Y:S02]  /*26a0*/  HADD2.F32 R6, -RZ, R17.H0_H0 ;  /* 0x20000011ff067230 */ /* 0x000fe40000004100 */
[----:B------:R-:W-:Y:S02]  /*26b0*/  HFMA2 R26, R26, R3.H0_H0, -72, -72 ;  /* 0xd480d4801a1a7431 */ /* 0x000fe40000040003 */
[----:B------:R-:W-:-:S03]  /*26c0*/  HADD2.F32 R32, -RZ, R16.H0_H0 ;  /* 0x20000010ff207230 */ /* 0x000fc60000004100 */
[----:B------:R-:W-:Y:S02]  /*26d0*/  HADD2.F32 R30, -RZ, R26.H0_H0 ;  /* 0x2000001aff1e7230 */ /* 0x000fe40000004100 */
[----:B------:R-:W-:Y:S01]  /*26e0*/  FFMA.FTZ R32, R32, R6, R23 ;  /* 0x0000000620207223 */ /* 0x000fe20000010017 */
[----:B------:R-:W-:Y:S02]  /*26f0*/  HADD2.F32 R23, -RZ, R17.H1_H1 ;  /* 0x30000011ff177230 */ /* 0x000fe40000004100 */
[----:B------:R-:W-:Y:S02]  /*2700*/  HADD2.F32 R17, -RZ, R16.H1_H1 ;  /* 0x30000010ff117230 */ /* 0x000fe40000004100 */
[----:B------:R-:W-:Y:S01]  /*2710*/  FFMA.FTZ R30, R6, R30, R31 ;  /* 0x0000001e061e7223 */ /* 0x000fe2000001001f */
[----:B------:R-:W-:Y:S02]  /*2720*/  HADD2.F32 R26, -RZ, R26.H1_H1 ;  /* 0x3000001aff1a7230 */ /* 0x000fe40000004100 */
[----:B------:R-:W-:-:S03]  /*2730*/  FFMA.FTZ R17, R17, R23, R32 ;  /* 0x0000001711117223 */ /* 0x000fc60000010020 */
[----:B------:R-:W-:Y:S01]  /*2740*/  FFMA.FTZ R30, R23, R26, R30 ;  /* 0x0000001a171e7223 */ /* 0x000fe2000001001e */
[----:B------:R-:W-:-:S03]  /*2750*/  FMUL.FTZ R16, R14, R17 ;  /* 0x000000110e107220 */ /* 0x000fc60000410000 */
[----:B------:R-:W-:Y:S01]  /*2760*/  FMUL.FTZ R17, R15, R30 ;  /* 0x0000001e0f117220 */ /* 0x000fe20000410000 */
[----:B------:R-:W-:-:S04]  /*2770*/  SHF.R.U32.HI R30, RZ, 0x8, R7 ;  /* 0x00000008ff1e7819 */ /* 0x000fc80000011607 */
[----:B------:R-:W-:-:S04]  /*2780*/  LOP3.LUT R7, R30, 0xf000f, RZ, 0xc0, !PT ;  /* 0x000f000f1e077812 */ /* 0x000fc800078ec0ff */
[----:B------:R-:W-:-:S05]  /*2790*/  LOP3.LUT R7, R7, 0x64006400, RZ, 0xfc, !PT ;  /* 0x6400640007077812 */ /* 0x000fca00078efcff */
[----:B------:R-:W-:-:S05]  /*27a0*/  HADD2 R7, R7, -1032, -1032 ;  /* 0xe408e40807077430 */ /* 0x000fca0000000000 */
[----:B------:R-:W-:Y:S01]  /*27b0*/  HADD2.F32 R26, -RZ, R7.H0_H0 ;  /* 0x20000007ff1a7230 */ /* 0x000fe20000004100 */
[----:B------:R-:W-:Y:S01]  /*27c0*/  LOP3.LUT R24, R24, 0xf000f0, RZ, 0xc0, !PT ;  /* 0x00f000f018187812 */ /* 0x000fe200078ec0ff */
[----:B------:R-:W-:-:S03]  /*27d0*/  HADD2.F32 R5, -RZ, R5.H1_H1 ;  /* 0x30000005ff057230 */ /* 0x000fc60000004100 */
[----:B------:R-:W-:Y:S01]  /*27e0*/  FFMA.FTZ R25, R4, R26, R25 ;  /* 0x0000001a04197223 */ /* 0x000fe20000010019 */
[----:B------:R-:W-:Y:S01]  /*27f0*/  HADD2.F32 R4, -RZ, R7.H1_H1 ;  /* 0x30000007ff047230 */ /* 0x000fe20000004100 */
[----:B------:R-:W-:Y:S01]  /*2800*/  LOP3.LUT R30, R30, 0xf000f0, RZ, 0xc0, !PT ;  /* 0x00f000f01e1e7812 */ /* 0x000fe200078ec0ff */
[----:B------:R-:W-:Y:S01]  /*2810*/  FFMA.FTZ R27, R22, R5, R27 ;  /* 0x00000005161b7223 */ /* 0x000fe2000001001b */
[----:B------:R-:W-:Y:S02]  /*2820*/  LOP3.LUT R24, R24, 0x64006400, RZ, 0xfc, !PT ;  /* 0x6400640018187812 */ /* 0x000fe400078efcff */
[----:B------:R-:W-:Y:S01]  /*2830*/  FFMA.FTZ R25, R22, R4, R25 ;  /* 0x0000000416197223 */ /* 0x000fe20000010019 */
[----:B------:R-:W-:Y:S01]  /*2840*/  LOP3.LUT R22, R30, 0x64006400, RZ, 0xfc, !PT ;  /* 0x640064001e167812 */ /* 0x000fe200078efcff */
[----:B------:R-:W0:Y:S01]  /*2850*/  LDS.64 R4, [UR8+0x30] ;  /* 0x00003008ff047984 */ /* 0x000e220008000a00 */
[----:B------:R-:W-:-:S03]  /*2860*/  HFMA2 R7, R24, R3.H0_H0, -72, -72 ;  /* 0xd480d48018077431 */ /* 0x000fc60000040003 */
[----:B------:R-:W-:Y:S02]  /*2870*/  HFMA2 R22, R22, R3.H0_H0, -72, -72 ;  /* 0xd480d48016167431 */ /* 0x000fe40000040003 */
[----:B------:R-:W-:-:S03]  /*2880*/  HADD2.F32 R26, -RZ, R7.H0_H0 ;  /* 0x20000007ff1a7230 */ /* 0x000fc60000004100 */
[--C-:B------:R-:W-:Y:S02]  /*2890*/  HADD2.F32 R24, -RZ, R22.reuse.H0_H0 ;  /* 0x20000016ff187230 */ /* 0x100fe40000004100 */
[----:B------:R-:W-:Y:S02]  /*28a0*/  HADD2.F32 R7, -RZ, R7.H1_H1 ;  /* 0x30000007ff077230 */ /* 0x000fe40000004100 */
[C---:B------:R-:W-:Y:S01]  /*28b0*/  FFMA.FTZ R26, R6.reuse, R26, R27 ;  /* 0x0000001a061a7223 */ /* 0x040fe2000001001b */
[----:B------:R-:W-:Y:S01]  /*28c0*/  FFMA.FTZ R24, R6, R24, R25 ;  /* 0x0000001806187223 */ /* 0x000fe20000010019 */
[----:B------:R-:W-:Y:S02]  /*28d0*/  HADD2.F32 R25, -RZ, R22.H1_H1 ;  /* 0x30000016ff197230 */ /* 0x000fe40000004100 */
[----:B------:R-:W-:-:S03]  /*28e0*/  FFMA.FTZ R7, R23, R7, R26 ;  /* 0x0000000717077223 */ /* 0x000fc6000001001a */
[----:B------:R-:W-:Y:S01]  /*28f0*/  FFMA.FTZ R24, R23, R25, R24 ;  /* 0x0000001917187223 */ /* 0x000fe20000010018 */
[----:B------:R-:W-:Y:S02]  /*2900*/  FMUL.FTZ R23, R20, R7 ;  /* 0x0000000714177220 */ /* 0x000fe40000410000 */
[----:B------:R-:W1:Y:S01]  /*2910*/  LDS.64 R6, [UR8+0x38] ;  /* 0x00003808ff067984 */ /* 0x000e620008000a00 */
[----:B------:R-:W-:Y:S01]  /*2920*/  FMUL.FTZ R22, R19, R24 ;  /* 0x0000001813167220 */ /* 0x000fe20000410000 */
[----:B------:R-:W-:Y:S02]  /*2930*/  F2FP.F16.F32.PACK_AB R16, RZ, R16 ;  /* 0x00000010ff10723e */ /* 0x000fe400000000ff */
[----:B------:R-:W-:Y:S02]  /*2940*/  F2FP.F16.F32.PACK_AB R17, RZ, R17 ;  /* 0x00000011ff11723e */ /* 0x000fe400000000ff */
[----:B------:R-:W-:Y:S02]  /*2950*/  F2FP.F16.F32.PACK_AB R23, RZ, R23 ;  /* 0x00000017ff17723e */ /* 0x000fe400000000ff */
[----:B------:R-:W-:-:S02]  /*2960*/  F2FP.F16.F32.PACK_AB R22, RZ, R22 ;  /* 0x00000016ff16723e */ /* 0x000fc400000000ff */
[----:B------:R-:W-:Y:S02]  /*2970*/  PRMT R16, R16, 0x5410, R17 ;  /* 0x0000541010107816 */ /* 0x000fe40000000011 */
[----:B------:R-:W-:-:S03]  /*2980*/  PRMT R23, R23, 0x5410, R22 ;  /* 0x0000541017177816 */ /* 0x000fc60000000016 */
[----:B------:R-:W-:Y:S02]  /*2990*/  HFMA2 R21, R16, 1, 1, R21 ;  /* 0x3c003c0010157831 */ /* 0x000fe40000000015 */
[----:B0-----:R-:W-:Y:S02]  /*29a0*/  HADD2.F32 R16, -RZ, R4.H0_H0 ;  /* 0x20000004ff107230 */ /* 0x001fe40000004100 */
[----:B------:R-:W-:Y:S02]  /*29b0*/  HADD2 R18, R23, R18 ;  /* 0x0000001217127230 */ /* 0x000fe40000000000 */
[----:B------:R-:W-:Y:S01]  /*29c0*/  HADD2.F32 R4, -RZ, R4.H1_H1 ;  /* 0x30000004ff047230 */ /* 0x000fe20000004100 */
[----:B--2---:R-:W-:-:S04]  /*29d0*/  LOP3.LUT R24, R8, 0xf000f, RZ, 0xc0, !PT ;  /* 0x000f000f08187812 */ /* 0x004fc800078ec0ff */
[----:B------:R-:W-:-:S05]  /*29e0*/  LOP3.LUT R24, R24, 0x64006400, RZ, 0xfc, !PT ;  /* 0x6400640018187812 */ /* 0x000fca00078efcff */
[----:B------:R-:W-:Y:S01]  /*29f0*/  HADD2 R22, R24, -1032, -1032 ;  /* 0xe408e40818167430 */ /* 0x000fe20000000000 */
[----:B------:R-:W-:-:S04]  /*2a00*/  LOP3.LUT R24, R8, 0xf000f0, RZ, 0xc0, !PT ;  /* 0x00f000f008187812 */ /* 0x000fc800078ec0ff */
[--C-:B------:R-:W-:Y:S01]  /*2a10*/  HADD2.F32 R17, -RZ, R22.reuse.H0_H0 ;  /* 0x20000016ff117230 */ /* 0x100fe20000004100 */
[----:B------:R-:W-:Y:S01]  /*2a20*/  LOP3.LUT R24, R24, 0x64006400, RZ, 0xfc, !PT ;  /* 0x6400640018187812 */ /* 0x000fe200078efcff */
[----:B------:R-:W-:-:S03]  /*2a30*/  HADD2.F32 R23, -RZ, R22.H1_H1 ;  /* 0x30000016ff177230 */ /* 0x000fc60000004100 */
[----:B------:R-:W-:Y:S01]  /*2a40*/  FFMA.FTZ R26, R17, R16, RZ ;  /* 0x00000010111a7223 */ /* 0x000fe200000100ff */
[----:B------:R-:W-:Y:S01]  /*2a50*/  SHF.R.U32.HI R17, RZ, 0x8, R8 ;  /* 0x00000008ff117819 */ /* 0x000fe20000011608 */
[----:B------:R-:W-:Y:S02]  /*2a60*/  HFMA2 R22, R24, R3.H0_H0, -72, -72 ;  /* 0xd480d48018167431 */ /* 0x000fe40000040003 */
[----:B------:R-:W-:Y:S01]  /*2a70*/  HADD2.F32 R8, -RZ, R5.H0_H0 ;  /* 0x20000005ff087230 */ /* 0x000fe20000004100 */
[----:B------:R-:W-:Y:S01]  /*2a80*/  LOP3.LUT R25, R17, 0xf000f, RZ, 0xc0, !PT ;  /* 0x000f000f11197812 */ /* 0x000fe200078ec0ff */
[----:B------:R-:W-:Y:S01]  /*2a90*/  FFMA.FTZ R23, R23, R4, R26 ;  /* 0x0000000417177223 */ /* 0x000fe2000001001a */
[----:B------:R-:W-:Y:S02]  /*2aa0*/  HADD2.F32 R24, -RZ, R22.H0_H0 ;  /* 0x20000016ff187230 */ /* 0x000fe40000004100 */
[----:B------:R-:W-:-:S03]  /*2ab0*/  LOP3.LUT R25, R25, 0x64006400, RZ, 0xfc, !PT ;  /* 0x6400640019197812 */ /* 0x000fc600078efcff */
[----:B------:R-:W-:Y:S01]  /*2ac0*/  FFMA.FTZ R24, R24, R8, R23 ;  /* 0x0000000818187223 */ /* 0x000fe20000010017 */
[----:B------:R-:W-:Y:S02]  /*2ad0*/  HADD2.F32 R23, -RZ, R5.H1_H1 ;  /* 0x30000005ff177230 */ /* 0x000fe40000004100 */
[----:B------:R-:W-:Y:S02]  /*2ae0*/  HADD2 R5, R25, -1032, -1032 ;  /* 0xe408e40819057430 */ /* 0x000fe40000000000 */
[----:B------:R-:W-:Y:S01]  /*2af0*/  HADD2.F32 R27, -RZ, R22.H1_H1 ;  /* 0x30000016ff1b7230 */ /* 0x000fe20000004100 */
[----:B------:R-:W-:Y:S01]  /*2b00*/  LOP3.LUT R17, R17, 0xf000f0, RZ, 0xc0, !PT ;  /* 0x00f000f011117812 */ /* 0x000fe200078ec0ff */
[----:B-1----:R-:W-:Y:S02]  /*2b10*/  HADD2.F32 R22, -RZ, R6.H0_H0 ;  /* 0x20000006ff167230 */ /* 0x002fe40000004100 */
[--C-:B------:R-:W-:Y:S01]  /*2b20*/  HADD2.F32 R25, -RZ, R5.reuse.H0_H0 ;  /* 0x20000005ff197230 */ /* 0x100fe20000004100 */
[----:B------:R-:W-:Y:S01]  /*2b30*/  LOP3.LUT R26, R17, 0x64006400, RZ, 0xfc, !PT ;  /* 0x64006400111a7812 */ /* 0x000fe200078efcff */
[----:B------:R-:W-:Y:S01]  /*2b40*/  FFMA.FTZ R24, R27, R23, R24 ;  /* 0x000000171b187223 */ /* 0x000fe20000010018 */
[----:B------:R-:W-:-:S02]  /*2b50*/  HADD2.F32 R5, -RZ, R5.H1_H1 ;  /* 0x30000005ff057230 */ /* 0x000fc40000004100 */
[----:B------:R-:W-:Y:S02]  /*2b60*/  HADD2.F32 R6, -RZ, R6.H1_H1 ;  /* 0x30000006ff067230 */ /* 0x000fe40000004100 */
[----:B------:R-:W-:Y:S01]  /*2b70*/  FFMA.FTZ R24, R25, R22, R24 ;  /* 0x0000001619187223 */ /* 0x000fe20000010018 */
[----:B------:R-:W-:-:S03]  /*2b80*/  HFMA2 R26, R26, R3.H0_H0, -72, -72 ;  /* 0xd480d4801a1a7431 */ /* 0x000fc60000040003 */
[----:B------:R-:W-:Y:S01]  /*2b90*/  FFMA.FTZ R24, R5, R6, R24 ;  /* 0x0000000605187223 */ /* 0x000fe20000010018 */
[--C-:B------:R-:W-:Y:S02]  /*2ba0*/  HADD2.F32 R5, -RZ, R7.reuse.H0_H0 ;  /* 0x20000007ff057230 */ /* 0x100fe40000004100 */
[----:B------:R-:W-:Y:S02]  /*2bb0*/  HADD2.F32 R17, -RZ, R26.H0_H0 ;  /* 0x2000001aff117230 */ /* 0x000fe40000004100 */
[----:B------:R-:W-:-:S03]  /*2bc0*/  HADD2.F32 R7, -RZ, R7.H1_H1 ;  /* 0x30000007ff077230 */ /* 0x000fc60000004100 */
[----:B------:R-:W-:Y:S01]  /*2bd0*/  FFMA.FTZ R24, R17, R5, R24 ;  /* 0x0000000511187223 */ /* 0x000fe20000010018 */
[----:B------:R-:W-:Y:S01]  /*2be0*/  LOP3.LUT R17, R9, 0xf000f, RZ, 0xc0, !PT ;  /* 0x000f000f09117812 */ /* 0x000fe200078ec0ff */
[----:B------:R-:W-:-:S03]  /*2bf0*/  HADD2.F32 R27, -RZ, R26.H1_H1 ;  /* 0x3000001aff1b7230 */ /* 0x000fc60000004100 */
[----:B------:R-:W-:Y:S02]  /*2c00*/  LOP3.LUT R17, R17, 0x64006400, RZ, 0xfc, !PT ;  /* 0x6400640011117812 */ /* 0x000fe400078efcff */
[----:B------:R-:W-:Y:S01]  /*2c10*/  FFMA.FTZ R27, R27, R7, R24 ;  /* 0x000000071b1b7223 */ /* 0x000fe20000010018 */
[----:B------:R-:W-:Y:S02]  /*2c20*/  LOP3.LUT R24, R9, 0xf000f0, RZ, 0xc0, !PT ;  /* 0x00f000f009187812 */ /* 0x000fe400078ec0ff */
[----:B------:R-:W-:Y:S02]  /*2c30*/  HADD2 R17, R17, -1032, -1032 ;  /* 0xe408e40811117430 */ /* 0x000fe40000000000 */
[----:B------:R-:W-:-:S03]  /*2c40*/  LOP3.LUT R24, R24, 0x64006400, RZ, 0xfc, !PT ;  /* 0x6400640018187812 */ /* 0x000fc600078efcff */
[--C-:B------:R-:W-:Y:S02]  /*2c50*/  HADD2.F32 R25, -RZ, R17.reuse.H0_H0 ;  /* 0x20000011ff197230 */ /* 0x100fe40000004100 */
[----:B------:R-:W-:Y:S02]  /*2c60*/  HFMA2 R24, R24, R3.H0_H0, -72, -72 ;  /* 0xd480d48018187431 */ /* 0x000fe40000040003 */
[----:B------:R-:W-:Y:S02]  /*2c70*/  HADD2.F32 R17, -RZ, R17.H1_H1 ;  /* 0x30000011ff117230 */ /* 0x000fe40000004100 */
[----:B------:R-:W-:Y:S01]  /*2c80*/  FFMA.FTZ R25, R16, R25, RZ ;  /* 0x0000001910197223 */ /* 0x000fe200000100ff */
[----:B------:R-:W-:-:S03]  /*2c90*/  HADD2.F32 R26, -RZ, R24.H0_H0 ;  /* 0x20000018ff1a7230 */ /* 0x000fc60000004100 */
[----:B------:R-:W-:Y:S01]  /*2ca0*/  FFMA.FTZ R17, R4, R17, R25 ;  /* 0x0000001104117223 */ /* 0x000fe20000010019 */
[----:B------:R-:W-:-:S03]  /*2cb0*/  SHF.R.U32.HI R9, RZ, 0x8, R9 ;  /* 0x00000008ff097819 */ /* 0x000fc60000011609 */
[----:B------:R-:W-:Y:S01]  /*2cc0*/  FFMA.FTZ R26, R8, R26, R17 ;  /* 0x0000001a081a7223 */ /* 0x000fe20000010011 */
[----:B------:R-:W-:Y:S01]  /*2cd0*/  HADD2.F32 R17, -RZ, R24.H1_H1 ;  /* 0x30000018ff117230 */ /* 0x000fe20000004100 */
[----:B------:R-:W-:-:S04]  /*2ce0*/  LOP3.LUT R24, R9, 0xf000f, RZ, 0xc0, !PT ;  /* 0x000f000f09187812 */ /* 0x000fc800078ec0ff */
[----:B------:R-:W-:-:S05]  /*2cf0*/  LOP3.LUT R24, R24, 0x64006400, RZ, 0xfc, !PT ;  /* 0x6400640018187812 */ /* 0x000fca00078efcff */
[----:B------:R-:W-:Y:S02]  /*2d00*/  HADD2 R24, R24, -1032, -1032 ;  /* 0xe408e40818187430 */ /* 0x000fe40000000000 */
[----:B------:R-:W-:Y:S01]  /*2d10*/  FFMA.FTZ R17, R23, R17, R26 ;  /* 0x0000001117117223 */ /* 0x000fe2000001001a */
[----:B------:R-:W-:Y:S02]  /*2d20*/  LOP3.LUT R9, R9, 0xf000f0, RZ, 0xc0, !PT ;  /* 0x00f000f009097812 */ /* 0x000fe400078ec0ff */
[--C-:B------:R-:W-:Y:S02]  /*2d30*/  HADD2.F32 R25, -RZ, R24.reuse.H0_H0 ;  /* 0x20000018ff197230 */ /* 0x100fe40000004100 */
[----:B------:R-:W-:Y:S01]  /*2d40*/  LOP3.LUT R26, R9, 0x64006400, RZ, 0xfc, !PT ;  /* 0x64006400091a7812 */ /* 0x000fe200078efcff */
[----:B------:R-:W-:Y:S02]  /*2d50*/  HADD2.F32 R24, -RZ, R24.H1_H1 ;  /* 0x30000018ff187230 */ /* 0x000fe40000004100 */
[----:B------:R-:W-:Y:S01]  /*2d60*/  FFMA.FTZ R17, R22, R25, R17 ;  /* 0x0000001916117223 */ /* 0x000fe20000010011 */
[----:B------:R-:W-:-:S03]  /*2d70*/  LOP3.LUT R9, R10, 0xf000f, RZ, 0xc0, !PT ;  /* 0x000f000f0a097812 */ /* 0x000fc600078ec0ff */
[----:B------:R-:W-:Y:S01]  /*2d80*/  FFMA.FTZ R24, R6, R24, R17 ;  /* 0x0000001806187223 */ /* 0x000fe20000010011 */
[----:B------:R-:W-:Y:S01]  /*2d90*/  HFMA2 R17, R26, R3.H0_H0, -72, -72 ;  /* 0xd480d4801a117431 */ /* 0x000fe20000040003 */
[----:B------:R-:W-:-:S04]  /*2da0*/  LOP3.LUT R9, R9, 0x64006400, RZ, 0xfc, !PT ;  /* 0x6400640009097812 */ /* 0x000fc800078efcff */
[----:B------:R-:W-:Y:S02]  /*2db0*/  HADD2.F32 R25, -RZ, R17.H0_H0 ;  /* 0x20000011ff197230 */ /* 0x000fe40000004100 */
[----:B------:R-:W-:-:S03]  /*2dc0*/  HADD2 R9, R9, -1032, -1032 ;  /* 0xe408e40809097430 */ /* 0x000fc60000000000 */
[----:B------:R-:W-:Y:S01]  /*2dd0*/  FFMA.FTZ R24, R5, R25, R24 ;  /* 0x0000001905187223 */ /* 0x000fe20000010018 */
[----:B------:R-:W-:Y:S02]  /*2de0*/  HADD2.F32 R25, -RZ, R17.H1_H1 ;  /* 0x30000011ff197230 */ /* 0x000fe40000004100 */
[--C-:B------:R-:W-:Y:S02]  /*2df0*/  HADD2.F32 R17, -RZ, R9.reuse.H0_H0 ;  /* 0x20000009ff117230 */ /* 0x100fe40000004100 */
[----:B------:R-:W-:-:S03]  /*2e00*/  HADD2.F32 R9, -RZ, R9.H1_H1 ;  /* 0x30000009ff097230 */ /* 0x000fc60000004100 */
[----:B------:R-:W-:-:S04]  /*2e10*/  FFMA.FTZ R17, R16, R17, RZ ;  /* 0x0000001110117223 */ /* 0x000fc800000100ff */
[----:B------:R-:W-:Y:S01]  /*2e20*/  FFMA.FTZ R9, R4, R9, R17 ;  /* 0x0000000904097223 */ /* 0x000fe20000010011 */
[----:B------:R-:W-:-:S04]  /*2e30*/  LOP3.LUT R17, R10, 0xf000f0, RZ, 0xc0, !PT ;  /* 0x00f000f00a117812 */ /* 0x000fc800078ec0ff */
[----:B------:R-:W-:-:S05]  /*2e40*/  LOP3.LUT R26, R17, 0x64006400, RZ, 0xfc, !PT ;  /* 0x64006400111a7812 */ /* 0x000fca00078efcff */
[----:B------:R-:W-:Y:S01]  /*2e50*/  HFMA2 R17, R26, R3.H0_H0, -72, -72 ;  /* 0xd480d4801a117431 */ /* 0x000fe20000040003 */
[----:B------:R-:W-:-:S04]  /*2e60*/  SHF.R.U32.HI R10, RZ, 0x8, R10 ;  /* 0x00000008ff0a7819 */ /* 0x000fc8000001160a */
[----:B------:R-:W-:-:S05]  /*2e70*/  HADD2.F32 R26, -RZ, R17.H0_H0 ;  /* 0x20000011ff1a7230 */ /* 0x000fca0000004100 */
[----:B------:R-:W-:Y:S01]  /*2e80*/  FFMA.FTZ R26, R8, R26, R9 ;  /* 0x0000001a081a7223 */ /* 0x000fe20000010009 */
[----:B------:R-:W-:Y:S01]  /*2e90*/  HADD2.F32 R9, -RZ, R17.H1_H1 ;  /* 0x30000011ff097230 */ /* 0x000fe20000004100 */
[----:B------:R-:W-:-:S04]  /*2ea0*/  LOP3.LUT R17, R10, 0xf000f, RZ, 0xc0, !PT ;  /* 0x000f000f0a117812 */ /* 0x000fc800078ec0ff */
[----:B------:R-:W-:Y:S01]  /*2eb0*/  LOP3.LUT R17, R17, 0x64006400, RZ, 0xfc, !PT ;  /* 0x6400640011117812 */ /* 0x000fe200078efcff */
[----:B------:R-:W-:-:S04]  /*2ec0*/  FFMA.FTZ R24, R7, R25, R24 ;  /* 0x0000001907187223 */ /* 0x000fc80000010018 */
[----:B------:R-:W-:Y:S02]  /*2ed0*/  HADD2 R17, R17, -1032, -1032 ;  /* 0xe408e40811117430 */ /* 0x000fe40000000000 */
[----:B------:R-:W-:-:S03]  /*2ee0*/  FFMA.FTZ R9, R23, R9, R26 ;  /* 0x0000000917097223 */ /* 0x000fc6000001001a */
[----:B------:R-:W-:-:S05]  /*2ef0*/  HADD2.F32 R25, -RZ, R17.H0_H0 ;  /* 0x20000011ff197230 */ /* 0x000fca0000004100 */
[----:B------:R-:W-:Y:S01]  /*2f00*/  FFMA.FTZ R9, R22, R25, R9 ;  /* 0x0000001916097223 */ /* 0x000fe20000010009 */
[----:B------:R-:W-:Y:S01]  /*2f10*/  HADD2.F32 R25, -RZ, R17.H1_H1 ;  /* 0x30000011ff197230 */ /* 0x000fe20000004100 */
[----:B------:R-:W-:-:S04]  /*2f20*/  LOP3.LUT R17, R10, 0xf000f0, RZ, 0xc0, !PT ;  /* 0x00f000f00a117812 */ /* 0x000fc800078ec0ff */
[----:B------:R-:W-:Y:S02]  /*2f30*/  LOP3.LUT R26, R17, 0x64006400, RZ, 0xfc, !PT ;  /* 0x64006400111a7812 */ /* 0x000fe400078efcff */
[----:B------:R-:W-:Y:S01]  /*2f40*/  LOP3.LUT R17, R11, 0xf000f, RZ, 0xc0, !PT ;  /* 0x000f000f0b117812 */ /* 0x000fe200078ec0ff */
[----:B------:R-:W-:Y:S02]  /*2f50*/  FFMA.FTZ R10, R6, R25, R9 ;  /* 0x00000019060a7223 */ /* 0x000fe40000010009 */
[----:B------:R-:W-:Y:S01]  /*2f60*/  HFMA2 R9, R26, R3.H0_H0, -72, -72 ;  /* 0xd480d4801a097431 */ /* 0x000fe20000040003 */
[----:B------:R-:W-:-:S04]  /*2f70*/  LOP3.LUT R17, R17, 0x64006400, RZ, 0xfc, !PT ;  /* 0x6400640011117812 */ /* 0x000fc800078efcff */
[----:B------:R-:W-:Y:S02]  /*2f80*/  HADD2.F32 R25, -RZ, R9.H0_H0 ;  /* 0x20000009ff197230 */ /* 0x000fe40000004100 */
[----:B------:R-:W-:-:S03]  /*2f90*/  HADD2 R17, R17, -1032, -1032 ;  /* 0xe408e40811117430 */ /* 0x000fc60000000000 */
[----:B------:R-:W-:Y:S02]  /*2fa0*/  FFMA.FTZ R10, R5, R25, R10 ;  /* 0x00000019050a7223 */ /* 0x000fe4000001000a */
[----:B------:R-:W-:-:S05]  /*2fb0*/  HADD2.F32 R25, -RZ, R17.H0_H0 ;  /* 0x20000011ff197230 */ /* 0x000fca0000004100 */
[----:B------:R-:W-:Y:S01]  /*2fc0*/  FFMA.FTZ R25, R16, R25, RZ ;  /* 0x0000001910197223 */ /* 0x000fe200000100ff */
[----:B------:R-:W-:-:S04]  /*2fd0*/  LOP3.LUT R16, R11, 0xf000f0, RZ, 0xc0, !PT ;  /* 0x00f000f00b107812 */ /* 0x000fc800078ec0ff */
[----:B------:R-:W-:Y:S01]  /*2fe0*/  LOP3.LUT R16, R16, 0x64006400, RZ, 0xfc, !PT ;  /* 0x6400640010107812 */ /* 0x000fe200078efcff */
[----:B------:R-:W-:-:S04]  /*2ff0*/  HADD2.F32 R17, -RZ, R17.H1_H1 ;  /* 0x30000011ff117230 */ /* 0x000fc80000004100 */
[----:B------:R-:W-:Y:S02]  /*3000*/  HFMA2 R16, R16, R3.H0_H0, -72, -72 ;  /* 0xd480d48010107431 */ /* 0x000fe40000040003 */
[----:B------:R-:W-:Y:S01]  /*3010*/  FFMA.FTZ R17, R4, R17, R25 ;  /* 0x0000001104117223 */ /* 0x000fe20000010019 */
[----:B------:R-:W-:Y:S02]  /*3020*/  SHF.R.U32.HI R11, RZ, 0x8, R11 ;  /* 0x00000008ff0b7819 */ /* 0x000fe4000001160b */
[----:B------:R-:W-:-:S05]  /*3030*/  HADD2.F32 R4, -RZ, R16.H0_H0 ;  /* 0x20000010ff047230 */ /* 0x000fca0000004100 */
[----:B------:R-:W-:Y:S01]  /*3040*/  FFMA.FTZ R8, R8, R4, R17 ;  /* 0x0000000408087223 */ /* 0x000fe20000010011 */
[----:B------:R-:W-:-:S04]  /*3050*/  LOP3.LUT R4, R11, 0xf000f, RZ, 0xc0, !PT ;  /* 0x000f000f0b047812 */ /* 0x000fc800078ec0ff */
[----:B------:R-:W-:Y:S01]  /*3060*/  LOP3.LUT R4, R4, 0x64006400, RZ, 0xfc, !PT ;  /* 0x6400640004047812 */ /* 0x000fe200078efcff */
[----:B------:R-:W-:Y:S01]  /*3070*/  HADD2.F32 R16, -RZ, R16.H1_H1 ;  /* 0x30000010ff107230 */ /* 0x000fe20000004100 */
[----:B------:R-:W-:-:S03]  /*3080*/  LOP3.LUT R11, R11, 0xf000f0, RZ, 0xc0, !PT ;  /* 0x00f000f00b0b7812 */ /* 0x000fc600078ec0ff */
[----:B------:R-:W-:Y:S01]  /*3090*/  HADD2 R4, R4, -1032, -1032 ;  /* 0xe408e40804047430 */ /* 0x000fe20000000000 */
[----:B------:R-:W-:Y:S01]  /*30a0*/  LOP3.LUT R26, R11, 0x64006400, RZ, 0xfc, !PT ;  /* 0x640064000b1a7812 */ /* 0x000fe200078efcff */
[----:B------:R-:W-:-:S03]  /*30b0*/  FFMA.FTZ R23, R23, R16, R8 ;  /* 0x0000001017177223 */ /* 0x000fc60000010008 */
[--C-:B------:R-:W-:Y:S02]  /*30c0*/  HADD2.F32 R8, -RZ, R4.reuse.H0_H0 ;  /* 0x20000004ff087230 */ /* 0x100fe40000004100 */
[----:B------:R-:W-:Y:S02]  /*30d0*/  HFMA2 R3, R26, R3.H0_H0, -72, -72 ;  /* 0xd480d4801a037431 */ /* 0x000fe40000040003 */
[----:B------:R-:W-:Y:S02]  /*30e0*/  HADD2.F32 R11, -RZ, R4.H1_H1 ;  /* 0x30000004ff0b7230 */ /* 0x000fe40000004100 */
[----:B------:R-:W-:Y:S01]  /*30f0*/  FFMA.FTZ R23, R22, R8, R23 ;  /* 0x0000000816177223 */ /* 0x000fe20000010017 */
[----:B------:R-:W-:-:S03]  /*3100*/  HADD2.F32 R4, -RZ, R3.H0_H0 ;  /* 0x20000003ff047230 */ /* 0x000fc60000004100 */
[----:B------:R-:W-:Y:S01]  /*3110*/  FFMA.FTZ R6, R6, R11, R23 ;  /* 0x0000000b06067223 */ /* 0x000fe20000010017 */
[----:B------:R-:W-:Y:S02]  /*3120*/  HADD2.F32 R9, -RZ, R9.H1_H1 ;  /* 0x30000009ff097230 */ /* 0x000fe40000004100 */
[----:B------:R-:W-:Y:S02]  /*3130*/  HADD2.F32 R8, -RZ, R3.H1_H1 ;  /* 0x30000003ff087230 */ /* 0x000fe40000004100 */
[----:B------:R-:W-:Y:S01]  /*3140*/  FFMA.FTZ R3, R5, R4, R6 ;  /* 0x0000000405037223 */ /* 0x000fe20000010006 */
[----:B------:R-:W-:-:S03]  /*3150*/  FFMA.FTZ R9, R7, R9, R10 ;  /* 0x0000000907097223 */ /* 0x000fc6000001000a */
[----:B------:R-:W-:Y:S01]  /*3160*/  FFMA.FTZ R8, R7, R8, R3 ;  /* 0x0000000807087223 */ /* 0x000fe20000010003 */
[----:B------:R-:W-:Y:S01]  /*3170*/  FMUL.FTZ R14, R14, R27 ;  /* 0x0000001b0e0e7220 */ /* 0x000fe20000410000 */
[----:B------:R-:W-:Y:S01]  /*3180*/  FMUL.FTZ R24, R15, R24 ;  /* 0x000000180f187220 */ /* 0x000fe20000410000 */
[----:B------:R-:W-:Y:S02]  /*3190*/  UIADD3 UR10, UP1, UPT, UR10, 0x80, URZ ;  /* 0x000000800a0a7890 */ /* 0x000fe4000ff3e0ff */
[----:B------:R-:W-:Y:S01]  /*31a0*/  @!UP0 UIADD3 UR5, UPT, UPT, UR7, UR9, URZ ;  /* 0x0000000907058290 */ /* 0x000fe2000fffe0ff */
[----:B------:R-:W-:Y:S01]  /*31b0*/  FMUL.FTZ R9, R20, R9 ;  /* 0x0000000914097220 */ /* 0x000fe20000410000 */
[----:B------:R-:W-:Y:S01]  /*31c0*/  UIADD3 UR9, UPT, UPT, UR9, 0x20, URZ ;  /* 0x0000002009097890 */ /* 0x000fe2000fffe0ff */
[----:B------:R-:W-:Y:S01]  /*31d0*/  FMUL.FTZ R8, R19, R8 ;  /* 0x0000000813087220 */ /* 0x000fe20000410000 */
[----:B------:R-:W-:Y:S01]  /*31e0*/  UIADD3.X UR11, UPT, UPT, URZ, UR11, URZ, UP1, !UPT ;  /* 0x0000000bff0b7290 */ /* 0x000fe20008ffe4ff */
[----:B------:R-:W-:Y:S01]  /*31f0*/  F2FP.F16.F32.PACK_AB R14, RZ, R14 ;  /* 0x0000000eff0e723e */ /* 0x000fe200000000ff */
[----:B------:R-:W-:Y:S01]  /*3200*/  UISETP.GE.AND UP1, UPT, UR9, UR15, UPT ;  /* 0x0000000f0900728c */ /* 0x000fe2000bf26270 */
[----:B------:R-:W-:-:S02]  /*3210*/  F2FP.F16.F32.PACK_AB R24, RZ, R24 ;  /* 0x00000018ff18723e */ /* 0x000fc400000000ff */
[----:B------:R-:W-:Y:S02]  /*3220*/  F2FP.F16.F32.PACK_AB R9, RZ, R9 ;  /* 0x00000009ff09723e */ /* 0x000fe400000000ff */
[----:B------:R-:W-:Y:S02]  /*3230*/  F2FP.F16.F32.PACK_AB R8, RZ, R8 ;  /* 0x00000008ff08723e */ /* 0x000fe400000000ff */
[----:B------:R-:W-:Y:S01]  /*3240*/  PRMT R14, R14, 0x5410, R24 ;  /* 0x000054100e0e7816 */ /* 0x000fe20000000018 */
[----:B------:R-:W-:Y:S01]  /*3250*/  @!UP0 UIADD3 UR6, UPT, UPT, UR4, 0x1, URZ ;  /* 0x0000000104068890 */ /* 0x000fe2000fffe0ff */
[----:B------:R-:W-:Y:S02]  /*3260*/  MOV R11, UR14 ;  /* 0x0000000e000b7c02 */ /* 0x000fe40008000f00 */
[----:B------:R-:W-:Y:S01]  /*3270*/  PRMT R9, R9, 0x5410, R8 ;  /* 0x0000541009097816 */ /* 0x000fe20000000008 */
[----:B------:R-:W-:Y:S02]  /*3280*/  HFMA2 R19, R14, 1, 1, R21 ;  /* 0x3c003c000e137831 */ /* 0x000fe40000000015 */
[----:B------:R-:W-:-:S04]  /*3290*/  IMAD.WIDE R4, R11, 0x4, R28 ;  /* 0x000000040b047825 */ /* 0x000fc800078e021c */
[----:B------:R-:W-:Y:S01]  /*32a0*/  HADD2 R18, R9, R18 ;  /* 0x0000001209127230 */ /* 0x000fe20000000000 */
[----:B------:R-:W-:Y:S01]  /*32b0*/  UIADD3 UR8, UPT, UPT, UR8, 0x40, URZ ;  /* 0x0000004008087890 */ /* 0x000fe2000fffe0ff */
[----:B------:R-:W-:Y:S01]  /*32c0*/  @!UP0 UMOV UR4, UR6 ;  /* 0x0000000600048c82 */ /* 0x000fe20008000000 */
[----:B------:R-:W-:Y:S10]  /*32d0*/  BRA.U !UP1, `(.L_x_3624) ;  /* 0xffffffd909b47547 */ /* 0x000ff4000b83ffff */
.L_x_3623:
[----:B------:R-:W1:Y:S01]  /*32e0*/  LDC.64 R2, c[0x0][0x3a0] ;  /* 0x0000e800ff027b82 */ /* 0x000e620000000a00 */
[----:B0-----:R-:W-:-:S04]  /*32f0*/  IMAD R5, R13, UR14, R12 ;  /* 0x0000000e0d057c24 */ /* 0x001fc8000f8e020c */
        /* <DEDUP_REMOVED lines=8> */
.L_x_3628:
[----:B------:R-:W0:Y:S02]  /*3380*/  LDS R2, [R0] ;  /* 0x0000000000027984 */ /* 0x000e240000000800 */
[----:B0-----:R-:W-:-:S05]  /*3390*/  HFMA2 R3, R2, 1, 1, R19 ;  /* 0x3c003c0002037831 */ /* 0x001fca0000000013 */
[----:B------:R-:W0:Y:S02]  /*33a0*/  ATOMS.CAST.SPIN P0, [R0], R2, R3 ;  /* 0x000000020000758d */ /* 0x000e240001800003 */
[----:B0-----:R-:W-:Y:S05]  /*33b0*/  @!P0 BRA `(.L_x_3628) ;  /* 0xfffffffc00f08947 */ /* 0x001fea000383ffff */
[----:B------:R-:W-:Y:S05]  /*33c0*/  BRA `(.L_x_3626) ;  /* 0x00000000000c7947 */ /* 0x000fea0003800000 */
.L_x_3627:
[----:B------:R-:W2:Y:S02]  /*33d0*/  LD.E R0, desc[UR18][R4.64] ;  /* 0x0000001204007980 */ /* 0x000ea4000c101900 */
[----:B--2---:R-:W-:-:S05]  /*33e0*/  IADD3 R3, PT, PT, R19, R0, RZ ;  /* 0x0000000013037210 */ /* 0x004fca0007ffe0ff */
[----:B------:R0:W-:Y:S02]  /*33f0*/  ST.E desc[UR18][R4.64], R3 ;  /* 0x0000000304007985 */ /* 0x0001e4000c101912 */
.L_x_3626:
[----:B------:R-:W-:Y:S05]  /*3400*/  BSYNC.RECONVERGENT B0 ;  /* 0x0000000000007941 */ /* 0x000fea0003800200 */
.L_x_3625:
[----:B------:R1:W-:Y:S02]  /*3410*/  ATOM.E.ADD.F16x2.RN.STRONG.GPU P0, RZ, desc[UR18][R4.64+0x4], R18 ;  /* 0x8000041204ff79a2 */ /* 0x0003e4000c10e112 */
[----:B-1----:R-:W-:Y:S05]  /*3420*/  @P0 EXIT ;  /* 0x000000000000094d */ /* 0x002fea0003800000 */
[----:B------:R-:W1:Y:S02]  /*3430*/  QSPC.E.S P0, RZ, [R4+0x4] ;  /* 0x0000040004ff73aa */ /* 0x000e640000000500 */
[----:B-1----:R-:W-:Y:S05]  /*3440*/  @!P0 BRA `(.L_x_3629) ;  /* 0x00000000001c8947 */ /* 0x002fea0003800000 */
[----:B------:R-:W-:-:S04]  /*3450*/  MOV R2, R4 ;  /* 0x0000000400027202 */ /* 0x000fc80000000f00 */
[----:B------:R-:W-:-:S07]  /*3460*/  MOV R0, R2 ;  /* 0x0000000200007202 */ /* 0x000fce0000000f00 */
.L_x_3630:
[----:B------:R-:W0:Y:S02]  /*3470*/  LDS R2, [R0+0x4] ;  /* 0x0000040000027984 */ /* 0x000e240000000800 */
[----:B0-----:R-:W-:-:S05]  /*3480*/  HADD2 R3, R2, R18 ;  /* 0x0000001202037230 */ /* 0x001fca0000000000 */
[----:B------:R-:W0:Y:S02]  /*3490*/  ATOMS.CAST.SPIN P0, [R0+0x4], R2, R3 ;  /* 0x000004020000758d */ /* 0x000e240001800003 */
[----:B0-----:R-:W-:Y:S05]  /*34a0*/  @!P0 BRA `(.L_x_3630) ;  /* 0xfffffffc00f08947 */ /* 0x001fea000383ffff */
[----:B------:R-:W-:Y:S05]  /*34b0*/  EXIT ;  /* 0x000000000000794d */ /* 0x000fea0003800000 */
.L_x_3629:
[----:B------:R-:W0:Y:S02]  /*34c0*/  LD.E R0, desc[UR18][R4.64+0x4] ;  /* 0x0000041204007980 */ /* 0x000e24000c101900 */
[----:B0-----:R-:W-:-:S05]  /*34d0*/  IADD3 R3, PT, PT, R18, R0, RZ ;  /* 0x0000000012037210 */ /* 0x001fca0007ffe0ff */
[----:B------:R-:W-:Y:S01]  /*34e0*/  ST.E desc[UR18][R4.64+0x4], R3 ;  /* 0x0000040304007985 */ /* 0x000fe2000c101912 */
[----:B------:R-:W-:Y:S05]  /*34f0*/  EXIT ;  /* 0x000000000000794d */ /* 0x000fea0003800000 */
.L_x_3631:
        /* <DEDUP_REMOVED lines=16> */
.L_x_3977:


//--------------------- .text._Z23gemm_half_q_half_kernelILi1ELi12ELb1ELb0ELi64EEvPK6__halfPKjS4_S2_PS0_iiiiPKtS7_iiiiiibS2_i --------------------------
	.section	.text._Z23gemm_half_q_half_kernelILi1ELi12ELb1ELb0ELi64EEvPK6__halfPKjS4_S2_PS0_iiiiPKtS7_iiiiiibS2_i,"ax",@progbits
	.align	128
        .global         _Z23gemm_half_q_half_kernelILi1ELi12ELb1ELb0ELi64EEvPK6__halfPKjS4_S2_PS0_iiiiPKtS7_iiiiiibS2_i
        .type           _Z23gemm_half_q_half_kernelILi1ELi12ELb1ELb0ELi64EEvPK6__halfPKjS4_S2_PS0_iiiiPKtS7_iiiiiibS2_i,@function
        .size           _Z23gemm_half_q_half_kernelILi1ELi12ELb1ELb0ELi64EEvPK6__halfPKjS4_S2_PS0_iiiiPKtS7_iiiiiibS2_i,(.L_x_3978 - _Z23gemm_half_q_half_kernelILi1ELi12ELb1ELb0ELi64EEvPK6__halfPKjS4_S2_PS0_iiiiPKtS7_iiiiiibS2_i)
        .other          _Z23gemm_half_q_half_kernelILi1ELi12ELb1ELb0ELi64EEvPK6__halfPKjS4_S2_PS0_iiiiPKtS7_iiiiiibS2_i,@"STO_CUDA_ENTRY STV_DEFAULT"
_Z23gemm_half_q_half_kernelILi1ELi12ELb1ELb0ELi64EEvPK6__halfPKjS4_S2_PS0_iiiiPKtS7_iiiiiibS2_i:
.text._Z23gemm_half_q_half_kernelILi1ELi12ELb1ELb0ELi64EEvPK6__halfPKjS4_S2_PS0_iiiiPKtS7_iiiiiibS2_i:
[----:B------:R-:W0:Y:S08]  /*0000*/  LDC R1, c[0x0][0x37c] ;  /* 0x0000df00ff017b82 */ /* 0x000e300000000800 */
[----:B------:R-:W1:Y:S01]  /*0010*/  S2UR UR8, SR_CTAID.Y ;  /* 0x00000000000879c3 */ /* 0x000e620000002600 */
[----:B------:R-:W2:Y:S01]  /*0020*/  S2R R7, SR_CTAID.X ;  /* 0x0000000000077919 */ /* 0x000ea20000002500 */
[----:B0-----:R-:W-:-:S06]  /*0030*/  IADD3 R1, PT, PT, R1, -0x10, RZ ;  /* 0xfffffff001017810 */ /* 0x001fcc0007ffe0ff */
        /* <DEDUP_REMOVED lines=12> */
[----:B------:R-:W-:Y:S01]  /*0100*/  LEA R2, R7, R14, 0x6 ;  /* 0x0000000e07027211 */ /* 0x000fe200078e30ff */
[----:B------:R-:W-:Y:S03]  /*0110*/  BSSY.RECONVERGENT B0, `(.L_x_3632) ;  /* 0x000001b000007945 */ /* 0x000fe60003800200 */
[----:B------:R-:W-:Y:S02]  /*0120*/  SHF.L.U32 R2, R2, 0x2, RZ ;  /* 0x0000000202027819 */ /* 0x000fe400000006ff */
[----:B--2---:R-:W-:-:S04]  /*0130*/  MOV R3, UR9 ;  /* 0x0000000900037c02 */ /* 0x004fc80008000f00 */
[----:B------:R-:W-:Y:S02]  /*0140*/  ISETP.GE.AND P1, PT, R2, R3, PT ;  /* 0x000000030200720c */ /* 0x000fe40003f26270 */
[----:B0-----:R-:W-:-:S04]  /*0150*/  SHF.L.U32 R25, R5, 0x6, RZ ;  /* 0x0000000605197819 */ /* 0x001fc800000006ff */
[C---:B------:R-:W-:Y:S02]  /*0160*/  IADD3 R13, PT, PT, R25.reuse, R14, RZ ;  /* 0x0000000e190d7210 */ /* 0x040fe40007ffe0ff */
        /* <DEDUP_REMOVED lines=21> */
.L_x_3633:
[----:B------:R-:W-:Y:S05]  /*02c0*/  BSYNC.RECONVERGENT B0 ;  /* 0x0000000000007941 */ /* 0x000fea0003800200 */
.L_x_3632:
[----:B------:R-:W-:Y:S05]  /*02d0*/  @P1 EXIT ;  /* 0x000000000000194d */ /* 0x000fea0003800000 */
[----:B------:R-:W1:Y:S01]  /*02e0*/  LDC.64 R12, c[0x0][0x3b8] ;  /* 0x0000ee00ff0c7b82 */ /* 0x000e620000000a00 */
[----:B------:R-:W-:Y:S01]  /*02f0*/  SHF.L.U32 R11, R5, 0x7, RZ ;  /* 0x00000007050b7819 */ /* 0x000fe200000006ff */
[----:B------:R-:W2:Y:S04]  /*0300*/  LDCU.U8 UR4, c[0x0][0x3e0] ;  /* 0x00007c00ff0477ac */ /* 0x000ea80008000000 */
[----:B-1----:R-:W-:-:S05]  /*0310*/  IMAD.WIDE.U32 R10, R11, 0x2, R12 ;  /* 0x000000020b0a7825 */ /* 0x002fca00078e000c */
[----:B------:R1:W5:Y:S01]  /*0320*/  LDG.E.U16.CONSTANT R24, desc[UR6][R10.64+0x2] ;  /* 0x000002060a187981 */ /* 0x000362000c1e9500 */
[----:B--2---:R-:W-:Y:S01]  /*0330*/  UPRMT UR4, UR4, 0x8880, URZ ;  /* 0x0000888004047896 */ /* 0x004fe200080000ff */
[----:B------:R-:W-:-:S05]  /*0340*/  ISETP.GE.AND P1, PT, R25, R4, PT ;  /* 0x000000041900720c */ /* 0x000fca0003f26270 */
[----:B------:R-:W-:-:S04]  /*0350*/  ISETP.NE.AND P0, PT, RZ, UR4, PT ;  /* 0x00000004ff007c0c */ /* 0x000fc8000bf05270 */
[----:B------:R-:W-:-:S13]  /*0360*/  ISETP.NE.OR P0, PT, R5, RZ, !P0 ;  /* 0x000000ff0500720c */ /* 0x000fda0004705670 */
[----:B------:R-:W2:Y:S01]  /*0370*/  @!P0 LDC.64 R6, c[0x0][0x3a0] ;  /* 0x0000e800ff068b82 */ /* 0x000ea20000000a00 */
[----:B0-----:R-:W-:-:S04]  /*0380*/  @!P0 IMAD R9, R3, UR8, R2 ;  /* 0x0000000803098c24 */ /* 0x001fc8000f8e0202 */
[----:B--2---:R-:W-:-:S05]  /*0390*/  @!P0 IMAD.WIDE R6, R9, 0x2, R6 ;  /* 0x0000000209068825 */ /* 0x004fca00078e0206 */
[----:B------:R1:W-:Y:S01]  /*03a0*/  @!P0 STG.E.64 desc[UR6][R6.64], RZ ;  /* 0x000000ff06008986 */ /* 0x0003e2000c101b06 */
[----:B------:R-:W-:Y:S06]  /*03b0*/  BAR.SYNC.DEFER_BLOCKING 0x0 ;  /* 0x0000000000007b1d */ /* 0x000fec0000010000 */
[----:B------:R-:W-:Y:S05]  /*03c0*/  @P1 BRA `(.L_x_3634) ;  /* 0x0000000000d01947 */ /* 0x000fea0003800000 */
[----:B------:R0:W5:Y:S01]  /*03d0*/  LDG.E.U16.CONSTANT R0, desc[UR6][R10.64] ;  /* 0x000000060a007981 */ /* 0x000162000c1e9500 */
[----:B-1----:R-:W-:Y:S01]  /*03e0*/  SHF.R.S32.HI R7, RZ, 0x1f, R2 ;  /* 0x0000001fff077819 */ /* 0x002fe20000011402 */
[----:B------:R-:W-:Y:S01]  /*03f0*/  HFMA2 R6, -RZ, RZ, 0, 0 ;  /* 0x00000000ff067431 */ /* 0x000fe200000001ff */
[----:B------:R-:W-:Y:S02]  /*0400*/  SHF.L.U32 R8, R14, 0x4, RZ ;  /* 0x000000040e087819 */ /* 0x000fe400000006ff */
[----:B------:R-:W-:Y:S02]  /*0410*/  LEA.HI R9, R7, R2, RZ, 0x3 ;  /* 0x0000000207097211 */ /* 0x000fe400078f18ff */
[----:B------:R-:W-:Y:S02]  /*0420*/  MOV R7, R25 ;  /* 0x0000001900077202 */ /* 0x000fe40000000f00 */
[----:B------:R-:W-:Y:S02]  /*0430*/  LOP3.LUT R8, R8, 0x10, RZ, 0xc0, !PT ;  /* 0x0000001008087812 */ /* 0x000fe400078ec0ff */
[----:B0-----:R-:W-:-:S07]  /*0440*/  SHF.R.S32.HI R9, RZ, 0x3, R9 ;  /* 0x00000003ff097819 */ /* 0x001fce0000011409 */
.L_x_3635:
        /* <DEDUP_REMOVED lines=25> */
[----:B0-----:R-:W-:Y:S01]  /*05e0*/  IMAD R14, R21, R21, R21 ;  /* 0x00000015150e7224 */ /* 0x001fe200078e0215 */
[----:B------:R-:W-:Y:S01]  /*05f0*/  IADD3 R23, PT, PT, R20, 0x1, R23 ;  /* 0x0000000114177810 */ /* 0x000fe20007ffe017 */
[----:B------:R-:W-:-:S03]  /*0600*/  IMAD R10, R19, R19, R19 ;  /* 0x00000013130a7224 */ /* 0x000fc600078e0213 */
[----:B------:R-:W-:Y:S01]  /*0610*/  IADD3 R14, PT, PT, R21, 0x1, R14 ;  /* 0x00000001150e7810 */ /* 0x000fe20007ffe00e */
[----:B------:R-:W-:Y:S01]  /*0620*/  I2F.F16 R11, R11 ;  /* 0x0000000b000b7306 */ /* 0x000fe20000200c00 */
[----:B------:R-:W-:Y:S02]  /*0630*/  IADD3 R19, PT, PT, R19, 0x1, R10 ;  /* 0x0000000113137810 */ /* 0x000fe40007ffe00a */
[----:B----4-:R-:W-:-:S05]  /*0640*/  IADD3 R7, PT, PT, R16, R7, RZ ;  /* 0x0000000710077210 */ /* 0x010fca0007ffe0ff */
[----:B------:R-:W0:Y:S01]  /*0650*/  I2F.F16 R10, R19 ;  /* 0x00000013000a7306 */ /* 0x000e220000200c00 */
[----:B------:R-:W-:-:S07]  /*0660*/  ISETP.GE.AND P0, PT, R7, R18, PT ;  /* 0x000000120700720c */ /* 0x000fce0003f06270 */
[----:B------:R-:W-:Y:S01]  /*0670*/  I2F.F16 R23, R23 ;  /* 0x0000001700177306 */ /* 0x000fe20000200c00 */
[----:B0-----:R-:W-:-:S07]  /*0680*/  PRMT R10, R11, 0x5410, R10 ;  /* 0x000054100b0a7816 */ /* 0x001fce000000000a */
[----:B------:R-:W0:Y:S01]  /*0690*/  I2F.F16 R14, R14 ;  /* 0x0000000e000e7306 */ /* 0x000e220000200c00 */
[----:B---3--:R-:W-:Y:S01]  /*06a0*/  HMUL2 R21, R10, R15.H0_H0 ;  /* 0x2000000f0a157232 */ /* 0x008fe20000000000 */
[C---:B------:R-:W-:Y:S02]  /*06b0*/  LEA R10, R6.reuse, R1, 0x3 ;  /* 0x00000001060a7211 */ /* 0x040fe400078e18ff */
[----:B------:R-:W-:Y:S02]  /*06c0*/  IADD3 R6, PT, PT, R6, 0x1, RZ ;  /* 0x0000000106067810 */ /* 0x000fe40007ffe0ff */
[----:B0-----:R-:W-:-:S05]  /*06d0*/  PRMT R14, R23, 0x5410, R14 ;  /* 0x00005410170e7816 */ /* 0x001fca000000000e */
[----:B------:R-:W-:-:S05]  /*06e0*/  HMUL2 R20, R14, R15.H0_H0 ;  /* 0x2000000f0e147232 */ /* 0x000fca0000000000 */
[----:B------:R0:W-:Y:S01]  /*06f0*/  STL.64 [R10], R20 ;  /* 0x000000140a007387 */ /* 0x0001e20000100a00 */
[----:B------:R-:W-:Y:S05]  /*0700*/  @!P0 BRA `(.L_x_3635) ;  /* 0xfffffffc00508947 */ /* 0x000fea000383ffff */
.L_x_3634:
[----:B-1----:R1:W5:Y:S01]  /*0710*/  LDL.64 R6, [R1] ;  /* 0x0000000001067983 */ /* 0x0023620000100a00 */
[----:B------:R-:W2:Y:S01]  /*0720*/  LDCU UR4, c[0x0][0x3c8] ;  /* 0x00007900ff0477ac */ /* 0x000ea20008000800 */
[----:B------:R-:W-:Y:S01]  /*0730*/  HFMA2 R0, -RZ, RZ, 0, 0 ;  /* 0x00000000ff007431 */ /* 0x000fe200000001ff */
[----:B--2---:R-:W-:-:S13]  /*0740*/  ISETP.GT.AND P0, PT, R25, UR4, PT ;  /* 0x0000000419007c0c */ /* 0x004fda000bf04270 */
[----:B-1----:R-:W-:Y:S05]  /*0750*/  @!P0 BRA `(.L_x_3636) ;  /* 0x00000000001c8947 */ /* 0x002fea0003800000 */
[----:B------:R-:W1:Y:S02]  /*0760*/  LDC R0, c[0x0][0x3cc] ;  /* 0x0000f300ff007b82 */ /* 0x000e640000000800 */
[----:B-1----:R-:W-:-:S04]  /*0770*/  VIMNMX R0, PT, PT, R25, R0, PT ;  /* 0x0000000019007248 */ /* 0x002fc80003fe0100 */
[----:B------:R-:W-:-:S04]  /*0780*/  IADD3 R0, PT, PT, R0, -UR4, RZ ;  /* 0x8000000400007c10 */ /* 0x000fc8000fffe0ff */
[----:B------:R-:W-:-:S04]  /*0790*/  SHF.R.S32.HI R9, RZ, 0x1f, R0 ;  /* 0x0000001fff097819 */ /* 0x000fc80000011400 */
[----:B------:R-:W-:-:S04]  /*07a0*/  LEA.HI R9, R9, R0, RZ, 0x5 ;  /* 0x0000000009097211 */ /* 0x000fc800078f28ff */
[----:B------:R-:W-:-:S05]  /*07b0*/  SHF.R.S32.HI R9, RZ, 0x5, R9 ;  /* 0x00000005ff097819 */ /* 0x000fca0000011409 */
[----:B------:R-:W-:-:S07]  /*07c0*/  IMAD R0, R9, 0x6, RZ ;  /* 0x0000000609007824 */ /* 0x000fce00078e02ff */
.L_x_3636:
[----:B------:R-:W1:Y:S01]  /*07d0*/  LDCU UR5, c[0x0][0x3cc] ;  /* 0x00007980ff0577ac */ /* 0x000e620008000800 */
[----:B------:R-:W-:Y:S02]  /*07e0*/  MOV R8, RZ ;  /* 0x000000ff00087202 */ /* 0x000fe40000000f00 */
[----:B-1----:R-:W-:-:S13]  /*07f0*/  ISETP.GT.AND P0, PT, R25, UR5, PT ;  /* 0x0000000519007c0c */ /* 0x002fda000bf04270 */
[----:B------:R-:W-:Y:S05]  /*0800*/  @!P0 BRA `(.L_x_3637) ;  /* 0x00000000001c8947 */ /* 0x000fea0003800000 */
[----:B------:R-:W1:Y:S02]  /*0810*/  LDC R8, c[0x0][0x3d0] ;  /* 0x0000f400ff087b82 */ /* 0x000e640000000800 */
[----:B-1----:R-:W-:-:S04]  /*0820*/  VIMNMX R8, PT, PT, R25, R8, PT ;  /* 0x0000000819087248 */ /* 0x002fc80003fe0100 */
[----:B------:R-:W-:-:S04]  /*0830*/  IADD3 R8, PT, PT, R8, -UR5, RZ ;  /* 0x8000000508087c10 */ /* 0x000fc8000fffe0ff */
[----:B------:R-:W-:-:S04]  /*0840*/  SHF.R.S32.HI R9, RZ, 0x1f, R8 ;  /* 0x0000001fff097819 */ /* 0x000fc80000011408 */
[----:B------:R-:W-:-:S04]  /*0850*/  LEA.HI R9, R9, R8, RZ, 0x5 ;  /* 0x0000000809097211 */ /* 0x000fc800078f28ff */
[----:B------:R-:W-:-:S04]  /*0860*/  SHF.R.S32.HI R9, RZ, 0x5, R9 ;  /* 0x00000005ff097819 */ /* 0x000fc80000011409 */
[----:B------:R-:W-:-:S07]  /*0870*/  LEA R8, R9, R9, 0x2 ;  /* 0x0000000909087211 */ /* 0x000fce00078e10ff */
.L_x_3637:
[----:B------:R-:W1:Y:S01]  /*0880*/  LDCU UR5, c[0x0][0x3d0] ;  /* 0x00007a00ff0577ac */ /* 0x000e620008000800 */
[----:B------:R-:W-:Y:S02]  /*0890*/  MOV R9, RZ ;  /* 0x000000ff00097202 */ /* 0x000fe40000000f00 */
[----:B-1----:R-:W-:-:S13]  /*08a0*/  ISETP.GT.AND P0, PT, R25, UR5, PT ;  /* 0x0000000519007c0c */ /* 0x002fda000bf04270 */
[----:B------:R-:W-:Y:S05]  /*08b0*/  @!P0 BRA `(.L_x_3638) ;  /* 0x00000000001c8947 */ /* 0x000fea0003800000 */
[----:B0-----:R-:W0:Y:S02]  /*08c0*/  LDC R10, c[0x0][0x3d4] ;  /* 0x0000f500ff0a7b82 */ /* 0x001e240000000800 */
[----:B0-----:R-:W-:-:S04]  /*08d0*/  VIMNMX R9, PT, PT, R25, R10, PT ;  /* 0x0000000a19097248 */ /* 0x001fc80003fe0100 */
[----:B------:R-:W-:-:S04]  /*08e0*/  IADD3 R9, PT, PT, R9, -UR5, RZ ;  /* 0x8000000509097c10 */ /* 0x000fc8000fffe0ff */
[----:B------:R-:W-:-:S04]  /*08f0*/  SHF.R.S32.HI R10, RZ, 0x1f, R9 ;  /* 0x0000001fff0a7819 */ /* 0x000fc80000011409 */
[----:B------:R-:W-:-:S04]  /*0900*/  LEA.HI R10, R10, R9, RZ, 0x5 ;  /* 0x000000090a0a7211 */ /* 0x000fc800078f28ff */
[----:B------:R-:W-:-:S04]  /*0910*/  SHF.R.S32.HI R10, RZ, 0x5, R10 ;  /* 0x00000005ff0a7819 */ /* 0x000fc8000001140a */
[----:B------:R-:W-:-:S07]  /*0920*/  SHF.L.U32 R9, R10, 0x2, RZ ;  /* 0x000000020a097819 */ /* 0x000fce00000006ff */
.L_x_3638:
[----:B------:R-:W1:Y:S01]  /*0930*/  LDCU UR12, c[0x0][0x3d4] ;  /* 0x00007a80ff0c77ac */ /* 0x000e620008000800 */
[----:B0-----:R-:W-:Y:S01]  /*0940*/  HFMA2 R10, -RZ, RZ, 0, 0 ;  /* 0x00000000ff0a7431 */ /* 0x001fe200000001ff */
[----:B-1----:R-:W-:-:S13]  /*0950*/  ISETP.GT.AND P0, PT, R25, UR12, PT ;  /* 0x0000000c19007c0c */ /* 0x002fda000bf04270 */
        /* <DEDUP_REMOVED lines=8> */
.L_x_3639:
        /* <DEDUP_REMOVED lines=11> */
.L_x_3640:
[----:B------:R-:W-:Y:S01]  /*0a90*/  VIMNMX R14, PT, PT, R25, UR4, PT ;  /* 0x00000004190e7c48 */ /* 0x000fe2000bfe0100 */
[----:B------:R-:W0:Y:S01]  /*0aa0*/  S2UR UR5, SR_CgaCtaId ;  /* 0x00000000000579c3 */ /* 0x000e220000008800 */
[----:B------:R-:W1:Y:S01]  /*0ab0*/  LDCU.64 UR10, c[0x0][0x388] ;  /* 0x00007100ff0a77ac */ /* 0x000e620008000a00 */
[----:B------:R-:W-:Y:S02]  /*0ac0*/  VIMNMX R4, PT, PT, R4, UR12, PT ;  /* 0x0000000c04047c48 */ /* 0x000fe4000bfe0100 */
[----:B------:R-:W-:Y:S01]  /*0ad0*/  SHF.R.S32.HI R15, RZ, 0x1f, R14 ;  /* 0x0000001fff0f7819 */ /* 0x000fe2000001140e */
[----:B------:R-:W-:Y:S01]  /*0ae0*/  UMOV UR4, 0x400 ;  /* 0x0000040000047882 */ /* 0x000fe20000000000 */
[----:B-----5:R-:W-:Y:S02]  /*0af0*/  PRMT R29, R6, 0x7610, R6 ;  /* 0x00007610061d7816 */ /* 0x020fe40000000006 */
[----:B------:R-:W-:Y:S02]  /*0b00*/  LEA.HI R15, R15, R14, RZ, 0x5 ;  /* 0x0000000e0f0f7211 */ /* 0x000fe400078f28ff */
[----:B------:R-:W-:-:S02]  /*0b10*/  PRMT R28, R7, 0x7610, R7 ;  /* 0x00007610071c7816 */ /* 0x000fc40000000007 */
[----:B------:R-:W-:Y:S02]  /*0b20*/  SHF.R.S32.HI R15, RZ, 0x5, R15 ;  /* 0x00000005ff0f7819 */ /* 0x000fe4000001140f */
[----:B------:R-:W-:Y:S02]  /*0b30*/  PRMT R27, RZ, 0x5410, RZ ;  /* 0x00005410ff1b7816 */ /* 0x000fe400000000ff */
[----:B------:R-:W-:Y:S02]  /*0b40*/  LEA R0, R15, R0, 0x3 ;  /* 0x000000000f007211 */ /* 0x000fe400078e18ff */
[----:B------:R-:W-:Y:S02]  /*0b50*/  PRMT R26, RZ, 0x5410, RZ ;  /* 0x00005410ff1a7816 */ /* 0x000fe400000000ff */
[----:B------:R-:W-:Y:S02]  /*0b60*/  IADD3 R0, PT, PT, R9, R0, R8 ;  /* 0x0000000009007210 */ /* 0x000fe40007ffe008 */
[----:B------:R-:W-:-:S02]  /*0b70*/  IADD3 R24, PT, PT, R25, R24, RZ ;  /* 0x0000001819187210 */ /* 0x000fc40007ffe0ff */
[----:B------:R-:W-:Y:S01]  /*0b80*/  IADD3 R0, PT, PT, R11, R0, R10 ;  /* 0x000000000b007210 */ /* 0x000fe20007ffe00a */
[----:B0-----:R-:W-:-:S04]  /*0b90*/  ULEA UR4, UR5, UR4, 0x18 ;  /* 0x0000000405047291 */ /* 0x001fc8000f8ec0ff */
[----:B------:R-:W-:Y:S01]  /*0ba0*/  IMAD R9, R0, R3, RZ ;  /* 0x0000000300097224 */ /* 0x000fe200078e02ff */
[----:B------:R-:W-:-:S04]  /*0bb0*/  SHF.R.S32.HI R0, RZ, 0x1f, R2 ;  /* 0x0000001fff007819 */ /* 0x000fc80000011402 */
[----:B------:R-:W-:-:S04]  /*0bc0*/  IADD3 R8, P0, PT, R2, R9, RZ ;  /* 0x0000000902087210 */ /* 0x000fc80007f1e0ff */
[----:B------:R-:W-:Y:S02]  /*0bd0*/  LEA.HI.X.SX32 R9, R9, R0, 0x1, P0 ;  /* 0x0000000009097211 */ /* 0x000fe400000f0eff */
[----:B------:R-:W-:Y:S02]  /*0be0*/  ISETP.GT.AND P0, PT, R4, R25, PT ;  /* 0x000000190400720c */ /* 0x000fe40003f04270 */
[C---:B------:R-:W-:Y:S02]  /*0bf0*/  SHF.L.U32 R0, R8.reuse, 0x2, RZ ;  /* 0x0000000208007819 */ /* 0x040fe400000006ff */
[----:B------:R-:W-:Y:S02]  /*0c00*/  SHF.L.U64.HI R9, R8, 0x2, R9 ;  /* 0x0000000208097819 */ /* 0x000fe40000010209 */
[----:B-1----:R-:W-:Y:S02]  /*0c10*/  IADD3 R46, P1, PT, R0, UR10, RZ ;  /* 0x0000000a002e7c10 */ /* 0x002fe4000ff3e0ff */
[----:B------:R-:W-:-:S02]  /*0c20*/  MOV R0, RZ ;  /* 0x000000ff00007202 */ /* 0x000fc40000000f00 */
[----:B------:R-:W-:Y:S02]  /*0c30*/  IADD3.X R47, PT, PT, R9, UR11, RZ, P1, !PT ;  /* 0x0000000b092f7c10 */ /* 0x000fe40008ffe4ff */
[----:B------:R-:W-:Y:S02]  /*0c40*/  MOV R16, R46 ;  /* 0x0000002e00107202 */ /* 0x000fe40000000f00 */
[----:B------:R-:W-:Y:S01]  /*0c50*/  MOV R17, R47 ;  /* 0x0000002f00117202 */ /* 0x000fe20000000f00 */
[----:B------:R-:W-:Y:S06]  /*0c60*/  @!P0 BRA `(.L_x_3641) ;  /* 0x0000002400508947 */ /* 0x000fec0003800000 */
[----:B------:R-:W-:-:S04]  /*0c70*/  IMAD.WIDE.U32 R4, R5, 0x100, R12 ;  /* 0x0000010005047825 */ /* 0x000fc800078e000c */
[----:B------:R-:W-:Y:S01]  /*0c80*/  HFMA2 R0, -RZ, RZ, 0, 0 ;  /* 0x00000000ff007431 */ /* 0x000fe200000001ff */
[----:B------:R-:W-:Y:S02]  /*0c90*/  VIMNMX R20, PT, PT, R18, UR12, PT ;  /* 0x0000000c12147c48 */ /* 0x000fe4000bfe0100 */
[----:B------:R-:W-:Y:S02]  /*0ca0*/  PRMT R26, RZ, 0x5410, RZ ;  /* 0x00005410ff1a7816 */ /* 0x000fe400000000ff */
[----:B------:R-:W-:Y:S02]  /*0cb0*/  IADD3 R22, P0, PT, R4, 0x2, RZ ;  /* 0x0000000204167810 */ /* 0x000fe40007f1e0ff */
[----:B------:R-:W-:Y:S02]  /*0cc0*/  PRMT R27, RZ, 0x5410, RZ ;  /* 0x00005410ff1b7816 */ /* 0x000fe400000000ff */
[----:B------:R-:W-:-:S09]  /*0cd0*/  IADD3.X R19, PT, PT, RZ, R5, RZ, P0, !PT ;  /* 0x00000005ff137210 */ /* 0x000fd200007fe4ff */
.L_x_3642:
[----:B------:R-:W-:Y:S01]  /*0ce0*/  MOV R30, R46 ;  /* 0x0000002e001e7202 */ /* 0x000fe20000000f00 */
[----:B------:R-:W0:Y:S01]  /*0cf0*/  LDS.64 R14, [UR4] ;  /* 0x00000004ff0e7984 */ /* 0x000e220008000a00 */
[----:B------:R-:W-:-:S05]  /*0d00*/  MOV R31, R47 ;  /* 0x0000002f001f7202 */ /* 0x000fca0000000f00 */
[----:B------:R-:W2:Y:S01]  /*0d10*/  LDG.E.128.CONSTANT R8, desc[UR6][R30.64] ;  /* 0x000000061e087981 */ /* 0x000ea2000c1e9d00 */
[----:B------:R-:W-:-:S05]  /*0d20*/  MOV R3, UR9 ;  /* 0x0000000900037c02 */ /* 0x000fca0008000f00 */
[----:B------:R-:W-:-:S05]  /*0d30*/  IMAD.WIDE R42, R3, 0x4, R30 ;  /* 0x00000004032a7825 */ /* 0x000fca00078e021e */
[----:B------:R1:W3:Y:S01]  /*0d40*/  LDG.E.128.CONSTANT R4, desc[UR6][R42.64] ;  /* 0x000000062a047981 */ /* 0x0002e2000c1e9d00 */
[----:B------:R-:W-:Y:S01]  /*0d50*/  ISETP.NE.AND P0, PT, R25, R24, PT ;  /* 0x000000181900720c */ /* 0x000fe20003f05270 */
[----:B-1----:R-:W-:Y:S01]  /*0d60*/  IMAD.WIDE R42, R3, 0x4, R42 ;  /* 0x00000004032a7825 */ /* 0x002fe200078e022a */
        /* <DEDUP_REMOVED lines=14> */
[----:B------:R-:W-:Y:S02]  /*0e50*/  HADD2.F32 R38, -RZ, R21.H0_H0 ;  /* 0x20000015ff267230 */ /* 0x000fe40000004100 */
        /* <DEDUP_REMOVED lines=9> */
[----:B------:R-:W-:Y:S01]  /*0ef0*/  MOV R32, 0x2c00 ;  /* 0x00002c0000207802 */ /* 0x000fe20000000f00 */
[----:B------:R-:W-:Y:S02]  /*0f00*/  HADD2.F32 R36, -RZ, R36.H1_H1 ;  /* 0x30000024ff247230 */ /* 0x000fe40000004100 */
[----:B------:R-:W-:Y:S01]  /*0f10*/  FFMA.FTZ R44, R37, R14, R16 ;  /* 0x0000000e252c7223 */ /* 0x000fe20000010010 */
[----:B------:R-:W-:Y:S02]  /*0f20*/  HADD2.F32 R35, -RZ, R35.H1_H1 ;  /* 0x30000023ff237230 */ /* 0x000fe40000004100 */
[----:B------:R-:W-:Y:S01]  /*0f30*/  FFMA.FTZ R33, R14, R17, R33 ;  /* 0x000000110e217223 */ /* 0x000fe20000010021 */
[----:B------:R-:W-:Y:S01]  /*0f40*/  LOP3.LUT R16, R8, 0xf000f0, RZ, 0xc0, !PT ;  /* 0x00f000f008107812 */ /* 0x000fe200078ec0ff */
[C---:B------:R-:W-:Y:S01]  /*0f50*/  FFMA.FTZ R23, R14.reuse, R36, R23 ;  /* 0x000000240e177223 */ /* 0x040fe20000010017 */
[----:B------:R-:W-:Y:S01]  /*0f60*/  LOP3.LUT R17, R9, 0xf000f0, RZ, 0xc0, !PT ;  /* 0x00f000f009117812 */ /* 0x000fe200078ec0ff */
[----:B------:R-:W-:Y:S01]  /*0f70*/  FFMA.FTZ R14, R14, R35, R34 ;  /* 0x000000230e0e7223 */ /* 0x000fe20000010022 */
[----:B------:R-:W-:-:S02]  /*0f80*/  PRMT R21, R32, 0x7610, R21 ;  /* 0x0000761020157816 */ /* 0x000fc40000000015 */
[----:B------:R-:W-:Y:S02]  /*0f90*/  LOP3.LUT R32, R16, 0x64006400, RZ, 0xfc, !PT ;  /* 0x6400640010207812 */ /* 0x000fe400078efcff */
[----:B------:R-:W-:Y:S02]  /*0fa0*/  LOP3.LUT R34, R17, 0x64006400, RZ, 0xfc, !PT ;  /* 0x6400640011227812 */ /* 0x000fe400078efcff */
[----:B------:R-:W0:Y:S01]  /*0fb0*/  LDS.64 R16, [UR4+0x8] ;  /* 0x00000804ff107984 */ /* 0x000e220008000a00 */
[----:B------:R-:W-:Y:S01]  /*0fc0*/  LOP3.LUT R35, R10, 0xf000f0, RZ, 0xc0, !PT ;  /* 0x00f000f00a237812 */ /* 0x000fe200078ec0ff */
[-C--:B------:R-:W-:Y:S01]  /*0fd0*/  HFMA2 R32, R32, R21.reuse.H0_H0, -72, -72 ;  /* 0xd480d48020207431 */ /* 0x080fe20000040015 */
[----:B------:R-:W-:Y:S02]  /*0fe0*/  LOP3.LUT R37, R11, 0xf000f0, RZ, 0xc0, !PT ;  /* 0x00f000f00b257812 */ /* 0x000fe400078ec0ff */
[----:B------:R-:W-:Y:S02]  /*0ff0*/  LOP3.LUT R36, R35, 0x64006400, RZ, 0xfc, !PT ;  /* 0x6400640023247812 */ /* 0x000fe400078efcff */
[----:B------:R-:W-:Y:S01]  /*1000*/  LOP3.LUT R38, R37, 0x64006400, RZ, 0xfc, !PT ;  /* 0x6400640025267812 */ /* 0x000fe200078efcff */
[----:B------:R-:W-:-:S02]  /*1010*/  HFMA2 R37, R34, R21.H0_H0, -72, -72 ;  /* 0xd480d48022257431 */ /* 0x000fc40000040015 */
[----:B------:R-:W-:Y:S02]  /*1020*/  HADD2.F32 R34, -RZ, R15.H0_H0 ;  /* 0x2000000fff227230 */ /* 0x000fe40000004100 */
[-C--:B------:R-:W-:Y:S02]  /*1030*/  HFMA2 R36, R36, R21.reuse.H0_H0, -72, -72 ;  /* 0xd480d48024247431 */ /* 0x080fe40000040015 */
[----:B------:R-:W-:Y:S02]  /*1040*/  HADD2.F32 R41, -RZ, R32.H0_H0 ;  /* 0x20000020ff297230 */ /* 0x000fe40000004100 */
[----:B------:R-:W-:Y:S02]  /*1050*/  HFMA2 R35, R38, R21.H0_H0, -72, -72 ;  /* 0xd480d48026237431 */ /* 0x000fe40000040015 */
[----:B------:R-:W-:Y:S01]  /*1060*/  HADD2.F32 R38, -RZ, R37.H0_H0 ;  /* 0x20000025ff267230 */ /* 0x000fe20000004100 */
[----:B------:R-:W-:Y:S01]  /*1070*/  SHF.R.U32.HI R8, RZ, 0x8, R8 ;  /* 0x00000008ff087819 */ /* 0x000fe20000011608 */
[----:B------:R-:W-:-:S02]  /*1080*/  HADD2.F32 R40, -RZ, R36.H0_H0 ;  /* 0x20000024ff287230 */ /* 0x000fc40000004100 */
[----:B------:R-:W-:Y:S01]  /*1090*/  FFMA.FTZ R41, R41, R34, R44 ;  /* 0x0000002229297223 */ /* 0x000fe2000001002c */
[----:B------:R-:W-:Y:S02]  /*10a0*/  HADD2.F32 R39, -RZ, R35.H0_H0 ;  /* 0x20000023ff277230 */ /* 0x000fe40000004100 */
[C---:B------:R-:W-:Y:S01]  /*10b0*/  FFMA.FTZ R33, R34.reuse, R38, R33 ;  /* 0x0000002622217223 */ /* 0x040fe20000010021 */
[----:B------:R-:W-:Y:S02]  /*10c0*/  HADD2.F32 R32, -RZ, R32.H1_H1 ;  /* 0x30000020ff207230 */ /* 0x000fe40000004100 */
[C---:B------:R-:W-:Y:S01]  /*10d0*/  FFMA.FTZ R23, R34.reuse, R40, R23 ;  /* 0x0000002822177223 */ /* 0x040fe20000010017 */
[----:B------:R-:W-:Y:S01]  /*10e0*/  SHF.R.U32.HI R9, RZ, 0x8, R9 ;  /* 0x00000008ff097819 */ /* 0x000fe20000011609 */
[----:B------:R-:W-:Y:S01]  /*10f0*/  FFMA.FTZ R14, R34, R39, R14 ;  /* 0x00000027220e7223 */ /* 0x000fe2000001000e */
[----:B------:R-:W-:Y:S01]  /*1100*/  HADD2.F32 R34, -RZ, R15.H1_H1 ;  /* 0x3000000fff227230 */ /* 0x000fe20000004100 */
[----:B------:R-:W-:Y:S01]  /*1110*/  LOP3.LUT R15, R8, 0xf000f, RZ, 0xc0, !PT ;  /* 0x000f000f080f7812 */ /* 0x000fe200078ec0ff */
[----:B------:R-:W-:Y:S01]  /*1120*/  HADD2.F32 R37, -RZ, R37.H1_H1 ;  /* 0x30000025ff257230 */ /* 0x000fe20000004100 */
[----:B------:R-:W-:Y:S01]  /*1130*/  SHF.R.U32.HI R10, RZ, 0x8, R10 ;  /* 0x00000008ff0a7819 */ /* 0x000fe2000001160a */
[----:B------:R-:W-:-:S02]  /*1140*/  HADD2.F32 R36, -RZ, R36.H1_H1 ;  /* 0x30000024ff247230 */ /* 0x000fc40000004100 */
[----:B------:R-:W-:Y:S01]  /*1150*/  FFMA.FTZ R41, R32, R34, R41 ;  /* 0x0000002220297223 */ /* 0x000fe20000010029 */
[----:B------:R-:W-:Y:S01]  /*1160*/  HADD2.F32 R35, -RZ, R35.H1_H1 ;  /* 0x30000023ff237230 */ /* 0x000fe20000004100 */
[----:B------:R-:W-:Y:S01]  /*1170*/  LOP3.LUT R32, R9, 0xf000f, RZ, 0xc0, !PT ;  /* 0x000f000f09207812 */ /* 0x000fe200078ec0ff */
[C---:B------:R-:W-:Y:S01]  /*1180*/  FFMA.FTZ R33, R34.reuse, R37, R33 ;  /* 0x0000002522217223 */ /* 0x040fe20000010021 */
[----:B------:R-:W-:Y:S01]  /*1190*/  SHF.R.U32.HI R11, RZ, 0x8, R11 ;  /* 0x00000008ff0b7819 */ /* 0x000fe2000001160b */
[C---:B------:R-:W-:Y:S01]  /*11a0*/  FFMA.FTZ R23, R34.reuse, R36, R23 ;  /* 0x0000002422177223 */ /* 0x040fe20000010017 */
[----:B------:R-:W-:Y:S01]  /*11b0*/  LOP3.LUT R15, R15, 0x64006400, RZ, 0xfc, !PT ;  /* 0x640064000f0f7812 */ /* 0x000fe200078efcff */
[----:B------:R-:W-:Y:S01]  /*11c0*/  FFMA.FTZ R34, R34, R35, R14 ;  /* 0x0000002322227223 */ /* 0x000fe2000001000e */
[----:B------:R-:W-:Y:S02]  /*11d0*/  LOP3.LUT R35, R10, 0xf000f, RZ, 0xc0, !PT ;  /* 0x000f000f0a237812 */ /* 0x000fe400078ec0ff */
[----:B------:R-:W-:Y:S01]  /*11e0*/  LOP3.LUT R14, R32, 0x64006400, RZ, 0xfc, !PT ;  /* 0x64006400200e7812 */ /* 0x000fe200078efcff */
[----:B------:R-:W-:Y:S01]  /*11f0*/  HADD2 R15, R15, -1032, -1032 ;  /* 0xe408e4080f0f7430 */ /* 0x000fe20000000000 */
[----:B------:R-:W-:Y:S01]  /*1200*/  LOP3.LUT R32, R11, 0xf000f, RZ, 0xc0, !PT ;  /* 0x000f000f0b207812 */ /* 0x000fe200078ec0ff */
[----:B0-----:R-:W-:Y:S01]  /*1210*/  HADD2.F32 R36, -RZ, R16.H0_H0 ;  /* 0x20000010ff247230 */ /* 0x001fe20000004100 */
[----:B------:R-:W-:Y:S01]  /*1220*/  LOP3.LUT R35, R35, 0x64006400, RZ, 0xfc, !PT ;  /* 0x6400640023237812 */ /* 0x000fe200078efcff */
[----:B------:R-:W-:Y:S01]  /*1230*/  HADD2 R14, R14, -1032, -1032 ;  /* 0xe408e4080e0e7430 */ /* 0x000fe20000000000 */
[----:B------:R-:W-:Y:S01]  /*1240*/  LOP3.LUT R32, R32, 0x64006400, RZ, 0xfc, !PT ;  /* 0x6400640020207812 */ /* 0x000fe200078efcff */
[----:B------:R-:W-:Y:S01]  /*1250*/  HADD2.F32 R38, -RZ, R15.H0_H0 ;  /* 0x2000000fff267230 */ /* 0x000fe20000004100 */
[----:B------:R-:W-:Y:S01]  /*1260*/  LOP3.LUT R8, R8, 0xf000f0, RZ, 0xc0, !PT ;  /* 0x00f000f008087812 */ /* 0x000fe200078ec0ff */
[----:B------:R-:W-:-:S02]  /*1270*/  HADD2 R35, R35, -1032, -1032 ;  /* 0xe408e40823237430 */ /* 0x000fc40000000000 */
[----:B------:R-:W-:Y:S02]  /*1280*/  HADD2.F32 R37, -RZ, R14.H0_H0 ;  /* 0x2000000eff257230 */ /* 0x000fe40000004100 */
[----:B------:R-:W-:Y:S02]  /*1290*/  HADD2 R32, R32, -1032, -1032 ;  /* 0xe408e40820207430 */ /* 0x000fe40000000000 */
[----:B------:R-:W-:Y:S01]  /*12a0*/  FFMA.FTZ R41, R38, R36, R41 ;  /* 0x0000002426297223 */ /* 0x000fe20000010029 */
[----:B------:R-:W-:Y:S01]  /*12b0*/  HADD2.F32 R16, -RZ, R16.H1_H1 ;  /* 0x30000010ff107230 */ /* 0x000fe20000004100 */
[----:B------:R-:W-:Y:S01]  /*12c0*/  LOP3.LUT R9, R9, 0xf000f0, RZ, 0xc0, !PT ;  /* 0x00f000f009097812 */ /* 0x000fe200078ec0ff */
[----:B------:R-:W-:Y:S02]  /*12d0*/  HADD2.F32 R38, -RZ, R35.H0_H0 ;  /* 0x20000023ff267230 */ /* 0x000fe40000004100 */
[----:B------:R-:W-:Y:S01]  /*12e0*/  FFMA.FTZ R33, R36, R37, R33 ;  /* 0x0000002524217223 */ /* 0x000fe20000010021 */
[----:B------:R-:W-:-:S02]  /*12f0*/  HADD2.F32 R37, -RZ, R32.H0_H0 ;  /* 0x20000020ff257230 */ /* 0x000fc40000004100 */
[----:B------:R-:W-:Y:S02]  /*1300*/  HADD2.F32 R14, -RZ, R14.H1_H1 ;  /* 0x3000000eff0e7230 */ /* 0x000fe40000004100 */
[C---:B------:R-:W-:Y:S01]  /*1310*/  FFMA.FTZ R23, R36.reuse, R38, R23 ;  /* 0x0000002624177223 */ /* 0x040fe20000010017 */
[----:B------:R-:W-:Y:S02]  /*1320*/  HADD2.F32 R38, -RZ, R15.H1_H1 ;  /* 0x3000000fff267230 */ /* 0x000fe40000004100 */
[----:B------:R-:W-:Y:S01]  /*1330*/  FFMA.FTZ R37, R36, R37, R34 ;  /* 0x0000002524257223 */ /* 0x000fe20000010022 */
[----:B------:R-:W-:Y:S01]  /*1340*/  LOP3.LUT R15, R10, 0xf000f0, RZ, 0xc0, !PT ;  /* 0x00f000f00a0f7812 */ /* 0x000fe200078ec0ff */
[----:B------:R-:W-:Y:S01]  /*1350*/  FFMA.FTZ R33, R16, R14, R33 ;  /* 0x0000000e10217223 */ /* 0x000fe20000010021 */
[----:B------:R-:W-:Y:S01]  /*1360*/  HADD2.F32 R34, -RZ, R35.H1_H1 ;  /* 0x30000023ff227230 */ /* 0x000fe20000004100 */
[----:B------:R-:W-:Y:S01]  /*1370*/  LOP3.LUT R10, R8, 0x64006400, RZ, 0xfc, !PT ;  /* 0x64006400080a7812 */ /* 0x000fe200078efcff */
[----:B------:R-:W-:Y:S01]  /*1380*/  HADD2.F32 R32, -RZ, R32.H1_H1 ;  /* 0x30000020ff207230 */ /* 0x000fe20000004100 */
[----:B------:R-:W-:Y:S01]  /*1390*/  LOP3.LUT R14, R9, 0x64006400, RZ, 0xfc, !PT ;  /* 0x64006400090e7812 */ /* 0x000fe200078efcff */
[----:B------:R-:W-:Y:S01]  /*13a0*/  FFMA.FTZ R41, R38, R16, R41 ;  /* 0x0000001026297223 */ /* 0x000fe20000010029 */
[----:B------:R-:W0:Y:S01]  /*13b0*/  LDS.64 R8, [UR4+0x10] ;  /* 0x00001004ff087984 */ /* 0x000e220008000a00 */
[C---:B------:R-:W-:Y:S01]  /*13c0*/  FFMA.FTZ R23, R16.reuse, R34, R23 ;  /* 0x0000002210177223 */ /* 0x040fe20000010017 */
[----:B------:R-:W-:Y:S01]  /*13d0*/  FFMA.FTZ R16, R16, R32, R37 ;  /* 0x0000002010107223 */ /* 0x000fe20000010025 */
[----:B------:R-:W-:Y:S01]  /*13e0*/  LOP3.LUT R32, R11, 0xf000f0, RZ, 0xc0, !PT ;  /* 0x00f000f00b207812 */ /* 0x000fe200078ec0ff */
[-C--:B------:R-:W-:Y:S01]  /*13f0*/  HFMA2 R11, R10, R21.reuse.H0_H0, -72, -72 ;  /* 0xd480d4800a0b7431 */ /* 0x080fe20000040015 */
[----:B------:R-:W-:Y:S01]  /*1400*/  LOP3.LUT R34, R15, 0x64006400, RZ, 0xfc, !PT ;  /* 0x640064000f227812 */ /* 0x000fe200078efcff */
[----:B------:R-:W-:Y:S01]  /*1410*/  HFMA2 R14, R14, R21.H0_H0, -72, -72 ;  /* 0xd480d4800e0e7431 */ /* 0x000fe20000040015 */
[----:B------:R-:W-:Y:S01]  /*1420*/  LOP3.LUT R10, R32, 0x64006400, RZ, 0xfc, !PT ;  /* 0x64006400200a7812 */ /* 0x000fe200078efcff */
[----:B------:R-:W-:-:S02]  /*1430*/  HADD2.F32 R32, -RZ, R17.H0_H0 ;  /* 0x20000011ff207230 */ /* 0x000fc40000004100 */
[-C--:B------:R-:W-:Y:S02]  /*1440*/  HFMA2 R15, R34, R21.reuse.H0_H0, -72, -72 ;  /* 0xd480d480220f7431 */ /* 0x080fe40000040015 */
[----:B------:R-:W-:Y:S02]  /*1450*/  HADD2.F32 R34, -RZ, R11.H0_H0 ;  /* 0x2000000bff227230 */ /* 0x000fe40000004100 */
[----:B------:R-:W-:Y:S02]  /*1460*/  HFMA2 R10, R10, R21.H0_H0, -72, -72 ;  /* 0xd480d4800a0a7431 */ /* 0x000fe40000040015 */
[----:B------:R-:W-:Y:S02]  /*1470*/  HADD2.F32 R40, -RZ, R14.H0_H0 ;  /* 0x2000000eff287230 */ /* 0x000fe40000004100 */
[----:B------:R-:W-:Y:S02]  /*1480*/  HADD2.F32 R17, -RZ, R17.H1_H1 ;  /* 0x30000011ff117230 */ /* 0x000fe40000004100 */
[----:B------:R-:W-:Y:S01]  /*1490*/  FFMA.FTZ R34, R34, R32, R41 ;  /* 0x0000002022227223 */ /* 0x000fe20000010029 */
[----:B------:R-:W-:-:S02]  /*14a0*/  HADD2.F32 R11, -RZ, R11.H1_H1 ;  /* 0x3000000bff0b7230 */ /* 0x000fc40000004100 */
[----:B------:R-:W-:Y:S01]  /*14b0*/  FFMA.FTZ R40, R32, R40, R33 ;  /* 0x0000002820287223 */ /* 0x000fe20000010021 */
[--C-:B------:R-:W-:Y:S02]  /*14c0*/  HADD2.F32 R36, -RZ, R15.reuse.H0_H0 ;  /* 0x2000000fff247230 */ /* 0x100fe40000004100 */
[----:B------:R-:W-:Y:S02]  /*14d0*/  HADD2.F32 R14, -RZ, R14.H1_H1 ;  /* 0x3000000eff0e7230 */ /* 0x000fe40000004100 */
[----:B------:R-:W-:Y:S01]  /*14e0*/  FFMA.FTZ R39, R11, R17, R34 ;  /* 0x000000110b277223 */ /* 0x000fe20000010022 */
[--C-:B------:R-:W-:Y:S01]  /*14f0*/  HADD2.F32 R33, -RZ, R10.reuse.H0_H0 ;  /* 0x2000000aff217230 */ /* 0x100fe20000004100 */
[----:B---3--:R-:W-:Y:S01]  /*1500*/  LOP3.LUT R11, R4, 0xf000f, RZ, 0xc0, !PT ;  /* 0x000f000f040b7812 */ /* 0x008fe200078ec0ff */
[----:B------:R-:W-:Y:S02]  /*1510*/  HADD2.F32 R15, -RZ, R15.H1_H1 ;  /* 0x3000000fff0f7230 */ /* 0x000fe40000004100 */
[C---:B------:R-:W-:Y:S01]  /*1520*/  FFMA.FTZ R36, R32.reuse, R36, R23 ;  /* 0x0000002420247223 */ /* 0x040fe20000010017 */
[----:B------:R-:W-:Y:S01]  /*1530*/  FFMA.FTZ R40, R17, R14, R40 ;  /* 0x0000000e11287223 */ /* 0x000fe20000010028 */
        /* <DEDUP_REMOVED lines=9> */
[----:B------:R-:W-:Y:S01]  /*15d0*/  HADD2 R14, R11, -1032, -1032 ;  /* 0xe408e4080b0e7430 */ /* 0x000fe20000000000 */
[----:B------:R-:W-:-:S02]  /*15e0*/  LOP3.LUT R10, R23, 0x64006400, RZ, 0xfc, !PT ;  /* 0x64006400170a7812 */ /* 0x000fc400078efcff */
[----:B------:R-:W-:Y:S01]  /*15f0*/  LOP3.LUT R16, R32, 0x64006400, RZ, 0xfc, !PT ;  /* 0x6400640020107812 */ /* 0x000fe200078efcff */
[----:B------:R-:W-:Y:S02]  /*1600*/  HADD2 R15, R15, -1032, -1032 ;  /* 0xe408e4080f0f7430 */ /* 0x000fe40000000000 */
[--C-:B------:R-:W-:Y:S01]  /*1610*/  HADD2.F32 R11, -RZ, R14.reuse.H0_H0 ;  /* 0x2000000eff0b7230 */ /* 0x100fe20000004100 */
[----:B------:R-:W-:Y:S01]  /*1620*/  SHF.R.U32.HI R34, RZ, 0x8, R4 ;  /* 0x00000008ff227819 */ /* 0x000fe20000011604 */
[----:B------:R-:W-:Y:S02]  /*1630*/  HADD2.F32 R23, -RZ, R14.H1_H1 ;  /* 0x3000000eff177230 */ /* 0x000fe40000004100 */
[----:B------:R-:W-:Y:S02]  /*1640*/  HADD2 R14, R10, -1032, -1032 ;  /* 0xe408e4080a0e7430 */ /* 0x000fe40000000000 */
[----:B0-----:R-:W-:Y:S02]  /*1650*/  HADD2.F32 R10, -RZ, R8.H0_H0 ;  /* 0x20000008ff0a7230 */ /* 0x001fe40000004100 */
[----:B------:R-:W-:-:S02]  /*1660*/  HADD2 R16, R16, -1032, -1032 ;  /* 0xe408e40810107430 */ /* 0x000fc40000000000 */
[--C-:B------:R-:W-:Y:S01]  /*1670*/  HADD2.F32 R35, -RZ, R15.reuse.H0_H0 ;  /* 0x2000000fff237230 */ /* 0x100fe20000004100 */
[----:B------:R-:W-:Y:S01]  /*1680*/  SHF.R.U32.HI R36, RZ, 0x8, R5 ;  /* 0x00000008ff247819 */ /* 0x000fe20000011605 */
[----:B------:R-:W-:Y:S02]  /*1690*/  HADD2.F32 R33, -RZ, R15.H1_H1 ;  /* 0x3000000fff217230 */ /* 0x000fe40000004100 */
[----:B------:R-:W-:Y:S01]  /*16a0*/  FFMA.FTZ R32, R11, R10, RZ ;  /* 0x0000000a0b207223 */ /* 0x000fe200000100ff */
[----:B------:R-:W-:Y:S02]  /*16b0*/  HADD2.F32 R17, -RZ, R14.H0_H0 ;  /* 0x2000000eff117230 */ /* 0x000fe40000004100 */
[----:B------:R-:W-:Y:S01]  /*16c0*/  FFMA.FTZ R11, R10, R35, RZ ;  /* 0x000000230a0b7223 */ /* 0x000fe200000100ff */
[----:B------:R-:W-:Y:S02]  /*16d0*/  HADD2.F32 R15, -RZ, R16.H0_H0 ;  /* 0x20000010ff0f7230 */ /* 0x000fe40000004100 */
[----:B------:R-:W-:-:S02]  /*16e0*/  HADD2.F32 R8, -RZ, R8.H1_H1 ;  /* 0x30000008ff087230 */ /* 0x000fc40000004100 */
[C---:B------:R-:W-:Y:S01]  /*16f0*/  FFMA.FTZ R17, R10.reuse, R17, RZ ;  /* 0x000000110a117223 */ /* 0x040fe200000100ff */
[----:B------:R-:W-:Y:S01]  /*1700*/  FFMA.FTZ R35, R10, R15, RZ ;  /* 0x0000000f0a237223 */ /* 0x000fe200000100ff */
[----:B------:R-:W-:Y:S02]  /*1710*/  HADD2.F32 R10, -RZ, R14.H1_H1 ;  /* 0x3000000eff0a7230 */ /* 0x000fe40000004100 */
[----:B------:R-:W-:Y:S01]  /*1720*/  FFMA.FTZ R33, R8, R33, R11 ;  /* 0x0000002108217223 */ /* 0x000fe2000001000b */
[----:B------:R-:W-:Y:S01]  /*1730*/  FFMA.FTZ R41, R23, R8, R32 ;  /* 0x0000000817297223 */ /* 0x000fe20000010020 */
[----:B------:R-:W-:Y:S01]  /*1740*/  LOP3.LUT R11, R4, 0xf000f0, RZ, 0xc0, !PT ;  /* 0x00f000f0040b7812 */ /* 0x000fe200078ec0ff */
[----:B------:R-:W0:Y:S01]  /*1750*/  LDS.64 R14, [UR4+0x18] ;  /* 0x00001804ff0e7984 */ /* 0x000e220008000a00 */
[----:B------:R-:W-:Y:S01]  /*1760*/  FFMA.FTZ R23, R8, R10, R17 ;  /* 0x0000000a08177223 */ /* 0x000fe20000010011 */
[----:B------:R-:W-:Y:S02]  /*1770*/  LOP3.LUT R17, R5, 0xf000f0, RZ, 0xc0, !PT ;  /* 0x00f000f005117812 */ /* 0x000fe400078ec0ff */
[----:B------:R-:W-:Y:S01]  /*1780*/  LOP3.LUT R10, R11, 0x64006400, RZ, 0xfc, !PT ;  /* 0x640064000b0a7812 */ /* 0x000fe200078efcff */
[----:B------:R-:W-:Y:S01]  /*1790*/  HADD2.F32 R11, -RZ, R16.H1_H1 ;  /* 0x30000010ff0b7230 */ /* 0x000fe20000004100 */
[----:B------:R-:W-:-:S03]  /*17a0*/  LOP3.LUT R16, R17, 0x64006400, RZ, 0xfc, !PT ;  /* 0x6400640011107812 */ /* 0x000fc600078efcff */
[-C--:B------:R-:W-:Y:S02]  /*17b0*/  HFMA2 R10, R10, R21.reuse.H0_H0, -72, -72 ;  /* 0xd480d4800a0a7431 */ /* 0x080fe40000040015 */
[----:B------:R-:W-:Y:S01]  /*17c0*/  FFMA.FTZ R11, R8, R11, R35 ;  /* 0x0000000b080b7223 */ /* 0x000fe20000010023 */
[----:B------:R-:W-:Y:S02]  /*17d0*/  HFMA2 R16, R16, R21.H0_H0, -72, -72 ;  /* 0xd480d48010107431 */ /* 0x000fe40000040015 */
[--C-:B------:R-:W-:Y:S02]  /*17e0*/  HADD2.F32 R8, -RZ, R9.reuse.H0_H0 ;  /* 0x20000009ff087230 */ /* 0x100fe40000004100 */
[----:B------:R-:W-:Y:S02]  /*17f0*/  HADD2.F32 R9, -RZ, R9.H1_H1 ;  /* 0x30000009ff097230 */ /* 0x000fe40000004100 */
[--C-:B------:R-:W-:Y:S02]  /*1800*/  HADD2.F32 R17, -RZ, R16.reuse.H0_H0 ;  /* 0x20000010ff117230 */ /* 0x100fe40000004100 */
[----:B------:R-:W-:-:S02]  /*1810*/  HADD2.F32 R16, -RZ, R16.H1_H1 ;  /* 0x30000010ff107230 */ /* 0x000fc40000004100 */
[----:B------:R-:W-:Y:S02]  /*1820*/  HADD2.F32 R32, -RZ, R10.H0_H0 ;  /* 0x2000000aff207230 */ /* 0x000fe40000004100 */
[----:B------:R-:W-:Y:S01]  /*1830*/  FFMA.FTZ R4, R8, R17, R33 ;  /* 0x0000001108047223 */ /* 0x000fe20000010021 */
[----:B------:R-:W-:-:S03]  /*1840*/  LOP3.LUT R33, R34, 0xf000f, RZ, 0xc0, !PT ;  /* 0x000f000f22217812 */ /* 0x000fc600078ec0ff */
[----:B------:R-:W-:Y:S01]  /*1850*/  FFMA.FTZ R5, R9, R16, R4 ;  /* 0x0000001009057223 */ /* 0x000fe20000010004 */
[----:B------:R-:W-:Y:S01]  /*1860*/  LOP3.LUT R4, R36, 0xf000f, RZ, 0xc0, !PT ;  /* 0x000f000f24047812 */ /* 0x000fe200078ec0ff */
[----:B------:R-:W-:Y:S01]  /*1870*/  FFMA.FTZ R32, R32, R8, R41 ;  /* 0x0000000820207223 */ /* 0x000fe20000010029 */
[----:B------:R-:W-:Y:S01]  /*1880*/  HADD2.F32 R41, -RZ, R10.H1_H1 ;  /* 0x3000000aff297230 */ /* 0x000fe20000004100 */
[----:B------:R-:W-:Y:S02]  /*1890*/  LOP3.LUT R10, R6, 0xf000f0, RZ, 0xc0, !PT ;  /* 0x00f000f0060a7812 */ /* 0x000fe400078ec0ff */
[----:B------:R-:W-:Y:S02]  /*18a0*/  LOP3.LUT R4, R4, 0x64006400, RZ, 0xfc, !PT ;  /* 0x6400640004047812 */ /* 0x000fe400078efcff */
[----:B------:R-:W-:Y:S01]  /*18b0*/  LOP3.LUT R10, R10, 0x64006400, RZ, 0xfc, !PT ;  /* 0x640064000a0a7812 */ /* 0x000fe200078efcff */
[----:B------:R-:W-:Y:S01]  /*18c0*/  FFMA.FTZ R41, R41, R9, R32 ;  /* 0x0000000929297223 */ /* 0x000fe20000010020 */
[----:B------:R-:W-:Y:S01]  /*18d0*/  LOP3.LUT R33, R33, 0x64006400, RZ, 0xfc, !PT ;  /* 0x6400640021217812 */ /* 0x000fe200078efcff */
[----:B------:R-:W-:Y:S01]  /*18e0*/  HADD2 R35, R4, -1032, -1032 ;  /* 0xe408e40804237430 */ /* 0x000fe20000000000 */
[----:B------:R-:W-:Y:S01]  /*18f0*/  LOP3.LUT R4, R7, 0xf000f0, RZ, 0xc0, !PT ;  /* 0x00f000f007047812 */ /* 0x000fe200078ec0ff */
[----:B------:R-:W-:-:S02]  /*1900*/  HFMA2 R17, R10, R21.H0_H0, -72, -72 ;  /* 0xd480d4800a117431 */ /* 0x000fc40000040015 */
[----:B0-----:R-:W-:Y:S01]  /*1910*/  HADD2.F32 R16, -RZ, R14.H0_H0 ;  /* 0x2000000eff107230 */ /* 0x001fe20000004100 */
[----:B------:R-:W-:Y:S01]  /*1920*/  LOP3.LUT R32, R4, 0x64006400, RZ, 0xfc, !PT ;  /* 0x6400640004207812 */ /* 0x000fe200078efcff */
[----:B------:R-:W-:Y:S01]  /*1930*/  HADD2.F32 R46, -RZ, R35.H0_H0 ;  /* 0x20000023ff2e7230 */ /* 0x000fe20000004100 */
[----:B------:R-:W-:Y:S01]  /*1940*/  @!P0 LEA R4, R0, R1, 0x3 ;  /* 0x0000000100048211 */ /* 0x000fe200078e18ff */
[----:B------:R-:W-:Y:S02]  /*1950*/  HADD2.F32 R10, -RZ, R17.H0_H0 ;  /* 0x20000011ff0a7230 */ /* 0x000fe40000004100 */
[----:B------:R-:W-:Y:S02]  /*1960*/  HADD2 R33, R33, -1032, -1032 ;  /* 0xe408e40821217430 */ /* 0x000fe40000000000 */
[----:B------:R-:W-:Y:S02]  /*1970*/  FFMA.FTZ R46, R16, R46, R5 ;  /* 0x0000002e102e7223 */ /* 0x000fe40000010005 */
[----:B------:R-:W2:Y:S01]  /*1980*/  @!P0 LDL.64 R4, [R4+0x8] ;  /* 0x0000080004048983 */ /* 0x000ea20000100a00 */
[----:B------:R-:W-:Y:S01]  /*1990*/  FFMA.FTZ R10, R8, R10, R23 ;  /* 0x0000000a080a7223 */ /* 0x000fe20000010017 */
[----:B------:R-:W-:-:S02]  /*19a0*/  HFMA2 R23, R32, R21.H0_H0, -72, -72 ;  /* 0xd480d48020177431 */ /* 0x000fc40000040015 */
[----:B------:R-:W-:-:S03]  /*19b0*/  HADD2.F32 R44, -RZ, R33.H0_H0 ;  /* 0x20000021ff2c7230 */ /* 0x000fc60000004100 */
[----:B------:R-:W-:Y:S02]  /*19c0*/  HADD2.F32 R32, -RZ, R23.H0_H0 ;  /* 0x20000017ff207230 */ /* 0x000fe40000004100 */
[----:B------:R-:W-:Y:S01]  /*19d0*/  FFMA.FTZ R44, R44, R16, R41 ;  /* 0x000000102c2c7223 */ /* 0x000fe20000010029 */
[----:B------:R-:W-:Y:S02]  /*19e0*/  HADD2.F32 R41, -RZ, R17.H1_H1 ;  /* 0x30000011ff297230 */ /* 0x000fe40000004100 */
[----:B------:R-:W-:Y:S02]  /*19f0*/  HADD2.F32 R17, -RZ, R23.H1_H1 ;  /* 0x30000017ff117230 */ /* 0x000fe40000004100 */
[----:B------:R-:W-:Y:S01]  /*1a00*/  FFMA.FTZ R8, R8, R32, R11 ;  /* 0x0000002008087223 */ /* 0x000fe2000001000b */
[----:B------:R-:W-:-:S03]  /*1a10*/  FFMA.FTZ R41, R9, R41, R10 ;  /* 0x0000002909297223 */ /* 0x000fc6000001000a */
[----:B------:R-:W-:Y:S02]  /*1a20*/  FFMA.FTZ R17, R9, R17, R8 ;  /* 0x0000001109117223 */ /* 0x000fe40000010008 */
[----:B------:R-:W3:Y:S01]  /*1a30*/  LDG.E.128.CONSTANT R8, desc[UR6][R42.64] ;  /* 0x000000062a087981 */ /* 0x000ee2000c1e9d00 */
[----:B------:R-:W-:-:S04]  /*1a40*/  SHF.R.U32.HI R23, RZ, 0x8, R6 ;  /* 0x00000008ff177819 */ /* 0x000fc80000011606 */
[----:B------:R-:W-:-:S04]  /*1a50*/  LOP3.LUT R6, R23, 0xf000f, RZ, 0xc0, !PT ;  /* 0x000f000f17067812 */ /* 0x000fc800078ec0ff */
[----:B------:R-:W-:-:S05]  /*1a60*/  LOP3.LUT R6, R6, 0x64006400, RZ, 0xfc, !PT ;  /* 0x6400640006067812 */ /* 0x000fca00078efcff */
[----:B------:R-:W-:Y:S01]  /*1a70*/  HADD2 R6, R6, -1032, -1032 ;  /* 0xe408e40806067430 */ /* 0x000fe20000000000 */
[----:B------:R-:W-:-:S04]  /*1a80*/  LOP3.LUT R34, R34, 0xf000f0, RZ, 0xc0, !PT ;  /* 0x00f000f022227812 */ /* 0x000fc800078ec0ff */
[----:B------:R-:W-:Y:S01]  /*1a90*/  HADD2.F32 R32, -RZ, R6.H0_H0 ;  /* 0x20000006ff207230 */ /* 0x000fe20000004100 */
[----:B------:R-:W-:Y:S01]  /*1aa0*/  LOP3.LUT R34, R34, 0x64006400, RZ, 0xfc, !PT ;  /* 0x6400640022227812 */ /* 0x000fe200078efcff */
[----:B------:R-:W-:-:S03]  /*1ab0*/  HADD2.F32 R35, -RZ, R35.H1_H1 ;  /* 0x30000023ff237230 */ /* 0x000fc60000004100 */
[----:B------:R-:W-:Y:S01]  /*1ac0*/  FFMA.FTZ R32, R16, R32, R41 ;  /* 0x0000002010207223 */ /* 0x000fe20000010029 */
[----:B------:R-:W-:Y:S02]  /*1ad0*/  HADD2.F32 R41, -RZ, R33.H1_H1 ;  /* 0x30000021ff297230 */ /* 0x000fe40000004100 */
[----:B------:R-:W-:Y:S02]  /*1ae0*/  HFMA2 R34, R34, R21.H0_H0, -72, -72 ;  /* 0xd480d48022227431 */ /* 0x000fe40000040015 */
[----:B------:R-:W-:-:S05]  /*1af0*/  HADD2.F32 R33, -RZ, R14.H1_H1 ;  /* 0x3000000eff217230 */ /* 0x000fca0000004100 */
[----:B------:R-:W-:Y:S01]  /*1b00*/  FFMA.FTZ R44, R41, R33, R44 ;  /* 0x00000021292c7223 */ /* 0x000fe2000001002c */
[----:B------:R-:W-:Y:S01]  /*1b10*/  FFMA.FTZ R46, R33, R35, R46 ;  /* 0x00000023212e7223 */ /* 0x000fe2000001002e */
[--C-:B------:R-:W-:Y:S02]  /*1b20*/  HADD2.F32 R41, -RZ, R15.reuse.H0_H0 ;  /* 0x2000000fff297230 */ /* 0x100fe40000004100 */
        /* <DEDUP_REMOVED lines=8> */
[----:B------:R-:W-:Y:S01]  /*1bb0*/  HADD2 R7, R7, -1032, -1032 ;  /* 0xe408e40807077430 */ /* 0x000fe20000000000 */
[----:B------:R-:W-:-:S04]  /*1bc0*/  LOP3.LUT R23, R23, 0xf000f0, RZ, 0xc0, !PT ;  /* 0x00f000f017177812 */ /* 0x000fc800078ec0ff */
[----:B------:R-:W-:Y:S01]  /*1bd0*/  HADD2.F32 R34, -RZ, R7.H0_H0 ;  /* 0x20000007ff227230 */ /* 0x000fe20000004100 */
[----:B------:R-:W-:-:S04]  /*1be0*/  LOP3.LUT R44, R44, 0xf000f0, RZ, 0xc0, !PT ;  /* 0x00f000f02c2c7812 */ /* 0x000fc800078ec0ff */
[----:B------:R-:W-:Y:S01]  /*1bf0*/  FFMA.FTZ R34, R16, R34, R17 ;  /* 0x0000002210227223 */ /* 0x000fe20000010011 */
[----:B------:R-:W-:Y:S02]  /*1c00*/  LOP3.LUT R16, R23, 0x64006400, RZ, 0xfc, !PT ;  /* 0x6400640017107812 */ /* 0x000fe400078efcff */
[----:B------:R-:W-:Y:S01]  /*1c10*/  LOP3.LUT R44, R44, 0x64006400, RZ, 0xfc, !PT ;  /* 0x640064002c2c7812 */ /* 0x000fe200078efcff */
[----:B------:R-:W-:Y:S02]  /*1c20*/  HADD2.F32 R6, -RZ, R6.H1_H1 ;  /* 0x30000006ff067230 */ /* 0x000fe40000004100 */
[----:B------:R-:W-:Y:S02]  /*1c30*/  HADD2.F32 R7, -RZ, R7.H1_H1 ;  /* 0x30000007ff077230 */ /* 0x000fe40000004100 */
[-C--:B------:R-:W-:Y:S02]  /*1c40*/  HFMA2 R17, R16, R21.reuse.H0_H0, -72, -72 ;  /* 0xd480d48010117431 */ /* 0x080fe40000040015 */
[----:B------:R-:W-:-:S02]  /*1c50*/  HFMA2 R16, R44, R21.H0_H0, -72, -72 ;  /* 0xd480d4802c107431 */ /* 0x000fc40000040015 */
[C---:B------:R-:W-:Y:S01]  /*1c60*/  FFMA.FTZ R6, R33.reuse, R6, R32 ;  /* 0x0000000621067223 */ /* 0x040fe20000010020 */
[----:B------:R-:W-:Y:S01]  /*1c70*/  FFMA.FTZ R32, R33, R7, R34 ;  /* 0x0000000721207223 */ /* 0x000fe20000010022 */
[----:B------:R-:W-:Y:S02]  /*1c80*/  HADD2.F32 R34, -RZ, R17.H0_H0 ;  /* 0x20000011ff227230 */ /* 0x000fe40000004100 */
[----:B------:R-:W-:Y:S01]  /*1c90*/  HADD2.F32 R7, -RZ, R16.H0_H0 ;  /* 0x20000010ff077230 */ /* 0x000fe20000004100 */
[----:B------:R-:W-:Y:S02]  /*1ca0*/  LOP3.LUT R14, R36, 0xf000f0, RZ, 0xc0, !PT ;  /* 0x00f000f0240e7812 */ /* 0x000fe400078ec0ff */
[C---:B------:R-:W-:Y:S02]  /*1cb0*/  FFMA.FTZ R34, R41.reuse, R34, R6 ;  /* 0x0000002229227223 */ /* 0x040fe40000010006 */
[----:B------:R-:W-:Y:S01]  /*1cc0*/  FFMA.FTZ R32, R41, R7, R32 ;  /* 0x0000000729207223 */ /* 0x000fe20000010020 */
[----:B------:R-:W-:Y:S01]  /*1cd0*/  LOP3.LUT R14, R14, 0x64006400, RZ, 0xfc, !PT ;  /* 0x640064000e0e7812 */ /* 0x000fe200078efcff */
[----:B------:R-:W0:Y:S04]  /*1ce0*/  LDS.64 R6, [UR4+0x20] ;  /* 0x00002004ff067984 */ /* 0x000e280008000a00 */
[----:B------:R-:W-:-:S02]  /*1cf0*/  HFMA2 R14, R14, R21.H0_H0, -72, -72 ;  /* 0xd480d4800e0e7431 */ /* 0x000fc40000040015 */
[----:B------:R-:W-:Y:S02]  /*1d00*/  HADD2.F32 R17, -RZ, R17.H1_H1 ;  /* 0x30000011ff117230 */ /* 0x000fe40000004100 */
[----:B------:R-:W-:Y:S02]  /*1d10*/  HADD2.F32 R33, -RZ, R16.H1_H1 ;  /* 0x30000010ff217230 */ /* 0x000fe40000004100 */
[--C-:B------:R-:W-:Y:S02]  /*1d20*/  HADD2.F32 R36, -RZ, R14.reuse.H0_H0 ;  /* 0x2000000eff247230 */ /* 0x100fe40000004100 */
[C---:B------:R-:W-:Y:S01]  /*1d30*/  FFMA.FTZ R34, R15.reuse, R17, R34 ;  /* 0x000000110f227223 */ /* 0x040fe20000010022 */
[----:B------:R-:W-:Y:S02]  /*1d40*/  HADD2.F32 R14, -RZ, R14.H1_H1 ;  /* 0x3000000eff0e7230 */ /* 0x000fe40000004100 */
[----:B------:R-:W-:Y:S01]  /*1d50*/  FFMA.FTZ R33, R15, R33, R32 ;  /* 0x000000210f217223 */ /* 0x000fe20000010020 */
[----:B------:R-:W-:-:S04]  /*1d60*/  FFMA.FTZ R36, R41, R36, R46 ;  /* 0x0000002429247223 */ /* 0x000fc8000001002e */
[----:B------:R-:W-:Y:S01]  /*1d70*/  FFMA.FTZ R36, R15, R14, R36 ;  /* 0x0000000e0f247223 */ /* 0x000fe20000010024 */
[----:B0-----:R-:W-:Y:S01]  /*1d80*/  HADD2.F32 R44, -RZ, R6.H1_H1 ;  /* 0x30000006ff2c7230 */ /* 0x001fe20000004100 */
[----:B--2---:R-:W-:Y:S02]  /*1d90*/  @!P0 PRMT R29, R4, 0x7610, R29 ;  /* 0x00007610041d8816 */ /* 0x004fe4000000001d */
[----:B------:R-:W-:Y:S02]  /*1da0*/  @!P0 PRMT R28, R5, 0x7610, R28 ;  /* 0x00007610051c8816 */ /* 0x000fe4000000001c */
[----:B------:R-:W-:Y:S02]  /*1db0*/  @!P0 PRMT R29, R29, 0x7610, R4 ;  /* 0x000076101d1d8816 */ /* 0x000fe40000000004 */
[----:B------:R-:W-:-:S03]  /*1dc0*/  @!P0 PRMT R28, R28, 0x7610, R5 ;  /* 0x000076101c1c8816 */ /* 0x000fc60000000005 */
[--C-:B------:R-:W-:Y:S02]  /*1dd0*/  HADD2.F32 R16, -RZ, R29.reuse.H0_H0 ;  /* 0x2000001dff107230 */ /* 0x100fe40000004100 */
[----:B------:R-:W-:Y:S02]  /*1de0*/  HADD2.F32 R17, -RZ, R29.H1_H1 ;  /* 0x3000001dff117230 */ /* 0x000fe40000004100 */
        /* <DEDUP_REMOVED lines=8> */
[----:B---3--:R-:W-:Y:S02]  /*1e70*/  LOP3.LUT R4, R8, 0xf000f, RZ, 0xc0, !PT ;  /* 0x000f000f08047812 */ /* 0x008fe400078ec0ff */
[----:B------:R-:W-:Y:S02]  /*1e80*/  F2FP.F16.F32.PACK_AB R15, RZ, R37 ;  /* 0x00000025ff0f723e */ /* 0x000fe400000000ff */
[----:B------:R-:W-:Y:S02]  /*1e90*/  PRMT R37, R5, 0x5410, R14 ;  /* 0x0000541005257816 */ /* 0x000fe4000000000e */
[----:B------:R-:W-:Y:S02]  /*1ea0*/  F2FP.F16.F32.PACK_AB R38, RZ, R38 ;  /* 0x00000026ff26723e */ /* 0x000fe400000000ff */
[----:B------:R-:W-:Y:S01]  /*1eb0*/  LOP3.LUT R4, R4, 0x64006400, RZ, 0xfc, !PT ;  /* 0x6400640004047812 */ /* 0x000fe200078efcff */
[----:B------:R-:W-:Y:S01]  /*1ec0*/  HFMA2 R27, R37, 1, 1, R27 ;  /* 0x3c003c00251b7831 */ /* 0x000fe2000000001b */
[----:B------:R-:W-:-:S02]  /*1ed0*/  PRMT R5, R38, 0x5410, R15 ;  /* 0x0000541026057816 */ /* 0x000fc4000000000f */
[----:B------:R-:W-:Y:S01]  /*1ee0*/  LOP3.LUT R38, R8, 0xf000f0, RZ, 0xc0, !PT ;  /* 0x00f000f008267812 */ /* 0x000fe200078ec0ff */
[----:B------:R-:W-:Y:S01]  /*1ef0*/  HADD2 R37, R4, -1032, -1032 ;  /* 0xe408e40804257430 */ /* 0x000fe20000000000 */
[----:B------:R-:W0:Y:S01]  /*1f00*/  LDS.64 R14, [UR4+0x28] ;  /* 0x00002804ff0e7984 */ /* 0x000e220008000a00 */
[----:B------:R-:W-:Y:S02]  /*1f10*/  HFMA2 R26, R5, 1, 1, R26 ;  /* 0x3c003c00051a7831 */ /* 0x000fe4000000001a */
[----:B------:R-:W-:Y:S01]  /*1f20*/  HADD2.F32 R4, -RZ, R6.H0_H0 ;  /* 0x20000006ff047230 */ /* 0x000fe20000004100 */
[----:B------:R-:W-:Y:S01]  /*1f30*/  LOP3.LUT R38, R38, 0x64006400, RZ, 0xfc, !PT ;  /* 0x6400640026267812 */ /* 0x000fe200078efcff */
[--C-:B------:R-:W-:Y:S02]  /*1f40*/  HADD2.F32 R5, -RZ, R37.reuse.H0_H0 ;  /* 0x20000025ff057230 */ /* 0x100fe40000004100 */
[----:B------:R-:W-:Y:S02]  /*1f50*/  HADD2.F32 R37, -RZ, R37.H1_H1 ;  /* 0x30000025ff257230 */ /* 0x000fe40000004100 */
[----:B------:R-:W-:-:S02]  /*1f60*/  HFMA2 R6, R38, R21.H0_H0, -72, -72 ;  /* 0xd480d48026067431 */ /* 0x000fc40000040015 */
[----:B------:R-:W-:Y:S01]  /*1f70*/  FFMA.FTZ R40, R5, R4, RZ ;  /* 0x0000000405287223 */ /* 0x000fe200000100ff */
[----:B------:R-:W-:-:S03]  /*1f80*/  HADD2.F32 R5, -RZ, R7.H0_H0 ;  /* 0x20000007ff057230 */ /* 0x000fc60000004100 */
[----:B------:R-:W-:Y:S01]  /*1f90*/  FFMA.FTZ R40, R37, R44, R40 ;  /* 0x0000002c25287223 */ /* 0x000fe20000010028 */
[----:B------:R-:W-:-:S05]  /*1fa0*/  HADD2.F32 R37, -RZ, R6.H0_H0 ;  /* 0x20000006ff257230 */ /* 0x000fca0000004100 */
[----:B------:R-:W-:Y:S01]  /*1fb0*/  FFMA.FTZ R40, R37, R5, R40 ;  /* 0x0000000525287223 */ /* 0x000fe20000010028 */
[----:B------:R-:W-:Y:S01]  /*1fc0*/  HADD2.F32 R37, -RZ, R6.H1_H1 ;  /* 0x30000006ff257230 */ /* 0x000fe20000004100 */
[----:B------:R-:W-:Y:S02]  /*1fd0*/  LOP3.LUT R6, R9, 0xf000f, RZ, 0xc0, !PT ;  /* 0x000f000f09067812 */ /* 0x000fe400078ec0ff */
[----:B------:R-:W-:Y:S02]  /*1fe0*/  SHF.R.U32.HI R8, RZ, 0x8, R8 ;  /* 0x00000008ff087819 */ /* 0x000fe40000011608 */
[----:B------:R-:W-:Y:S02]  /*1ff0*/  LOP3.LUT R6, R6, 0x64006400, RZ, 0xfc, !PT ;  /* 0x6400640006067812 */ /* 0x000fe400078efcff */
[----:B------:R-:W-:-:S03]  /*2000*/  LOP3.LUT R38, R8, 0xf000f, RZ, 0xc0, !PT ;  /* 0x000f000f08267812 */ /* 0x000fc600078ec0ff */
[----:B------:R-:W-:Y:S01]  /*2010*/  HADD2 R6, R6, -1032, -1032 ;  /* 0xe408e40806067430 */ /* 0x000fe20000000000 */
[----:B------:R-:W-:Y:S01]  /*2020*/  LOP3.LUT R38, R38, 0x64006400, RZ, 0xfc, !PT ;  /* 0x6400640026267812 */ /* 0x000fe200078efcff */
[----:B------:R-:W-:-:S03]  /*2030*/  HADD2.F32 R7, -RZ, R7.H1_H1 ;  /* 0x30000007ff077230 */ /* 0x000fc60000004100 */
[--C-:B------:R-:W-:Y:S02]  /*2040*/  HADD2.F32 R41, -RZ, R6.reuse.H0_H0 ;  /* 0x20000006ff297230 */ /* 0x100fe40000004100 */
[----:B------:R-:W-:Y:S01]  /*2050*/  HADD2.F32 R45, -RZ, R6.H1_H1 ;  /* 0x30000006ff2d7230 */ /* 0x000fe20000004100 */
[----:B------:R-:W-:Y:S01]  /*2060*/  LOP3.LUT R6, R9, 0xf000f0, RZ, 0xc0, !PT ;  /* 0x00f000f009067812 */ /* 0x000fe200078ec0ff */
[----:B------:R-:W-:Y:S02]  /*2070*/  HADD2 R38, R38, -1032, -1032 ;  /* 0xe408e40826267430 */ /* 0x000fe40000000000 */
[----:B------:R-:W-:Y:S01]  /*2080*/  FFMA.FTZ R40, R37, R7, R40 ;  /* 0x0000000725287223 */ /* 0x000fe20000010028 */
[----:B------:R-:W-:Y:S01]  /*2090*/  LOP3.LUT R6, R6, 0x64006400, RZ, 0xfc, !PT ;  /* 0x6400640006067812 */ /* 0x000fe200078efcff */
[----:B0-----:R-:W-:Y:S02]  /*20a0*/  HADD2.F32 R39, -RZ, R14.H0_H0 ;  /* 0x2000000eff277230 */ /* 0x001fe40000004100 */
[----:B------:R-:W-:-:S02]  /*20b0*/  HADD2.F32 R37, -RZ, R38.H0_H0 ;  /* 0x20000026ff257230 */ /* 0x000fc40000004100 */
[----:B------:R-:W-:Y:S01]  /*20c0*/  FFMA.FTZ R41, R4, R41, RZ ;  /* 0x0000002904297223 */ /* 0x000fe200000100ff */
[----:B------:R-:W-:Y:S02]  /*20d0*/  HFMA2 R6, R6, R21.H0_H0, -72, -72 ;  /* 0xd480d48006067431 */ /* 0x000fe40000040015 */
[----:B------:R-:W-:Y:S01]  /*20e0*/  FFMA.FTZ R37, R37, R39, R40 ;  /* 0x0000002725257223 */ /* 0x000fe20000010028 */
[----:B------:R-:W-:Y:S02]  /*20f0*/  FFMA.FTZ R40, R44, R45, R41 ;  /* 0x0000002d2c287223 */ /* 0x000fe40000010029 */
[----:B------:R-:W-:-:S05]  /*2100*/  HADD2.F32 R41, -RZ, R6.H0_H0 ;  /* 0x20000006ff297230 */ /* 0x000fca0000004100 */
[----:B------:R-:W-:Y:S01]  /*2110*/  FFMA.FTZ R40, R5, R41, R40 ;  /* 0x0000002905287223 */ /* 0x000fe20000010028 */
[----:B------:R-:W-:-:S04]  /*2120*/  SHF.R.U32.HI R41, RZ, 0x8, R9 ;  /* 0x00000008ff297819 */ /* 0x000fc80000011609 */
[----:B------:R-:W-:-:S04]  /*2130*/  LOP3.LUT R9, R41, 0xf000f, RZ, 0xc0, !PT ;  /* 0x000f000f29097812 */ /* 0x000fc800078ec0ff */
[----:B------:R-:W-:Y:S01]  /*2140*/  LOP3.LUT R9, R9, 0x64006400, RZ, 0xfc, !PT ;  /* 0x6400640009097812 */ /* 0x000fe200078efcff */
[----:B------:R-:W-:-:S04]  /*2150*/  HADD2.F32 R6, -RZ, R6.H1_H1 ;  /* 0x30000006ff067230 */ /* 0x000fc80000004100 */
[----:B------:R-:W-:Y:S02]  /*2160*/  HADD2 R9, R9, -1032, -1032 ;  /* 0xe408e40809097430 */ /* 0x000fe40000000000 */
[----:B------:R-:W-:-:S03]  /*2170*/  FFMA.FTZ R6, R7, R6, R40 ;  /* 0x0000000607067223 */ /* 0x000fc60000010028 */
        /* <DEDUP_REMOVED lines=23> */
[----:B------:R-:W-:Y:S02]  /*22f0*/  HADD2.F32 R45, -RZ, R6.H0_H0 ;  /* 0x20000006ff2d7230 */ /* 0x000fe40000004100 */
[----:B------:R-:W-:Y:S02]  /*2300*/  HADD2.F32 R4, -RZ, R4.H1_H1 ;  /* 0x30000004ff047230 */ /* 0x000fe40000004100 */
[C---:B------:R-:W-:Y:S01]  /*2310*/  FFMA.FTZ R44, R5.reuse, R44, R46 ;  /* 0x0000002c052c7223 */ /* 0x040fe2000001002e */
[----:B------:R-:W-:Y:S01]  /*2320*/  FFMA.FTZ R48, R5, R45, R48 ;  /* 0x0000002d05307223 */ /* 0x000fe20000010030 */
[----:B------:R-:W-:Y:S02]  /*2330*/  HADD2.F32 R5, -RZ, R6.H1_H1 ;  /* 0x30000006ff057230 */ /* 0x000fe40000004100 */
[----:B------:R-:W-:-:S04]  /*2340*/  IMAD.WIDE R46, R3, 0x4, R42 ;  /* 0x00000004032e7825 */ /* 0x000fc800078e022a */
[C---:B------:R-:W-:Y:S01]  /*2350*/  FFMA.FTZ R44, R7.reuse, R4, R44 ;  /* 0x00000004072c7223 */ /* 0x040fe2000001002c */
[----:B------:R-:W-:Y:S02]  /*2360*/  FFMA.FTZ R42, R7, R5, R48 ;  /* 0x00000005072a7223 */ /* 0x000fe40000010030 */
[----:B------:R-:W2:Y:S01]  /*2370*/  LDG.E.128.CONSTANT R4, desc[UR6][R46.64] ;  /* 0x000000062e047981 */ /* 0x000ea2000c1e9d00 */
[----:B------:R-:W-:-:S04]  /*2380*/  SHF.R.U32.HI R43, RZ, 0x8, R10 ;  /* 0x00000008ff2b7819 */ /* 0x000fc8000001160a */
[----:B------:R-:W-:-:S04]  /*2390*/  LOP3.LUT R10, R43, 0xf000f, RZ, 0xc0, !PT ;  /* 0x000f000f2b0a7812 */ /* 0x000fc800078ec0ff */
[----:B------:R-:W-:-:S05]  /*23a0*/  LOP3.LUT R10, R10, 0x64006400, RZ, 0xfc, !PT ;  /* 0x640064000a0a7812 */ /* 0x000fca00078efcff */
[----:B------:R-:W-:-:S05]  /*23b0*/  HADD2 R10, R10, -1032, -1032 ;  /* 0xe408e4080a0a7430 */ /* 0x000fca0000000000 */
[----:B------:R-:W-:-:S05]  /*23c0*/  HADD2.F32 R45, -RZ, R10.H0_H0 ;  /* 0x2000000aff2d7230 */ /* 0x000fca0000004100 */
[----:B------:R-:W-:Y:S01]  /*23d0*/  FFMA.FTZ R44, R39, R45, R44 ;  /* 0x0000002d272c7223 */ /* 0x000fe2000001002c */
[----:B------:R-:W-:Y:S01]  /*23e0*/  HADD2.F32 R45, -RZ, R14.H1_H1 ;  /* 0x3000000eff2d7230 */ /* 0x000fe20000004100 */
[----:B------:R-:W-:-:S04]  /*23f0*/  LOP3.LUT R14, R8, 0xf000f0, RZ, 0xc0, !PT ;  /* 0x00f000f0080e7812 */ /* 0x000fc800078ec0ff */
[----:B------:R-:W-:Y:S01]  /*2400*/  LOP3.LUT R14, R14, 0x64006400, RZ, 0xfc, !PT ;  /* 0x640064000e0e7812 */ /* 0x000fe200078efcff */
[----:B------:R-:W-:Y:S02]  /*2410*/  HADD2.F32 R38, -RZ, R38.H1_H1 ;  /* 0x30000026ff267230 */ /* 0x000fe40000004100 */
[----:B------:R-:W-:Y:S02]  /*2420*/  HADD2.F32 R9, -RZ, R9.H1_H1 ;  /* 0x30000009ff097230 */ /* 0x000fe40000004100 */
[----:B------:R-:W-:Y:S01]  /*2430*/  HFMA2 R14, R14, R21.H0_H0, -72, -72 ;  /* 0xd480d4800e0e7431 */ /* 0x000fe20000040015 */
[----:B------:R-:W-:Y:S01]  /*2440*/  LOP3.LUT R8, R41, 0xf000f0, RZ, 0xc0, !PT ;  /* 0x00f000f029087812 */ /* 0x000fe200078ec0ff */
[----:B------:R-:W-:Y:S01]  /*2450*/  FFMA.FTZ R37, R38, R45, R37 ;  /* 0x0000002d26257223 */ /* 0x000fe20000010025 */
[----:B------:R-:W-:Y:S01]  /*2460*/  FFMA.FTZ R9, R45, R9, R40 ;  /* 0x000000092d097223 */ /* 0x000fe20000010028 */
[----:B------:R-:W-:Y:S01]  /*2470*/  HADD2.F32 R40, -RZ, R15.H0_H0 ;  /* 0x2000000fff287230 */ /* 0x000fe20000004100 */
[----:B------:R-:W-:Y:S01]  /*2480*/  LOP3.LUT R8, R8, 0x64006400, RZ, 0xfc, !PT ;  /* 0x6400640008087812 */ /* 0x000fe200078efcff */
[----:B------:R-:W-:Y:S01]  /*2490*/  HADD2.F32 R38, -RZ, R14.H0_H0 ;  /* 0x2000000eff267230 */ /* 0x000fe20000004100 */
[----:B------:R-:W-:-:S04]  /*24a0*/  SHF.R.U32.HI R11, RZ, 0x8, R11 ;  /* 0x00000008ff0b7819 */ /* 0x000fc8000001160b */
[----:B------:R-:W-:Y:S01]  /*24b0*/  FFMA.FTZ R38, R38, R40, R37 ;  /* 0x0000002826267223 */ /* 0x000fe20000010025 */
[----:B------:R-:W-:Y:S01]  /*24c0*/  HFMA2 R37, R8, R21.H0_H0, -72, -72 ;  /* 0xd480d48008257431 */ /* 0x000fe20000040015 */
[----:B------:R-:W-:-:S04]  /*24d0*/  LOP3.LUT R8, R11, 0xf000f, RZ, 0xc0, !PT ;  /* 0x000f000f0b087812 */ /* 0x000fc800078ec0ff */
[----:B------:R-:W-:Y:S01]  /*24e0*/  LOP3.LUT R8, R8, 0x64006400, RZ, 0xfc, !PT ;  /* 0x6400640008087812 */ /* 0x000fe200078efcff */
[----:B------:R-:W-:-:S04]  /*24f0*/  HADD2.F32 R41, -RZ, R37.H0_H0 ;  /* 0x20000025ff297230 */ /* 0x000fc80000004100 */
[----:B------:R-:W-:Y:S02]  /*2500*/  HADD2 R8, R8, -1032, -1032 ;  /* 0xe408e40808087430 */ /* 0x000fe40000000000 */
[----:B------:R-:W-:Y:S01]  /*2510*/  FFMA.FTZ R41, R40, R41, R9 ;  /* 0x0000002928297223 */ /* 0x000fe20000010009 */
[----:B------:R-:W-:Y:S02]  /*2520*/  HADD2.F32 R10, -RZ, R10.H1_H1 ;  /* 0x3000000aff0a7230 */ /* 0x000fe40000004100 */
[----:B------:R-:W-:Y:S01]  /*2530*/  HADD2.F32 R9, -RZ, R8.H0_H0 ;  /* 0x20000008ff097230 */ /* 0x000fe20000004100 */
[----:B------:R-:W-:-:S04]  /*2540*/  LOP3.LUT R43, R43, 0xf000f0, RZ, 0xc0, !PT ;  /* 0x00f000f02b2b7812 */ /* 0x000fc800078ec0ff */
[----:B------:R-:W-:Y:S01]  /*2550*/  FFMA.FTZ R42, R39, R9, R42 ;  /* 0x00000009272a7223 */ /* 0x000fe2000001002a */
[----:B------:R-:W-:Y:S01]  /*2560*/  FFMA.FTZ R39, R45, R10, R44 ;  /* 0x0000000a2d277223 */ /* 0x000fe2000001002c */
[----:B------:R-:W-:Y:S01]  /*2570*/  LOP3.LUT R10, R43, 0x64006400, RZ, 0xfc, !PT ;  /* 0x640064002b0a7812 */ /* 0x000fe200078efcff */
[----:B------:R-:W-:Y:S01]  /*2580*/  HADD2.F32 R9, -RZ, R8.H1_H1 ;  /* 0x30000008ff097230 */ /* 0x000fe20000004100 */
[----:B------:R-:W-:-:S03]  /*2590*/  LOP3.LUT R8, R11, 0xf000f0, RZ, 0xc0, !PT ;  /* 0x00f000f00b087812 */ /* 0x000fc600078ec0ff */
[----:B------:R-:W-:Y:S02]  /*25a0*/  HFMA2 R10, R10, R21.H0_H0, -72, -72 ;  /* 0xd480d4800a0a7431 */ /* 0x000fe40000040015 */
[----:B------:R-:W-:Y:S01]  /*25b0*/  FFMA.FTZ R45, R45, R9, R42 ;  /* 0x000000092d2d7223 */ /* 0x000fe2000001002a */
[----:B------:R-:W-:Y:S02]  /*25c0*/  LOP3.LUT R8, R8, 0x64006400, RZ, 0xfc, !PT ;  /* 0x6400640008087812 */ /* 0x000fe400078efcff */
[----:B------:R-:W-:-:S03]  /*25d0*/  HADD2.F32 R9, -RZ, R10.H0_H0 ;  /* 0x2000000aff097230 */ /* 0x000fc60000004100 */
[----:B------:R-:W-:Y:S02]  /*25e0*/  HFMA2 R11, R8, R21.H0_H0, -72, -72 ;  /* 0xd480d480080b7431 */ /* 0x000fe40000040015 */
[----:B------:R-:W-:Y:S02]  /*25f0*/  FFMA.FTZ R39, R40, R9, R39 ;  /* 0x0000000928277223 */ /* 0x000fe40000010027 */
[----:B------:R-:W0:Y:S01]  /*2600*/  LDS.64 R8, [UR4+0x30] ;  /* 0x00003004ff087984 */ /* 0x000e220008000a00 */
[----:B------:R-:W-:Y:S01]  /*2610*/  FMUL.FTZ R35, R16, R35 ;  /* 0x0000002310237220 */ /* 0x000fe20000410000 */
[----:B------:R-:W-:-:S04]  /*2620*/  FMUL.FTZ R36, R17, R36 ;  /* 0x0000002411247220 */ /* 0x000fc80000410000 */
[----:B------:R-:W-:Y:S02]  /*2630*/  F2FP.F16.F32.PACK_AB R35, RZ, R35 ;  /* 0x00000023ff23723e */ /* 0x000fe400000000ff */
[----:B------:R-:W-:Y:S01]  /*2640*/  F2FP.F16.F32.PACK_AB R36, RZ, R36 ;  /* 0x00000024ff24723e */ /* 0x000fe200000000ff */
[----:B------:R-:W-:-:S03]  /*2650*/  FMUL.FTZ R34, R23, R34 ;  /* 0x0000002217227220 */ /* 0x000fc60000410000 */
[----:B------:R-:W-:Y:S01]  /*2660*/  PRMT R35, R35, 0x5410, R36 ;  /* 0x0000541023237816 */ /* 0x000fe20000000024 */
[----:B------:R-:W-:Y:S02]  /*2670*/  HADD2.F32 R36, -RZ, R15.H1_H1 ;  /* 0x3000000fff247230 */ /* 0x000fe40000004100 */
[----:B------:R-:W-:Y:S01]  /*2680*/  FMUL.FTZ R33, R32, R33 ;  /* 0x0000002120217220 */ /* 0x000fe20000410000 */
[----:B------:R-:W-:Y:S02]  /*2690*/  HADD2.F32 R15, -RZ, R14.H1_H1 ;  /* 0x3000000eff0f7230 */ /* 0x000fe40000004100 */
[----:B------:R-:W-:Y:S01]  /*26a0*/  HADD2.F32 R14, -RZ, R37.H1_H1 ;  /* 0x30000025ff0e7230 */ /* 0x000fe20000004100 */
[----:B------:R-:W-:Y:S02]  /*26b0*/  F2FP.F16.F32.PACK_AB R34, RZ, R34 ;  /* 0x00000022ff22723e */ /* 0x000fe400000000ff */
[----:B------:R-:W-:Y:S01]  /*26c0*/  FFMA.FTZ R37, R15, R36, R38 ;  /* 0x000000240f257223 */ /* 0x000fe20000010026 */
[----:B------:R-:W-:Y:S01]  /*26d0*/  F2FP.F16.F32.PACK_AB R33, RZ, R33 ;  /* 0x00000021ff21723e */ /* 0x000fe200000000ff */
[----:B------:R-:W-:Y:S01]  /*26e0*/  FFMA.FTZ R38, R36, R14, R41 ;  /* 0x0000000e24267223 */ /* 0x000fe20000010029 */
[----:B------:R-:W-:-:S02]  /*26f0*/  HADD2.F32 R42, -RZ, R11.H0_H0 ;  /* 0x2000000bff2a7230 */ /* 0x000fc40000004100 */
[----:B------:R-:W-:Y:S01]  /*2700*/  PRMT R34, R34, 0x5410, R33 ;  /* 0x0000541022227816 */ /* 0x000fe20000000021 */
[----:B------:R-:W-:Y:S02]  /*2710*/  HADD2.F32 R10, -RZ, R10.H1_H1 ;  /* 0x3000000aff0a7230 */ /* 0x000fe40000004100 */
[----:B------:R-:W-:Y:S02]  /*2720*/  HADD2.F32 R11, -RZ, R11.H1_H1 ;  /* 0x3000000bff0b7230 */ /* 0x000fe40000004100 */
[----:B------:R-:W-:Y:S01]  /*2730*/  FFMA.FTZ R40, R40, R42, R45 ;  /* 0x0000002a28287223 */ /* 0x000fe2000001002d */
[----:B------:R-:W-:Y:S02]  /*2740*/  HFMA2 R26, R34, 1, 1, R26 ;  /* 0x3c003c00221a7831 */ /* 0x000fe4000000001a */
[C---:B------:R-:W-:Y:S01]  /*2750*/  FFMA.FTZ R10, R36.reuse, R10, R39 ;  /* 0x0000000a240a7223 */ /* 0x040fe20000010027 */
[----:B------:R-:W-:Y:S01]  /*2760*/  FFMA.FTZ R11, R36, R11, R40 ;  /* 0x0000000b240b7223 */ /* 0x000fe20000010028 */
[----:B------:R-:W-:-:S02]  /*2770*/  HFMA2 R27, R35, 1, 1, R27 ;  /* 0x3c003c00231b7831 */ /* 0x000fc4000000001b */
[----:B0-----:R-:W-:Y:S01]  /*2780*/  HADD2.F32 R40, -RZ, R8.H1_H1 ;  /* 0x30000008ff287230 */ /* 0x001fe20000004100 */
[----:B--2---:R-:W-:Y:S02]  /*2790*/  LOP3.LUT R14, R4, 0xf000f, RZ, 0xc0, !PT ;  /* 0x000f000f040e7812 */ /* 0x004fe400078ec0ff */
[----:B------:R-:W-:Y:S02]  /*27a0*/  LOP3.LUT R15, R5, 0xf000f, RZ, 0xc0, !PT ;  /* 0x000f000f050f7812 */ /* 0x000fe400078ec0ff */
[----:B------:R-:W-:Y:S02]  /*27b0*/  LOP3.LUT R14, R14, 0x64006400, RZ, 0xfc, !PT ;  /* 0x640064000e0e7812 */ /* 0x000fe400078efcff */
[----:B------:R-:W-:-:S03]  /*27c0*/  LOP3.LUT R15, R15, 0x64006400, RZ, 0xfc, !PT ;  /* 0x640064000f0f7812 */ /* 0x000fc600078efcff */
[----:B------:R-:W-:Y:S01]  /*27d0*/  HADD2 R34, R14, -1032, -1032 ;  /* 0xe408e4080e227430 */ /* 0x000fe20000000000 */
[----:B------:R-:W-:Y:S01]  /*27e0*/  LOP3.LUT R36, R6, 0xf000f, RZ, 0xc0, !PT ;  /* 0x000f000f06247812 */ /* 0x000fe200078ec0ff */
[----:B------:R-:W-:Y:S02]  /*27f0*/  HADD2 R33, R15, -1032, -1032 ;  /* 0xe408e4080f217430 */ /* 0x000fe40000000000 */
[----:B------:R-:W-:Y:S02]  /*2800*/  HADD2.F32 R14, -RZ, R8.H0_H0 ;  /* 0x20000008ff0e7230 */ /* 0x000fe40000004100 */
[--C-:B------:R-:W-:Y:S01]  /*2810*/  HADD2.F32 R15, -RZ, R34.reuse.H0_H0 ;  /* 0x20000022ff0f7230 */ /* 0x100fe20000004100 */
[----:B------:R-:W-:Y:S01]  /*2820*/  LOP3.LUT R8, R36, 0x64006400, RZ, 0xfc, !PT ;  /* 0x6400640024087812 */ /* 0x000fe200078efcff */
[----:B------:R-:W-:Y:S02]  /*2830*/  HADD2.F32 R39, -RZ, R33.H0_H0 ;  /* 0x20000021ff277230 */ /* 0x000fe40000004100 */
[----:B------:R-:W-:-:S02]  /*2840*/  HADD2.F32 R35, -RZ, R34.H1_H1 ;  /* 0x30000022ff237230 */ /* 0x000fc40000004100 */
[----:B------:R-:W-:Y:S01]  /*2850*/  FFMA.FTZ R34, R15, R14, RZ ;  /* 0x0000000e0f227223 */ /* 0x000fe200000100ff */
[----:B------:R-:W-:Y:S01]  /*2860*/  LOP3.LUT R15, R4, 0xf000f0, RZ, 0xc0, !PT ;  /* 0x00f000f0040f7812 */ /* 0x000fe200078ec0ff */
[----:B------:R-:W-:Y:S02]  /*2870*/  HADD2.F32 R33, -RZ, R33.H1_H1 ;  /* 0x30000021ff217230 */ /* 0x000fe40000004100 */
[----:B------:R-:W-:Y:S01]  /*2880*/  FFMA.FTZ R39, R14, R39, RZ ;  /* 0x000000270e277223 */ /* 0x000fe200000100ff */
[----:B------:R-:W-:Y:S02]  /*2890*/  HADD2 R8, R8, -1032, -1032 ;  /* 0xe408e40808087430 */ /* 0x000fe40000000000 */
[----:B------:R-:W-:Y:S01]  /*28a0*/  FFMA.FTZ R35, R35, R40, R34 ;  /* 0x0000002823237223 */ /* 0x000fe20000010022 */
[----:B------:R-:W-:Y:S01]  /*28b0*/  LOP3.LUT R34, R15, 0x64006400, RZ, 0xfc, !PT ;  /* 0x640064000f227812 */ /* 0x000fe200078efcff */
[----:B------:R-:W-:Y:S01]  /*28c0*/  FFMA.FTZ R39, R40, R33, R39 ;  /* 0x0000002128277223 */ /* 0x000fe20000010027 */
[----:B------:R-:W-:-:S03]  /*28d0*/  HADD2.F32 R33, -RZ, R8.H0_H0 ;  /* 0x20000008ff217230 */ /* 0x000fc60000004100 */
[----:B------:R-:W-:Y:S02]  /*28e0*/  HFMA2 R15, R34, R21.H0_H0, -72, -72 ;  /* 0xd480d480220f7431 */ /* 0x000fe40000040015 */
[----:B------:R-:W-:Y:S02]  /*28f0*/  HADD2.F32 R34, -RZ, R9.H0_H0 ;  /* 0x20000009ff227230 */ /* 0x000fe40000004100 */
[----:B------:R-:W-:Y:S01]  /*2900*/  FFMA.FTZ R41, R14, R33, RZ ;  /* 0x000000210e297223 */ /* 0x000fe200000100ff */
[----:B------:R-:W-:Y:S02]  /*2910*/  HADD2.F32 R33, -RZ, R8.H1_H1 ;  /* 0x30000008ff217230 */ /* 0x000fe40000004100 */
[----:B------:R-:W-:-:S03]  /*2920*/  HADD2.F32 R8, -RZ, R15.H0_H0 ;  /* 0x2000000fff087230 */ /* 0x000fc60000004100 */
[----:B------:R-:W-:Y:S02]  /*2930*/  FFMA.FTZ R36, R40, R33, R41 ;  /* 0x0000002128247223 */ /* 0x000fe40000010029 */
[----:B------:R-:W-:Y:S01]  /*2940*/  FFMA.FTZ R41, R8, R34, R35 ;  /* 0x0000002208297223 */ /* 0x000fe20000010023 */
[----:B------:R-:W-:Y:S02]  /*2950*/  LOP3.LUT R8, R5, 0xf000f0, RZ, 0xc0, !PT ;  /* 0x00f000f005087812 */ /* 0x000fe400078ec0ff */
[----:B------:R-:W-:Y:S02]  /*2960*/  LOP3.LUT R42, R6, 0xf000f0, RZ, 0xc0, !PT ;  /* 0x00f000f0062a7812 */ /* 0x000fe400078ec0ff */
[----:B------:R-:W-:Y:S02]  /*2970*/  LOP3.LUT R8, R8, 0x64006400, RZ, 0xfc, !PT ;  /* 0x6400640008087812 */ /* 0x000fe400078efcff */
[----:B------:R-:W-:-:S03]  /*2980*/  LOP3.LUT R42, R42, 0x64006400, RZ, 0xfc, !PT ;  /* 0x640064002a2a7812 */ /* 0x000fc600078efcff */
[-C--:B------:R-:W-:Y:S02]  /*2990*/  HFMA2 R8, R8, R21.reuse.H0_H0, -72, -72 ;  /* 0xd480d48008087431 */ /* 0x080fe40000040015 */
[----:B------:R-:W-:-:S03]  /*29a0*/  HFMA2 R33, R42, R21.H0_H0, -72, -72 ;  /* 0xd480d4802a217431 */ /* 0x000fc60000040015 */
[----:B------:R-:W-:-:S05]  /*29b0*/  HADD2.F32 R35, -RZ, R8.H0_H0 ;  /* 0x20000008ff237230 */ /* 0x000fca0000004100 */
[----:B------:R-:W-:Y:S01]  /*29c0*/  FFMA.FTZ R35, R34, R35, R39 ;  /* 0x0000002322237223 */ /* 0x000fe20000010027 */
[----:B------:R-:W-:-:S05]  /*29d0*/  HADD2.F32 R39, -RZ, R33.H0_H0 ;  /* 0x20000021ff277230 */ /* 0x000fca0000004100 */
[----:B------:R-:W-:Y:S01]  /*29e0*/  FFMA.FTZ R36, R34, R39, R36 ;  /* 0x0000002722247223 */ /* 0x000fe20000010024 */
[----:B------:R-:W-:-:S04]  /*29f0*/  LOP3.LUT R39, R7, 0xf000f, RZ, 0xc0, !PT ;  /* 0x000f000f07277812 */ /* 0x000fc800078ec0ff */
[----:B------:R-:W-:-:S05]  /*2a00*/  LOP3.LUT R39, R39, 0x64006400, RZ, 0xfc, !PT ;  /* 0x6400640027277812 */ /* 0x000fca00078efcff */
[----:B------:R-:W-:-:S05]  /*2a10*/  HADD2 R39, R39, -1032, -1032 ;  /* 0xe408e40827277430 */ /* 0x000fca0000000000 */
[----:B------:R-:W-:-:S05]  /*2a20*/  HADD2.F32 R43, -RZ, R39.H0_H0 ;  /* 0x20000027ff2b7230 */ /* 0x000fca0000004100 */
[----:B------:R-:W-:Y:S01]  /*2a30*/  FFMA.FTZ R43, R14, R43, RZ ;  /* 0x0000002b0e2b7223 */ /* 0x000fe200000100ff */
[----:B------:R-:W-:-:S04]  /*2a40*/  LOP3.LUT R14, R7, 0xf000f0, RZ, 0xc0, !PT ;  /* 0x00f000f0070e7812 */ /* 0x000fc800078ec0ff */
[----:B------:R-:W-:Y:S01]  /*2a50*/  LOP3.LUT R14, R14, 0x64006400, RZ, 0xfc, !PT ;  /* 0x640064000e0e7812 */ /* 0x000fe200078efcff */
[----:B------:R-:W-:-:S04]  /*2a60*/  HADD2.F32 R39, -RZ, R39.H1_H1 ;  /* 0x30000027ff277230 */ /* 0x000fc80000004100 */
[----:B------:R-:W-:Y:S02]  /*2a70*/  HFMA2 R14, R14, R21.H0_H0, -72, -72 ;  /* 0xd480d4800e0e7431 */ /* 0x000fe40000040015 */
[----:B------:R-:W-:-:S03]  /*2a80*/  FFMA.FTZ R43, R40, R39, R43 ;  /* 0x00000027282b7223 */ /* 0x000fc6000001002b */
[----:B------:R-:W-:Y:S01]  /*2a90*/  HADD2.F32 R39, -RZ, R14.H0_H0 ;  /* 0x2000000eff277230 */ /* 0x000fe20000004100 */
[----:B------:R-:W-:-:S04]  /*2aa0*/  @!P0 MOV R42, R22 ;  /* 0x00000016002a8202 */ /* 0x000fc80000000f00 */
[----:B------:R-:W-:Y:S01]  /*2ab0*/  FFMA.FTZ R34, R34, R39, R43 ;  /* 0x0000002722227223 */ /* 0x000fe2000001002b */
[----:B------:R-:W-:-:S05]  /*2ac0*/  @!P0 MOV R43, R19 ;  /* 0x00000013002b8202 */ /* 0x000fca0000000f00 */
[----:B------:R-:W2:Y:S01]  /*2ad0*/  @!P0 LDG.E.U16.CONSTANT R42, desc[UR6][R42.64] ;  /* 0x000000062a2a8981 */ /* 0x000ea2000c1e9500 */
[----:B------:R-:W-:Y:S01]  /*2ae0*/  FMUL.FTZ R40, R16, R37 ;  /* 0x0000002510287220 */ /* 0x000fe20000410000 */
[----:B------:R-:W-:Y:S01]  /*2af0*/  FMUL.FTZ R39, R17, R38 ;  /* 0x0000002611277220 */ /* 0x000fe20000410000 */
[----:B------:R-:W-:Y:S01]  /*2b00*/  FMUL.FTZ R38, R23, R10 ;  /* 0x0000000a17267220 */ /* 0x000fe20000410000 */
[----:B------:R-:W-:Y:S02]  /*2b10*/  FMUL.FTZ R37, R32, R11 ;  /* 0x0000000b20257220 */ /* 0x000fe40000410000 */
[----:B------:R-:W0:Y:S02]  /*2b20*/  LDS.64 R10, [UR4+0x38] ;  /* 0x00003804ff0a7984 */ /* 0x000e240008000a00 */
[----:B------:R-:W-:Y:S02]  /*2b30*/  F2FP.F16.F32.PACK_AB R38, RZ, R38 ;  /* 0x00000026ff26723e */ /* 0x000fe400000000ff */
[----:B------:R-:W-:-:S04]  /*2b40*/  F2FP.F16.F32.PACK_AB R37, RZ, R37 ;  /* 0x00000025ff25723e */ /* 0x000fc800000000ff */
[----:B------:R-:W-:Y:S02]  /*2b50*/  PRMT R38, R38, 0x5410, R37 ;  /* 0x0000541026267816 */ /* 0x000fe40000000025 */
[----:B------:R-:W-:Y:S01]  /*2b60*/  SHF.R.U32.HI R5, RZ, 0x8, R5 ;  /* 0x00000008ff057819 */ /* 0x000fe20000011605 */
[----:B------:R-:W-:Y:S02]  /*2b70*/  HADD2.F32 R9, -RZ, R9.H1_H1 ;  /* 0x30000009ff097230 */ /* 0x000fe40000004100 */
[----:B------:R-:W-:Y:S02]  /*2b80*/  HADD2 R26, R38, R26 ;  /* 0x0000001a261a7230 */ /* 0x000fe40000000000 */
[----:B------:R-:W-:Y:S01]  /*2b90*/  HADD2.F32 R8, -RZ, R8.H1_H1 ;  /* 0x30000008ff087230 */ /* 0x000fe20000004100 */
[----:B------:R-:W-:Y:S01]  /*2ba0*/  SHF.R.U32.HI R4, RZ, 0x8, R4 ;  /* 0x00000008ff047819 */ /* 0x000fe20000011604 */
[----:B------:R-:W-:Y:S01]  /*2bb0*/  HADD2.F32 R38, -RZ, R15.H1_H1 ;  /* 0x3000000fff267230 */ /* 0x000fe20000004100 */
[----:B------:R-:W-:-:S02]  /*2bc0*/  LOP3.LUT R15, R5, 0xf000f, RZ, 0xc0, !PT ;  /* 0x000f000f050f7812 */ /* 0x000fc400078ec0ff */
[----:B------:R-:W-:Y:S01]  /*2bd0*/  FFMA.FTZ R35, R9, R8, R35 ;  /* 0x0000000809237223 */ /* 0x000fe20000010023 */
[----:B------:R-:W-:Y:S02]  /*2be0*/  LOP3.LUT R8, R4, 0xf000f, RZ, 0xc0, !PT ;  /* 0x000f000f04087812 */ /* 0x000fe400078ec0ff */
[----:B------:R-:W-:Y:S01]  /*2bf0*/  LOP3.LUT R15, R15, 0x64006400, RZ, 0xfc, !PT ;  /* 0x640064000f0f7812 */ /* 0x000fe200078efcff */
[----:B------:R-:W-:Y:S01]  /*2c00*/  HADD2.F32 R33, -RZ, R33.H1_H1 ;  /* 0x30000021ff217230 */ /* 0x000fe20000004100 */
[----:B------:R-:W-:-:S03]  /*2c10*/  LOP3.LUT R8, R8, 0x64006400, RZ, 0xfc, !PT ;  /* 0x6400640008087812 */ /* 0x000fc600078efcff */
[----:B------:R-:W-:Y:S02]  /*2c20*/  HADD2 R15, R15, -1032, -1032 ;  /* 0xe408e4080f0f7430 */ /* 0x000fe40000000000 */
[----:B------:R-:W-:Y:S01]  /*2c30*/  FFMA.FTZ R33, R9, R33, R36 ;  /* 0x0000002109217223 */ /* 0x000fe20000010024 */
[----:B------:R-:W-:Y:S01]  /*2c40*/  HADD2 R8, R8, -1032, -1032 ;  /* 0xe408e40808087430 */ /* 0x000fe20000000000 */
[----:B------:R-:W-:Y:S01]  /*2c50*/  SHF.R.U32.HI R6, RZ, 0x8, R6 ;  /* 0x00000008ff067819 */ /* 0x000fe20000011606 */
[----:B------:R-:W-:Y:S02]  /*2c60*/  HADD2.F32 R37, -RZ, R15.H0_H0 ;  /* 0x2000000fff257230 */ /* 0x000fe40000004100 */
[----:B------:R-:W-:Y:S01]  /*2c70*/  FFMA.FTZ R41, R38, R9, R41 ;  /* 0x0000000926297223 */ /* 0x000fe20000010029 */
[----:B------:R-:W-:Y:S02]  /*2c80*/  HADD2.F32 R38, -RZ, R8.H0_H0 ;  /* 0x20000008ff267230 */ /* 0x000fe40000004100 */
[----:B0-----:R-:W-:-:S02]  /*2c90*/  HADD2.F32 R36, -RZ, R10.H0_H0 ;  /* 0x2000000aff247230 */ /* 0x001fc40000004100 */
[----:B------:R-:W-:-:S03]  /*2ca0*/  HADD2.F32 R14, -RZ, R14.H1_H1 ;  /* 0x3000000eff0e7230 */ /* 0x000fc60000004100 */
[----:B------:R-:W-:Y:S01]  /*2cb0*/  FFMA.FTZ R35, R36, R37, R35 ;  /* 0x0000002524237223 */ /* 0x000fe20000010023 */
[----:B------:R-:W-:Y:S01]  /*2cc0*/  LOP3.LUT R37, R6, 0xf000f, RZ, 0xc0, !PT ;  /* 0x000f000f06257812 */ /* 0x000fe200078ec0ff */
[----:B------:R-:W-:Y:S01]  /*2cd0*/  FFMA.FTZ R41, R38, R36, R41 ;  /* 0x0000002426297223 */ /* 0x000fe20000010029 */
[----:B------:R-:W-:Y:S02]  /*2ce0*/  SHF.R.U32.HI R7, RZ, 0x8, R7 ;  /* 0x00000008ff077819 */ /* 0x000fe40000011607 */
[----:B------:R-:W-:Y:S01]  /*2cf0*/  LOP3.LUT R38, R37, 0x64006400, RZ, 0xfc, !PT ;  /* 0x6400640025267812 */ /* 0x000fe200078efcff */
[----:B------:R-:W-:Y:S01]  /*2d00*/  FFMA.FTZ R37, R9, R14, R34 ;  /* 0x0000000e09257223 */ /* 0x000fe20000010022 */
[----:B------:R-:W-:Y:S01]  /*2d10*/  LOP3.LUT R9, R7, 0xf000f, RZ, 0xc0, !PT ;  /* 0x000f000f07097812 */ /* 0x000fe200078ec0ff */
[----:B------:R-:W-:Y:S02]  /*2d20*/  HADD2.F32 R8, -RZ, R8.H1_H1 ;  /* 0x30000008ff087230 */ /* 0x000fe40000004100 */
[----:B------:R-:W-:Y:S01]  /*2d30*/  HADD2 R14, R38, -1032, -1032 ;  /* 0xe408e408260e7430 */ /* 0x000fe20000000000 */
[----:B------:R-:W-:Y:S01]  /*2d40*/  LOP3.LUT R9, R9, 0x64006400, RZ, 0xfc, !PT ;  /* 0x6400640009097812 */ /* 0x000fe200078efcff */
[----:B------:R-:W-:-:S03]  /*2d50*/  HADD2.F32 R10, -RZ, R10.H1_H1 ;  /* 0x3000000aff0a7230 */ /* 0x000fc60000004100 */
[----:B------:R-:W-:Y:S02]  /*2d60*/  HADD2.F32 R34, -RZ, R14.H0_H0 ;  /* 0x2000000eff227230 */ /* 0x000fe40000004100 */
[----:B------:R-:W-:Y:S02]  /*2d70*/  HADD2 R9, R9, -1032, -1032 ;  /* 0xe408e40809097430 */ /* 0x000fe40000000000 */
[----:B------:R-:W-:Y:S01]  /*2d80*/  FFMA.FTZ R41, R8, R10, R41 ;  /* 0x0000000a08297223 */ /* 0x000fe20000010029 */
[----:B------:R-:W-:Y:S01]  /*2d90*/  @!P0 IADD3 R8, PT, PT, R0, 0x1, RZ ;  /* 0x0000000100088810 */ /* 0x000fe20007ffe0ff */
[----:B------:R-:W-:Y:S01]  /*2da0*/  FFMA.FTZ R33, R36, R34, R33 ;  /* 0x0000002224217223 */ /* 0x000fe20000010021 */
[----:B------:R-:W-:Y:S02]  /*2db0*/  HADD2.F32 R34, -RZ, R9.H0_H0 ;  /* 0x20000009ff227230 */ /* 0x000fe40000004100 */
[----:B------:R-:W-:Y:S01]  /*2dc0*/  @!P0 MOV R0, R8 ;  /* 0x0000000800008202 */ /* 0x000fe20000000f00 */
[----:B------:R-:W-:Y:S01]  /*2dd0*/  HADD2.F32 R15, -RZ, R15.H1_H1 ;  /* 0x3000000fff0f7230 */ /* 0x000fe20000004100 */
[----:B------:R-:W-:-:S02]  /*2de0*/  LOP3.LUT R5, R5, 0xf000f0, RZ, 0xc0, !PT ;  /* 0x00f000f005057812 */ /* 0x000fc400078ec0ff */
[----:B------:R-:W-:Y:S01]  /*2df0*/  LOP3.LUT R8, R6, 0xf000f0, RZ, 0xc0, !PT ;  /* 0x00f000f006087812 */ /* 0x000fe200078ec0ff */
[----:B------:R-:W-:Y:S01]  /*2e00*/  FFMA.FTZ R37, R36, R34, R37 ;  /* 0x0000002224257223 */ /* 0x000fe20000010025 */
[----:B------:R-:W-:Y:S01]  /*2e10*/  LOP3.LUT R4, R4, 0xf000f0, RZ, 0xc0, !PT ;  /* 0x00f000f004047812 */ /* 0x000fe200078ec0ff */
[----:B------:R-:W-:Y:S01]  /*2e20*/  FFMA.FTZ R35, R10, R15, R35 ;  /* 0x0000000f0a237223 */ /* 0x000fe20000010023 */
[----:B------:R-:W-:Y:S02]  /*2e30*/  LOP3.LUT R34, R5, 0x64006400, RZ, 0xfc, !PT ;  /* 0x6400640005227812 */ /* 0x000fe400078efcff */
[----:B------:R-:W-:Y:S02]  /*2e40*/  LOP3.LUT R36, R8, 0x64006400, RZ, 0xfc, !PT ;  /* 0x6400640008247812 */ /* 0x000fe400078efcff */
[----:B------:R-:W-:Y:S01]  /*2e50*/  LOP3.LUT R15, R7, 0xf000f0, RZ, 0xc0, !PT ;  /* 0x00f000f0070f7812 */ /* 0x000fe200078ec0ff */
[----:B------:R-:W-:Y:S01]  /*2e60*/  HADD2.F32 R14, -RZ, R14.H1_H1 ;  /* 0x3000000eff0e7230 */ /* 0x000fe20000004100 */
[----:B------:R-:W-:Y:S01]  /*2e70*/  LOP3.LUT R4, R4, 0x64006400, RZ, 0xfc, !PT ;  /* 0x6400640004047812 */ /* 0x000fe200078efcff */
[-C--:B------:R-:W-:Y:S01]  /*2e80*/  HFMA2 R7, R34, R21.reuse.H0_H0, -72, -72 ;  /* 0xd480d48022077431 */ /* 0x080fe20000040015 */
[----:B------:R-:W-:Y:S01]  /*2e90*/  LOP3.LUT R34, R15, 0x64006400, RZ, 0xfc, !PT ;  /* 0x640064000f227812 */ /* 0x000fe200078efcff */
[----:B------:R-:W-:-:S02]  /*2ea0*/  HFMA2 R5, R36, R21.H0_H0, -72, -72 ;  /* 0xd480d48024057431 */ /* 0x000fc40000040015 */
[----:B------:R-:W-:Y:S01]  /*2eb0*/  FFMA.FTZ R33, R10, R14, R33 ;  /* 0x0000000e0a217223 */ /* 0x000fe20000010021 */
[-C--:B------:R-:W-:Y:S02]  /*2ec0*/  HFMA2 R4, R4, R21.reuse.H0_H0, -72, -72 ;  /* 0xd480d48004047431 */ /* 0x080fe40000040015 */
[----:B------:R-:W-:Y:S02]  /*2ed0*/  HADD2.F32 R6, -RZ, R11.H0_H0 ;  /* 0x2000000bff067230 */ /* 0x000fe40000004100 */
[----:B------:R-:W-:Y:S02]  /*2ee0*/  HFMA2 R21, R34, R21.H0_H0, -72, -72 ;  /* 0xd480d48022157431 */ /* 0x000fe40000040015 */
[----:B------:R-:W-:Y:S02]  /*2ef0*/  HADD2.F32 R14, -RZ, R5.H0_H0 ;  /* 0x20000005ff0e7230 */ /* 0x000fe40000004100 */
[----:B------:R-:W-:Y:S02]  /*2f00*/  HADD2.F32 R15, -RZ, R9.H1_H1 ;  /* 0x30000009ff0f7230 */ /* 0x000fe40000004100 */
[----:B------:R-:W-:-:S02]  /*2f10*/  HADD2.F32 R9, -RZ, R7.H0_H0 ;  /* 0x20000007ff097230 */ /* 0x000fc40000004100 */
[----:B------:R-:W-:Y:S01]  /*2f20*/  FFMA.FTZ R33, R6, R14, R33 ;  /* 0x0000000e06217223 */ /* 0x000fe20000010021 */
[--C-:B------:R-:W-:Y:S02]  /*2f30*/  HADD2.F32 R8, -RZ, R4.reuse.H0_H0 ;  /* 0x20000004ff087230 */ /* 0x100fe40000004100 */
[----:B------:R-:W-:Y:S01]  /*2f40*/  FFMA.FTZ R37, R10, R15, R37 ;  /* 0x0000000f0a257223 */ /* 0x000fe20000010025 */
[----:B------:R-:W-:Y:S02]  /*2f50*/  HADD2.F32 R14, -RZ, R21.H0_H0 ;  /* 0x20000015ff0e7230 */ /* 0x000fe40000004100 */
[----:B------:R-:W-:Y:S01]  /*2f60*/  FFMA.FTZ R10, R6, R9, R35 ;  /* 0x00000009060a7223 */ /* 0x000fe20000010023 */
[----:B------:R-:W-:Y:S02]  /*2f70*/  HADD2.F32 R11, -RZ, R11.H1_H1 ;  /* 0x3000000bff0b7230 */ /* 0x000fe40000004100 */
[----:B------:R-:W-:Y:S01]  /*2f80*/  FFMA.FTZ R8, R8, R6, R41 ;  /* 0x0000000608087223 */ /* 0x000fe20000010029 */
[----:B------:R-:W-:-:S02]  /*2f90*/  HADD2.F32 R9, -RZ, R4.H1_H1 ;  /* 0x30000004ff097230 */ /* 0x000fc40000004100 */
[----:B------:R-:W-:Y:S02]  /*2fa0*/  HADD2.F32 R7, -RZ, R7.H1_H1 ;  /* 0x30000007ff077230 */ /* 0x000fe40000004100 */
[----:B------:R-:W-:Y:S01]  /*2fb0*/  FFMA.FTZ R37, R6, R14, R37 ;  /* 0x0000000e06257223 */ /* 0x000fe20000010025 */
[----:B------:R-:W-:Y:S02]  /*2fc0*/  HADD2.F32 R4, -RZ, R5.H1_H1 ;  /* 0x30000005ff047230 */ /* 0x000fe40000004100 */
[----:B------:R-:W-:Y:S02]  /*2fd0*/  HADD2.F32 R34, -RZ, R21.H1_H1 ;  /* 0x30000015ff227230 */ /* 0x000fe40000004100 */
[----:B------:R-:W-:Y:S01]  /*2fe0*/  FFMA.FTZ R9, R9, R11, R8 ;  /* 0x0000000b09097223 */ /* 0x000fe20000010008 */
[C---:B------:R-:W-:Y:S01]  /*2ff0*/  FFMA.FTZ R10, R11.reuse, R7, R10 ;  /* 0x000000070b0a7223 */ /* 0x040fe2000001000a */
[C---:B------:R-:W-:Y:S01]  /*3000*/  FFMA.FTZ R4, R11.reuse, R4, R33 ;  /* 0x000000040b047223 */ /* 0x040fe20000010021 */
[----:B------:R-:W-:Y:S01]  /*3010*/  FFMA.FTZ R37, R11, R34, R37 ;  /* 0x000000220b257223 */ /* 0x000fe20000010025 */
[----:B------:R-:W-:Y:S01]  /*3020*/  FMUL.FTZ R9, R16, R9 ;  /* 0x0000000910097220 */ /* 0x000fe20000410000 */
[----:B------:R-:W-:Y:S01]  /*3030*/  FMUL.FTZ R10, R17, R10 ;  /* 0x0000000a110a7220 */ /* 0x000fe20000410000 */
[----:B------:R-:W-:Y:S01]  /*3040*/  F2FP.F16.F32.PACK_AB R40, RZ, R40 ;  /* 0x00000028ff28723e */ /* 0x000fe200000000ff */
[----:B------:R-:W-:Y:S01]  /*3050*/  FMUL.FTZ R4, R23, R4 ;  /* 0x0000000417047220 */ /* 0x000fe20000410000 */
[----:B------:R-:W-:Y:S01]  /*3060*/  F2FP.F16.F32.PACK_AB R39, RZ, R39 ;  /* 0x00000027ff27723e */ /* 0x000fe200000000ff */
[----:B------:R-:W-:Y:S01]  /*3070*/  FMUL.FTZ R37, R32, R37 ;  /* 0x0000002520257220 */ /* 0x000fe20000410000 */
[----:B------:R-:W-:-:S02]  /*3080*/  F2FP.F16.F32.PACK_AB R9, RZ, R9 ;  /* 0x00000009ff09723e */ /* 0x000fc400000000ff */
[----:B------:R-:W-:Y:S02]  /*3090*/  PRMT R40, R40, 0x5410, R39 ;  /* 0x0000541028287816 */ /* 0x000fe40000000027 */
[----:B------:R-:W-:Y:S02]  /*30a0*/  F2FP.F16.F32.PACK_AB R10, RZ, R10 ;  /* 0x0000000aff0a723e */ /* 0x000fe400000000ff */
[----:B------:R-:W-:Y:S02]  /*30b0*/  F2FP.F16.F32.PACK_AB R4, RZ, R4 ;  /* 0x00000004ff04723e */ /* 0x000fe400000000ff */
[----:B------:R-:W-:Y:S01]  /*30c0*/  F2FP.F16.F32.PACK_AB R37, RZ, R37 ;  /* 0x00000025ff25723e */ /* 0x000fe200000000ff */
[----:B------:R-:W-:Y:S01]  /*30d0*/  HFMA2 R27, R40, 1, 1, R27 ;  /* 0x3c003c00281b7831 */ /* 0x000fe2000000001b */
[----:B------:R-:W-:Y:S02]  /*30e0*/  PRMT R9, R9, 0x5410, R10 ;  /* 0x0000541009097816 */ /* 0x000fe4000000000a */
[----:B------:R-:W-:Y:S01]  /*30f0*/  PRMT R4, R4, 0x5410, R37 ;  /* 0x0000541004047816 */ /* 0x000fe20000000025 */
[----:B------:R-:W-:Y:S01]  /*3100*/  UIADD3 UR4, UPT, UPT, UR4, 0x40, URZ ;  /* 0x0000004004047890 */ /* 0x000fe2000fffe0ff */
[----:B------:R-:W-:Y:S01]  /*3110*/  IADD3 R22, P1, PT, R22, 0x80, RZ ;  /* 0x0000008016167810 */ /* 0x000fe20007f3e0ff */
[----:B------:R-:W-:-:S02]  /*3120*/  HFMA2 R27, R9, 1, 1, R27 ;  /* 0x3c003c00091b7831 */ /* 0x000fc4000000001b */
[----:B------:R-:W-:-:S04]  /*3130*/  IMAD.WIDE R46, R3, 0x4, R46 ;  /* 0x00000004032e7825 */ /* 0x000fc800078e022e */
[----:B------:R-:W-:Y:S01]  /*3140*/  HADD2 R26, R4, R26 ;  /* 0x0000001a041a7230 */ /* 0x000fe20000000000 */
[----:B------:R-:W-:Y:S02]  /*3150*/  IADD3.X R19, PT, PT, RZ, R19, RZ, P1, !PT ;  /* 0x00000013ff137210 */ /* 0x000fe40000ffe4ff */
[----:B--2---:R-:W-:Y:S02]  /*3160*/  @!P0 IADD3 R24, PT, PT, R42, R25, RZ ;  /* 0x000000192a188210 */ /* 0x004fe40007ffe0ff */
[----:B------:R-:W-:-:S04]  /*3170*/  IADD3 R25, PT, PT, R25, 0x20, RZ ;  /* 0x0000002019197810 */ /* 0x000fc80007ffe0ff */
[----:B------:R-:W-:-:S13]  /*3180*/  ISETP.GE.AND P0, PT, R25, R20, PT ;  /* 0x000000141900720c */ /* 0x000fda0003f06270 */
[----:B------:R-:W-:Y:S05]  /*3190*/  @!P0 BRA `(.L_x_3642) ;  /* 0xffffffd800d08947 */ /* 0x000fea000383ffff */
[----:B------:R-:W-:-:S07]  /*31a0*/  IMAD.WIDE R16, R3, 0x10, R30 ;  /* 0x0000001003107825 */ /* 0x000fce00078e021e */
.L_x_3641:
[----:B------:R-:W-:-:S04]  /*31b0*/  VIMNMX R32, PT, PT, R18, UR13, PT ;  /* 0x0000000d12207c48 */ /* 0x000fc8000bfe0100 */
[----:B------:R-:W-:-:S13]  /*31c0*/  ISETP.GT.AND P0, PT, R32, R25, PT ;  /* 0x000000192000720c */ /* 0x000fda0003f04270 */
[----:B------:R-:W-:Y:S05]  /*31d0*/  @!P0 BRA `(.L_x_3643) ;  /* 0x0000001400288947 */ /* 0x000fea0003800000 */
[----:B------:R-:W-:-:S03]  /*31e0*/  IMAD.WIDE.U32 R12, R25, 0x4, R12 ;  /* 0x00000004190c7825 */ /* 0x000fc600078e000c */
[----:B------:R-:W-:-:S04]  /*31f0*/  IADD3 R34, P0, PT, R12, 0x2, RZ ;  /* 0x000000020c227810 */ /* 0x000fc80007f1e0ff */
[----:B------:R-:W-:-:S09]  /*3200*/  IADD3.X R35, PT, PT, RZ, R13, RZ, P0, !PT ;  /* 0x0000000dff237210 */ /* 0x000fd200007fe4ff */
.L_x_3644:
[----:B------:R-:W2:Y:S01]  /*3210*/  LDG.E.128.CONSTANT R4, desc[UR6][R16.64] ;  /* 0x0000000610047981 */ /* 0x000ea2000c1e9d00 */
[----:B------:R-:W-:-:S03]  /*3220*/  MOV R3, UR9 ;  /* 0x0000000900037c02 */ /* 0x000fc60008000f00 */
[----:B------:R-:W0:Y:S02]  /*3230*/  LDS.128 R20, [UR4] ;  /* 0x00000004ff147984 */ /* 0x000e240008000c00 */
[----:B------:R-:W-:-:S05]  /*3240*/  IMAD.WIDE R18, R3, 0x4, R16 ;  /* 0x0000000403127825 */ /* 0x000fca00078e0210 */
[----:B------:R1:W3:Y:S01]  /*3250*/  LDG.E.128.CONSTANT R8, desc[UR6][R18.64] ;  /* 0x0000000612087981 */ /* 0x0002e2000c1e9d00 */
[----:B------:R-:W-:-:S05]  /*3260*/  IMAD.WIDE R30, R3, 0x4, R18 ;  /* 0x00000004031e7825 */ /* 0x000fca00078e0212 */
[----:B------:R-:W4:Y:S01]  /*3270*/  LDG.E.128.CONSTANT R12, desc[UR6][R30.64] ;  /* 0x000000061e0c7981 */ /* 0x000f22000c1e9d00 */
[----:B------:R-:W-:Y:S02]  /*3280*/  MOV R33, 0x3000 ;  /* 0x0000300000217802 */ /* 0x000fe40000000f00 */
        /* <DEDUP_REMOVED lines=10> */
[----:B-1----:R-:W-:Y:S01]  /*3330*/  HADD2 R18, R17, -1028, -1028 ;  /* 0xe404e40411127430 */ /* 0x002fe20000000000 */
[----:B------:R-:W-:Y:S01]  /*3340*/  LOP3.LUT R37, R37, 0x64006400, RZ, 0xfc, !PT ;  /* 0x6400640025257812 */ /* 0x000fe200078efcff */
[----:B0-----:R-:W-:Y:S01]  /*3350*/  HFMA2 R19, R36, R20, RZ ;  /* 0x0000001424137231 */ /* 0x001fe200000000ff */
[----:B------:R-:W-:Y:S01]  /*3360*/  LOP3.LUT R38, R38, 0x64006400, RZ, 0xfc, !PT ;  /* 0x6400640026267812 */ /* 0x000fe200078efcff */
[----:B------:R-:W-:-:S02]  /*3370*/  HFMA2 R17, R16, R33.H0_H0, -132, -132 ;  /* 0xd820d82010117431 */ /* 0x000fc40000040021 */
[-C--:B------:R-:W-:Y:S02]  /*3380*/  HFMA2 R36, R18, R20.reuse, RZ ;  /* 0x0000001412247231 */ /* 0x080fe400000000ff */
[----:B------:R-:W-:Y:S01]  /*3390*/  HADD2 R37, R37, -1028, -1028 ;  /* 0xe404e40425257430 */ /* 0x000fe20000000000 */
[----:B------:R-:W-:Y:S01]  /*33a0*/  LOP3.LUT R18, R5, 0x380038, RZ, 0xc0, !PT ;  /* 0x0038003805127812 */ /* 0x000fe200078ec0ff */
[----:B------:R-:W-:Y:S02]  /*33b0*/  HADD2 R38, R38, -1028, -1028 ;  /* 0xe404e40426267430 */ /* 0x000fe40000000000 */
[----:B------:R-:W-:Y:S01]  /*33c0*/  HFMA2 R17, R17, R21, R19 ;  /* 0x0000001511117231 */ /* 0x000fe20000000013 */
[----:B------:R-:W-:Y:S01]  /*33d0*/  LOP3.LUT R19, R6, 0x380038, RZ, 0xc0, !PT ;  /* 0x0038003806137812 */ /* 0x000fe200078ec0ff */
[-C--:B------:R-:W-:Y:S01]  /*33e0*/  HFMA2 R16, R37, R20.reuse, RZ.H0_H0 ;  /* 0x0000001425107231 */ /* 0x080fe200000400ff */
[----:B------:R-:W-:Y:S01]  /*33f0*/  SHF.R.U32.HI R39, RZ, 0x6, R4 ;  /* 0x00000006ff277819 */ /* 0x000fe20000011604 */
[----:B------:R-:W-:Y:S01]  /*3400*/  HFMA2 R20, R38, R20, RZ.H0_H0 ;  /* 0x0000001426147231 */ /* 0x000fe200000400ff */
[----:B------:R-:W-:-:S02]  /*3410*/  LOP3.LUT R38, R18, 0x64006400, RZ, 0xfc, !PT ;  /* 0x6400640012267812 */ /* 0x000fc400078efcff */
[----:B------:R-:W-:Y:S02]  /*3420*/  LOP3.LUT R40, R19, 0x64006400, RZ, 0xfc, !PT ;  /* 0x6400640013287812 */ /* 0x000fe400078efcff */
[----:B------:R-:W-:Y:S01]  /*3430*/  LOP3.LUT R37, R7, 0x380038, RZ, 0xc0, !PT ;  /* 0x0038003807257812 */ /* 0x000fe200078ec0ff */
[-C--:B------:R-:W-:Y:S01]  /*3440*/  HFMA2 R38, R38, R33.reuse.H0_H0, -132, -132 ;  /* 0xd820d82026267431 */ /* 0x080fe20000040021 */
[----:B------:R-:W-:Y:S01]  /*3450*/  LOP3.LUT R19, R39, 0x70007, RZ, 0xc0, !PT ;  /* 0x0007000727137812 */ /* 0x000fe200078ec0ff */
[----:B------:R-:W-:Y:S01]  /*3460*/  HFMA2 R40, R40, R33.H0_H0, -132, -132 ;  /* 0xd820d82028287431 */ /* 0x000fe20000040021 */
[----:B------:R-:W-:Y:S01]  /*3470*/  LOP3.LUT R18, R37, 0x64006400, RZ, 0xfc, !PT ;  /* 0x6400640025127812 */ /* 0x000fe200078efcff */
[-C--:B------:R-:W-:Y:S01]  /*3480*/  HFMA2 R16, R38, R21.reuse, R16 ;  /* 0x0000001526107231 */ /* 0x080fe20000000010 */
[----:B------:R-:W-:Y:S01]  /*3490*/  LOP3.LUT R19, R19, 0x64006400, RZ, 0xfc, !PT ;  /* 0x6400640013137812 */ /* 0x000fe200078efcff */
[----:B------:R-:W-:Y:S01]  /*34a0*/  HFMA2 R36, R40, R21, R36 ;  /* 0x0000001528247231 */ /* 0x000fe20000000024 */
[----:B------:R-:W-:Y:S01]  /*34b0*/  SHF.R.U32.HI R38, RZ, 0x6, R5 ;  /* 0x00000006ff267819 */ /* 0x000fe20000011605 */
[----:B------:R-:W-:Y:S01]  /*34c0*/  HFMA2 R40, R18, R33.H0_H0, -132, -132 ;  /* 0xd820d82012287431 */ /* 0x000fe20000040021 */
[----:B------:R-:W-:Y:S01]  /*34d0*/  SHF.R.U32.HI R4, RZ, 0xf, R4 ;  /* 0x0000000fff047819 */ /* 0x000fe20000011604 */
[----:B------:R-:W-:Y:S01]  /*34e0*/  HADD2 R19, R19, -1028, -1028 ;  /* 0xe404e40413137430 */ /* 0x000fe20000000000 */
[----:B------:R-:W-:Y:S01]  /*34f0*/  LOP3.LUT R18, R38, 0x70007, RZ, 0xc0, !PT ;  /* 0x0007000726127812 */ /* 0x000fe200078ec0ff */
[----:B------:R-:W-:Y:S01]  /*3500*/  HFMA2 R40, R40, R21, R20 ;  /* 0x0000001528287231 */ /* 0x000fe20000000014 */
[----:B------:R-:W-:Y:S01]  /*3510*/  SHF.R.U32.HI R21, RZ, 0x6, R6 ;  /* 0x00000006ff157819 */ /* 0x000fe20000011606 */
[----:B------:R-:W-:Y:S01]  /*3520*/  HFMA2 R17, R19, R22, R17 ;  /* 0x0000001613117231 */ /* 0x000fe20000000011 */
[----:B------:R-:W-:-:S02]  /*3530*/  LOP3.LUT R19, R18, 0x64006400, RZ, 0xfc, !PT ;  /* 0x6400640012137812 */ /* 0x000fc400078efcff */
[----:B------:R-:W-:Y:S02]  /*3540*/  LOP3.LUT R18, R21, 0x70007, RZ, 0xc0, !PT ;  /* 0x0007000715127812 */ /* 0x000fe400078ec0ff */
[----:B------:R-:W-:Y:S01]  /*3550*/  SHF.R.U32.HI R20, RZ, 0x6, R7 ;  /* 0x00000006ff147819 */ /* 0x000fe20000011607 */
[----:B------:R-:W-:Y:S01]  /*3560*/  HADD2 R19, R19, -1028, -1028 ;  /* 0xe404e40413137430 */ /* 0x000fe20000000000 */
[----:B------:R-:W-:Y:S02]  /*3570*/  LOP3.LUT R18, R18, 0x64006400, RZ, 0xfc, !PT ;  /* 0x6400640012127812 */ /* 0x000fe400078efcff */
[----:B------:R-:W-:Y:S01]  /*3580*/  LOP3.LUT R37, R20, 0x70007, RZ, 0xc0, !PT ;  /* 0x0007000714257812 */ /* 0x000fe200078ec0ff */
[----:B------:R-:W-:Y:S01]  /*3590*/  HFMA2 R16, R19, R22, R16 ;  /* 0x0000001613107231 */ /* 0x000fe20000000010 */
[----:B------:R-:W-:Y:S01]  /*35a0*/  LOP3.LUT R19, R38, 0x380038, RZ, 0xc0, !PT ;  /* 0x0038003826137812 */ /* 0x000fe200078ec0ff */
[----:B------:R-:W-:Y:S01]  /*35b0*/  HADD2 R18, R18, -1028, -1028 ;  /* 0xe404e40412127430 */ /* 0x000fe20000000000 */
[----:B------:R-:W-:-:S02]  /*35c0*/  LOP3.LUT R37, R37, 0x64006400, RZ, 0xfc, !PT ;  /* 0x6400640025257812 */ /* 0x000fc400078efcff */
[----:B------:R-:W-:Y:S01]  /*35d0*/  LOP3.LUT R41, R20, 0x380038, RZ, 0xc0, !PT ;  /* 0x0038003814297812 */ /* 0x000fe200078ec0ff */
[-C--:B------:R-:W-:Y:S01]  /*35e0*/  HFMA2 R36, R18, R22.reuse, R36 ;  /* 0x0000001612247231 */ /* 0x080fe20000000024 */
[C---:B------:R-:W-:Y:S01]  /*35f0*/  LOP3.LUT R18, R39.reuse, 0x380038, RZ, 0xc0, !PT ;  /* 0x0038003827127812 */ /* 0x040fe200078ec0ff */
[----:B------:R-:W-:Y:S01]  /*3600*/  HADD2 R37, R37, -1028, -1028 ;  /* 0xe404e40425257430 */ /* 0x000fe20000000000 */
[----:B------:R-:W-:Y:S02]  /*3610*/  LOP3.LUT R39, R39, 0x1c001c0, RZ, 0xc0, !PT ;  /* 0x01c001c027277812 */ /* 0x000fe400078ec0ff */
[----:B------:R-:W-:Y:S01]  /*3620*/  LOP3.LUT R18, R18, 0x64006400, RZ, 0xfc, !PT ;  /* 0x6400640012127812 */ /* 0x000fe200078efcff */
[----:B------:R-:W-:Y:S01]  /*3630*/  HFMA2 R40, R37, R22, R40 ;  /* 0x0000001625287231 */ /* 0x000fe20000000028 */
[----:B------:R-:W-:Y:S02]  /*3640*/  LOP3.LUT R22, R19, 0x64006400, RZ, 0xfc, !PT ;  /* 0x6400640013167812 */ /* 0x000fe400078efcff */
[----:B------:R-:W-:Y:S01]  /*3650*/  LOP3.LUT R20, R20, 0x1c001c0, RZ, 0xc0, !PT ;  /* 0x01c001c014147812 */ /* 0x000fe200078ec0ff */
[-C--:B------:R-:W-:Y:S01]  /*3660*/  HFMA2 R37, R18, R33.reuse.H0_H0, -132, -132 ;  /* 0xd820d82012257431 */ /* 0x080fe20000040021 */
[C---:B------:R-:W-:Y:S01]  /*3670*/  LOP3.LUT R18, R21.reuse, 0x380038, RZ, 0xc0, !PT ;  /* 0x0038003815127812 */ /* 0x040fe200078ec0ff */
[----:B------:R-:W-:Y:S01]  /*3680*/  HFMA2 R22, R22, R33.H0_H0, -132, -132 ;  /* 0xd820d82016167431 */ /* 0x000fe20000040021 */
[----:B------:R-:W-:Y:S01]  /*3690*/  LOP3.LUT R21, R21, 0x1c001c0, RZ, 0xc0, !PT ;  /* 0x01c001c015157812 */ /* 0x000fe200078ec0ff */
[-C--:B------:R-:W-:Y:S01]  /*36a0*/  HFMA2 R37, R37, R23.reuse, R17 ;  /* 0x0000001725257231 */ /* 0x080fe20000000011 */
[----:B------:R-:W-:Y:S01]  /*36b0*/  LOP3.LUT R42, R18, 0x64006400, RZ, 0xfc, !PT ;  /* 0x64006400122a7812 */ /* 0x000fe200078efcff */
[----:B------:R-:W-:Y:S01]  /*36c0*/  HFMA2 R22, R22, R23, R16 ;  /* 0x0000001716167231 */ /* 0x000fe20000000010 */
[----:B------:R-:W-:Y:S01]  /*36d0*/  LOP3.LUT R20, R20, 0x64006400, RZ, 0xfc, !PT ;  /* 0x6400640014147812 */ /* 0x000fe200078efcff */
[----:B------:R-:W0:Y:S01]  /*36e0*/  LDS.128 R16, [UR4+0x10] ;  /* 0x00001004ff107984 */ /* 0x000e220008000c00 */
[----:B------:R-:W-:Y:S01]  /*36f0*/  LOP3.LUT R4, R4, 0x10001, RZ, 0xc0, !PT ;  /* 0x0001000104047812 */ /* 0x000fe200078ec0ff */
[----:B------:R-:W-:Y:S01]  /*3700*/  HFMA2 R42, R42, R33.H0_H0, -132, -132 ;  /* 0xd820d8202a2a7431 */ /* 0x000fe20000040021 */
[----:B------:R-:W-:-:S02]  /*3710*/  SHF.R.U32.HI R6, RZ, 0xf, R6 ;  /* 0x0000000fff067819 */ /* 0x000fc40000011606 */
[----:B------:R-:W-:Y:S01]  /*3720*/  SHF.R.U32.HI R7, RZ, 0xf, R7 ;  /* 0x0000000fff077819 */ /* 0x000fe20000011607 */
[----:B------:R-:W-:Y:S01]  /*3730*/  HFMA2 R36, R42, R23, R36 ;  /* 0x000000172a247231 */ /* 0x000fe20000000024 */
[----:B------:R-:W-:Y:S02]  /*3740*/  LOP3.LUT R42, R41, 0x64006400, RZ, 0xfc, !PT ;  /* 0x64006400292a7812 */ /* 0x000fe400078efcff */
[----:B------:R-:W-:-:S03]  /*3750*/  MOV R41, 0x2400 ;  /* 0x0000240000297802 */ /* 0x000fc60000000f00 */
[----:B------:R-:W-:Y:S01]  /*3760*/  HFMA2 R42, R42, R33.H0_H0, -132, -132 ;  /* 0xd820d8202a2a7431 */ /* 0x000fe20000040021 */
[----:B------:R-:W-:-:S03]  /*3770*/  PRMT R33, R33, 0x5410, R41 ;  /* 0x0000541021217816 */ /* 0x000fc60000000029 */
[----:B------:R-:W-:Y:S01]  /*3780*/  HFMA2 R23, R42, R23, R40 ;  /* 0x000000172a177231 */ /* 0x000fe20000000028 */
[----:B------:R-:W-:Y:S01]  /*3790*/  LOP3.LUT R40, R38, 0x1c001c0, RZ, 0xc0, !PT ;  /* 0x01c001c026287812 */ /* 0x000fe200078ec0ff */
[-C--:B------:R-:W-:Y:S01]  /*37a0*/  HFMA2 R20, R20, R33.reuse.H1_H1, -20, -20 ;  /* 0xcd00cd0014147431 */ /* 0x080fe20000060021 */
[----:B------:R-:W-:Y:S02]  /*37b0*/  LOP3.LUT R38, R39, 0x64006400, RZ, 0xfc, !PT ;  /* 0x6400640027267812 */ /* 0x000fe400078efcff */
[----:B------:R-:W-:Y:S02]  /*37c0*/  LOP3.LUT R40, R40, 0x64006400, RZ, 0xfc, !PT ;  /* 0x6400640028287812 */ /* 0x000fe400078efcff */
[----:B------:R-:W-:Y:S01]  /*37d0*/  LOP3.LUT R42, R7, 0x10001, RZ, 0xc0, !PT ;  /* 0x00010001072a7812 */ /* 0x000fe200078ec0ff */
[-C--:B------:R-:W-:Y:S01]  /*37e0*/  HFMA2 R39, R38, R33.reuse.H1_H1, -20, -20 ;  /* 0xcd00cd0026277431 */ /* 0x080fe20000060021 */
[----:B------:R-:W-:Y:S01]  /*37f0*/  LOP3.LUT R38, R21, 0x64006400, RZ, 0xfc, !PT ;  /* 0x6400640015267812 */ /* 0x000fe200078efcff */
[----:B------:R-:W-:Y:S01]  /*3800*/  HFMA2 R40, R40, R33.H1_H1, -20, -20 ;  /* 0xcd00cd0028287431 */ /* 0x000fe20000060021 */
[----:B---3--:R-:W-:-:S03]  /*3810*/  SHF.R.U32.HI R21, RZ, 0xe, R8 ;  /* 0x0000000eff157819 */ /* 0x008fc60000011608 */
[----:B------:R-:W-:Y:S01]  /*3820*/  HFMA2 R38, R38, R33.H1_H1, -20, -20 ;  /* 0xcd00cd0026267431 */ /* 0x000fe20000060021 */
[----:B------:R-:W-:Y:S02]  /*3830*/  LOP3.LUT R4, R4, 0x20002, R21, 0xf8, !PT ;  /* 0x0002000204047812 */ /* 0x000fe400078ef815 */
[----:B------:R-:W-:-:S04]  /*3840*/  LOP3.LUT R21, R8, 0x70007, RZ, 0xc0, !PT ;  /* 0x0007000708157812 */ /* 0x000fc800078ec0ff */
[----:B------:R-:W-:Y:S01]  /*3850*/  LOP3.LUT R21, R21, 0x64006400, RZ, 0xfc, !PT ;  /* 0x6400640015157812 */ /* 0x000fe200078efcff */
[-C--:B0-----:R-:W-:Y:S02]  /*3860*/  HFMA2 R37, R39, R16.reuse, R37 ;  /* 0x0000001027257231 */ /* 0x081fe40000000025 */
[-C--:B------:R-:W-:Y:S02]  /*3870*/  HFMA2 R22, R40, R16.reuse, R22 ;  /* 0x0000001028167231 */ /* 0x080fe40000000016 */
[-C--:B------:R-:W-:Y:S02]  /*3880*/  HFMA2 R36, R38, R16.reuse, R36 ;  /* 0x0000001026247231 */ /* 0x080fe40000000024 */
[----:B------:R-:W-:Y:S01]  /*3890*/  HFMA2 R23, R20, R16, R23 ;  /* 0x0000001014177231 */ /* 0x000fe20000000017 */
[----:B------:R-:W-:Y:S01]  /*38a0*/  LOP3.LUT R16, R6, 0x10001, RZ, 0xc0, !PT ;  /* 0x0001000106107812 */ /* 0x000fe200078ec0ff */
[----:B------:R-:W-:Y:S01]  /*38b0*/  HADD2 R38, R21, -1028, -1028 ;  /* 0xe404e40415267430 */ /* 0x000fe20000000000 */
[----:B------:R-:W-:-:S02]  /*38c0*/  LOP3.LUT R20, R9, 0x70007, RZ, 0xc0, !PT ;  /* 0x0007000709147812 */ /* 0x000fc400078ec0ff */
[----:B------:R-:W-:Y:S01]  /*38d0*/  LOP3.LUT R6, R10, 0x70007, RZ, 0xc0, !PT ;  /* 0x000700070a067812 */ /* 0x000fe200078ec0ff */
[-C--:B------:R-:W-:Y:S01]  /*38e0*/  HFMA2 R37, R38, R17.reuse, R37 ;  /* 0x0000001126257231 */ /* 0x080fe20000000025 */
[----:B------:R-:W-:Y:S02]  /*38f0*/  LOP3.LUT R20, R20, 0x64006400, RZ, 0xfc, !PT ;  /* 0x6400640014147812 */ /* 0x000fe400078efcff */
[----:B------:R-:W-:Y:S02]  /*3900*/  SHF.R.U32.HI R39, RZ, 0xe, R10 ;  /* 0x0000000eff277819 */ /* 0x000fe4000001160a */
[----:B------:R-:W-:Y:S01]  /*3910*/  LOP3.LUT R6, R6, 0x64006400, RZ, 0xfc, !PT ;  /* 0x6400640006067812 */ /* 0x000fe200078efcff */
[----:B------:R-:W-:Y:S01]  /*3920*/  HADD2 R20, R20, -1028, -1028 ;  /* 0xe404e40414147430 */ /* 0x000fe20000000000 */
[----:B------:R-:W-:Y:S02]  /*3930*/  LOP3.LUT R40, R11, 0x70007, RZ, 0xc0, !PT ;  /* 0x000700070b287812 */ /* 0x000fe400078ec0ff */
[----:B------:R-:W-:Y:S01]  /*3940*/  LOP3.LUT R16, R16, 0x20002, R39, 0xf8, !PT ;  /* 0x0002000210107812 */ /* 0x000fe200078ef827 */
[----:B------:R-:W-:Y:S01]  /*3950*/  HADD2 R39, R6, -1028, -1028 ;  /* 0xe404e40406277430 */ /* 0x000fe20000000000 */
[----:B------:R-:W-:Y:S01]  /*3960*/  LOP3.LUT R21, R40, 0x64006400, RZ, 0xfc, !PT ;  /* 0x6400640028157812 */ /* 0x000fe200078efcff */
[-C--:B------:R-:W-:Y:S01]  /*3970*/  HFMA2 R6, R20, R17.reuse, R22 ;  /* 0x0000001114067231 */ /* 0x080fe20000000016 */
[----:B------:R-:W-:Y:S01]  /*3980*/  LOP3.LUT R22, R10, 0x380038, RZ, 0xc0, !PT ;  /* 0x003800380a167812 */ /* 0x000fe200078ec0ff */
[----:B------:R-:W-:Y:S01]  /*3990*/  HFMA2 R20, R39, R17, R36 ;  /* 0x0000001127147231 */ /* 0x000fe20000000024 */
[----:B------:R-:W-:Y:S01]  /*39a0*/  LOP3.LUT R36, R8, 0x380038, RZ, 0xc0, !PT ;  /* 0x0038003808247812 */ /* 0x000fe200078ec0ff */
[----:B------:R-:W-:Y:S01]  /*39b0*/  HADD2 R38, R21, -1028, -1028 ;  /* 0xe404e40415267430 */ /* 0x000fe20000000000 */
[----:B------:R-:W-:-:S02]  /*39c0*/  LOP3.LUT R21, R9, 0x380038, RZ, 0xc0, !PT ;  /* 0x0038003809157812 */ /* 0x000fc400078ec0ff */
[----:B------:R-:W-:Y:S01]  /*39d0*/  LOP3.LUT R36, R36, 0x64006400, RZ, 0xfc, !PT ;  /* 0x6400640024247812 */ /* 0x000fe200078efcff */
[----:B------:R-:W-:Y:S01]  /*39e0*/  HFMA2 R23, R38, R17, R23 ;  /* 0x0000001126177231 */ /* 0x000fe20000000017 */
[----:B------:R-:W-:Y:S02]  /*39f0*/  LOP3.LUT R17, R11, 0x380038, RZ, 0xc0, !PT ;  /* 0x003800380b117812 */ /* 0x000fe400078ec0ff */
[----:B------:R-:W-:Y:S01]  /*3a00*/  LOP3.LUT R38, R21, 0x64006400, RZ, 0xfc, !PT ;  /* 0x6400640015267812 */ /* 0x000fe200078efcff */
[-C--:B------:R-:W-:Y:S01]  /*3a10*/  HFMA2 R36, R36, R33.reuse.H0_H0, -132, -132 ;  /* 0xd820d82024247431 */ /* 0x080fe20000040021 */
[----:B------:R-:W-:Y:S02]  /*3a20*/  LOP3.LUT R22, R22, 0x64006400, RZ, 0xfc, !PT ;  /* 0x6400640016167812 */ /* 0x000fe400078efcff */
[----:B------:R-:W-:Y:S01]  /*3a30*/  SHF.R.U32.HI R8, RZ, 0x6, R8 ;  /* 0x00000006ff087819 */ /* 0x000fe20000011608 */
[-C--:B------:R-:W-:Y:S01]  /*3a40*/  HFMA2 R38, R38, R33.reuse.H0_H0, -132, -132 ;  /* 0xd820d82026267431 */ /* 0x080fe20000040021 */
[----:B------:R-:W-:Y:S01]  /*3a50*/  LOP3.LUT R40, R17, 0x64006400, RZ, 0xfc, !PT ;  /* 0x6400640011287812 */ /* 0x000fe200078efcff */
[----:B------:R-:W-:Y:S01]  /*3a60*/  HFMA2 R36, R36, R18, R37 ;  /* 0x0000001224247231 */ /* 0x000fe20000000025 */
[----:B------:R-:W-:Y:S01]  /*3a70*/  LOP3.LUT R21, R8, 0x70007, RZ, 0xc0, !PT ;  /* 0x0007000708157812 */ /* 0x000fe200078ec0ff */
[----:B------:R-:W-:-:S02]  /*3a80*/  HFMA2 R17, R22, R33.H0_H0, -132, -132 ;  /* 0xd820d82016117431 */ /* 0x000fc40000040021 */
[-C--:B------:R-:W-:Y:S02]  /*3a90*/  HFMA2 R6, R38, R18.reuse, R6 ;  /* 0x0000001226067231 */ /* 0x080fe40000000006 */
[----:B------:R-:W-:Y:S01]  /*3aa0*/  HFMA2 R37, R40, R33.H0_H0, -132, -132 ;  /* 0xd820d82028257431 */ /* 0x000fe20000040021 */
[----:B------:R-:W-:Y:S01]  /*3ab0*/  SHF.R.U32.HI R38, RZ, 0xf, R5 ;  /* 0x0000000fff267819 */ /* 0x000fe20000011605 */
[-C--:B------:R-:W-:Y:S01]  /*3ac0*/  HFMA2 R17, R17, R18.reuse, R20 ;  /* 0x0000001211117231 */ /* 0x080fe20000000014 */
[----:B------:R-:W-:Y:S01]  /*3ad0*/  LOP3.LUT R5, R21, 0x64006400, RZ, 0xfc, !PT ;  /* 0x6400640015057812 */ /* 0x000fe200078efcff */
[----:B------:R-:W-:Y:S01]  /*3ae0*/  HFMA2 R37, R37, R18, R23 ;  /* 0x0000001225257231 */ /* 0x000fe20000000017 */
[----:B------:R-:W-:Y:S01]  /*3af0*/  LOP3.LUT R39, R38, 0x10001, RZ, 0xc0, !PT ;  /* 0x0001000126277812 */ /* 0x000fe200078ec0ff */
[----:B------:R-:W0:Y:S01]  /*3b00*/  LDS.128 R20, [UR4+0x20] ;  /* 0x00002004ff147984 */ /* 0x000e220008000c00 */
[----:B------:R-:W-:Y:S01]  /*3b10*/  SHF.R.U32.HI R40, RZ, 0xe, R9 ;  /* 0x0000000eff287819 */ /* 0x000fe20000011609 */
[----:B------:R-:W-:Y:S01]  /*3b20*/  HADD2 R38, R5, -1028, -1028 ;  /* 0xe404e40405267430 */ /* 0x000fe20000000000 */
[----:B------:R-:W-:-:S02]  /*3b30*/  SHF.R.U32.HI R5, RZ, 0x6, R10 ;  /* 0x00000006ff057819 */ /* 0x000fc4000001160a */
[----:B------:R-:W-:Y:S01]  /*3b40*/  SHF.R.U32.HI R18, RZ, 0x6, R11 ;  /* 0x00000006ff127819 */ /* 0x000fe2000001160b */
[----:B------:R-:W-:Y:S01]  /*3b50*/  HFMA2 R36, R38, R19, R36 ;  /* 0x0000001326247231 */ /* 0x000fe20000000024 */
[----:B------:R-:W-:Y:S02]  /*3b60*/  LOP3.LUT R10, R39, 0x20002, R40, 0xf8, !PT ;  /* 0x00020002270a7812 */ /* 0x000fe400078ef828 */
[----:B------:R-:W-:Y:S02]  /*3b70*/  LOP3.LUT R40, R5, 0x70007, RZ, 0xc0, !PT ;  /* 0x0007000705287812 */ /* 0x000fe400078ec0ff */
[----:B------:R-:W-:Y:S02]  /*3b80*/  LOP3.LUT R38, R18, 0x70007, RZ, 0xc0, !PT ;  /* 0x0007000712267812 */ /* 0x000fe400078ec0ff */
[----:B------:R-:W-:Y:S02]  /*3b90*/  LOP3.LUT R40, R40, 0x64006400, RZ, 0xfc, !PT ;  /* 0x6400640028287812 */ /* 0x000fe400078efcff */
[----:B------:R-:W-:-:S02]  /*3ba0*/  SHF.R.U32.HI R9, RZ, 0x6, R9 ;  /* 0x00000006ff097819 */ /* 0x000fc40000011609 */
[----:B------:R-:W-:Y:S01]  /*3bb0*/  LOP3.LUT R38, R38, 0x64006400, RZ, 0xfc, !PT ;  /* 0x6400640026267812 */ /* 0x000fe200078efcff */
[----:B------:R-:W-:Y:S01]  /*3bc0*/  HADD2 R40, R40, -1028, -1028 ;  /* 0xe404e40428287430 */ /* 0x000fe20000000000 */
[----:B------:R-:W-:Y:S02]  /*3bd0*/  LOP3.LUT R39, R9, 0x70007, RZ, 0xc0, !PT ;  /* 0x0007000709277812 */ /* 0x000fe400078ec0ff */
[----:B------:R-:W-:Y:S01]  /*3be0*/  LOP3.LUT R44, R8, 0x380038, RZ, 0xc0, !PT ;  /* 0x00380038082c7812 */ /* 0x000fe200078ec0ff */
[----:B------:R-:W-:Y:S01]  /*3bf0*/  HADD2 R41, R38, -1028, -1028 ;  /* 0xe404e40426297430 */ /* 0x000fe20000000000 */
[----:B------:R-:W-:Y:S01]  /*3c00*/  LOP3.LUT R39, R39, 0x64006400, RZ, 0xfc, !PT ;  /* 0x6400640027277812 */ /* 0x000fe200078efcff */
[-C--:B------:R-:W-:Y:S01]  /*3c10*/  HFMA2 R38, R40, R19.reuse, R17 ;  /* 0x0000001328267231 */ /* 0x080fe20000000011 */
[----:B------:R-:W-:Y:S01]  /*3c20*/  LOP3.LUT R40, R9, 0x380038, RZ, 0xc0, !PT ;  /* 0x0038003809287812 */ /* 0x000fe200078ec0ff */
[----:B------:R-:W-:Y:S01]  /*3c30*/  HFMA2 R37, R41, R19, R37 ;  /* 0x0000001329257231 */ /* 0x000fe20000000025 */
[----:B------:R-:W-:Y:S01]  /*3c40*/  SHF.R.U32.HI R17, RZ, 0xe, R11 ;  /* 0x0000000eff117819 */ /* 0x000fe2000001160b */
[----:B------:R-:W-:Y:S01]  /*3c50*/  HADD2 R39, R39, -1028, -1028 ;  /* 0xe404e40427277430 */ /* 0x000fe20000000000 */
[----:B------:R-:W-:-:S02]  /*3c60*/  LOP3.LUT R40, R40, 0x64006400, RZ, 0xfc, !PT ;  /* 0x6400640028287812 */ /* 0x000fc400078efcff */
[----:B------:R-:W-:Y:S01]  /*3c70*/  LOP3.LUT R11, R5, 0x380038, RZ, 0xc0, !PT ;  /* 0x00380038050b7812 */ /* 0x000fe200078ec0ff */
[----:B------:R-:W-:Y:S01]  /*3c80*/  HFMA2 R6, R39, R19, R6 ;  /* 0x0000001327067231 */ /* 0x000fe20000000006 */
[----:B------:R-:W-:Y:S01]  /*3c90*/  LOP3.LUT R44, R44, 0x64006400, RZ, 0xfc, !PT ;  /* 0x640064002c2c7812 */ /* 0x000fe200078efcff */
[-C--:B------:R-:W-:Y:S01]  /*3ca0*/  HFMA2 R7, R40, R33.reuse.H0_H0, -132, -132 ;  /* 0xd820d82028077431 */ /* 0x080fe20000040021 */
[----:B------:R-:W-:Y:S02]  /*3cb0*/  LOP3.LUT R8, R8, 0x1c001c0, RZ, 0xc0, !PT ;  /* 0x01c001c008087812 */ /* 0x000fe400078ec0ff */
[----:B------:R-:W-:Y:S01]  /*3cc0*/  LOP3.LUT R46, R11, 0x64006400, RZ, 0xfc, !PT ;  /* 0x640064000b2e7812 */ /* 0x000fe200078efcff */
[-C--:B------:R-:W-:Y:S01]  /*3cd0*/  HFMA2 R44, R44, R33.reuse.H0_H0, -132, -132 ;  /* 0xd820d8202c2c7431 */ /* 0x080fe20000040021 */
[C---:B------:R-:W-:Y:S01]  /*3ce0*/  LOP3.LUT R11, R18.reuse, 0x1c001c0, RZ, 0xc0, !PT ;  /* 0x01c001c0120b7812 */ /* 0x040fe200078ec0ff */
[-C--:B0-----:R-:W-:Y:S01]  /*3cf0*/  HFMA2 R7, R7, R20.reuse, R6 ;  /* 0x0000001407077231 */ /* 0x081fe20000000006 */
[----:B------:R-:W-:Y:S01]  /*3d00*/  LOP3.LUT R6, R18, 0x380038, RZ, 0xc0, !PT ;  /* 0x0038003812067812 */ /* 0x000fe200078ec0ff */
[----:B------:R-:W-:Y:S01]  /*3d10*/  HFMA2 R19, R46, R33.H0_H0, -132, -132 ;  /* 0xd820d8202e137431 */ /* 0x000fe20000040021 */
[----:B------:R-:W-:Y:S01]  /*3d20*/  LOP3.LUT R9, R9, 0x1c001c0, RZ, 0xc0, !PT ;  /* 0x01c001c009097812 */ /* 0x000fe200078ec0ff */
[-C--:B------:R-:W-:Y:S01]  /*3d30*/  HFMA2 R36, R44, R20.reuse, R36 ;  /* 0x000000142c247231 */ /* 0x080fe20000000024 */
[----:B------:R-:W-:Y:S01]  /*3d40*/  LOP3.LUT R18, R6, 0x64006400, RZ, 0xfc, !PT ;  /* 0x6400640006127812 */ /* 0x000fe200078efcff */
[----:B------:R-:W-:Y:S01]  /*3d50*/  HFMA2 R38, R19, R20, R38 ;  /* 0x0000001413267231 */ /* 0x000fe20000000026 */
[----:B------:R-:W-:-:S02]  /*3d60*/  LOP3.LUT R5, R5, 0x1c001c0, RZ, 0xc0, !PT ;  /* 0x01c001c005057812 */ /* 0x000fc400078ec0ff */
[----:B------:R-:W-:Y:S02]  /*3d70*/  LOP3.LUT R6, R8, 0x64006400, RZ, 0xfc, !PT ;  /* 0x6400640008067812 */ /* 0x000fe400078efcff */
[----:B------:R-:W-:Y:S02]  /*3d80*/  LOP3.LUT R17, R42, 0x20002, R17, 0xf8, !PT ;  /* 0x000200022a117812 */ /* 0x000fe400078ef811 */
[----:B------:R-:W-:Y:S01]  /*3d90*/  LOP3.LUT R40, R9, 0x64006400, RZ, 0xfc, !PT ;  /* 0x6400640009287812 */ /* 0x000fe200078efcff */
[-C--:B------:R-:W-:Y:S01]  /*3da0*/  HFMA2 R9, R18, R33.reuse.H0_H0, -132, -132 ;  /* 0xd820d82012097431 */ /* 0x080fe20000040021 */
[----:B------:R-:W-:Y:S01]  /*3db0*/  LOP3.LUT R42, R5, 0x64006400, RZ, 0xfc, !PT ;  /* 0x64006400052a7812 */ /* 0x000fe200078efcff */
[-C--:B------:R-:W-:Y:S01]  /*3dc0*/  HFMA2 R18, R6, R33.reuse.H1_H1, -20, -20 ;  /* 0xcd00cd0006127431 */ /* 0x080fe20000060021 */
[----:B------:R-:W-:Y:S01]  /*3dd0*/  LOP3.LUT R8, R11, 0x64006400, RZ, 0xfc, !PT ;  /* 0x640064000b087812 */ /* 0x000fe200078efcff */
[----:B------:R-:W-:Y:S02]  /*3de0*/  HFMA2 R20, R9, R20, R37 ;  /* 0x0000001409147231 */ /* 0x000fe40000000025 */
[-C--:B------:R-:W-:Y:S01]  /*3df0*/  HFMA2 R5, R40, R33.reuse.H1_H1, -20, -20 ;  /* 0xcd00cd0028057431 */ /* 0x080fe20000060021 */
[----:B----4-:R-:W-:Y:S01]  /*3e00*/  SHF.R.U32.HI R11, RZ, 0xd, R12 ;  /* 0x0000000dff0b7819 */ /* 0x010fe2000001160c */
[----:B------:R-:W-:Y:S01]  /*3e10*/  HFMA2 R19, R42, R33.H1_H1, -20, -20 ;  /* 0xcd00cd002a137431 */ /* 0x000fe20000060021 */
[----:B------:R-:W-:Y:S01]  /*3e20*/  SHF.R.U32.HI R9, RZ, 0xd, R14 ;  /* 0x0000000dff097819 */ /* 0x000fe2000001160e */
[----:B------:R-:W-:Y:S01]  /*3e30*/  HFMA2 R6, R18, R21, R36 ;  /* 0x0000001512067231 */ /* 0x000fe20000000024 */
[----:B------:R-:W-:Y:S01]  /*3e40*/  LOP3.LUT R18, R12, 0x70007, RZ, 0xc0, !PT ;  /* 0x000700070c127812 */ /* 0x000fe200078ec0ff */
[----:B------:R-:W-:-:S02]  /*3e50*/  HFMA2 R37, R8, R33.H1_H1, -20, -20 ;  /* 0xcd00cd0008257431 */ /* 0x000fc40000060021 */
[-C--:B------:R-:W-:Y:S02]  /*3e60*/  HFMA2 R5, R5, R21.reuse, R7 ;  /* 0x0000001505057231 */ /* 0x080fe40000000007 */
[-C--:B------:R-:W-:Y:S01]  /*3e70*/  HFMA2 R36, R19, R21.reuse, R38 ;  /* 0x0000001513247231 */ /* 0x080fe20000000026 */
[----:B------:R-:W-:Y:S01]  /*3e80*/  SHF.R.U32.HI R7, RZ, 0xd, R13 ;  /* 0x0000000dff077819 */ /* 0x000fe2000001160d */
[----:B------:R-:W-:Y:S01]  /*3e90*/  HFMA2 R37, R37, R21, R20 ;  /* 0x0000001525257231 */ /* 0x000fe20000000014 */
[----:B------:R-:W-:Y:S02]  /*3ea0*/  LOP3.LUT R21, R18, 0x64006400, RZ, 0xfc, !PT ;  /* 0x6400640012157812 */ /* 0x000fe400078efcff */
[----:B------:R-:W-:Y:S02]  /*3eb0*/  LOP3.LUT R20, R13, 0x70007, RZ, 0xc0, !PT ;  /* 0x000700070d147812 */ /* 0x000fe400078ec0ff */
[----:B------:R-:W-:Y:S01]  /*3ec0*/  LOP3.LUT R11, R4, 0x40004, R11, 0xf8, !PT ;  /* 0x00040004040b7812 */ /* 0x000fe200078ef80b */
[----:B------:R-:W-:Y:S01]  /*3ed0*/  HADD2 R21, R21, -1028, -1028 ;  /* 0xe404e40415157430 */ /* 0x000fe20000000000 */
[----:B------:R-:W-:-:S02]  /*3ee0*/  LOP3.LUT R8, R14, 0x70007, RZ, 0xc0, !PT ;  /* 0x000700070e087812 */ /* 0x000fc400078ec0ff */
[----:B------:R-:W-:Y:S01]  /*3ef0*/  LOP3.LUT R4, R12, 0x380038, RZ, 0xc0, !PT ;  /* 0x003800380c047812 */ /* 0x000fe200078ec0ff */
[----:B------:R-:W-:Y:S01]  /*3f00*/  HFMA2 R6, R21, R22, R6 ;  /* 0x0000001615067231 */ /* 0x000fe20000000006 */
[----:B------:R-:W-:Y:S02]  /*3f10*/  LOP3.LUT R18, R15, 0x70007, RZ, 0xc0, !PT ;  /* 0x000700070f127812 */ /* 0x000fe400078ec0ff */
[----:B------:R-:W-:Y:S02]  /*3f20*/  LOP3.LUT R20, R20, 0x64006400, RZ, 0xfc, !PT ;  /* 0x6400640014147812 */ /* 0x000fe400078efcff */
[----:B------:R-:W-:Y:S02]  /*3f30*/  LOP3.LUT R10, R10, 0x40004, R7, 0xf8, !PT ;  /* 0x000400040a0a7812 */ /* 0x000fe400078ef807 */
[----:B------:R-:W-:Y:S02]  /*3f40*/  LOP3.LUT R7, R13, 0x380038, RZ, 0xc0, !PT ;  /* 0x003800380d077812 */ /* 0x000fe400078ec0ff */
[----:B------:R-:W-:-:S02]  /*3f50*/  LOP3.LUT R8, R8, 0x64006400, RZ, 0xfc, !PT ;  /* 0x6400640008087812 */ /* 0x000fc400078efcff */
[----:B------:R-:W-:Y:S02]  /*3f60*/  LOP3.LUT R4, R4, 0x64006400, RZ, 0xfc, !PT ;  /* 0x6400640004047812 */ /* 0x000fe400078efcff */
[----:B------:R-:W-:Y:S01]  /*3f70*/  LOP3.LUT R21, R18, 0x64006400, RZ, 0xfc, !PT ;  /* 0x6400640012157812 */ /* 0x000fe200078efcff */
[----:B------:R-:W-:Y:S01]  /*3f80*/  HADD2 R18, R20, -1028, -1028 ;  /* 0xe404e40414127430 */ /* 0x000fe20000000000 */
[----:B------:R-:W-:Y:S01]  /*3f90*/  LOP3.LUT R20, R7, 0x64006400, RZ, 0xfc, !PT ;  /* 0x6400640007147812 */ /* 0x000fe200078efcff */
[----:B------:R-:W-:Y:S01]  /*3fa0*/  HADD2 R7, R8, -1028, -1028 ;  /* 0xe404e40408077430 */ /* 0x000fe20000000000 */
[----:B------:R-:W-:Y:S01]  /*3fb0*/  LOP3.LUT R16, R16, 0x40004, R9, 0xf8, !PT ;  /* 0x0004000410107812 */ /* 0x000fe200078ef809 */
[-C--:B------:R-:W-:Y:S02]  /*3fc0*/  HFMA2 R8, R4, R33.reuse.H0_H0, -132, -132 ;  /* 0xd820d82004087431 */ /* 0x080fe40000040021 */
[----:B------:R-:W-:Y:S02]  /*3fd0*/  HFMA2 R18, R18, R22, R5 ;  /* 0x0000001612127231 */ /* 0x000fe40000000005 */
[----:B------:R-:W-:-:S02]  /*3fe0*/  HFMA2 R20, R20, R33.H0_H0, -132, -132 ;  /* 0xd820d82014147431 */ /* 0x000fc40000040021 */
[-C--:B------:R-:W-:Y:S02]  /*3ff0*/  HFMA2 R36, R7, R22.reuse, R36 ;  /* 0x0000001607247231 */ /* 0x080fe40000000024 */
[-C--:B------:R-:W-:Y:S01]  /*4000*/  HFMA2 R8, R8, R23.reuse, R6 ;  /* 0x0000001708087231 */ /* 0x080fe20000000006 */
[----:B------:R-:W-:Y:S01]  /*4010*/  LOP3.LUT R9, R14, 0x380038, RZ, 0xc0, !PT ;  /* 0x003800380e097812 */ /* 0x000fe200078ec0ff */
[----:B------:R-:W0:Y:S01]  /*4020*/  LDS.128 R4, [UR4+0x30] ;  /* 0x00003004ff047984 */ /* 0x000e220008000c00 */
[----:B------:R-:W-:Y:S01]  /*4030*/  SHF.R.U32.HI R38, RZ, 0xd, R15 ;  /* 0x0000000dff267819 */ /* 0x000fe2000001160f */
[----:B------:R-:W-:Y:S01]  /*4040*/  HFMA2 R18, R20, R23, R18 ;  /* 0x0000001714127231 */ /* 0x000fe20000000012 */
[----:B------:R-:W-:Y:S01]  /*4050*/  LOP3.LUT R19, R15, 0x380038, RZ, 0xc0, !PT ;  /* 0x003800380f137812 */ /* 0x000fe200078ec0ff */
[----:B------:R-:W-:Y:S01]  /*4060*/  HADD2 R21, R21, -1028, -1028 ;  /* 0xe404e40415157430 */ /* 0x000fe20000000000 */
[----:B------:R-:W-:Y:S02]  /*4070*/  LOP3.LUT R20, R9, 0x64006400, RZ, 0xfc, !PT ;  /* 0x6400640009147812 */ /* 0x000fe400078efcff */
[----:B------:R-:W-:Y:S01]  /*4080*/  SHF.R.U32.HI R12, RZ, 0x6, R12 ;  /* 0x00000006ff0c7819 */ /* 0x000fe2000001160c */
[----:B------:R-:W-:Y:S01]  /*4090*/  HFMA2 R37, R21, R22, R37 ;  /* 0x0000001615257231 */ /* 0x000fe20000000025 */
[----:B------:R-:W-:Y:S01]  /*40a0*/  SHF.R.U32.HI R14, RZ, 0x6, R14 ;  /* 0x00000006ff0e7819 */ /* 0x000fe2000001160e */
[----:B------:R-:W-:Y:S01]  /*40b0*/  HFMA2 R9, R20, R33.H0_H0, -132, -132 ;  /* 0xd820d82014097431 */ /* 0x000fe20000040021 */
[----:B------:R-:W-:-:S02]  /*40c0*/  LOP3.LUT R17, R17, 0x40004, R38, 0xf8, !PT ;  /* 0x0004000411117812 */ /* 0x000fc400078ef826 */
[----:B------:R-:W-:Y:S01]  /*40d0*/  LOP3.LUT R38, R19, 0x64006400, RZ, 0xfc, !PT ;  /* 0x6400640013267812 */ /* 0x000fe200078efcff */
[----:B------:R-:W-:Y:S01]  /*40e0*/  HFMA2 R36, R9, R23, R36 ;  /* 0x0000001709247231 */ /* 0x000fe20000000024 */
[----:B------:R-:W-:Y:S02]  /*40f0*/  LOP3.LUT R42, R12, 0x380038, RZ, 0xc0, !PT ;  /* 0x003800380c2a7812 */ /* 0x000fe400078ec0ff */
[----:B------:R-:W-:Y:S01]  /*4100*/  LOP3.LUT R40, R14, 0x380038, RZ, 0xc0, !PT ;  /* 0x003800380e287812 */ /* 0x000fe200078ec0ff */
[----:B------:R-:W-:Y:S01]  /*4110*/  HFMA2 R38, R38, R33.H0_H0, -132, -132 ;  /* 0xd820d82026267431 */ /* 0x000fe20000040021 */
[----:B------:R-:W-:Y:S02]  /*4120*/  LOP3.LUT R42, R42, 0x64006400, RZ, 0xfc, !PT ;  /* 0x640064002a2a7812 */ /* 0x000fe400078efcff */
[----:B------:R-:W-:Y:S01]  /*4130*/  SHF.R.U32.HI R13, RZ, 0x6, R13 ;  /* 0x00000006ff0d7819 */ /* 0x000fe2000001160d */
[----:B------:R-:W-:Y:S01]  /*4140*/  HFMA2 R23, R38, R23, R37 ;  /* 0x0000001726177231 */ /* 0x000fe20000000025 */
[----:B------:R-:W-:Y:S01]  /*4150*/  LOP3.LUT R40, R40, 0x64006400, RZ, 0xfc, !PT ;  /* 0x6400640028287812 */ /* 0x000fe200078efcff */
[----:B------:R-:W-:Y:S01]  /*4160*/  HFMA2 R19, R42, R33.H0_H0, -132, -132 ;  /* 0xd820d8202a137431 */ /* 0x000fe20000040021 */
[----:B------:R-:W-:-:S02]  /*4170*/  LOP3.LUT R9, R12, 0x70007, RZ, 0xc0, !PT ;  /* 0x000700070c097812 */ /* 0x000fc400078ec0ff */
[----:B------:R-:W-:Y:S01]  /*4180*/  SHF.R.U32.HI R15, RZ, 0x6, R15 ;  /* 0x00000006ff0f7819 */ /* 0x000fe2000001160f */
[----:B------:R-:W-:Y:S01]  /*4190*/  HFMA2 R21, R40, R33.H0_H0, -132, -132 ;  /* 0xd820d82028157431 */ /* 0x000fe20000040021 */
        /* <DEDUP_REMOVED lines=8> */
[----:B0-----:R-:W-:Y:S01]  /*4220*/  HFMA2 R39, R39, R4, R8 ;  /* 0x0000000427277231 */ /* 0x001fe20000000008 */
[----:B------:R-:W-:Y:S02]  /*4230*/  LOP3.LUT R12, R12, 0x64006400, RZ, 0xfc, !PT ;  /* 0x640064000c0c7812 */ /* 0x000fe400078efcff */
        /* <DEDUP_REMOVED lines=8> */
[-C--:B------:R-:W-:Y:S01]  /*42c0*/  HFMA2 R38, R38, R33.reuse.H1_H1, -20, -20 ;  /* 0xcd00cd0026267431 */ /* 0x080fe20000060021 */
[----:B------:R-:W-:Y:S01]  /*42d0*/  @!P0 LEA R9, R0, R1, 0x3 ;  /* 0x0000000100098211 */ /* 0x000fe200078e18ff */
[----:B------:R-:W-:-:S02]  /*42e0*/  HFMA2 R12, R42, R33.H1_H1, -20, -20 ;  /* 0xcd00cd002a0c7431 */ /* 0x000fc40000060021 */
[----:B------:R-:W-:Y:S02]  /*42f0*/  HFMA2 R33, R40, R33.H1_H1, -20, -20 ;  /* 0xcd00cd0028217431 */ /* 0x000fe40000060021 */
[----:B------:R0:W2:Y:S04]  /*4300*/  @!P0 LDG.E.U16.CONSTANT R40, desc[UR6][R34.64] ;  /* 0x0000000622288981 */ /* 0x0000a8000c1e9500 */
[----:B------:R-:W3:Y:S01]  /*4310*/  @!P0 LDL.64 R8, [R9+0x8] ;  /* 0x0000080009088983 */ /* 0x000ee20000100a00 */
        /* <DEDUP_REMOVED lines=9> */
[----:B------:R-:W-:-:S02]  /*43b0*/  HFMA2 R18, R13, R4, R18 ;  /* 0x000000040d127231 */ /* 0x000fc40000000012 */
[-C--:B------:R-:W-:Y:S02]  /*43c0*/  HFMA2 R36, R14, R4.reuse, R36 ;  /* 0x000000040e247231 */ /* 0x080fe40000000024 */
[----:B------:R-:W-:Y:S01]  /*43d0*/  HFMA2 R15, R15, R4, R23 ;  /* 0x000000040f0f7231 */ /* 0x000fe20000000017 */
[----:B------:R-:W-:Y:S01]  /*43e0*/  LOP3.LUT R11, R11, 0x64006400, RZ, 0xfc, !PT ;  /* 0x640064000b0b7812 */ /* 0x000fe200078efcff */
[-C--:B------:R-:W-:Y:S01]  /*43f0*/  HFMA2 R19, R19, R5.reuse, R39 ;  /* 0x0000000513137231 */ /* 0x080fe20000000027 */
[----:B------:R-:W-:Y:S01]  /*4400*/  LOP3.LUT R10, R10, 0x64006400, RZ, 0xfc, !PT ;  /* 0x640064000a0a7812 */ /* 0x000fe200078efcff */
[-C--:B------:R-:W-:Y:S01]  /*4410*/  HFMA2 R18, R20, R5.reuse, R18 ;  /* 0x0000000514127231 */ /* 0x080fe20000000012 */
[----:B------:R-:W-:Y:S01]  /*4420*/  LOP3.LUT R16, R16, 0x64006400, RZ, 0xfc, !PT ;  /* 0x6400640010107812 */ /* 0x000fe200078efcff */
[-C--:B------:R-:W-:Y:S01]  /*4430*/  HFMA2 R21, R21, R5.reuse, R36 ;  /* 0x0000000515157231 */ /* 0x080fe20000000024 */
[----:B------:R-:W-:Y:S01]  /*4440*/  LOP3.LUT R17, R17, 0x64006400, RZ, 0xfc, !PT ;  /* 0x6400640011117812 */ /* 0x000fe200078efcff */
[----:B------:R-:W-:Y:S01]  /*4450*/  HFMA2 R15, R22, R5, R15 ;  /* 0x00000005160f7231 */ /* 0x000fe2000000000f */
[----:B------:R-:W-:Y:S01]  /*4460*/  @!P0 IADD3 R13, PT, PT, R0, 0x1, RZ ;  /* 0x00000001000d8810 */ /* 0x000fe20007ffe0ff */
[----:B------:R-:W-:-:S02]  /*4470*/  HFMA2 R19, R38, R6, R19 ;  /* 0x0000000626137231 */ /* 0x000fc40000000013 */
[-C--:B------:R-:W-:Y:S02]  /*4480*/  HFMA2 R5, R37, R6.reuse, R18 ;  /* 0x0000000625057231 */ /* 0x080fe40000000012 */
[----:B------:R-:W-:Y:S02]  /*4490*/  HADD2 R11, R11, -1028, -1028 ;  /* 0xe404e4040b0b7430 */ /* 0x000fe40000000000 */
[----:B------:R-:W-:Y:S02]  /*44a0*/  HADD2 R10, R10, -1028, -1028 ;  /* 0xe404e4040a0a7430 */ /* 0x000fe40000000000 */
[-C--:B------:R-:W-:Y:S02]  /*44b0*/  HFMA2 R12, R12, R6.reuse, R21 ;  /* 0x000000060c0c7231 */ /* 0x080fe40000000015 */
[----:B------:R-:W-:Y:S02]  /*44c0*/  HFMA2 R15, R33, R6, R15 ;  /* 0x00000006210f7231 */ /* 0x000fe4000000000f */
[----:B------:R-:W-:-:S02]  /*44d0*/  HADD2 R16, R16, -1028, -1028 ;  /* 0xe404e40410107430 */ /* 0x000fc40000000000 */
[----:B------:R-:W-:Y:S01]  /*44e0*/  HADD2 R17, R17, -1028, -1028 ;  /* 0xe404e40411117430 */ /* 0x000fe20000000000 */
[----:B------:R-:W-:Y:S01]  /*44f0*/  @!P0 MOV R0, R13 ;  /* 0x0000000d00008202 */ /* 0x000fe20000000f00 */
        /* <DEDUP_REMOVED lines=24> */
.L_x_3643:
        /* <DEDUP_REMOVED lines=10> */
.L_x_3648:
[----:B------:R-:W0:Y:S02]  /*4720*/  LDS R2, [R0] ;  /* 0x0000000000027984 */ /* 0x000e240000000800 */
[----:B0-----:R-:W-:-:S05]  /*4730*/  HADD2 R3, R2, R27 ;  /* 0x0000001b02037230 */ /* 0x001fca0000000000 */
[----:B------:R-:W0:Y:S02]  /*4740*/  ATOMS.CAST.SPIN P0, [R0], R2, R3 ;  /* 0x000000020000758d */ /* 0x000e240001800003 */
[----:B0-----:R-:W-:Y:S05]  /*4750*/  @!P0 BRA `(.L_x_3648) ;  /* 0xfffffffc00f08947 */ /* 0x001fea000383ffff */
[----:B------:R-:W-:Y:S05]  /*4760*/  BRA `(.L_x_3646) ;  /* 0x00000000000c7947 */ /* 0x000fea0003800000 */
.L_x_3647:
[----:B------:R-:W2:Y:S02]  /*4770*/  LD.E R0, desc[UR6][R4.64] ;  /* 0x0000000604007980 */ /* 0x000ea4000c101900 */
[----:B--2---:R-:W-:-:S05]  /*4780*/  IADD3 R3, PT, PT, R27, R0, RZ ;  /* 0x000000001b037210 */ /* 0x004fca0007ffe0ff */
[----:B------:R0:W-:Y:S02]  /*4790*/  ST.E desc[UR6][R4.64], R3 ;  /* 0x0000000304007985 */ /* 0x0001e4000c101906 */
.L_x_3646:
[----:B------:R-:W-:Y:S05]  /*47a0*/  BSYNC.RECONVERGENT B0 ;  /* 0x0000000000007941 */ /* 0x000fea0003800200 */
.L_x_3645:
[----:B------:R1:W-:Y:S02]  /*47b0*/  ATOM.E.ADD.F16x2.RN.STRONG.GPU P0, RZ, desc[UR6][R4.64+0x4], R26 ;  /* 0x8000041a04ff79a2 */ /* 0x0003e4000c10e106 */
[----:B-1----:R-:W-:Y:S05]  /*47c0*/  @P0 EXIT ;  /* 0x000000000000094d */ /* 0x002fea0003800000 */
[----:B------:R-:W1:Y:S02]  /*47d0*/  QSPC.E.S P0, RZ, [R4+0x4] ;  /* 0x0000040004ff73aa */ /* 0x000e640000000500 */
[----:B-1----:R-:W-:Y:S05]  /*47e0*/  @!P0 BRA `(.L_x_3649) ;  /* 0x00000000001c8947 */ /* 0x002fea0003800000 */
[----:B------:R-:W-:-:S04]  /*47f0*/  MOV R2, R4 ;  /* 0x0000000400027202 */ /* 0x000fc80000000f00 */
[----:B------:R-:W-:-:S07]  /*4800*/  MOV R0, R2 ;  /* 0x0000000200007202 */ /* 0x000fce0000000f00 */
.L_x_3650:
[----:B------:R-:W0:Y:S02]  /*4810*/  LDS R2, [R0+0x4] ;  /* 0x0000040000027984 */ /* 0x000e240000000800 */
[----:B0-----:R-:W-:-:S05]  /*4820*/  HFMA2 R3, R2, 1, 1, R26 ;  /* 0x3c003c0002037831 */ /* 0x001fca000000001a */
[----:B------:R-:W0:Y:S02]  /*4830*/  ATOMS.CAST.SPIN P0, [R0+0x4], R2, R3 ;  /* 0x000004020000758d */ /* 0x000e240001800003 */
[----:B0-----:R-:W-:Y:S05]  /*4840*/  @!P0 BRA `(.L_x_3650) ;  /* 0xfffffffc00f08947 */ /* 0x001fea000383ffff */
[----:B------:R-:W-:Y:S05]  /*4850*/  EXIT ;  /* 0x000000000000794d */ /* 0x000fea0003800000 */
.L_x_3649:
[----:B------:R-:W0:Y:S02]  /*4860*/  LD.E R0, desc[UR6][R4.64+0x4] ;  /* 0x0000040604007980 */ /* 0x000e24000c101900 */
[----:B0-----:R-:W-:-:S05]  /*4870*/  IADD3 R3, PT, PT, R26, R0, RZ ;  /* 0x000000001a037210 */ /* 0x001fca0007ffe0ff */
[----:B------:R-:W-:Y:S01]  /*4880*/  ST.E desc[UR6][R4.64+0x4], R3 ;  /* 0x0000040304007985 */ /* 0x000fe2000c101906 */
[----:B------:R-:W-:Y:S05]  /*4890*/  EXIT ;  /* 0x000000000000794d */ /* 0x000fea0003800000 */
.L_x_3651:
        /* <DEDUP_REMOVED lines=14> */
.L_x_3978:


//--------------------- .text._Z23gemm_half_q_half_kernelILi1ELi14ELb1ELb0ELi64EEvPK6__halfPKjS4_S2_PS0_iiiiPKtS7_iiiiiibS2_i --------------------------
	.section	.text._Z23gemm_half_q_half_kernelILi1ELi14ELb1ELb0ELi64EEvPK6__halfPKjS4_S2_PS0_iiiiPKtS7_iiiiiibS2_i,"ax",@progbits
	.align	128
        .global         _Z23gemm_half_q_half_kernelILi1ELi14ELb1ELb0ELi64EEvPK6__halfPKjS4_S2_PS0_iiiiPKtS7_iiiiiibS2_i
        .type           _Z23gemm_half_q_half_kernelILi1ELi14ELb1ELb0ELi64EEvPK6__halfPKjS4_S2_PS0_iiiiPKtS7_iiiiiibS2_i,@function
        .size           _Z23gemm_half_q_half_kernelILi1ELi14ELb1ELb0ELi64EEvPK6__halfPKjS4_S2_PS0_iiiiPKtS7_iiiiiibS2_i,(.L_x_3979 - _Z23gemm_half_q_half_kernelILi1ELi14ELb1ELb0ELi64EEvPK6__halfPKjS4_S2_PS0_iiiiPKtS7_iiiiiibS2_i)
        .other          _Z23gemm_half_q_half_kernelILi1ELi14ELb1ELb0ELi64EEvPK6__halfPKjS4_S2_PS0_iiiiPKtS7_iiiiiibS2_i,@"STO_CUDA_ENTRY STV_DEFAULT"
_Z23gemm_half_q_half_kernelILi1ELi14ELb1ELb0ELi64EEvPK6__halfPKjS4_S2_PS0_iiiiPKtS7_iiiiiibS2_i:
.text._Z23gemm_half_q_half_kernelILi1ELi14ELb1ELb0ELi64EEvPK6__halfPKjS4_S2_PS0_iiiiPKtS7_iiiiiibS2_i:
        /* <DEDUP_REMOVED lines=44> */
.L_x_3653:
[----:B------:R-:W-:Y:S05]  /*02c0*/  BSYNC.RECONVERGENT B0 ;  /* 0x0000000000007941 */ /* 0x000fea0003800200 */
.L_x_3652:
        /* <DEDUP_REMOVED lines=17> */
[----:B------:R-:W-:Y:S02]  /*03e0*/  SHF.R.S32.HI R7, RZ, 0x1f, R0 ;  /* 0x0000001fff077819 */ /* 0x000fe40000011400 */
[----:B------:R-:W-:Y:S02]  /*03f0*/  SHF.L.U32 R8, R17, 0x4, RZ ;  /* 0x0000000411087819 */ /* 0x000fe400000006ff */
[----:B------:R-:W-:Y:S01]  /*0400*/  LEA.HI R10, R7, R0, RZ, 0x3 ;  /* 0x00000000070a7211 */ /* 0x000fe200078f18ff */
[----:B------:R-:W-:Y:S01]  /*0410*/  HFMA2 R7, -RZ, RZ, 0, 0 ;  /* 0x00000000ff077431 */ /* 0x000fe200000001ff */
[----:B-1----:R-:W-:Y:S02]  /*0420*/  MOV R13, R6 ;  /* 0x00000006000d7202 */ /* 0x002fe40000000f00 */
[----:B------:R-:W-:Y:S02]  /*0430*/  LOP3.LUT R8, R8, 0x10, RZ, 0xc0, !PT ;  /* 0x0000001008087812 */ /* 0x000fe400078ec0ff */
[----:B0-----:R-:W-:-:S07]  /*0440*/  SHF.R.S32.HI R10, RZ, 0x3, R10 ;  /* 0x00000003ff0a7819 */ /* 0x001fce000001140a */
.L_x_3655:
[----:B------:R-:W0:Y:S01]  /*0450*/  LDC.64 R14, c[0x0][0x390] ;  /* 0x0000e400ff0e7b82 */ /* 0x000e220000000a00 */
        /* <DEDUP_REMOVED lines=8> */
[----:B------:R-:W-:-:S05]  /*04e0*/  SHF.L.U32 R19, R13, 0x1, RZ ;  /* 0x000000010d137819 */ /* 0x000fca00000006ff */
[----:B------:R-:W-:-:S06]  /*04f0*/  IMAD.WIDE.U32 R18, R19, 0x2, R28 ;  /* 0x0000000213127825 */ /* 0x000fcc00078e001c */
[----:B------:R-:W3:Y:S01]  /*0500*/  LDG.E.U16.CONSTANT R18, desc[UR6][R18.64+0x2] ;  /* 0x0000020612127981 */ /* 0x000ee2000c1e9500 */
[----:B0-----:R-:W-:-:S06]  /*0510*/  IMAD.WIDE.U32 R16, R12, 0x2, R16 ;  /* 0x000000020c107825 */ /* 0x001fcc00078e0010 */
[----:B------:R0:W4:Y:S01]  /*0520*/  LDG.E.U16.CONSTANT R17, desc[UR6][R16.64] ;  /* 0x0000000610117981 */ /* 0x000122000c1e9500 */
[----:B--2---:R-:W-:-:S04]  /*0530*/  SHF.R.U32.HI R12, RZ, R8, R15 ;  /* 0x00000008ff0c7219 */ /* 0x004fc8000001160f */
[--C-:B------:R-:W-:Y:S02]  /*0540*/  SHF.R.U32.HI R14, RZ, 0x8, R12.reuse ;  /* 0x00000008ff0e7819 */ /* 0x100fe4000001160c */
[----:B------:R-:W-:Y:S02]  /*0550*/  LOP3.LUT R20, R12, 0xf, RZ, 0xc0, !PT ;  /* 0x0000000f0c147812 */ /* 0x000fe400078ec0ff */
[----:B------:R-:W-:Y:S02]  /*0560*/  LOP3.LUT R14, R14, 0xf, RZ, 0xc0, !PT ;  /* 0x0000000f0e0e7812 */ /* 0x000fe400078ec0ff */
[--C-:B------:R-:W-:Y:S02]  /*0570*/  SHF.R.U32.HI R21, RZ, 0x4, R12.reuse ;  /* 0x00000004ff157819 */ /* 0x100fe4000001160c */
[----:B------:R-:W-:Y:S01]  /*0580*/  SHF.R.U32.HI R12, RZ, 0xc, R12 ;  /* 0x0000000cff0c7819 */ /* 0x000fe2000001160c */
[----:B------:R-:W-:Y:S01]  /*0590*/  IMAD R15, R14, R14, R14 ;  /* 0x0000000e0e0f7224 */ /* 0x000fe200078e020e */
[----:B------:R-:W-:-:S02]  /*05a0*/  LOP3.LUT R21, R21, 0xf, RZ, 0xc0, !PT ;  /* 0x0000000f15157812 */ /* 0x000fc400078ec0ff */
[----:B------:R-:W-:Y:S01]  /*05b0*/  LOP3.LUT R12, R12, 0xf, RZ, 0xc0, !PT ;  /* 0x0000000f0c0c7812 */ /* 0x000fe200078ec0ff */
[----:B------:R-:W-:Y:S01]  /*05c0*/  IMAD R23, R20, R20, R20 ;  /* 0x0000001414177224 */ /* 0x000fe200078e0214 */
[----:B------:R-:W-:Y:S01]  /*05d0*/  IADD3 R14, PT, PT, R14, 0x1, R15 ;  /* 0x000000010e0e7810 */ /* 0x000fe20007ffe00f */
[C---:B0-----:R-:W-:Y:S02]  /*05e0*/  IMAD R16, R21.reuse, R21, R21 ;  /* 0x0000001515107224 */ /* 0x041fe400078e0215 */
        /* <DEDUP_REMOVED lines=8> */
[----:B------:R-:W-:-:S02]  /*0670*/  LEA R12, R7, R1, 0x3 ;  /* 0x00000001070c7211 */ /* 0x000fc400078e18ff */
[----:B0-----:R-:W-:Y:S02]  /*0680*/  PRMT R16, R23, 0x5410, R16 ;  /* 0x0000541017107816 */ /* 0x001fe40000000010 */
[----:B-1----:R-:W-:-:S03]  /*0690*/  PRMT R14, R14, 0x5410, R15 ;  /* 0x000054100e0e7816 */ /* 0x002fc6000000000f */
[-C--:B----4-:R-:W-:Y:S02]  /*06a0*/  HMUL2 R20, R16, R17.reuse.H0_H0 ;  /* 0x2000001110147232 */ /* 0x090fe40000000000 */
[----:B------:R-:W-:Y:S01]  /*06b0*/  HMUL2 R21, R14, R17.H0_H0 ;  /* 0x200000110e157232 */ /* 0x000fe20000000000 */
[----:B---3--:R-:W-:-:S04]  /*06c0*/  IADD3 R13, PT, PT, R18, R13, RZ ;  /* 0x0000000d120d7210 */ /* 0x008fc80007ffe0ff */
[----:B------:R0:W-:Y:S01]  /*06d0*/  STL.64 [R12], R20 ;  /* 0x000000140c007387 */ /* 0x0001e20000100a00 */
[----:B------:R-:W-:Y:S02]  /*06e0*/  ISETP.GE.AND P0, PT, R13, R2, PT ;  /* 0x000000020d00720c */ /* 0x000fe40003f06270 */
[----:B------:R-:W-:-:S11]  /*06f0*/  IADD3 R7, PT, PT, R7, 0x1, RZ ;  /* 0x0000000107077810 */ /* 0x000fd60007ffe0ff */
[----:B0-----:R-:W-:Y:S05]  /*0700*/  @!P0 BRA `(.L_x_3655) ;  /* 0xfffffffc00508947 */ /* 0x001fea000383ffff */
.L_x_3654:
[----:B-1----:R0:W5:Y:S01]  /*0710*/  LDL.64 R12, [R1] ;  /* 0x00000000010c7983 */ /* 0x0021620000100a00 */
[----:B------:R-:W1:Y:S01]  /*0720*/  LDCU UR4, c[0x0][0x3c8] ;  /* 0x00007900ff0477ac */ /* 0x000e620008000800 */
[----:B------:R-:W-:Y:S01]  /*0730*/  HFMA2 R4, -RZ, RZ, 0, 0 ;  /* 0x00000000ff047431 */ /* 0x000fe200000001ff */
[----:B-1----:R-:W-:-:S13]  /*0740*/  ISETP.GT.AND P0, PT, R6, UR4, PT ;  /* 0x0000000406007c0c */ /* 0x002fda000bf04270 */
[----:B0-----:R-:W-:Y:S05]  /*0750*/  @!P0 BRA `(.L_x_3656) ;  /* 0x00000000001c8947 */ /* 0x001fea0003800000 */
[----:B------:R-:W0:Y:S02]  /*0760*/  LDC R7, c[0x0][0x3cc] ;  /* 0x0000f300ff077b82 */ /* 0x000e240000000800 */
[----:B0-----:R-:W-:-:S04]  /*0770*/  VIMNMX R4, PT, PT, R6, R7, PT ;  /* 0x0000000706047248 */ /* 0x001fc80003fe0100 */
[----:B------:R-:W-:-:S04]  /*0780*/  IADD3 R4, PT, PT, R4, -UR4, RZ ;  /* 0x8000000404047c10 */ /* 0x000fc8000fffe0ff */
[----:B------:R-:W-:-:S04]  /*0790*/  SHF.R.S32.HI R7, RZ, 0x1f, R4 ;  /* 0x0000001fff077819 */ /* 0x000fc80000011404 */
[----:B------:R-:W-:-:S04]  /*07a0*/  LEA.HI R7, R7, R4, RZ, 0x5 ;  /* 0x0000000407077211 */ /* 0x000fc800078f28ff */
[----:B------:R-:W-:-:S05]  /*07b0*/  SHF.R.S32.HI R7, RZ, 0x5, R7 ;  /* 0x00000005ff077819 */ /* 0x000fca0000011407 */
[----:B------:R-:W-:-:S07]  /*07c0*/  IMAD R4, R7, 0x6, RZ ;  /* 0x0000000607047824 */ /* 0x000fce00078e02ff */
.L_x_3656:
        /* <DEDUP_REMOVED lines=11> */
.L_x_3657:
        /* <DEDUP_REMOVED lines=11> */
.L_x_3658:
        /* <DEDUP_REMOVED lines=11> */
.L_x_3659:
        /* <DEDUP_REMOVED lines=11> */
.L_x_3660:
        /* <DEDUP_REMOVED lines=11> */
[----:B------:R-:W-:-:S04]  /*0b40*/  LEA R4, R17, R4, 0x3 ;  /* 0x0000000411047211 */ /* 0x000fc800078e18ff */
[----:B------:R-:W-:-:S04]  /*0b50*/  IADD3 R4, PT, PT, R8, R4, R7 ;  /* 0x0000000408047210 */ /* 0x000fc80007ffe007 */
        /* <DEDUP_REMOVED lines=24> */
.L_x_3662:
        /* <DEDUP_REMOVED lines=19> */
[----:B------:R-:W-:Y:S02]  /*0e10*/  HADD2 R35, R23, -1032, -1032 ;  /* 0xe408e40817237430 */ /* 0x000fe40000000000 */
[----:B0-----:R-:W-:Y:S02]  /*0e20*/  HADD2.F32 R23, -RZ, R20.H0_H0 ;  /* 0x20000014ff177230 */ /* 0x001fe40000004100 */
[----:B------:R-:W-:-:S02]  /*0e30*/  HADD2 R34, R34, -1032, -1032 ;  /* 0xe408e40822227430 */ /* 0x000fc40000000000 */
[----:B------:R-:W-:Y:S02]  /*0e40*/  HADD2.F32 R18, -RZ, R36.H0_H0 ;  /* 0x20000024ff127230 */ /* 0x000fe40000004100 */
        /* <DEDUP_REMOVED lines=12> */
[C---:B------:R-:W-:Y:S01]  /*0f10*/  FFMA.FTZ R33, R20.reuse, R27, R33 ;  /* 0x0000001b14217223 */ /* 0x040fe20000010021 */
[----:B------:R-:W-:Y:S02]  /*0f20*/  HADD2.F32 R37, -RZ, R34.H1_H1 ;  /* 0x30000022ff257230 */ /* 0x000fe40000004100 */
[----:B------:R-:W-:Y:S01]  /*0f30*/  FFMA.FTZ R42, R23, R20, R42 ;  /* 0x00000014172a7223 */ /* 0x000fe2000001002a */
[----:B------:R-:W-:Y:S01]  /*0f40*/  LOP3.LUT R23, R13, 0xf000f0, RZ, 0xc0, !PT ;  /* 0x00f000f00d177812 */ /* 0x000fe200078ec0ff */
[----:B------:R-:W-:Y:S01]  /*0f50*/  FFMA.FTZ R27, R20, R35, R22 ;  /* 0x00000023141b7223 */ /* 0x000fe20000010016 */
[----:B------:R-:W-:Y:S01]  /*0f60*/  LOP3.LUT R22, R12, 0xf000f0, RZ, 0xc0, !PT ;  /* 0x00f000f00c167812 */ /* 0x000fe200078ec0ff */
[----:B------:R-:W-:Y:S01]  /*0f70*/  FFMA.FTZ R20, R20, R37, R32 ;  /* 0x0000002514147223 */ /* 0x000fe20000010020 */
[----:B------:R-:W-:-:S02]  /*0f80*/  LOP3.LUT R37, R23, 0x64006400, RZ, 0xfc, !PT ;  /* 0x6400640017257812 */ /* 0x000fc400078efcff */
[----:B------:R-:W-:Y:S02]  /*0f90*/  LOP3.LUT R35, R22, 0x64006400, RZ, 0xfc, !PT ;  /* 0x6400640016237812 */ /* 0x000fe400078efcff */
[----:B------:R-:W-:Y:S01]  /*0fa0*/  LOP3.LUT R32, R14, 0xf000f0, RZ, 0xc0, !PT ;  /* 0x00f000f00e207812 */ /* 0x000fe200078ec0ff */
[----:B------:R-:W0:Y:S01]  /*0fb0*/  LDS.64 R22, [UR4+0x8] ;  /* 0x00000804ff167984 */ /* 0x000e220008000a00 */
[----:B------:R-:W-:Y:S01]  /*0fc0*/  LOP3.LUT R34, R15, 0xf000f0, RZ, 0xc0, !PT ;  /* 0x00f000f00f227812 */ /* 0x000fe200078ec0ff */
[-C--:B------:R-:W-:Y:S01]  /*0fd0*/  HFMA2 R37, R37, R18.reuse.H0_H0, -72, -72 ;  /* 0xd480d48025257431 */ /* 0x080fe20000040012 */
[----:B------:R-:W-:Y:S01]  /*0fe0*/  LOP3.LUT R39, R32, 0x64006400, RZ, 0xfc, !PT ;  /* 0x6400640020277812 */ /* 0x000fe200078efcff */
[-C--:B------:R-:W-:Y:S01]  /*0ff0*/  HFMA2 R32, R35, R18.reuse.H0_H0, -72, -72 ;  /* 0xd480d48023207431 */ /* 0x080fe20000040012 */
[----:B------:R-:W-:Y:S01]  /*1000*/  LOP3.LUT R41, R34, 0x64006400, RZ, 0xfc, !PT ;  /* 0x6400640022297812 */ /* 0x000fe200078efcff */
[----:B------:R-:W-:Y:S01]  /*1010*/  HADD2.F32 R34, -RZ, R21.H0_H0 ;  /* 0x20000015ff227230 */ /* 0x000fe20000004100 */
[----:B------:R-:W-:Y:S01]  /*1020*/  SHF.R.U32.HI R12, RZ, 0x8, R12 ;  /* 0x00000008ff0c7819 */ /* 0x000fe2000001160c */
[----:B------:R-:W-:-:S02]  /*1030*/  HFMA2 R36, R39, R18.H0_H0, -72, -72 ;  /* 0xd480d48027247431 */ /* 0x000fc40000040012 */
[----:B------:R-:W-:Y:S02]  /*1040*/  HADD2.F32 R38, -RZ, R37.H0_H0 ;  /* 0x20000025ff267230 */ /* 0x000fe40000004100 */
[----:B------:R-:W-:Y:S02]  /*1050*/  HFMA2 R35, R41, R18.H0_H0, -72, -72 ;  /* 0xd480d48029237431 */ /* 0x000fe40000040012 */
[----:B------:R-:W-:Y:S01]  /*1060*/  HADD2.F32 R41, -RZ, R32.H0_H0 ;  /* 0x20000020ff297230 */ /* 0x000fe20000004100 */
[----:B------:R-:W-:Y:S01]  /*1070*/  SHF.R.U32.HI R13, RZ, 0x8, R13 ;  /* 0x00000008ff0d7819 */ /* 0x000fe2000001160d */
        /* <DEDUP_REMOVED lines=8> */
[----:B------:R-:W-:Y:S01]  /*1100*/  HADD2.F32 R34, -RZ, R21.H1_H1 ;  /* 0x30000015ff227230 */ /* 0x000fe20000004100 */
[----:B------:R-:W-:Y:S01]  /*1110*/  LOP3.LUT R21, R12, 0xf000f, RZ, 0xc0, !PT ;  /* 0x000f000f0c157812 */ /* 0x000fe200078ec0ff */
[----:B------:R-:W-:Y:S01]  /*1120*/  HADD2.F32 R36, -RZ, R36.H1_H1 ;  /* 0x30000024ff247230 */ /* 0x000fe20000004100 */
[----:B------:R-:W-:Y:S01]  /*1130*/  SHF.R.U32.HI R14, RZ, 0x8, R14 ;  /* 0x00000008ff0e7819 */ /* 0x000fe2000001160e */
[----:B------:R-:W-:Y:S02]  /*1140*/  HADD2.F32 R35, -RZ, R35.H1_H1 ;  /* 0x30000023ff237230 */ /* 0x000fe40000004100 */
[----:B------:R-:W-:Y:S01]  /*1150*/  FFMA.FTZ R41, R32, R34, R41 ;  /* 0x0000002220297223 */ /* 0x000fe20000010029 */
[----:B------:R-:W-:Y:S01]  /*1160*/  LOP3.LUT R32, R13, 0xf000f, RZ, 0xc0, !PT ;  /* 0x000f000f0d207812 */ /* 0x000fe200078ec0ff */
[C---:B------:R-:W-:Y:S01]  /*1170*/  FFMA.FTZ R33, R34.reuse, R37, R33 ;  /* 0x0000002522217223 */ /* 0x040fe20000010021 */
[----:B------:R-:W-:Y:S01]  /*1180*/  SHF.R.U32.HI R15, RZ, 0x8, R15 ;  /* 0x00000008ff0f7819 */ /* 0x000fe2000001160f */
[C---:B------:R-:W-:Y:S01]  /*1190*/  FFMA.FTZ R27, R34.reuse, R36, R27 ;  /* 0x00000024221b7223 */ /* 0x040fe2000001001b */
[----:B------:R-:W-:Y:S01]  /*11a0*/  FFMA.FTZ R34, R34, R35, R20 ;  /* 0x0000002322227223 */ /* 0x000fe20000010014 */
[----:B------:R-:W-:-:S02]  /*11b0*/  LOP3.LUT R21, R21, 0x64006400, RZ, 0xfc, !PT ;  /* 0x6400640015157812 */ /* 0x000fc400078efcff */
[----:B------:R-:W-:Y:S02]  /*11c0*/  LOP3.LUT R20, R32, 0x64006400, RZ, 0xfc, !PT ;  /* 0x6400640020147812 */ /* 0x000fe400078efcff */
[----:B------:R-:W-:Y:S01]  /*11d0*/  LOP3.LUT R35, R14, 0xf000f, RZ, 0xc0, !PT ;  /* 0x000f000f0e237812 */ /* 0x000fe200078ec0ff */
[----:B------:R-:W-:Y:S01]  /*11e0*/  HADD2 R21, R21, -1032, -1032 ;  /* 0xe408e40815157430 */ /* 0x000fe20000000000 */
[----:B------:R-:W-:Y:S01]  /*11f0*/  LOP3.LUT R32, R15, 0xf000f, RZ, 0xc0, !PT ;  /* 0x000f000f0f207812 */ /* 0x000fe200078ec0ff */
[----:B------:R-:W-:Y:S01]  /*1200*/  HADD2 R20, R20, -1032, -1032 ;  /* 0xe408e40814147430 */ /* 0x000fe20000000000 */
[----:B------:R-:W-:Y:S01]  /*1210*/  LOP3.LUT R35, R35, 0x64006400, RZ, 0xfc, !PT ;  /* 0x6400640023237812 */ /* 0x000fe200078efcff */
[----:B0-----:R-:W-:Y:S01]  /*1220*/  HADD2.F32 R36, -RZ, R22.H0_H0 ;  /* 0x20000016ff247230 */ /* 0x001fe20000004100 */
[----:B------:R-:W-:Y:S01]  /*1230*/  LOP3.LUT R32, R32, 0x64006400, RZ, 0xfc, !PT ;  /* 0x6400640020207812 */ /* 0x000fe200078efcff */
[----:B------:R-:W-:Y:S01]  /*1240*/  HADD2.F32 R38, -RZ, R21.H0_H0 ;  /* 0x20000015ff267230 */ /* 0x000fe20000004100 */
[----:B------:R-:W-:Y:S01]  /*1250*/  LOP3.LUT R12, R12, 0xf000f0, RZ, 0xc0, !PT ;  /* 0x00f000f00c0c7812 */ /* 0x000fe200078ec0ff */
[----:B------:R-:W-:-:S02]  /*1260*/  HADD2.F32 R37, -RZ, R20.H0_H0 ;  /* 0x20000014ff257230 */ /* 0x000fc40000004100 */
[----:B------:R-:W-:Y:S01]  /*1270*/  HADD2 R35, R35, -1032, -1032 ;  /* 0xe408e40823237430 */ /* 0x000fe20000000000 */
[----:B------:R-:W-:Y:S01]  /*1280*/  LOP3.LUT R13, R13, 0xf000f0, RZ, 0xc0, !PT ;  /* 0x00f000f00d0d7812 */ /* 0x000fe200078ec0ff */
[----:B------:R-:W-:Y:S02]  /*1290*/  HADD2 R32, R32, -1032, -1032 ;  /* 0xe408e40820207430 */ /* 0x000fe40000000000 */
[----:B------:R-:W-:Y:S01]  /*12a0*/  FFMA.FTZ R41, R38, R36, R41 ;  /* 0x0000002426297223 */ /* 0x000fe20000010029 */
[----:B------:R-:W-:Y:S01]  /*12b0*/  FFMA.FTZ R33, R36, R37, R33 ;  /* 0x0000002524217223 */ /* 0x000fe20000010021 */
[----:B------:R-:W-:Y:S01]  /*12c0*/  HADD2.F32 R38, -RZ, R35.H0_H0 ;  /* 0x20000023ff267230 */ /* 0x000fe20000004100 */
[----:B------:R-:W-:Y:S01]  /*12d0*/  LOP3.LUT R14, R14, 0xf000f0, RZ, 0xc0, !PT ;  /* 0x00f000f00e0e7812 */ /* 0x000fe200078ec0ff */
[----:B------:R-:W-:Y:S01]  /*12e0*/  HADD2.F32 R37, -RZ, R32.H0_H0 ;  /* 0x20000020ff257230 */ /* 0x000fe20000004100 */
[----:B---3--:R-:W-:Y:S01]  /*12f0*/  SHF.R.U32.HI R40, RZ, 0x8, R9 ;  /* 0x00000008ff287819 */ /* 0x008fe20000011609 */
[----:B------:R-:W-:-:S02]  /*1300*/  HADD2.F32 R22, -RZ, R22.H1_H1 ;  /* 0x30000016ff167230 */ /* 0x000fc40000004100 */
[C---:B------:R-:W-:Y:S01]  /*1310*/  FFMA.FTZ R27, R36.reuse, R38, R27 ;  /* 0x00000026241b7223 */ /* 0x040fe2000001001b */
[----:B------:R-:W-:Y:S02]  /*1320*/  HADD2.F32 R38, -RZ, R21.H1_H1 ;  /* 0x30000015ff267230 */ /* 0x000fe40000004100 */
[----:B------:R-:W-:Y:S01]  /*1330*/  FFMA.FTZ R37, R36, R37, R34 ;  /* 0x0000002524257223 */ /* 0x000fe20000010022 */
[----:B------:R-:W-:Y:S01]  /*1340*/  HADD2.F32 R34, -RZ, R35.H1_H1 ;  /* 0x30000023ff227230 */ /* 0x000fe20000004100 */
[----:B------:R-:W-:Y:S01]  /*1350*/  LOP3.LUT R21, R12, 0x64006400, RZ, 0xfc, !PT ;  /* 0x640064000c157812 */ /* 0x000fe200078efcff */
[----:B------:R-:W-:Y:S01]  /*1360*/  HADD2.F32 R20, -RZ, R20.H1_H1 ;  /* 0x30000014ff147230 */ /* 0x000fe20000004100 */
[----:B------:R-:W-:Y:S01]  /*1370*/  LOP3.LUT R35, R13, 0x64006400, RZ, 0xfc, !PT ;  /* 0x640064000d237812 */ /* 0x000fe200078efcff */
[----:B------:R-:W-:Y:S01]  /*1380*/  HADD2.F32 R32, -RZ, R32.H1_H1 ;  /* 0x30000020ff207230 */ /* 0x000fe20000004100 */
[----:B------:R-:W0:Y:S01]  /*1390*/  LDS.64 R12, [UR4+0x10] ;  /* 0x00001004ff0c7984 */ /* 0x000e220008000a00 */
[----:B------:R-:W-:Y:S01]  /*13a0*/  FFMA.FTZ R41, R38, R22, R41 ;  /* 0x0000001626297223 */ /* 0x000fe20000010029 */
[C---:B------:R-:W-:Y:S01]  /*13b0*/  FFMA.FTZ R33, R22.reuse, R20, R33 ;  /* 0x0000001416217223 */ /* 0x040fe20000010021 */
        /* <DEDUP_REMOVED lines=8> */
[----:B------:R-:W-:Y:S02]  /*1440*/  HADD2.F32 R34, -RZ, R15.H0_H0 ;  /* 0x2000000fff227230 */ /* 0x000fe40000004100 */
[-C--:B------:R-:W-:Y:S02]  /*1450*/  HFMA2 R21, R37, R18.reuse.H0_H0, -72, -72 ;  /* 0xd480d48025157431 */ /* 0x080fe40000040012 */
[----:B------:R-:W-:Y:S02]  /*1460*/  HADD2.F32 R38, -RZ, R20.H0_H0 ;  /* 0x20000014ff267230 */ /* 0x000fe40000004100 */
[----:B------:R-:W-:Y:S02]  /*1470*/  HFMA2 R14, R35, R18.H0_H0, -72, -72 ;  /* 0xd480d480230e7431 */ /* 0x000fe40000040012 */
        /* <DEDUP_REMOVED lines=8> */
[----:B------:R-:W-:Y:S01]  /*1500*/  LOP3.LUT R15, R8, 0xf000f, RZ, 0xc0, !PT ;  /* 0x000f000f080f7812 */ /* 0x000fe200078ec0ff */
        /* <DEDUP_REMOVED lines=16> */
[--C-:B------:R-:W-:Y:S02]  /*1610*/  HADD2.F32 R15, -RZ, R20.reuse.H0_H0 ;  /* 0x20000014ff0f7230 */ /* 0x100fe40000004100 */
[----:B------:R-:W-:Y:S02]  /*1620*/  HADD2.F32 R27, -RZ, R20.H1_H1 ;  /* 0x30000014ff1b7230 */ /* 0x000fe40000004100 */
[----:B------:R-:W-:Y:S02]  /*1630*/  HADD2 R20, R14, -1032, -1032 ;  /* 0xe408e4080e147430 */ /* 0x000fe40000000000 */
[----:B0-----:R-:W-:Y:S02]  /*1640*/  HADD2.F32 R14, -RZ, R12.H0_H0 ;  /* 0x2000000cff0e7230 */ /* 0x001fe40000004100 */
[----:B------:R-:W-:-:S02]  /*1650*/  HADD2 R22, R22, -1032, -1032 ;  /* 0xe408e40816167430 */ /* 0x000fc40000000000 */
[--C-:B------:R-:W-:Y:S02]  /*1660*/  HADD2.F32 R35, -RZ, R21.reuse.H0_H0 ;  /* 0x20000015ff237230 */ /* 0x100fe40000004100 */
[----:B------:R-:W-:Y:S02]  /*1670*/  HADD2.F32 R33, -RZ, R21.H1_H1 ;  /* 0x30000015ff217230 */ /* 0x000fe40000004100 */
[----:B------:R-:W-:Y:S01]  /*1680*/  FFMA.FTZ R32, R15, R14, RZ ;  /* 0x0000000e0f207223 */ /* 0x000fe200000100ff */
[----:B------:R-:W-:Y:S02]  /*1690*/  HADD2.F32 R23, -RZ, R20.H0_H0 ;  /* 0x20000014ff177230 */ /* 0x000fe40000004100 */
[----:B------:R-:W-:Y:S01]  /*16a0*/  FFMA.FTZ R15, R14, R35, RZ ;  /* 0x000000230e0f7223 */ /* 0x000fe200000100ff */
[----:B------:R-:W-:Y:S02]  /*16b0*/  HADD2.F32 R21, -RZ, R22.H0_H0 ;  /* 0x20000016ff157230 */ /* 0x000fe40000004100 */
[----:B------:R-:W-:-:S02]  /*16c0*/  HADD2.F32 R12, -RZ, R12.H1_H1 ;  /* 0x3000000cff0c7230 */ /* 0x000fc40000004100 */
[C---:B------:R-:W-:Y:S01]  /*16d0*/  FFMA.FTZ R23, R14.reuse, R23, RZ ;  /* 0x000000170e177223 */ /* 0x040fe200000100ff */
[----:B------:R-:W-:Y:S02]  /*16e0*/  HADD2.F32 R22, -RZ, R22.H1_H1 ;  /* 0x30000016ff167230 */ /* 0x000fe40000004100 */
[----:B------:R-:W-:Y:S01]  /*16f0*/  FFMA.FTZ R35, R14, R21, RZ ;  /* 0x000000150e237223 */ /* 0x000fe200000100ff */
[----:B------:R-:W-:Y:S02]  /*1700*/  HADD2.F32 R14, -RZ, R20.H1_H1 ;  /* 0x30000014ff0e7230 */ /* 0x000fe40000004100 */
[----:B------:R-:W-:Y:S01]  /*1710*/  FFMA.FTZ R33, R12, R33, R15 ;  /* 0x000000210c217223 */ /* 0x000fe2000001000f */
[----:B------:R-:W-:Y:S01]  /*1720*/  LOP3.LUT R15, R8, 0xf000f0, RZ, 0xc0, !PT ;  /* 0x00f000f0080f7812 */ /* 0x000fe200078ec0ff */
[----:B------:R-:W-:Y:S01]  /*1730*/  FFMA.FTZ R41, R27, R12, R32 ;  /* 0x0000000c1b297223 */ /* 0x000fe20000010020 */
[----:B------:R-:W0:Y:S01]  /*1740*/  LDS.64 R20, [UR4+0x18] ;  /* 0x00001804ff147984 */ /* 0x000e220008000a00 */
[----:B------:R-:W-:Y:S01]  /*1750*/  FFMA.FTZ R27, R12, R14, R23 ;  /* 0x0000000e0c1b7223 */ /* 0x000fe20000010017 */
[----:B------:R-:W-:-:S02]  /*1760*/  LOP3.LUT R14, R9, 0xf000f0, RZ, 0xc0, !PT ;  /* 0x00f000f0090e7812 */ /* 0x000fc400078ec0ff */
[----:B------:R-:W-:Y:S02]  /*1770*/  LOP3.LUT R15, R15, 0x64006400, RZ, 0xfc, !PT ;  /* 0x640064000f0f7812 */ /* 0x000fe400078efcff */
[----:B------:R-:W-:-:S03]  /*1780*/  LOP3.LUT R23, R14, 0x64006400, RZ, 0xfc, !PT ;  /* 0x640064000e177812 */ /* 0x000fc600078efcff */
[-C--:B------:R-:W-:Y:S02]  /*1790*/  HFMA2 R14, R15, R18.reuse.H0_H0, -72, -72 ;  /* 0xd480d4800f0e7431 */ /* 0x080fe40000040012 */
[----:B------:R-:W-:Y:S01]  /*17a0*/  FFMA.FTZ R15, R12, R22, R35 ;  /* 0x000000160c0f7223 */ /* 0x000fe20000010023 */
[----:B------:R-:W-:Y:S02]  /*17b0*/  HFMA2 R22, R23, R18.H0_H0, -72, -72 ;  /* 0xd480d48017167431 */ /* 0x000fe40000040012 */
[--C-:B------:R-:W-:Y:S01]  /*17c0*/  HADD2.F32 R12, -RZ, R13.reuse.H0_H0 ;  /* 0x2000000dff0c7230 */ /* 0x100fe20000004100 */
[----:B------:R-:W-:Y:S01]  /*17d0*/  SHF.R.U32.HI R35, RZ, 0x8, R8 ;  /* 0x00000008ff237819 */ /* 0x000fe20000011608 */
[----:B------:R-:W-:Y:S02]  /*17e0*/  HADD2.F32 R32, -RZ, R14.H0_H0 ;  /* 0x2000000eff207230 */ /* 0x000fe40000004100 */
[----:B------:R-:W-:Y:S02]  /*17f0*/  HADD2.F32 R23, -RZ, R22.H0_H0 ;  /* 0x20000016ff177230 */ /* 0x000fe40000004100 */
[----:B------:R-:W-:-:S02]  /*1800*/  HADD2.F32 R13, -RZ, R13.H1_H1 ;  /* 0x3000000dff0d7230 */ /* 0x000fc40000004100 */
[----:B------:R-:W-:Y:S01]  /*1810*/  FFMA.FTZ R32, R32, R12, R41 ;  /* 0x0000000c20207223 */ /* 0x000fe20000010029 */
[----:B------:R-:W-:Y:S01]  /*1820*/  HADD2.F32 R41, -RZ, R14.H1_H1 ;  /* 0x3000000eff297230 */ /* 0x000fe20000004100 */
[----:B------:R-:W-:Y:S01]  /*1830*/  LOP3.LUT R14, R10, 0xf000f0, RZ, 0xc0, !PT ;  /* 0x00f000f00a0e7812 */ /* 0x000fe200078ec0ff */
[----:B------:R-:W-:Y:S02]  /*1840*/  HADD2.F32 R22, -RZ, R22.H1_H1 ;  /* 0x30000016ff167230 */ /* 0x000fe40000004100 */
[----:B------:R-:W-:Y:S01]  /*1850*/  FFMA.FTZ R8, R12, R23, R33 ;  /* 0x000000170c087223 */ /* 0x000fe20000010021 */
[----:B------:R-:W-:Y:S01]  /*1860*/  LOP3.LUT R33, R35, 0xf000f, RZ, 0xc0, !PT ;  /* 0x000f000f23217812 */ /* 0x000fe200078ec0ff */
[----:B------:R-:W-:Y:S01]  /*1870*/  FFMA.FTZ R41, R41, R13, R32 ;  /* 0x0000000d29297223 */ /* 0x000fe20000010020 */
[----:B------:R-:W-:Y:S01]  /*1880*/  LOP3.LUT R23, R14, 0x64006400, RZ, 0xfc, !PT ;  /* 0x640064000e177812 */ /* 0x000fe200078efcff */
[----:B------:R-:W-:Y:S01]  /*1890*/  FFMA.FTZ R9, R13, R22, R8 ;  /* 0x000000160d097223 */ /* 0x000fe20000010008 */
[----:B------:R-:W-:-:S02]  /*18a0*/  LOP3.LUT R8, R40, 0xf000f, RZ, 0xc0, !PT ;  /* 0x000f000f28087812 */ /* 0x000fc400078ec0ff */
[----:B------:R-:W-:Y:S01]  /*18b0*/  LOP3.LUT R33, R33, 0x64006400, RZ, 0xfc, !PT ;  /* 0x6400640021217812 */ /* 0x000fe200078efcff */
[----:B------:R-:W-:Y:S01]  /*18c0*/  HFMA2 R23, R23, R18.H0_H0, -72, -72 ;  /* 0xd480d48017177431 */ /* 0x000fe20000040012 */
[----:B------:R-:W-:-:S03]  /*18d0*/  LOP3.LUT R8, R8, 0x64006400, RZ, 0xfc, !PT ;  /* 0x6400640008087812 */ /* 0x000fc600078efcff */
[----:B------:R-:W-:Y:S02]  /*18e0*/  HADD2 R33, R33, -1032, -1032 ;  /* 0xe408e40821217430 */ /* 0x000fe40000000000 */
[----:B------:R-:W-:Y:S02]  /*18f0*/  HADD2.F32 R14, -RZ, R23.H0_H0 ;  /* 0x20000017ff0e7230 */ /* 0x000fe40000004100 */
[----:B------:R-:W-:Y:S01]  /*1900*/  HADD2 R36, R8, -1032, -1032 ;  /* 0xe408e40808247430 */ /* 0x000fe20000000000 */
[----:B------:R-:W-:Y:S01]  /*1910*/  LOP3.LUT R8, R11, 0xf000f0, RZ, 0xc0, !PT ;  /* 0x00f000f00b087812 */ /* 0x000fe200078ec0ff */
[----:B0-----:R-:W-:Y:S02]  /*1920*/  HADD2.F32 R22, -RZ, R20.H0_H0 ;  /* 0x20000014ff167230 */ /* 0x001fe40000004100 */
[----:B------:R-:W-:Y:S01]  /*1930*/  FFMA.FTZ R14, R12, R14, R27 ;  /* 0x0000000e0c0e7223 */ /* 0x000fe2000001001b */
[----:B------:R-:W-:Y:S01]  /*1940*/  LOP3.LUT R27, R8, 0x64006400, RZ, 0xfc, !PT ;  /* 0x64006400081b7812 */ /* 0x000fe200078efcff */
[----:B------:R-:W-:Y:S01]  /*1950*/  HADD2.F32 R42, -RZ, R36.H0_H0 ;  /* 0x20000024ff2a7230 */ /* 0x000fe20000004100 */
[----:B------:R-:W-:Y:S01]  /*1960*/  @!P0 LEA R8, R4, R1, 0x3 ;  /* 0x0000000104088211 */ /* 0x000fe200078e18ff */
[----:B------:R-:W-:-:S02]  /*1970*/  HADD2.F32 R46, -RZ, R33.H0_H0 ;  /* 0x20000021ff2e7230 */ /* 0x000fc40000004100 */
[----:B------:R-:W-:Y:S02]  /*1980*/  HFMA2 R27, R27, R18.H0_H0, -72, -72 ;  /* 0xd480d4801b1b7431 */ /* 0x000fe40000040012 */
[----:B------:R-:W-:Y:S02]  /*1990*/  FFMA.FTZ R42, R22, R42, R9 ;  /* 0x0000002a162a7223 */ /* 0x000fe40000010009 */
[----:B------:R-:W2:Y:S01]  /*19a0*/  @!P0 LDL.64 R8, [R8+0x8] ;  /* 0x0000080008088983 */ /* 0x000ea20000100a00 */
[----:B------:R-:W-:Y:S01]  /*19b0*/  FFMA.FTZ R46, R46, R22, R41 ;  /* 0x000000162e2e7223 */ /* 0x000fe20000010029 */
[----:B------:R-:W-:Y:S02]  /*19c0*/  HADD2.F32 R32, -RZ, R27.H0_H0 ;  /* 0x2000001bff207230 */ /* 0x000fe40000004100 */
[----:B------:R-:W-:Y:S02]  /*19d0*/  HADD2.F32 R41, -RZ, R23.H1_H1 ;  /* 0x30000017ff297230 */ /* 0x000fe40000004100 */
[----:B------:R-:W-:-:S02]  /*19e0*/  HADD2.F32 R23, -RZ, R27.H1_H1 ;  /* 0x3000001bff177230 */ /* 0x000fc40000004100 */
[----:B------:R-:W-:Y:S01]  /*19f0*/  FFMA.FTZ R12, R12, R32, R15 ;  /* 0x000000200c0c7223 */ /* 0x000fe2000001000f */
[----:B------:R-:W-:-:S03]  /*1a00*/  FFMA.FTZ R41, R13, R41, R14 ;  /* 0x000000290d297223 */ /* 0x000fc6000001000e */
[----:B------:R-:W-:Y:S02]  /*1a10*/  FFMA.FTZ R23, R13, R23, R12 ;  /* 0x000000170d177223 */ /* 0x000fe4000001000c */
[----:B------:R-:W3:Y:S01]  /*1a20*/  LDG.E.128.CONSTANT R12, desc[UR6][R44.64] ;  /* 0x000000062c0c7981 */ /* 0x000ee2000c1e9d00 */
[----:B------:R-:W-:-:S04]  /*1a30*/  SHF.R.U32.HI R27, RZ, 0x8, R10 ;  /* 0x00000008ff1b7819 */ /* 0x000fc8000001160a */
[----:B------:R-:W-:-:S04]  /*1a40*/  LOP3.LUT R10, R27, 0xf000f, RZ, 0xc0, !PT ;  /* 0x000f000f1b0a7812 */ /* 0x000fc800078ec0ff */
[----:B------:R-:W-:Y:S02]  /*1a50*/  LOP3.LUT R10, R10, 0x64006400, RZ, 0xfc, !PT ;  /* 0x640064000a0a7812 */ /* 0x000fe400078efcff */
[----:B------:R-:W-:-:S03]  /*1a60*/  LOP3.LUT R35, R35, 0xf000f0, RZ, 0xc0, !PT ;  /* 0x00f000f023237812 */ /* 0x000fc600078ec0ff */
[----:B------:R-:W-:Y:S01]  /*1a70*/  HADD2 R10, R10, -1032, -1032 ;  /* 0xe408e4080a0a7430 */ /* 0x000fe20000000000 */
[----:B------:R-:W-:Y:S01]  /*1a80*/  LOP3.LUT R35, R35, 0x64006400, RZ, 0xfc, !PT ;  /* 0x6400640023237812 */ /* 0x000fe200078efcff */
[----:B------:R-:W-:Y:S02]  /*1a90*/  HADD2.F32 R43, -RZ, R33.H1_H1 ;  /* 0x30000021ff2b7230 */ /* 0x000fe40000004100 */
[----:B------:R-:W-:Y:S02]  /*1aa0*/  HADD2.F32 R33, -RZ, R20.H1_H1 ;  /* 0x30000014ff217230 */ /* 0x000fe40000004100 */
[----:B------:R-:W-:Y:S02]  /*1ab0*/  HADD2.F32 R32, -RZ, R10.H0_H0 ;  /* 0x2000000aff207230 */ /* 0x000fe40000004100 */
[----:B------:R-:W-:Y:S02]  /*1ac0*/  HFMA2 R35, R35, R18.H0_H0, -72, -72 ;  /* 0xd480d48023237431 */ /* 0x000fe40000040012 */
[----:B------:R-:W-:-:S02]  /*1ad0*/  HADD2.F32 R36, -RZ, R36.H1_H1 ;  /* 0x30000024ff247230 */ /* 0x000fc40000004100 */
[----:B------:R-:W-:Y:S01]  /*1ae0*/  FFMA.FTZ R43, R43, R33, R46 ;  /* 0x000000212b2b7223 */ /* 0x000fe2000001002e */
[----:B------:R-:W-:Y:S01]  /*1af0*/  FFMA.FTZ R32, R22, R32, R41 ;  /* 0x0000002016207223 */ /* 0x000fe20000010029 */
[----:B------:R-:W-:Y:S02]  /*1b00*/  HADD2.F32 R46, -RZ, R35.H0_H0 ;  /* 0x20000023ff2e7230 */ /* 0x000fe40000004100 */
[----:B------:R-:W-:Y:S01]  /*1b10*/  FFMA.FTZ R41, R33, R36, R42 ;  /* 0x0000002421297223 */ /* 0x000fe2000001002a */
[----:B------:R-:W-:-:S05]  /*1b20*/  HADD2.F32 R36, -RZ, R21.H0_H0 ;  /* 0x20000015ff247230 */ /* 0x000fca0000004100 */
[----:B------:R-:W-:Y:S01]  /*1b30*/  FFMA.FTZ R46, R46, R36, R43 ;  /* 0x000000242e2e7223 */ /* 0x000fe2000001002b */
[----:B------:R-:W-:-:S04]  /*1b40*/  LOP3.LUT R43, R40, 0xf000f0, RZ, 0xc0, !PT ;  /* 0x00f000f0282b7812 */ /* 0x000fc800078ec0ff */
[----:B------:R-:W-:-:S05]  /*1b50*/  LOP3.LUT R43, R43, 0x64006400, RZ, 0xfc, !PT ;  /* 0x640064002b2b7812 */ /* 0x000fca00078efcff */
[----:B------:R-:W-:-:S05]  /*1b60*/  HFMA2 R20, R43, R18.H0_H0, -72, -72 ;  /* 0xd480d4802b147431 */ /* 0x000fca0000040012 */
[----:B------:R-:W-:-:S05]  /*1b70*/  HADD2.F32 R42, -RZ, R20.H0_H0 ;  /* 0x20000014ff2a7230 */ /* 0x000fca0000004100 */
[----:B------:R-:W-:Y:S01]  /*1b80*/  FFMA.FTZ R42, R36, R42, R41 ;  /* 0x0000002a242a7223 */ /* 0x000fe20000010029 */
[----:B------:R-:W-:-:S04]  /*1b90*/  SHF.R.U32.HI R41, RZ, 0x8, R11 ;  /* 0x00000008ff297819 */ /* 0x000fc8000001160b */
[----:B------:R-:W-:-:S04]  /*1ba0*/  LOP3.LUT R11, R41, 0xf000f, RZ, 0xc0, !PT ;  /* 0x000f000f290b7812 */ /* 0x000fc800078ec0ff */
[----:B------:R-:W-:Y:S02]  /*1bb0*/  LOP3.LUT R11, R11, 0x64006400, RZ, 0xfc, !PT ;  /* 0x640064000b0b7812 */ /* 0x000fe400078efcff */
[----:B------:R-:W-:-:S03]  /*1bc0*/  LOP3.LUT R41, R41, 0xf000f0, RZ, 0xc0, !PT ;  /* 0x00f000f029297812 */ /* 0x000fc600078ec0ff */
[----:B------:R-:W-:Y:S01]  /*1bd0*/  HADD2 R11, R11, -1032, -1032 ;  /* 0xe408e4080b0b7430 */ /* 0x000fe20000000000 */
[----:B------:R-:W-:Y:S02]  /*1be0*/  LOP3.LUT R27, R27, 0xf000f0, RZ, 0xc0, !PT ;  /* 0x00f000f01b1b7812 */ /* 0x000fe400078ec0ff */
[----:B------:R-:W-:Y:S02]  /*1bf0*/  LOP3.LUT R41, R41, 0x64006400, RZ, 0xfc, !PT ;  /* 0x6400640029297812 */ /* 0x000fe400078efcff */
[--C-:B------:R-:W-:Y:S01]  /*1c00*/  HADD2.F32 R40, -RZ, R11.reuse.H0_H0 ;  /* 0x2000000bff287230 */ /* 0x100fe20000004100 */
[----:B------:R-:W-:Y:S01]  /*1c10*/  LOP3.LUT R27, R27, 0x64006400, RZ, 0xfc, !PT ;  /* 0x640064001b1b7812 */ /* 0x000fe200078efcff */
[----:B------:R-:W-:Y:S02]  /*1c20*/  HADD2.F32 R10, -RZ, R10.H1_H1 ;  /* 0x3000000aff0a7230 */ /* 0x000fe40000004100 */
[----:B------:R-:W-:Y:S02]  /*1c30*/  HADD2.F32 R11, -RZ, R11.H1_H1 ;  /* 0x3000000bff0b7230 */ /* 0x000fe40000004100 */
[----:B------:R-:W-:Y:S01]  /*1c40*/  FFMA.FTZ R40, R22, R40, R23 ;  /* 0x0000002816287223 */ /* 0x000fe20000010017 */
[----:B------:R-:W-:-:S02]  /*1c50*/  HFMA2 R22, R41, R18.H0_H0, -72, -72 ;  /* 0xd480d48029167431 */ /* 0x000fc40000040012 */
[C---:B------:R-:W-:Y:S01]  /*1c60*/  FFMA.FTZ R23, R33.reuse, R10, R32 ;  /* 0x0000000a21177223 */ /* 0x040fe20000010020 */
[----:B------:R-:W-:Y:S02]  /*1c70*/  HFMA2 R27, R27, R18.H0_H0, -72, -72 ;  /* 0xd480d4801b1b7431 */ /* 0x000fe40000040012 */
[----:B------:R-:W-:Y:S01]  /*1c80*/  FFMA.FTZ R11, R33, R11, R40 ;  /* 0x0000000b210b7223 */ /* 0x000fe20000010028 */
[----:B------:R-:W-:Y:S02]  /*1c90*/  HADD2.F32 R32, -RZ, R22.H0_H0 ;  /* 0x20000016ff207230 */ /* 0x000fe40000004100 */
[----:B------:R-:W-:-:S03]  /*1ca0*/  HADD2.F32 R40, -RZ, R27.H0_H0 ;  /* 0x2000001bff287230 */ /* 0x000fc60000004100 */
[C---:B------:R-:W-:Y:S02]  /*1cb0*/  FFMA.FTZ R32, R36.reuse, R32, R11 ;  /* 0x0000002024207223 */ /* 0x040fe4000001000b */
[----:B------:R-:W0:Y:S01]  /*1cc0*/  LDS.64 R10, [UR4+0x20] ;  /* 0x00002004ff0a7984 */ /* 0x000e220008000a00 */
[----:B------:R-:W-:Y:S02]  /*1cd0*/  HADD2.F32 R21, -RZ, R21.H1_H1 ;  /* 0x30000015ff157230 */ /* 0x000fe40000004100 */
[----:B------:R-:W-:Y:S01]  /*1ce0*/  FFMA.FTZ R40, R36, R40, R23 ;  /* 0x0000002824287223 */ /* 0x000fe20000010017 */
[----:B------:R-:W-:Y:S02]  /*1cf0*/  HADD2.F32 R20, -RZ, R20.H1_H1 ;  /* 0x30000014ff147230 */ /* 0x000fe40000004100 */
[----:B------:R-:W-:-:S03]  /*1d00*/  HADD2.F32 R33, -RZ, R22.H1_H1 ;  /* 0x30000016ff217230 */ /* 0x000fc60000004100 */
[C---:B------:R-:W-:Y:S01]  /*1d10*/  FFMA.FTZ R42, R21.reuse, R20, R42 ;  /* 0x00000014152a7223 */ /* 0x040fe2000001002a */
[----:B------:R-:W-:Y:S02]  /*1d20*/  HADD2.F32 R35, -RZ, R35.H1_H1 ;  /* 0x30000023ff237230 */ /* 0x000fe40000004100 */
[----:B------:R-:W-:Y:S02]  /*1d30*/  HADD2.F32 R27, -RZ, R27.H1_H1 ;  /* 0x3000001bff1b7230 */ /* 0x000fe40000004100 */
[----:B------:R-:W-:Y:S01]  /*1d40*/  FFMA.FTZ R33, R21, R33, R32 ;  /* 0x0000002115217223 */ /* 0x000fe20000010020 */
[----:B------:R-:W-:Y:S02]  /*1d50*/  FFMA.FTZ R35, R35, R21, R46 ;  /* 0x0000001523237223 */ /* 0x000fe4000001002e */
[----:B------:R-:W-:Y:S01]  /*1d60*/  FFMA.FTZ R36, R21, R27, R40 ;  /* 0x0000001b15247223 */ /* 0x000fe20000010028 */
[----:B--2---:R-:W-:-:S04]  /*1d70*/  @!P0 PRMT R25, R8, 0x7610, R25 ;  /* 0x0000761008198816 */ /* 0x004fc80000000019 */
[----:B------:R-:W-:Y:S02]  /*1d80*/  @!P0 PRMT R25, R25, 0x7610, R8 ;  /* 0x0000761019198816 */ /* 0x000fe40000000008 */
[----:B------:R-:W-:-:S03]  /*1d90*/  @!P0 PRMT R26, R9, 0x7610, R26 ;  /* 0x00007610091a8816 */ /* 0x000fc6000000001a */
[--C-:B------:R-:W-:Y:S02]  /*1da0*/  HADD2.F32 R23, -RZ, R25.reuse.H1_H1 ;  /* 0x30000019ff177230 */ /* 0x100fe40000004100 */
[----:B------:R-:W-:Y:S01]  /*1db0*/  HADD2.F32 R22, -RZ, R25.H0_H0 ;  /* 0x20000019ff167230 */ /* 0x000fe20000004100 */
[----:B------:R-:W-:Y:S02]  /*1dc0*/  @!P0 PRMT R26, R26, 0x7610, R9 ;  /* 0x000076101a1a8816 */ /* 0x000fe40000000009 */
[----:B------:R-:W-:Y:S02]  /*1dd0*/  FMUL.FTZ R20, R38, R23 ;  /* 0x0000001726147220 */ /* 0x000fe40000410000 */
[----:B------:R-:W-:-:S03]  /*1de0*/  FMUL.FTZ R9, R39, R22 ;  /* 0x0000001627097220 */ /* 0x000fc60000410000 */
[----:B------:R-:W-:Y:S02]  /*1df0*/  F2FP.F16.F32.PACK_AB R20, RZ, R20 ;  /* 0x00000014ff14723e */ /* 0x000fe400000000ff */
[----:B------:R-:W-:Y:S01]  /*1e00*/  F2FP.F16.F32.PACK_AB R9, RZ, R9 ;  /* 0x00000009ff09723e */ /* 0x000fe200000000ff */
[--C-:B------:R-:W-:Y:S02]  /*1e10*/  HADD2.F32 R27, -RZ, R26.reuse.H0_H0 ;  /* 0x2000001aff1b7230 */ /* 0x100fe40000004100 */
[----:B------:R-:W-:Y:S01]  /*1e20*/  HADD2.F32 R32, -RZ, R26.H1_H1 ;  /* 0x3000001aff207230 */ /* 0x000fe20000004100 */
[----:B------:R-:W-:Y:S02]  /*1e30*/  PRMT R9, R9, 0x5410, R20 ;  /* 0x0000541009097816 */ /* 0x000fe40000000014 */
[----:B------:R-:W1:Y:S01]  /*1e40*/  LDS.64 R20, [UR4+0x28] ;  /* 0x00002804ff147984 */ /* 0x000e620008000a00 */
[----:B------:R-:W-:Y:S01]  /*1e50*/  FMUL.FTZ R34, R34, R27 ;  /* 0x0000001b22227220 */ /* 0x000fe20000410000 */
[----:B------:R-:W-:Y:S01]  /*1e60*/  FMUL.FTZ R37, R37, R32 ;  /* 0x0000002025257220 */ /* 0x000fe20000410000 */
[----:B---3--:R-:W-:-:S03]  /*1e70*/  LOP3.LUT R8, R12, 0xf000f, RZ, 0xc0, !PT ;  /* 0x000f000f0c087812 */ /* 0x008fc600078ec0ff */
[----:B------:R-:W-:Y:S02]  /*1e80*/  F2FP.F16.F32.PACK_AB R34, RZ, R34 ;  /* 0x00000022ff22723e */ /* 0x000fe400000000ff */
[----:B------:R-:W-:Y:S02]  /*1e90*/  F2FP.F16.F32.PACK_AB R37, RZ, R37 ;  /* 0x00000025ff25723e */ /* 0x000fe400000000ff */
[----:B------:R-:W-:Y:S01]  /*1ea0*/  LOP3.LUT R8, R8, 0x64006400, RZ, 0xfc, !PT ;  /* 0x6400640008087812 */ /* 0x000fe200078efcff */
[----:B------:R-:W-:Y:S01]  /*1eb0*/  HFMA2 R24, R9, 1, 1, R24 ;  /* 0x3c003c0009187831 */ /* 0x000fe20000000018 */
[----:B------:R-:W-:Y:S02]  /*1ec0*/  PRMT R34, R34, 0x5410, R37 ;  /* 0x0000541022227816 */ /* 0x000fe40000000025 */
[----:B------:R-:W-:Y:S01]  /*1ed0*/  LOP3.LUT R39, R12, 0xf000f0, RZ, 0xc0, !PT ;  /* 0x00f000f00c277812 */ /* 0x000fe200078ec0ff */
[----:B------:R-:W-:Y:S02]  /*1ee0*/  HADD2 R9, R8, -1032, -1032 ;  /* 0xe408e40808097430 */ /* 0x000fe40000000000 */
[----:B------:R-:W-:-:S02]  /*1ef0*/  HFMA2 R34, R34, 1, 1, R7 ;  /* 0x3c003c0022227831 */ /* 0x000fc40000000007 */
[--C-:B0-----:R-:W-:Y:S01]  /*1f00*/  HADD2.F32 R7, -RZ, R10.reuse.H0_H0 ;  /* 0x2000000aff077230 */ /* 0x101fe20000004100 */
[----:B------:R-:W-:Y:S01]  /*1f10*/  LOP3.LUT R39, R39, 0x64006400, RZ, 0xfc, !PT ;  /* 0x6400640027277812 */ /* 0x000fe200078efcff */
[--C-:B------:R-:W-:Y:S01]  /*1f20*/  HADD2.F32 R8, -RZ, R9.reuse.H0_H0 ;  /* 0x20000009ff087230 */ /* 0x100fe20000004100 */
[----:B------:R-:W-:Y:S01]  /*1f30*/  SHF.R.U32.HI R12, RZ, 0x8, R12 ;  /* 0x00000008ff0c7819 */ /* 0x000fe2000001160c */
[----:B------:R-:W-:Y:S02]  /*1f40*/  HADD2.F32 R37, -RZ, R9.H1_H1 ;  /* 0x30000009ff257230 */ /* 0x000fe40000004100 */
[----:B------:R-:W-:Y:S02]  /*1f50*/  HADD2.F32 R10, -RZ, R10.H1_H1 ;  /* 0x3000000aff0a7230 */ /* 0x000fe40000004100 */
[----:B------:R-:W-:Y:S01]  /*1f60*/  FFMA.FTZ R8, R8, R7, RZ ;  /* 0x0000000708087223 */ /* 0x000fe200000100ff */
[----:B------:R-:W-:Y:S01]  /*1f70*/  HFMA2 R9, R39, R18.H0_H0, -72, -72 ;  /* 0xd480d48027097431 */ /* 0x000fe20000040012 */
[----:B------:R-:W-:-:S02]  /*1f80*/  LOP3.LUT R39, R12, 0xf000f, RZ, 0xc0, !PT ;  /* 0x000f000f0c277812 */ /* 0x000fc400078ec0ff */
[----:B------:R-:W-:Y:S01]  /*1f90*/  FFMA.FTZ R37, R37, R10, R8 ;  /* 0x0000000a25257223 */ /* 0x000fe20000010008 */
[----:B------:R-:W-:Y:S01]  /*1fa0*/  HADD2.F32 R8, -RZ, R11.H0_H0 ;  /* 0x2000000bff087230 */ /* 0x000fe20000004100 */
[----:B------:R-:W-:Y:S01]  /*1fb0*/  LOP3.LUT R39, R39, 0x64006400, RZ, 0xfc, !PT ;  /* 0x6400640027277812 */ /* 0x000fe200078efcff */
[----:B------:R-:W-:Y:S02]  /*1fc0*/  HADD2.F32 R38, -RZ, R9.H0_H0 ;  /* 0x20000009ff267230 */ /* 0x000fe40000004100 */
[----:B------:R-:W-:Y:S02]  /*1fd0*/  HADD2.F32 R11, -RZ, R11.H1_H1 ;  /* 0x3000000bff0b7230 */ /* 0x000fe40000004100 */
[----:B------:R-:W-:Y:S02]  /*1fe0*/  HADD2.F32 R9, -RZ, R9.H1_H1 ;  /* 0x30000009ff097230 */ /* 0x000fe40000004100 */
[----:B------:R-:W-:Y:S01]  /*1ff0*/  FFMA.FTZ R38, R38, R8, R37 ;  /* 0x0000000826267223 */ /* 0x000fe20000010025 */
[----:B------:R-:W-:-:S02]  /*2000*/  HADD2 R39, R39, -1032, -1032 ;  /* 0xe408e40827277430 */ /* 0x000fc40000000000 */
[----:B-1----:R-:W-:Y:S02]  /*2010*/  HADD2.F32 R40, -RZ, R20.H0_H0 ;  /* 0x20000014ff287230 */ /* 0x002fe40000004100 */
[----:B------:R-:W-:Y:S01]  /*2020*/  FFMA.FTZ R9, R9, R11, R38 ;  /* 0x0000000b09097223 */ /* 0x000fe20000010026 */
        /* <DEDUP_REMOVED lines=9> */
[----:B------:R-:W-:Y:S01]  /*20c0*/  LOP3.LUT R9, R13, 0xf000f0, RZ, 0xc0, !PT ;  /* 0x00f000f00d097812 */ /* 0x000fe200078ec0ff */
[----:B------:R-:W-:Y:S01]  /*20d0*/  FMUL.FTZ R37, R23, R42 ;  /* 0x0000002a17257220 */ /* 0x000fe20000410000 */
[----:B------:R-:W-:Y:S02]  /*20e0*/  SHF.R.U32.HI R42, RZ, 0x8, R13 ;  /* 0x00000008ff2a7819 */ /* 0x000fe4000001160d */
[----:B------:R-:W-:Y:S02]  /*20f0*/  LOP3.LUT R9, R9, 0x64006400, RZ, 0xfc, !PT ;  /* 0x6400640009097812 */ /* 0x000fe400078efcff */
[----:B------:R-:W-:-:S03]  /*2100*/  LOP3.LUT R13, R42, 0xf000f, RZ, 0xc0, !PT ;  /* 0x000f000f2a0d7812 */ /* 0x000fc600078ec0ff */
[----:B------:R-:W-:Y:S01]  /*2110*/  HFMA2 R9, R9, R18.H0_H0, -72, -72 ;  /* 0xd480d48009097431 */ /* 0x000fe20000040012 */
[----:B------:R-:W-:-:S04]  /*2120*/  LOP3.LUT R13, R13, 0x64006400, RZ, 0xfc, !PT ;  /* 0x640064000d0d7812 */ /* 0x000fc800078efcff */
[--C-:B------:R-:W-:Y:S02]  /*2130*/  HADD2.F32 R46, -RZ, R9.reuse.H0_H0 ;  /* 0x20000009ff2e7230 */ /* 0x100fe40000004100 */
[----:B------:R-:W-:Y:S02]  /*2140*/  HADD2 R13, R13, -1032, -1032 ;  /* 0xe408e4080d0d7430 */ /* 0x000fe40000000000 */
[----:B------:R-:W-:Y:S02]  /*2150*/  HADD2.F32 R9, -RZ, R9.H1_H1 ;  /* 0x30000009ff097230 */ /* 0x000fe40000004100 */
[----:B------:R-:W-:Y:S01]  /*2160*/  FFMA.FTZ R46, R8, R46, R41 ;  /* 0x0000002e082e7223 */ /* 0x000fe20000010029 */
[----:B------:R-:W-:-:S03]  /*2170*/  HADD2.F32 R41, -RZ, R13.H0_H0 ;  /* 0x2000000dff297230 */ /* 0x000fc60000004100 */
        /* <DEDUP_REMOVED lines=18> */
[----:B------:R-:W-:-:S03]  /*22a0*/  LOP3.LUT R9, R15, 0xf000f0, RZ, 0xc0, !PT ;  /* 0x00f000f00f097812 */ /* 0x000fc600078ec0ff */
[----:B------:R-:W-:Y:S01]  /*22b0*/  HFMA2 R7, R7, R18.H0_H0, -72, -72 ;  /* 0xd480d48007077431 */ /* 0x000fe20000040012 */
[----:B------:R-:W-:-:S04]  /*22c0*/  LOP3.LUT R9, R9, 0x64006400, RZ, 0xfc, !PT ;  /* 0x6400640009097812 */ /* 0x000fc800078efcff */
[----:B------:R-:W-:Y:S02]  /*22d0*/  HADD2.F32 R10, -RZ, R7.H0_H0 ;  /* 0x20000007ff0a7230 */ /* 0x000fe40000004100 */
[----:B------:R-:W-:-:S03]  /*22e0*/  HFMA2 R9, R9, R18.H0_H0, -72, -72 ;  /* 0xd480d48009097431 */ /* 0x000fc60000040012 */
[C---:B------:R-:W-:Y:S02]  /*22f0*/  FFMA.FTZ R10, R8.reuse, R10, R43 ;  /* 0x0000000a080a7223 */ /* 0x040fe4000001002b */
[----:B------:R-:W-:Y:S02]  /*2300*/  HADD2.F32 R43, -RZ, R9.H0_H0 ;  /* 0x20000009ff2b7230 */ /* 0x000fe40000004100 */
[----:B------:R-:W-:Y:S02]  /*2310*/  HADD2.F32 R7, -RZ, R7.H1_H1 ;  /* 0x30000007ff077230 */ /* 0x000fe40000004100 */
[----:B------:R-:W-:Y:S02]  /*2320*/  HADD2.F32 R9, -RZ, R9.H1_H1 ;  /* 0x30000009ff097230 */ /* 0x000fe40000004100 */
[----:B------:R-:W-:Y:S01]  /*2330*/  FFMA.FTZ R8, R8, R43, R47 ;  /* 0x0000002b08087223 */ /* 0x000fe2000001002f */
[----:B------:R-:W-:-:S04]  /*2340*/  IMAD.WIDE R46, R3, 0x4, R44 ;  /* 0x00000004032e7825 */ /* 0x000fc800078e022c */
[C---:B------:R-:W-:Y:S01]  /*2350*/  FFMA.FTZ R7, R11.reuse, R7, R10 ;  /* 0x000000070b077223 */ /* 0x040fe2000001000a */
[----:B------:R-:W-:Y:S02]  /*2360*/  FFMA.FTZ R43, R11, R9, R8 ;  /* 0x000000090b2b7223 */ /* 0x000fe40000010008 */
[----:B------:R-:W2:Y:S01]  /*2370*/  LDG.E.128.CONSTANT R8, desc[UR6][R46.64] ;  /* 0x000000062e087981 */ /* 0x000ea2000c1e9d00 */
[----:B------:R-:W-:Y:S02]  /*2380*/  HADD2.F32 R48, -RZ, R20.H1_H1 ;  /* 0x30000014ff307230 */ /* 0x000fe40000004100 */
[----:B------:R-:W-:Y:S01]  /*2390*/  HADD2.F32 R13, -RZ, R13.H1_H1 ;  /* 0x3000000dff0d7230 */ /* 0x000fe20000004100 */
[----:B------:R-:W-:-:S04]  /*23a0*/  SHF.R.U32.HI R44, RZ, 0x8, R14 ;  /* 0x00000008ff2c7819 */ /* 0x000fc8000001160e */
[----:B------:R-:W-:Y:S01]  /*23b0*/  FFMA.FTZ R50, R48, R13, R41 ;  /* 0x0000000d30327223 */ /* 0x000fe20000010029 */
[----:B------:R-:W-:Y:S02]  /*23c0*/  LOP3.LUT R14, R44, 0xf000f, RZ, 0xc0, !PT ;  /* 0x000f000f2c0e7812 */ /* 0x000fe400078ec0ff */
[----:B------:R-:W-:Y:S02]  /*23d0*/  LOP3.LUT R13, R12, 0xf000f0, RZ, 0xc0, !PT ;  /* 0x00f000f00c0d7812 */ /* 0x000fe400078ec0ff */
[----:B------:R-:W-:Y:S02]  /*23e0*/  SHF.R.U32.HI R15, RZ, 0x8, R15 ;  /* 0x00000008ff0f7819 */ /* 0x000fe4000001160f */
[----:B------:R-:W-:Y:S02]  /*23f0*/  LOP3.LUT R14, R14, 0x64006400, RZ, 0xfc, !PT ;  /* 0x640064000e0e7812 */ /* 0x000fe400078efcff */
[----:B------:R-:W-:Y:S01]  /*2400*/  LOP3.LUT R13, R13, 0x64006400, RZ, 0xfc, !PT ;  /* 0x640064000d0d7812 */ /* 0x000fe200078efcff */
[----:B------:R-:W-:Y:S01]  /*2410*/  HADD2.F32 R39, -RZ, R39.H1_H1 ;  /* 0x30000027ff277230 */ /* 0x000fe20000004100 */
[----:B------:R-:W-:Y:S01]  /*2420*/  LOP3.LUT R12, R15, 0xf000f, RZ, 0xc0, !PT ;  /* 0x000f000f0f0c7812 */ /* 0x000fe200078ec0ff */
[----:B------:R-:W-:-:S02]  /*2430*/  HADD2 R14, R14, -1032, -1032 ;  /* 0xe408e4080e0e7430 */ /* 0x000fc40000000000 */
[----:B------:R-:W-:Y:S01]  /*2440*/  HFMA2 R20, R13, R18.H0_H0, -72, -72 ;  /* 0xd480d4800d147431 */ /* 0x000fe20000040012 */
[----:B------:R-:W-:Y:S02]  /*2450*/  LOP3.LUT R13, R42, 0xf000f0, RZ, 0xc0, !PT ;  /* 0x00f000f02a0d7812 */ /* 0x000fe400078ec0ff */
[----:B------:R-:W-:Y:S01]  /*2460*/  LOP3.LUT R12, R12, 0x64006400, RZ, 0xfc, !PT ;  /* 0x640064000c0c7812 */ /* 0x000fe200078efcff */
[----:B------:R-:W-:Y:S01]  /*2470*/  FFMA.FTZ R38, R39, R48, R38 ;  /* 0x0000003027267223 */ /* 0x000fe20000010026 */
[----:B------:R-:W-:Y:S01]  /*2480*/  HADD2.F32 R45, -RZ, R14.H0_H0 ;  /* 0x2000000eff2d7230 */ /* 0x000fe20000004100 */
[----:B------:R-:W-:Y:S01]  /*2490*/  LOP3.LUT R13, R13, 0x64006400, RZ, 0xfc, !PT ;  /* 0x640064000d0d7812 */ /* 0x000fe200078efcff */
[----:B------:R-:W-:Y:S02]  /*24a0*/  HADD2.F32 R41, -RZ, R21.H0_H0 ;  /* 0x20000015ff297230 */ /* 0x000fe40000004100 */
[----:B------:R-:W-:Y:S02]  /*24b0*/  HADD2.F32 R39, -RZ, R20.H0_H0 ;  /* 0x20000014ff277230 */ /* 0x000fe40000004100 */
[----:B------:R-:W-:-:S02]  /*24c0*/  HADD2 R12, R12, -1032, -1032 ;  /* 0xe408e4080c0c7430 */ /* 0x000fc40000000000 */
[----:B------:R-:W-:Y:S02]  /*24d0*/  HADD2.F32 R14, -RZ, R14.H1_H1 ;  /* 0x3000000eff0e7230 */ /* 0x000fe40000004100 */
[----:B------:R-:W-:Y:S01]  /*24e0*/  FFMA.FTZ R7, R40, R45, R7 ;  /* 0x0000002d28077223 */ /* 0x000fe20000010007 */
[----:B------:R-:W-:Y:S01]  /*24f0*/  LOP3.LUT R44, R44, 0xf000f0, RZ, 0xc0, !PT ;  /* 0x00f000f02c2c7812 */ /* 0x000fe200078ec0ff */
[----:B------:R-:W-:Y:S01]  /*2500*/  FFMA.FTZ R39, R39, R41, R38 ;  /* 0x0000002927277223 */ /* 0x000fe20000010026 */
[----:B------:R-:W-:Y:S02]  /*2510*/  HFMA2 R38, R13, R18.H0_H0, -72, -72 ;  /* 0xd480d4800d267431 */ /* 0x000fe40000040012 */
[--C-:B------:R-:W-:Y:S02]  /*2520*/  HADD2.F32 R13, -RZ, R12.reuse.H0_H0 ;  /* 0x2000000cff0d7230 */ /* 0x100fe40000004100 */
[----:B------:R-:W-:Y:S01]  /*2530*/  FFMA.FTZ R14, R48, R14, R7 ;  /* 0x0000000e300e7223 */ /* 0x000fe20000010007 */
[----:B------:R-:W-:Y:S01]  /*2540*/  LOP3.LUT R7, R44, 0x64006400, RZ, 0xfc, !PT ;  /* 0x640064002c077812 */ /* 0x000fe200078efcff */
[----:B------:R-:W-:-:S02]  /*2550*/  HADD2.F32 R12, -RZ, R12.H1_H1 ;  /* 0x3000000cff0c7230 */ /* 0x000fc40000004100 */
[----:B------:R-:W-:Y:S02]  /*2560*/  FFMA.FTZ R13, R40, R13, R43 ;  /* 0x0000000d280d7223 */ /* 0x000fe4000001002b */
[----:B------:R-:W-:Y:S02]  /*2570*/  HFMA2 R7, R7, R18.H0_H0, -72, -72 ;  /* 0xd480d48007077431 */ /* 0x000fe40000040012 */
[----:B------:R-:W-:Y:S01]  /*2580*/  FFMA.FTZ R48, R48, R12, R13 ;  /* 0x0000000c30307223 */ /* 0x000fe2000001000d */
[----:B------:R-:W-:Y:S02]  /*2590*/  LOP3.LUT R13, R15, 0xf000f0, RZ, 0xc0, !PT ;  /* 0x00f000f00f0d7812 */ /* 0x000fe400078ec0ff */
[----:B------:R-:W-:Y:S02]  /*25a0*/  HADD2.F32 R15, -RZ, R7.H0_H0 ;  /* 0x20000007ff0f7230 */ /* 0x000fe40000004100 */
[----:B------:R-:W-:-:S03]  /*25b0*/  LOP3.LUT R13, R13, 0x64006400, RZ, 0xfc, !PT ;  /* 0x640064000d0d7812 */ /* 0x000fc600078efcff */
[----:B------:R-:W-:Y:S02]  /*25c0*/  FFMA.FTZ R15, R41, R15, R14 ;  /* 0x0000000f290f7223 */ /* 0x000fe4000001000e */
[----:B------:R-:W-:Y:S02]  /*25d0*/  HFMA2 R14, R13, R18.H0_H0, -72, -72 ;  /* 0xd480d4800d0e7431 */ /* 0x000fe40000040012 */
[----:B------:R-:W0:Y:S01]  /*25e0*/  LDS.64 R12, [UR4+0x30] ;  /* 0x00003004ff0c7984 */ /* 0x000e220008000a00 */
[----:B------:R-:W-:Y:S02]  /*25f0*/  HADD2.F32 R42, -RZ, R38.H0_H0 ;  /* 0x20000026ff2a7230 */ /* 0x000fe40000004100 */
[----:B------:R-:W-:Y:S01]  /*2600*/  FMUL.FTZ R36, R27, R36 ;  /* 0x000000241b247220 */ /* 0x000fe20000410000 */
[----:B------:R-:W-:Y:S02]  /*2610*/  HADD2.F32 R40, -RZ, R14.H0_H0 ;  /* 0x2000000eff287230 */ /* 0x000fe40000004100 */
[----:B------:R-:W-:Y:S01]  /*2620*/  FMUL.FTZ R33, R32, R33 ;  /* 0x0000002120217220 */ /* 0x000fe20000410000 */
[C---:B------:R-:W-:Y:S01]  /*2630*/  FFMA.FTZ R42, R41.reuse, R42, R50 ;  /* 0x0000002a292a7223 */ /* 0x040fe20000010032 */
[----:B------:R-:W-:Y:S01]  /*2640*/  F2FP.F16.F32.PACK_AB R36, RZ, R36 ;  /* 0x00000024ff24723e */ /* 0x000fe200000000ff */
[----:B------:R-:W-:-:S02]  /*2650*/  FFMA.FTZ R41, R41, R40, R48 ;  /* 0x0000002829297223 */ /* 0x000fc40000010030 */
[----:B------:R-:W-:Y:S01]  /*2660*/  F2FP.F16.F32.PACK_AB R33, RZ, R33 ;  /* 0x00000021ff21723e */ /* 0x000fe200000000ff */
[----:B------:R-:W-:Y:S02]  /*2670*/  HADD2.F32 R40, -RZ, R21.H1_H1 ;  /* 0x30000015ff287230 */ /* 0x000fe40000004100 */
[----:B------:R-:W-:Y:S01]  /*2680*/  HADD2.F32 R20, -RZ, R20.H1_H1 ;  /* 0x30000014ff147230 */ /* 0x000fe20000004100 */
[----:B------:R-:W-:Y:S01]  /*2690*/  PRMT R36, R36, 0x5410, R33 ;  /* 0x0000541024247816 */ /* 0x000fe20000000021 */
[----:B------:R-:W-:Y:S02]  /*26a0*/  HADD2.F32 R21, -RZ, R38.H1_H1 ;  /* 0x30000026ff157230 */ /* 0x000fe40000004100 */
[----:B------:R-:W-:Y:S01]  /*26b0*/  FMUL.FTZ R35, R22, R35 ;  /* 0x0000002316237220 */ /* 0x000fe20000410000 */
[----:B------:R-:W-:Y:S01]  /*26c0*/  FFMA.FTZ R39, R20, R40, R39 ;  /* 0x0000002814277223 */ /* 0x000fe20000010027 */
[----:B------:R-:W-:Y:S02]  /*26d0*/  HADD2.F32 R7, -RZ, R7.H1_H1 ;  /* 0x30000007ff077230 */ /* 0x000fe40000004100 */
[----:B------:R-:W-:Y:S01]  /*26e0*/  FFMA.FTZ R42, R40, R21, R42 ;  /* 0x00000015282a7223 */ /* 0x000fe2000001002a */
[----:B------:R-:W-:-:S02]  /*26f0*/  F2FP.F16.F32.PACK_AB R35, RZ, R35 ;  /* 0x00000023ff23723e */ /* 0x000fc400000000ff */
[----:B------:R-:W-:Y:S01]  /*2700*/  F2FP.F16.F32.PACK_AB R37, RZ, R37 ;  /* 0x00000025ff25723e */ /* 0x000fe200000000ff */
[----:B------:R-:W-:-:S03]  /*2710*/  HFMA2 R34, R36, 1, 1, R34 ;  /* 0x3c003c0024227831 */ /* 0x000fc60000000022 */
[----:B------:R-:W-:-:S05]  /*2720*/  PRMT R35, R35, 0x5410, R37 ;  /* 0x0000541023237816 */ /* 0x000fca0000000025 */
[----:B------:R-:W-:Y:S01]  /*2730*/  HFMA2 R24, R35, 1, 1, R24 ;  /* 0x3c003c0023187831 */ /* 0x000fe20000000018 */
[----:B--2---:R-:W-:Y:S02]  /*2740*/  LOP3.LUT R33, R9, 0xf000f, RZ, 0xc0, !PT ;  /* 0x000f000f09217812 */ /* 0x004fe400078ec0ff */
[----:B------:R-:W-:Y:S02]  /*2750*/  LOP3.LUT R20, R8, 0xf000f, RZ, 0xc0, !PT ;  /* 0x000f000f08147812 */ /* 0x000fe400078ec0ff */
[----:B------:R-:W-:Y:S02]  /*2760*/  LOP3.LUT R33, R33, 0x64006400, RZ, 0xfc, !PT ;  /* 0x6400640021217812 */ /* 0x000fe400078efcff */
[----:B------:R-:W-:Y:S01]  /*2770*/  LOP3.LUT R21, R20, 0x64006400, RZ, 0xfc, !PT ;  /* 0x6400640014157812 */ /* 0x000fe200078efcff */
[----:B------:R-:W-:Y:S02]  /*2780*/  HADD2.F32 R20, -RZ, R14.H1_H1 ;  /* 0x3000000eff147230 */ /* 0x000fe40000004100 */
[----:B------:R-:W-:Y:S01]  /*2790*/  FFMA.FTZ R14, R40, R7, R15 ;  /* 0x00000007280e7223 */ /* 0x000fe2000001000f */
[----:B------:R-:W-:Y:S01]  /*27a0*/  HADD2 R7, R33, -1032, -1032 ;  /* 0xe408e40821077430 */ /* 0x000fe20000000000 */
[----:B------:R-:W-:Y:S01]  /*27b0*/  LOP3.LUT R37, R10, 0xf000f, RZ, 0xc0, !PT ;  /* 0x000f000f0a257812 */ /* 0x000fe200078ec0ff */
[----:B0-----:R-:W-:-:S03]  /*27c0*/  HADD2.F32 R33, -RZ, R12.H0_H0 ;  /* 0x2000000cff217230 */ /* 0x001fc60000004100 */
[----:B------:R-:W-:Y:S01]  /*27d0*/  HADD2.F32 R36, -RZ, R7.H0_H0 ;  /* 0x20000007ff247230 */ /* 0x000fe20000004100 */
[----:B------:R-:W-:Y:S01]  /*27e0*/  LOP3.LUT R37, R37, 0x64006400, RZ, 0xfc, !PT ;  /* 0x6400640025257812 */ /* 0x000fe200078efcff */
[----:B------:R-:W-:-:S03]  /*27f0*/  HADD2 R21, R21, -1032, -1032 ;  /* 0xe408e40815157430 */ /* 0x000fc60000000000 */
[----:B------:R-:W-:Y:S01]  /*2800*/  FFMA.FTZ R35, R33, R36, RZ ;  /* 0x0000002421237223 */ /* 0x000fe200000100ff */
[----:B------:R-:W-:Y:S02]  /*2810*/  HADD2.F32 R36, -RZ, R7.H1_H1 ;  /* 0x30000007ff247230 */ /* 0x000fe40000004100 */
[----:B------:R-:W-:Y:S02]  /*2820*/  HADD2 R7, R37, -1032, -1032 ;  /* 0xe408e40825077430 */ /* 0x000fe40000000000 */
[----:B------:R-:W-:Y:S01]  /*2830*/  FFMA.FTZ R15, R40, R20, R41 ;  /* 0x00000014280f7223 */ /* 0x000fe20000010029 */
[----:B------:R-:W-:Y:S02]  /*2840*/  HADD2.F32 R20, -RZ, R21.H0_H0 ;  /* 0x20000015ff147230 */ /* 0x000fe40000004100 */
[----:B------:R-:W-:Y:S02]  /*2850*/  HADD2.F32 R38, -RZ, R7.H0_H0 ;  /* 0x20000007ff267230 */ /* 0x000fe40000004100 */
[----:B------:R-:W-:-:S02]  /*2860*/  HADD2.F32 R21, -RZ, R21.H1_H1 ;  /* 0x30000015ff157230 */ /* 0x000fc40000004100 */
[----:B------:R-:W-:Y:S02]  /*2870*/  HADD2.F32 R40, -RZ, R12.H1_H1 ;  /* 0x3000000cff287230 */ /* 0x000fe40000004100 */
[----:B------:R-:W-:Y:S01]  /*2880*/  FFMA.FTZ R12, R20, R33, RZ ;  /* 0x00000021140c7223 */ /* 0x000fe200000100ff */
[----:B------:R-:W-:Y:S01]  /*2890*/  LOP3.LUT R20, R8, 0xf000f0, RZ, 0xc0, !PT ;  /* 0x00f000f008147812 */ /* 0x000fe200078ec0ff */
[----:B------:R-:W-:Y:S02]  /*28a0*/  HADD2.F32 R7, -RZ, R7.H1_H1 ;  /* 0x30000007ff077230 */ /* 0x000fe40000004100 */
[----:B------:R-:W-:Y:S01]  /*28b0*/  FFMA.FTZ R43, R33, R38, RZ ;  /* 0x00000026212b7223 */ /* 0x000fe200000100ff */
[----:B------:R-:W-:Y:S01]  /*28c0*/  FFMA.FTZ R12, R21, R40, R12 ;  /* 0x00000028150c7223 */ /* 0x000fe2000001000c */
[----:B------:R-:W-:Y:S02]  /*28d0*/  LOP3.LUT R21, R20, 0x64006400, RZ, 0xfc, !PT ;  /* 0x6400640014157812 */ /* 0x000fe400078efcff */
[----:B------:R-:W-:Y:S01]  /*28e0*/  FFMA.FTZ R43, R40, R7, R43 ;  /* 0x00000007282b7223 */ /* 0x000fe2000001002b */
[----:B------:R-:W-:-:S02]  /*28f0*/  LOP3.LUT R7, R9, 0xf000f0, RZ, 0xc0, !PT ;  /* 0x00f000f009077812 */ /* 0x000fc400078ec0ff */
[-C--:B------:R-:W-:Y:S02]  /*2900*/  HFMA2 R20, R21, R18.reuse.H0_H0, -72, -72 ;  /* 0xd480d48015147431 */ /* 0x080fe40000040012 */
[----:B------:R-:W-:Y:S02]  /*2910*/  LOP3.LUT R7, R7, 0x64006400, RZ, 0xfc, !PT ;  /* 0x6400640007077812 */ /* 0x000fe400078efcff */
[----:B------:R-:W-:Y:S01]  /*2920*/  LOP3.LUT R21, R10, 0xf000f0, RZ, 0xc0, !PT ;  /* 0x00f000f00a157812 */ /* 0x000fe200078ec0ff */
[----:B------:R-:W-:Y:S02]  /*2930*/  HADD2.F32 R37, -RZ, R13.H0_H0 ;  /* 0x2000000dff257230 */ /* 0x000fe40000004100 */
[----:B------:R-:W-:Y:S02]  /*2940*/  HADD2.F32 R41, -RZ, R20.H0_H0 ;  /* 0x20000014ff297230 */ /* 0x000fe40000004100 */
[----:B------:R-:W-:Y:S01]  /*2950*/  HFMA2 R7, R7, R18.H0_H0, -72, -72 ;  /* 0xd480d48007077431 */ /* 0x000fe20000040012 */
[----:B------:R-:W-:Y:S01]  /*2960*/  LOP3.LUT R21, R21, 0x64006400, RZ, 0xfc, !PT ;  /* 0x6400640015157812 */ /* 0x000fe200078efcff */
[----:B------:R-:W-:Y:S01]  /*2970*/  FFMA.FTZ R36, R40, R36, R35 ;  /* 0x0000002428247223 */ /* 0x000fe20000010023 */
[----:B------:R-:W-:-:S02]  /*2980*/  FFMA.FTZ R41, R41, R37, R12 ;  /* 0x0000002529297223 */ /* 0x000fc4000001000c */
[----:B------:R-:W-:Y:S02]  /*2990*/  HADD2.F32 R12, -RZ, R7.H0_H0 ;  /* 0x20000007ff0c7230 */ /* 0x000fe40000004100 */
[----:B------:R-:W-:-:S03]  /*29a0*/  HFMA2 R21, R21, R18.H0_H0, -72, -72 ;  /* 0xd480d48015157431 */ /* 0x000fc60000040012 */
[----:B------:R-:W-:Y:S02]  /*29b0*/  FFMA.FTZ R35, R37, R12, R36 ;  /* 0x0000000c25237223 */ /* 0x000fe40000010024 */
[----:B------:R-:W-:-:S05]  /*29c0*/  HADD2.F32 R36, -RZ, R21.H0_H0 ;  /* 0x20000015ff247230 */ /* 0x000fca0000004100 */
[----:B------:R-:W-:Y:S02]  /*29d0*/  FFMA.FTZ R36, R37, R36, R43 ;  /* 0x0000002425247223 */ /* 0x000fe4000001002b */
[----:B------:R0:W2:Y:S01]  /*29e0*/  @!P0 LDG.E.U16.CONSTANT R43, desc[UR6][R16.64] ;  /* 0x00000006102b8981 */ /* 0x0000a2000c1e9500 */
        /* <DEDUP_REMOVED lines=12> */
[----:B------:R-:W-:Y:S01]  /*2ab0*/  FMUL.FTZ R38, R27, R14 ;  /* 0x0000000e1b267220 */ /* 0x000fe20000410000 */
[----:B------:R-:W-:Y:S02]  /*2ac0*/  FMUL.FTZ R37, R32, R15 ;  /* 0x0000000f20257220 */ /* 0x000fe40000410000 */
[----:B------:R-:W1:Y:S02]  /*2ad0*/  LDS.64 R14, [UR4+0x38] ;  /* 0x00003804ff0e7984 */ /* 0x000e640008000a00 */
[----:B------:R-:W-:Y:S02]  /*2ae0*/  F2FP.F16.F32.PACK_AB R38, RZ, R38 ;  /* 0x00000026ff26723e */ /* 0x000fe400000000ff */
[----:B------:R-:W-:-:S04]  /*2af0*/  F2FP.F16.F32.PACK_AB R37, RZ, R37 ;  /* 0x00000025ff25723e */ /* 0x000fc800000000ff */
[----:B------:R-:W-:Y:S01]  /*2b00*/  PRMT R38, R38, 0x5410, R37 ;  /* 0x0000541026267816 */ /* 0x000fe20000000025 */
[----:B------:R-:W-:Y:S01]  /*2b10*/  HADD2.F32 R7, -RZ, R7.H1_H1 ;  /* 0x30000007ff077230 */ /* 0x000fe20000004100 */
[----:B------:R-:W-:-:S03]  /*2b20*/  SHF.R.U32.HI R8, RZ, 0x8, R8 ;  /* 0x00000008ff087819 */ /* 0x000fc60000011608 */
[----:B------:R-:W-:Y:S02]  /*2b30*/  HADD2 R34, R38, R34 ;  /* 0x0000002226227230 */ /* 0x000fe40000000000 */
[----:B------:R-:W-:Y:S01]  /*2b40*/  HADD2.F32 R38, -RZ, R13.H1_H1 ;  /* 0x3000000dff267230 */ /* 0x000fe20000004100 */
[----:B------:R-:W-:-:S04]  /*2b50*/  SHF.R.U32.HI R9, RZ, 0x8, R9 ;  /* 0x00000008ff097819 */ /* 0x000fc80000011609 */
[----:B------:R-:W-:Y:S01]  /*2b60*/  FFMA.FTZ R35, R38, R7, R35 ;  /* 0x0000000726237223 */ /* 0x000fe20000010023 */
[----:B------:R-:W-:Y:S02]  /*2b70*/  LOP3.LUT R7, R8, 0xf000f, RZ, 0xc0, !PT ;  /* 0x000f000f08077812 */ /* 0x000fe400078ec0ff */
[----:B------:R-:W-:Y:S02]  /*2b80*/  LOP3.LUT R13, R9, 0xf000f, RZ, 0xc0, !PT ;  /* 0x000f000f090d7812 */ /* 0x000fe400078ec0ff */
[----:B------:R-:W-:Y:S01]  /*2b90*/  LOP3.LUT R7, R7, 0x64006400, RZ, 0xfc, !PT ;  /* 0x6400640007077812 */ /* 0x000fe200078efcff */
[----:B------:R-:W-:Y:S02]  /*2ba0*/  HADD2.F32 R20, -RZ, R20.H1_H1 ;  /* 0x30000014ff147230 */ /* 0x000fe40000004100 */
[----:B------:R-:W-:Y:S01]  /*2bb0*/  HADD2.F32 R21, -RZ, R21.H1_H1 ;  /* 0x30000015ff157230 */ /* 0x000fe20000004100 */
[----:B------:R-:W-:Y:S01]  /*2bc0*/  LOP3.LUT R13, R13, 0x64006400, RZ, 0xfc, !PT ;  /* 0x640064000d0d7812 */ /* 0x000fe200078efcff */
[----:B------:R-:W-:-:S02]  /*2bd0*/  HADD2 R7, R7, -1032, -1032 ;  /* 0xe408e40807077430 */ /* 0x000fc40000000000 */
[----:B------:R-:W-:Y:S01]  /*2be0*/  FFMA.FTZ R41, R20, R38, R41 ;  /* 0x0000002614297223 */ /* 0x000fe20000010029 */
[----:B------:R-:W-:Y:S01]  /*2bf0*/  FFMA.FTZ R21, R38, R21, R36 ;  /* 0x0000001526157223 */ /* 0x000fe20000010024 */
[----:B------:R-:W-:Y:S02]  /*2c00*/  HADD2 R13, R13, -1032, -1032 ;  /* 0xe408e4080d0d7430 */ /* 0x000fe40000000000 */
[----:B------:R-:W-:Y:S02]  /*2c10*/  HADD2.F32 R36, -RZ, R7.H0_H0 ;  /* 0x20000007ff247230 */ /* 0x000fe40000004100 */
[----:B-1----:R-:W-:Y:S01]  /*2c20*/  HADD2.F32 R20, -RZ, R14.H0_H0 ;  /* 0x2000000eff147230 */ /* 0x002fe20000004100 */
[----:B------:R-:W-:-:S04]  /*2c30*/  SHF.R.U32.HI R10, RZ, 0x8, R10 ;  /* 0x00000008ff0a7819 */ /* 0x000fc8000001160a */
[----:B------:R-:W-:Y:S01]  /*2c40*/  FFMA.FTZ R41, R36, R20, R41 ;  /* 0x0000001424297223 */ /* 0x000fe20000010029 */
[----:B------:R-:W-:Y:S02]  /*2c50*/  HADD2.F32 R36, -RZ, R13.H0_H0 ;  /* 0x2000000dff247230 */ /* 0x000fe40000004100 */
[----:B------:R-:W-:-:S03]  /*2c60*/  HADD2.F32 R12, -RZ, R12.H1_H1 ;  /* 0x3000000cff0c7230 */ /* 0x000fc60000004100 */
[----:B------:R-:W-:Y:S01]  /*2c70*/  FFMA.FTZ R35, R20, R36, R35 ;  /* 0x0000002414237223 */ /* 0x000fe20000010023 */
[----:B------:R-:W-:Y:S02]  /*2c80*/  LOP3.LUT R36, R10, 0xf000f, RZ, 0xc0, !PT ;  /* 0x000f000f0a247812 */ /* 0x000fe400078ec0ff */
[----:B------:R-:W-:Y:S02]  /*2c90*/  SHF.R.U32.HI R11, RZ, 0x8, R11 ;  /* 0x00000008ff0b7819 */ /* 0x000fe4000001160b */
[----:B------:R-:W-:Y:S01]  /*2ca0*/  LOP3.LUT R36, R36, 0x64006400, RZ, 0xfc, !PT ;  /* 0x6400640024247812 */ /* 0x000fe200078efcff */
[----:B------:R-:W-:Y:S01]  /*2cb0*/  FFMA.FTZ R37, R38, R12, R33 ;  /* 0x0000000c26257223 */ /* 0x000fe20000010021 */
[----:B------:R-:W-:-:S03]  /*2cc0*/  LOP3.LUT R12, R11, 0xf000f, RZ, 0xc0, !PT ;  /* 0x000f000f0b0c7812 */ /* 0x000fc600078ec0ff */
[----:B------:R-:W-:Y:S01]  /*2cd0*/  HADD2 R33, R36, -1032, -1032 ;  /* 0xe408e40824217430 */ /* 0x000fe20000000000 */
[----:B------:R-:W-:-:S04]  /*2ce0*/  LOP3.LUT R12, R12, 0x64006400, RZ, 0xfc, !PT ;  /* 0x640064000c0c7812 */ /* 0x000fc800078efcff */
[----:B------:R-:W-:Y:S02]  /*2cf0*/  HADD2.F32 R36, -RZ, R33.H0_H0 ;  /* 0x20000021ff247230 */ /* 0x000fe40000004100 */
[----:B------:R-:W-:-:S03]  /*2d00*/  HADD2 R12, R12, -1032, -1032 ;  /* 0xe408e4080c0c7430 */ /* 0x000fc60000000000 */
[----:B------:R-:W-:Y:S01]  /*2d10*/  FFMA.FTZ R21, R20, R36, R21 ;  /* 0x0000002414157223 */ /* 0x000fe20000010015 */
[----:B------:R-:W-:Y:S02]  /*2d20*/  HADD2.F32 R36, -RZ, R7.H1_H1 ;  /* 0x30000007ff247230 */ /* 0x000fe40000004100 */
[----:B------:R-:W-:Y:S01]  /*2d30*/  HADD2.F32 R7, -RZ, R12.H0_H0 ;  /* 0x2000000cff077230 */ /* 0x000fe20000004100 */
[----:B------:R-:W-:Y:S01]  /*2d40*/  LOP3.LUT R8, R8, 0xf000f0, RZ, 0xc0, !PT ;  /* 0x00f000f008087812 */ /* 0x000fe200078ec0ff */
[----:B------:R-:W-:-:S03]  /*2d50*/  HADD2.F32 R14, -RZ, R14.H1_H1 ;  /* 0x3000000eff0e7230 */ /* 0x000fc60000004100 */
[----:B------:R-:W-:Y:S01]  /*2d60*/  FFMA.FTZ R7, R20, R7, R37 ;  /* 0x0000000714077223 */ /* 0x000fe20000010025 */
[----:B------:R-:W-:Y:S01]  /*2d70*/  HADD2.F32 R20, -RZ, R13.H1_H1 ;  /* 0x3000000dff147230 */ /* 0x000fe20000004100 */
[----:B------:R-:W-:Y:S02]  /*2d80*/  @!P0 IADD3 R13, PT, PT, R4, 0x1, RZ ;  /* 0x00000001040d8810 */ /* 0x000fe40007ffe0ff */
[----:B------:R-:W-:Y:S02]  /*2d90*/  LOP3.LUT R9, R9, 0xf000f0, RZ, 0xc0, !PT ;  /* 0x00f000f009097812 */ /* 0x000fe400078ec0ff */
[----:B------:R-:W-:Y:S01]  /*2da0*/  @!P0 MOV R4, R13 ;  /* 0x0000000d00048202 */ /* 0x000fe20000000f00 */
[----:B------:R-:W-:Y:S01]  /*2db0*/  FFMA.FTZ R35, R14, R20, R35 ;  /* 0x000000140e237223 */ /* 0x000fe20000010023 */
[----:B------:R-:W-:Y:S02]  /*2dc0*/  LOP3.LUT R13, R8, 0x64006400, RZ, 0xfc, !PT ;  /* 0x64006400080d7812 */ /* 0x000fe400078efcff */
[----:B------:R-:W-:-:S02]  /*2dd0*/  LOP3.LUT R20, R10, 0xf000f0, RZ, 0xc0, !PT ;  /* 0x00f000f00a147812 */ /* 0x000fc400078ec0ff */
[----:B------:R-:W-:Y:S01]  /*2de0*/  LOP3.LUT R9, R9, 0x64006400, RZ, 0xfc, !PT ;  /* 0x6400640009097812 */ /* 0x000fe200078efcff */
[-C--:B------:R-:W-:Y:S01]  /*2df0*/  HFMA2 R8, R13, R18.reuse.H0_H0, -72, -72 ;  /* 0xd480d4800d087431 */ /* 0x080fe20000040012 */
[----:B------:R-:W-:Y:S01]  /*2e00*/  LOP3.LUT R13, R20, 0x64006400, RZ, 0xfc, !PT ;  /* 0x64006400140d7812 */ /* 0x000fe200078efcff */
[----:B------:R-:W-:Y:S01]  /*2e10*/  FFMA.FTZ R41, R36, R14, R41 ;  /* 0x0000000e24297223 */ /* 0x000fe20000010029 */
[----:B------:R-:W-:Y:S01]  /*2e20*/  LOP3.LUT R36, R11, 0xf000f0, RZ, 0xc0, !PT ;  /* 0x00f000f00b247812 */ /* 0x000fe200078ec0ff */
[-C--:B------:R-:W-:Y:S02]  /*2e30*/  HFMA2 R11, R9, R18.reuse.H0_H0, -72, -72 ;  /* 0xd480d480090b7431 */ /* 0x080fe40000040012 */
[----:B------:R-:W-:Y:S02]  /*2e40*/  HADD2.F32 R33, -RZ, R33.H1_H1 ;  /* 0x30000021ff217230 */ /* 0x000fe40000004100 */
[----:B------:R-:W-:Y:S01]  /*2e50*/  HFMA2 R9, R13, R18.H0_H0, -72, -72 ;  /* 0xd480d4800d097431 */ /* 0x000fe20000040012 */
[----:B------:R-:W-:Y:S01]  /*2e60*/  LOP3.LUT R13, R36, 0x64006400, RZ, 0xfc, !PT ;  /* 0x64006400240d7812 */ /* 0x000fe200078efcff */
[----:B------:R-:W-:-:S02]  /*2e70*/  HADD2.F32 R36, -RZ, R12.H1_H1 ;  /* 0x3000000cff247230 */ /* 0x000fc40000004100 */
[----:B------:R-:W-:Y:S02]  /*2e80*/  HADD2.F32 R10, -RZ, R15.H0_H0 ;  /* 0x2000000fff0a7230 */ /* 0x000fe40000004100 */
[----:B------:R-:W-:Y:S01]  /*2e90*/  FFMA.FTZ R21, R14, R33, R21 ;  /* 0x000000210e157223 */ /* 0x000fe20000010015 */
[----:B------:R-:W-:Y:S02]  /*2ea0*/  HADD2.F32 R12, -RZ, R9.H0_H0 ;  /* 0x20000009ff0c7230 */ /* 0x000fe40000004100 */
[----:B------:R-:W-:Y:S02]  /*2eb0*/  HFMA2 R18, R13, R18.H0_H0, -72, -72 ;  /* 0xd480d4800d127431 */ /* 0x000fe40000040012 */
[----:B------:R-:W-:Y:S02]  /*2ec0*/  HADD2.F32 R20, -RZ, R8.H0_H0 ;  /* 0x20000008ff147230 */ /* 0x000fe40000004100 */
[----:B------:R-:W-:Y:S02]  /*2ed0*/  HADD2.F32 R33, -RZ, R11.H0_H0 ;  /* 0x2000000bff217230 */ /* 0x000fe40000004100 */
[----:B------:R-:W-:Y:S01]  /*2ee0*/  FFMA.FTZ R21, R10, R12, R21 ;  /* 0x0000000c0a157223 */ /* 0x000fe20000010015 */
[----:B------:R-:W-:-:S02]  /*2ef0*/  HADD2.F32 R12, -RZ, R18.H0_H0 ;  /* 0x20000012ff0c7230 */ /* 0x000fc40000004100 */
[----:B------:R-:W-:Y:S01]  /*2f00*/  FFMA.FTZ R7, R14, R36, R7 ;  /* 0x000000240e077223 */ /* 0x000fe20000010007 */
[----:B------:R-:W-:Y:S02]  /*2f10*/  HADD2.F32 R15, -RZ, R15.H1_H1 ;  /* 0x3000000fff0f7230 */ /* 0x000fe40000004100 */
[----:B------:R-:W-:Y:S01]  /*2f20*/  FFMA.FTZ R20, R20, R10, R41 ;  /* 0x0000000a14147223 */ /* 0x000fe20000010029 */
[----:B------:R-:W-:Y:S02]  /*2f30*/  HADD2.F32 R13, -RZ, R8.H1_H1 ;  /* 0x30000008ff0d7230 */ /* 0x000fe40000004100 */
[C---:B------:R-:W-:Y:S01]  /*2f40*/  FFMA.FTZ R14, R10.reuse, R33, R35 ;  /* 0x000000210a0e7223 */ /* 0x040fe20000010023 */
[----:B------:R-:W-:Y:S02]  /*2f50*/  HADD2.F32 R11, -RZ, R11.H1_H1 ;  /* 0x3000000bff0b7230 */ /* 0x000fe40000004100 */
[----:B------:R-:W-:Y:S01]  /*2f60*/  FFMA.FTZ R7, R10, R12, R7 ;  /* 0x0000000c0a077223 */ /* 0x000fe20000010007 */
[----:B------:R-:W-:-:S02]  /*2f70*/  HADD2.F32 R8, -RZ, R9.H1_H1 ;  /* 0x30000009ff087230 */ /* 0x000fc40000004100 */
[----:B------:R-:W-:Y:S02]  /*2f80*/  HADD2.F32 R18, -RZ, R18.H1_H1 ;  /* 0x30000012ff127230 */ /* 0x000fe40000004100 */
[C---:B------:R-:W-:Y:S01]  /*2f90*/  FMUL.FTZ R40, R22.reuse, R39 ;  /* 0x0000002716287220 */ /* 0x040fe20000410000 */
[----:B------:R-:W-:Y:S01]  /*2fa0*/  FMUL.FTZ R39, R23, R42 ;  /* 0x0000002a17277220 */ /* 0x000fe20000410000 */
        /* <DEDUP_REMOVED lines=19> */
[----:B0-----:R-:W-:Y:S01]  /*30e0*/  IADD3 R16, P1, PT, R16, 0x80, RZ ;  /* 0x0000008010107810 */ /* 0x001fe20007f3e0ff */
        /* <DEDUP_REMOVED lines=9> */
.L_x_3661:
[----:B------:R-:W-:-:S04]  /*3180*/  VIMNMX R27, PT, PT, R2, UR13, PT ;  /* 0x0000000d021b7c48 */ /* 0x000fc8000bfe0100 */
[----:B------:R-:W-:-:S13]  /*3190*/  ISETP.GT.AND P0, PT, R27, R6, PT ;  /* 0x000000061b00720c */ /* 0x000fda0003f04270 */
[----:B------:R-:W-:Y:S05]  /*31a0*/  @!P0 BRA `(.L_x_3663) ;  /* 0x0000001400388947 */ /* 0x000fea0003800000 */
[----:B------:R-:W-:-:S03]  /*31b0*/  IMAD.WIDE.U32 R8, R6, 0x4, R28 ;  /* 0x0000000406087825 */ /* 0x000fc600078e001c */
[----:B------:R-:W-:-:S04]  /*31c0*/  IADD3 R30, P0, PT, R8, 0x2, RZ ;  /* 0x00000002081e7810 */ /* 0x000fc80007f1e0ff */
[----:B------:R-:W-:-:S09]  /*31d0*/  IADD3.X R31, PT, PT, RZ, R9, RZ, P0, !PT ;  /* 0x00000009ff1f7210 */ /* 0x000fd200007fe4ff */
.L_x_3664:
[----:B------:R-:W2:Y:S01]  /*31e0*/  LDG.E.128.CONSTANT R12, desc[UR6][R40.64] ;  /* 0x00000006280c7981 */ /* 0x000ea2000c1e9d00 */
[----:B------:R-:W-:-:S03]  /*31f0*/  MOV R3, UR9 ;  /* 0x0000000900037c02 */ /* 0x000fc60008000f00 */
[----:B------:R-:W0:Y:S02]  /*3200*/  LDS.128 R16, [UR4] ;  /* 0x00000004ff107984 */ /* 0x000e240008000c00 */
[----:B------:R-:W-:-:S05]  /*3210*/  IMAD.WIDE R42, R3, 0x4, R40 ;  /* 0x00000004032a7825 */ /* 0x000fca00078e0228 */
[----:B------:R1:W3:Y:S01]  /*3220*/  LDG.E.128.CONSTANT R8, desc[UR6][R42.64] ;  /* 0x000000062a087981 */ /* 0x0002e2000c1e9d00 */
[----:B------:R-:W-:-:S04]  /*3230*/  MOV R44, 0x3000 ;  /* 0x00003000002c7802 */ /* 0x000fc80000000f00 */
[----:B------:R-:W-:Y:S01]  /*3240*/  PRMT R44, R44, 0x5410, R44 ;  /* 0x000054102c2c7816 */ /* 0x000fe2000000002c */
        /* <DEDUP_REMOVED lines=12> */
[----:B------:R-:W-:Y:S02]  /*3310*/  HADD2 R22, R32, -1028, -1028 ;  /* 0xe404e40420167430 */ /* 0x000fe40000000000 */
[-C--:B0-----:R-:W-:Y:S02]  /*3320*/  HFMA2 R34, R34, R16.reuse, RZ ;  /* 0x0000001022227231 */ /* 0x081fe400000000ff */
[----:B------:R-:W-:Y:S01]  /*3330*/  HADD2 R20, R33, -1028, -1028 ;  /* 0xe404e40421147430 */ /* 0x000fe20000000000 */
[----:B------:R-:W-:Y:S01]  /*3340*/  LOP3.LUT R23, R23, 0x64006400, RZ, 0xfc, !PT ;  /* 0x6400640017177812 */ /* 0x000fe200078efcff */
[----:B------:R-:W-:-:S02]  /*3350*/  HFMA2 R35, R35, R16, RZ.H0_H0 ;  /* 0x0000001023237231 */ /* 0x000fc400000400ff */
[-C--:B------:R-:W-:Y:S02]  /*3360*/  HFMA2 R22, R22, R16.reuse, RZ ;  /* 0x0000001016167231 */ /* 0x080fe400000000ff */
[----:B------:R-:W-:Y:S01]  /*3370*/  HFMA2 R20, R20, R16, RZ.H0_H0 ;  /* 0x0000001014147231 */ /* 0x000fe200000400ff */
[----:B------:R-:W-:Y:S01]  /*3380*/  LOP3.LUT R16, R14, 0x380038, RZ, 0xc0, !PT ;  /* 0x003800380e107812 */ /* 0x000fe200078ec0ff */
[----:B------:R-:W-:Y:S01]  /*3390*/  HFMA2 R23, R23, R44.H1_H1, -132, -132 ;  /* 0xd820d82017177431 */ /* 0x000fe2000006002c */
[----:B------:R-:W-:Y:S02]  /*33a0*/  LOP3.LUT R21, R13, 0x380038, RZ, 0xc0, !PT ;  /* 0x003800380d157812 */ /* 0x000fe400078ec0ff */
[----:B------:R-:W-:Y:S01]  /*33b0*/  LOP3.LUT R33, R16, 0x64006400, RZ, 0xfc, !PT ;  /* 0x6400640010217812 */ /* 0x000fe200078efcff */
[----:B------:R-:W-:Y:S01]  /*33c0*/  HFMA2 R34, R23, R17, R34 ;  /* 0x0000001117227231 */ /* 0x000fe20000000022 */
[----:B------:R-:W-:Y:S02]  /*33d0*/  LOP3.LUT R21, R21, 0x64006400, RZ, 0xfc, !PT ;  /* 0x6400640015157812 */ /* 0x000fe400078efcff */
[----:B------:R-:W-:-:S02]  /*33e0*/  LOP3.LUT R16, R15, 0x380038, RZ, 0xc0, !PT ;  /* 0x003800380f107812 */ /* 0x000fc400078ec0ff */
[----:B------:R-:W-:Y:S01]  /*33f0*/  SHF.R.U32.HI R37, RZ, 0x6, R12 ;  /* 0x00000006ff257819 */ /* 0x000fe2000001160c */
[-C--:B------:R-:W-:Y:S01]  /*3400*/  HFMA2 R21, R21, R44.reuse.H1_H1, -132, -132 ;  /* 0xd820d82015157431 */ /* 0x080fe2000006002c */
[----:B------:R-:W-:Y:S01]  /*3410*/  LOP3.LUT R23, R16, 0x64006400, RZ, 0xfc, !PT ;  /* 0x6400640010177812 */ /* 0x000fe200078efcff */
[-C--:B------:R-:W-:Y:S01]  /*3420*/  HFMA2 R16, R33, R44.reuse.H1_H1, -132, -132 ;  /* 0xd820d82021107431 */ /* 0x080fe2000006002c */
[----:B------:R-:W-:Y:S01]  /*3430*/  SHF.R.U32.HI R36, RZ, 0x6, R13 ;  /* 0x00000006ff247819 */ /* 0x000fe2000001160d */
[-C--:B------:R-:W-:Y:S01]  /*3440*/  HFMA2 R35, R21, R17.reuse, R35 ;  /* 0x0000001115237231 */ /* 0x080fe20000000023 */
[----:B------:R-:W-:Y:S01]  /*3450*/  LOP3.LUT R21, R37, 0x70007, RZ, 0xc0, !PT ;  /* 0x0007000725157812 */ /* 0x000fe200078ec0ff */
[----:B------:R-:W-:Y:S01]  /*3460*/  HFMA2 R23, R23, R44.H1_H1, -132, -132 ;  /* 0xd820d82017177431 */ /* 0x000fe2000006002c */
[----:B------:R-:W-:Y:S01]  /*3470*/  SHF.R.U32.HI R32, RZ, 0x6, R15 ;  /* 0x00000006ff207819 */ /* 0x000fe2000001160f */
[-C--:B------:R-:W-:Y:S01]  /*3480*/  HFMA2 R16, R16, R17.reuse, R22 ;  /* 0x0000001110107231 */ /* 0x080fe20000000016 */
[----:B------:R-:W-:Y:S01]  /*3490*/  LOP3.LUT R21, R21, 0x64006400, RZ, 0xfc, !PT ;  /* 0x6400640015157812 */ /* 0x000fe200078efcff */
[----:B------:R-:W-:Y:S01]  /*34a0*/  HFMA2 R20, R23, R17, R20 ;  /* 0x0000001117147231 */ /* 0x000fe20000000014 */
[----:B------:R-:W-:-:S04]  /*34b0*/  LOP3.LUT R17, R36, 0x70007, RZ, 0xc0, !PT ;  /* 0x0007000724117812 */ /* 0x000fc800078ec0ff */
[----:B------:R-:W-:Y:S01]  /*34c0*/  LOP3.LUT R22, R17, 0x64006400, RZ, 0xfc, !PT ;  /* 0x6400640011167812 */ /* 0x000fe200078efcff */
[----:B------:R-:W-:Y:S01]  /*34d0*/  HADD2 R17, R21, -1028, -1028 ;  /* 0xe404e40415117430 */ /* 0x000fe20000000000 */
[----:B------:R-:W-:-:S03]  /*34e0*/  LOP3.LUT R21, R37, 0x380038, RZ, 0xc0, !PT ;  /* 0x0038003825157812 */ /* 0x000fc600078ec0ff */
[-C--:B------:R-:W-:Y:S01]  /*34f0*/  HFMA2 R34, R17, R18.reuse, R34 ;  /* 0x0000001211227231 */ /* 0x080fe20000000022 */
[----:B------:R-:W-:Y:S01]  /*3500*/  SHF.R.U32.HI R17, RZ, 0x6, R14 ;  /* 0x00000006ff117819 */ /* 0x000fe2000001160e */
[----:B------:R-:W-:Y:S01]  /*3510*/  HADD2 R22, R22, -1028, -1028 ;  /* 0xe404e40416167430 */ /* 0x000fe20000000000 */
[----:B------:R-:W-:Y:S02]  /*3520*/  LOP3.LUT R21, R21, 0x64006400, RZ, 0xfc, !PT ;  /* 0x6400640015157812 */ /* 0x000fe400078efcff */
[----:B------:R-:W-:Y:S01]  /*3530*/  LOP3.LUT R23, R17, 0x70007, RZ, 0xc0, !PT ;  /* 0x0007000711177812 */ /* 0x000fe200078ec0ff */
[----:B------:R-:W-:Y:S01]  /*3540*/  HFMA2 R35, R22, R18, R35 ;  /* 0x0000001216237231 */ /* 0x000fe20000000023 */
[----:B------:R-:W-:Y:S01]  /*3550*/  LOP3.LUT R22, R32, 0x70007, RZ, 0xc0, !PT ;  /* 0x0007000720167812 */ /* 0x000fe200078ec0ff */
[----:B------:R-:W-:Y:S01]  /*3560*/  HFMA2 R21, R21, R44.H1_H1, -132, -132 ;  /* 0xd820d82015157431 */ /* 0x000fe2000006002c */
[----:B------:R-:W-:Y:S02]  /*3570*/  LOP3.LUT R23, R23, 0x64006400, RZ, 0xfc, !PT ;  /* 0x6400640017177812 */ /* 0x000fe400078efcff */
[----:B------:R-:W-:Y:S01]  /*3580*/  LOP3.LUT R22, R22, 0x64006400, RZ, 0xfc, !PT ;  /* 0x6400640016167812 */ /* 0x000fe200078efcff */
[----:B------:R-:W-:Y:S01]  /*3590*/  HFMA2 R34, R21, R19, R34 ;  /* 0x0000001315227231 */ /* 0x000fe20000000022 */
[C---:B------:R-:W-:Y:S01]  /*35a0*/  LOP3.LUT R21, R17.reuse, 0x380038, RZ, 0xc0, !PT ;  /* 0x0038003811157812 */ /* 0x040fe200078ec0ff */
[----:B------:R-:W-:Y:S01]  /*35b0*/  HADD2 R23, R23, -1028, -1028 ;  /* 0xe404e40417177430 */ /* 0x000fe20000000000 */
[----:B------:R-:W-:Y:S01]  /*35c0*/  LOP3.LUT R17, R17, 0x1c001c0, RZ, 0xc0, !PT ;  /* 0x01c001c011117812 */ /* 0x000fe200078ec0ff */
[----:B------:R-:W-:Y:S01]  /*35d0*/  HADD2 R22, R22, -1028, -1028 ;  /* 0xe404e40416167430 */ /* 0x000fe20000000000 */
[----:B------:R-:W-:Y:S01]  /*35e0*/  LOP3.LUT R21, R21, 0x64006400, RZ, 0xfc, !PT ;  /* 0x6400640015157812 */ /* 0x000fe200078efcff */
[-C--:B------:R-:W-:Y:S01]  /*35f0*/  HFMA2 R16, R23, R18.reuse, R16 ;  /* 0x0000001217107231 */ /* 0x080fe20000000010 */
[----:B------:R-:W-:Y:S01]  /*3600*/  LOP3.LUT R17, R17, 0x64006400, RZ, 0xfc, !PT ;  /* 0x6400640011117812 */ /* 0x000fe200078efcff */
[----:B------:R-:W-:Y:S01]  /*3610*/  HFMA2 R20, R22, R18, R20 ;  /* 0x0000001216147231 */ /* 0x000fe20000000014 */
[----:B------:R-:W-:Y:S01]  /*3620*/  LOP3.LUT R18, R36, 0x380038, RZ, 0xc0, !PT ;  /* 0x0038003824127812 */ /* 0x000fe200078ec0ff */
[----:B------:R-:W-:-:S03]  /*3630*/  HFMA2 R21, R21, R44.H1_H1, -132, -132 ;  /* 0xd820d82015157431 */ /* 0x000fc6000006002c */
[----:B------:R-:W-:Y:S01]  /*3640*/  LOP3.LUT R23, R18, 0x64006400, RZ, 0xfc, !PT ;  /* 0x6400640012177812 */ /* 0x000fe200078efcff */
[----:B------:R-:W-:Y:S01]  /*3650*/  HFMA2 R16, R21, R19, R16 ;  /* 0x0000001315107231 */ /* 0x000fe20000000010 */
[----:B------:R-:W-:-:S03]  /*3660*/  LOP3.LUT R18, R32, 0x380038, RZ, 0xc0, !PT ;  /* 0x0038003820127812 */ /* 0x000fc600078ec0ff */
[-C--:B------:R-:W-:Y:S01]  /*3670*/  HFMA2 R23, R23, R44.reuse.H1_H1, -132, -132 ;  /* 0xd820d82017177431 */ /* 0x080fe2000006002c */
[----:B------:R-:W-:Y:S02]  /*3680*/  LOP3.LUT R33, R18, 0x64006400, RZ, 0xfc, !PT ;  /* 0x6400640012217812 */ /* 0x000fe400078efcff */
[----:B------:R-:W-:Y:S01]  /*3690*/  MOV R18, 0x2400 ;  /* 0x0000240000127802 */ /* 0x000fe20000000f00 */
[----:B------:R-:W-:Y:S02]  /*36a0*/  HFMA2 R35, R23, R19, R35 ;  /* 0x0000001317237231 */ /* 0x000fe40000000023 */
[----:B------:R-:W-:Y:S01]  /*36b0*/  HFMA2 R33, R33, R44.H1_H1, -132, -132 ;  /* 0xd820d82021217431 */ /* 0x000fe2000006002c */
[----:B------:R-:W-:-:S03]  /*36c0*/  PRMT R44, R18, 0x7610, R44 ;  /* 0x00007610122c7816 */ /* 0x000fc6000000002c */
[----:B------:R-:W-:Y:S01]  /*36d0*/  HFMA2 R33, R33, R19, R20 ;  /* 0x0000001321217231 */ /* 0x000fe20000000014 */
[----:B------:R-:W-:Y:S01]  /*36e0*/  LOP3.LUT R19, R37, 0x1c001c0, RZ, 0xc0, !PT ;  /* 0x01c001c025137812 */ /* 0x000fe200078ec0ff */
[----:B------:R-:W0:Y:S01]  /*36f0*/  LDS.128 R20, [UR4+0x10] ;  /* 0x00001004ff147984 */ /* 0x000e220008000c00 */
[----:B------:R-:W-:Y:S01]  /*3700*/  LOP3.LUT R37, R36, 0x1c001c0, RZ, 0xc0, !PT ;  /* 0x01c001c024257812 */ /* 0x000fe200078ec0ff */
[----:B------:R-:W-:Y:S01]  /*3710*/  HFMA2 R17, R17, R44.H0_H0, -20, -20 ;  /* 0xcd00cd0011117431 */ /* 0x000fe2000004002c */
[----:B------:R-:W-:Y:S02]  /*3720*/  LOP3.LUT R19, R19, 0x64006400, RZ, 0xfc, !PT ;  /* 0x6400640013137812 */ /* 0x000fe400078efcff */
[----:B------:R-:W-:-:S03]  /*3730*/  LOP3.LUT R37, R37, 0x64006400, RZ, 0xfc, !PT ;  /* 0x6400640025257812 */ /* 0x000fc600078efcff */
[-C--:B------:R-:W-:Y:S02]  /*3740*/  HFMA2 R19, R19, R44.reuse.H0_H0, -20, -20 ;  /* 0xcd00cd0013137431 */ /* 0x080fe4000004002c */
[----:B------:R-:W-:Y:S02]  /*3750*/  HFMA2 R18, R37, R44.H0_H0, -20, -20 ;  /* 0xcd00cd0025127431 */ /* 0x000fe4000004002c */
[-C--:B0-----:R-:W-:Y:S02]  /*3760*/  HFMA2 R34, R19, R20.reuse, R34 ;  /* 0x0000001413227231 */ /* 0x081fe40000000022 */
[-C--:B------:R-:W-:Y:S02]  /*3770*/  HFMA2 R35, R18, R20.reuse, R35 ;  /* 0x0000001412237231 */ /* 0x080fe40000000023 */
[----:B------:R-:W-:Y:S02]  /*3780*/  HFMA2 R36, R17, R20, R16 ;  /* 0x0000001411247231 */ /* 0x000fe40000000010 */
[----:B------:R-:W2:Y:S01]  /*3790*/  LDG.E.128.CONSTANT R16, desc[UR6][R42.64] ;  /* 0x000000062a107981 */ /* 0x000ea2000c1e9d00 */
[----:B------:R-:W-:-:S02]  /*37a0*/  LOP3.LUT R32, R32, 0x1c001c0, RZ, 0xc0, !PT ;  /* 0x01c001c020207812 */ /* 0x000fc400078ec0ff */
[----:B---3--:R-:W-:Y:S02]  /*37b0*/  SHF.R.U32.HI R38, RZ, 0x6, R11 ;  /* 0x00000006ff267819 */ /* 0x008fe4000001160b */
[----:B------:R-:W-:Y:S02]  /*37c0*/  LOP3.LUT R37, R32, 0x64006400, RZ, 0xfc, !PT ;  /* 0x6400640020257812 */ /* 0x000fe400078efcff */
[----:B------:R-:W-:Y:S02]  /*37d0*/  LOP3.LUT R32, R8, 0x70007, RZ, 0xc0, !PT ;  /* 0x0007000708207812 */ /* 0x000fe400078ec0ff */
[----:B------:R-:W-:Y:S01]  /*37e0*/  SHF.R.U32.HI R12, RZ, 0xf, R12 ;  /* 0x0000000fff0c7819 */ /* 0x000fe2000001160c */
[----:B------:R-:W-:Y:S01]  /*37f0*/  HFMA2 R37, R37, R44.H0_H0, -20, -20 ;  /* 0xcd00cd0025257431 */ /* 0x000fe2000004002c */
[----:B------:R-:W-:Y:S02]  /*3800*/  LOP3.LUT R32, R32, 0x64006400, RZ, 0xfc, !PT ;  /* 0x6400640020207812 */ /* 0x000fe400078efcff */
[----:B------:R-:W-:Y:S01]  /*3810*/  LOP3.LUT R12, R12, 0x10001, RZ, 0xc0, !PT ;  /* 0x000100010c0c7812 */ /* 0x000fe200078ec0ff */
[----:B------:R-:W-:Y:S01]  /*3820*/  HFMA2 R33, R37, R20, R33 ;  /* 0x0000001425217231 */ /* 0x000fe20000000021 */
[C---:B------:R-:W-:Y:S01]  /*3830*/  LOP3.LUT R20, R9.reuse, 0x70007, RZ, 0xc0, !PT ;  /* 0x0007000709147812 */ /* 0x040fe200078ec0ff */
[----:B------:R-:W-:Y:S01]  /*3840*/  HADD2 R32, R32, -1028, -1028 ;  /* 0xe404e40420207430 */ /* 0x000fe20000000000 */
[----:B------:R-:W-:-:S02]  /*3850*/  LOP3.LUT R37, R9, 0x380038, RZ, 0xc0, !PT ;  /* 0x0038003809257812 */ /* 0x000fc400078ec0ff */
[----:B------:R-:W-:Y:S01]  /*3860*/  LOP3.LUT R20, R20, 0x64006400, RZ, 0xfc, !PT ;  /* 0x6400640014147812 */ /* 0x000fe200078efcff */
[-C--:B------:R-:W-:Y:S01]  /*3870*/  HFMA2 R34, R32, R21.reuse, R34 ;  /* 0x0000001520227231 */ /* 0x080fe20000000022 */
[----:B------:R-:W-:Y:S02]  /*3880*/  LOP3.LUT R32, R10, 0x70007, RZ, 0xc0, !PT ;  /* 0x000700070a207812 */ /* 0x000fe400078ec0ff */
[----:B------:R-:W-:Y:S01]  /*3890*/  LOP3.LUT R37, R37, 0x64006400, RZ, 0xfc, !PT ;  /* 0x6400640025257812 */ /* 0x000fe200078efcff */
[----:B------:R-:W-:Y:S01]  /*38a0*/  HADD2 R20, R20, -1028, -1028 ;  /* 0xe404e40414147430 */ /* 0x000fe20000000000 */
[----:B------:R-:W-:Y:S02]  /*38b0*/  LOP3.LUT R32, R32, 0x64006400, RZ, 0xfc, !PT ;  /* 0x6400640020207812 */ /* 0x000fe400078efcff */
[----:B------:R-:W-:Y:S01]  /*38c0*/  SHF.R.U32.HI R13, RZ, 0xf, R13 ;  /* 0x0000000fff0d7819 */ /* 0x000fe2000001160d */
[----:B------:R-:W-:Y:S01]  /*38d0*/  HFMA2 R35, R20, R21, R35 ;  /* 0x0000001514237231 */ /* 0x000fe20000000023 */
[----:B------:R-:W-:Y:S01]  /*38e0*/  LOP3.LUT R20, R11, 0x70007, RZ, 0xc0, !PT ;  /* 0x000700070b147812 */ /* 0x000fe200078ec0ff */
[----:B------:R-:W-:Y:S01]  /*38f0*/  HADD2 R32, R32, -1028, -1028 ;  /* 0xe404e40420207430 */ /* 0x000fe20000000000 */
[----:B------:R-:W-:-:S02]  /*3900*/  LOP3.LUT R13, R13, 0x10001, RZ, 0xc0, !PT ;  /* 0x000100010d0d7812 */ /* 0x000fc400078ec0ff */
[----:B------:R-:W-:Y:S01]  /*3910*/  LOP3.LUT R20, R20, 0x64006400, RZ, 0xfc, !PT ;  /* 0x6400640014147812 */ /* 0x000fe200078efcff */
[-C--:B------:R-:W-:Y:S01]  /*3920*/  HFMA2 R36, R32, R21.reuse, R36 ;  /* 0x0000001520247231 */ /* 0x080fe20000000024 */
[----:B------:R-:W-:Y:S01]  /*3930*/  SHF.R.U32.HI R14, RZ, 0xf, R14 ;  /* 0x0000000fff0e7819 */ /* 0x000fe2000001160e */
[----:B------:R-:W-:Y:S01]  /*3940*/  HFMA2 R32, R37, R44.H1_H1, -132, -132 ;  /* 0xd820d82025207431 */ /* 0x000fe2000006002c */
[----:B------:R-:W-:Y:S01]  /*3950*/  SHF.R.U32.HI R15, RZ, 0xf, R15 ;  /* 0x0000000fff0f7819 */ /* 0x000fe2000001160f */
[----:B------:R-:W-:Y:S01]  /*3960*/  HADD2 R20, R20, -1028, -1028 ;  /* 0xe404e40414147430 */ /* 0x000fe20000000000 */
[----:B------:R-:W-:Y:S01]  /*3970*/  ISETP.NE.AND P0, PT, R6, R5, PT ;  /* 0x000000050600720c */ /* 0x000fe20003f05270 */
[----:B------:R-:W-:Y:S01]  /*3980*/  HFMA2 R35, R32, R22, R35 ;  /* 0x0000001620237231 */ /* 0x000fe20000000023 */
[----:B------:R-:W-:Y:S01]  /*3990*/  SHF.R.U32.HI R32, RZ, 0x6, R8 ;  /* 0x00000006ff207819 */ /* 0x000fe20000011608 */
[----:B------:R-:W-:Y:S01]  /*39a0*/  HFMA2 R20, R20, R21, R33 ;  /* 0x0000001514147231 */ /* 0x000fe20000000021 */
[----:B------:R-:W-:-:S02]  /*39b0*/  LOP3.LUT R21, R8, 0x380038, RZ, 0xc0, !PT ;  /* 0x0038003808157812 */ /* 0x000fc400078ec0ff */
[----:B------:R-:W-:Y:S02]  /*39c0*/  LOP3.LUT R33, R11, 0x380038, RZ, 0xc0, !PT ;  /* 0x003800380b217812 */ /* 0x000fe400078ec0ff */
[----:B------:R-:W-:Y:S02]  /*39d0*/  LOP3.LUT R21, R21, 0x64006400, RZ, 0xfc, !PT ;  /* 0x6400640015157812 */ /* 0x000fe400078efcff */
[----:B------:R-:W-:Y:S02]  /*39e0*/  LOP3.LUT R33, R33, 0x64006400, RZ, 0xfc, !PT ;  /* 0x6400640021217812 */ /* 0x000fe400078efcff */
[----:B------:R-:W-:Y:S01]  /*39f0*/  SHF.R.U32.HI R11, RZ, 0xe, R11 ;  /* 0x0000000eff0b7819 */ /* 0x000fe2000001160b */
[-C--:B------:R-:W-:Y:S02]  /*3a00*/  HFMA2 R21, R21, R44.reuse.H1_H1, -132, -132 ;  /* 0xd820d82015157431 */ /* 0x080fe4000006002c */
[----:B------:R-:W-:Y:S01]  /*3a10*/  HFMA2 R39, R33, R44.H1_H1, -132, -132 ;  /* 0xd820d82021277431 */ /* 0x000fe2000006002c */
[----:B------:R-:W-:Y:S01]  /*3a20*/  SHF.R.U32.HI R33, RZ, 0x6, R9 ;  /* 0x00000006ff217819 */ /* 0x000fe20000011609 */
[-C--:B------:R-:W-:Y:S01]  /*3a30*/  HFMA2 R34, R21, R22.reuse, R34 ;  /* 0x0000001615227231 */ /* 0x080fe20000000022 */
[----:B------:R-:W-:Y:S01]  /*3a40*/  LOP3.LUT R21, R10, 0x380038, RZ, 0xc0, !PT ;  /* 0x003800380a157812 */ /* 0x000fe200078ec0ff */
[----:B------:R-:W-:Y:S01]  /*3a50*/  HFMA2 R39, R39, R22, R20 ;  /* 0x0000001627277231 */ /* 0x000fe20000000014 */
[----:B------:R-:W-:-:S02]  /*3a60*/  LOP3.LUT R20, R33, 0x70007, RZ, 0xc0, !PT ;  /* 0x0007000721147812 */ /* 0x000fc400078ec0ff */
[----:B------:R-:W-:Y:S02]  /*3a70*/  LOP3.LUT R21, R21, 0x64006400, RZ, 0xfc, !PT ;  /* 0x6400640015157812 */ /* 0x000fe400078efcff */
[----:B------:R-:W-:-:S03]  /*3a80*/  LOP3.LUT R20, R20, 0x64006400, RZ, 0xfc, !PT ;  /* 0x6400640014147812 */ /* 0x000fc600078efcff */
[----:B------:R-:W-:Y:S01]  /*3a90*/  HFMA2 R37, R21, R44.H1_H1, -132, -132 ;  /* 0xd820d82015257431 */ /* 0x000fe2000006002c */
[----:B------:R-:W-:Y:S01]  /*3aa0*/  LOP3.LUT R21, R32, 0x70007, RZ, 0xc0, !PT ;  /* 0x0007000720157812 */ /* 0x000fe200078ec0ff */
[----:B------:R-:W-:Y:S02]  /*3ab0*/  HADD2 R20, R20, -1028, -1028 ;  /* 0xe404e40414147430 */ /* 0x000fe40000000000 */
[----:B------:R-:W-:Y:S01]  /*3ac0*/  HFMA2 R37, R37, R22, R36 ;  /* 0x0000001625257231 */ /* 0x000fe20000000024 */
[--C-:B------:R-:W-:Y:S01]  /*3ad0*/  SHF.R.U32.HI R36, RZ, 0x6, R10.reuse ;  /* 0x00000006ff247819 */ /* 0x100fe2000001160a */
[----:B------:R-:W-:Y:S01]  /*3ae0*/  HFMA2 R35, R20, R23, R35 ;  /* 0x0000001714237231 */ /* 0x000fe20000000023 */
[----:B------:R-:W-:Y:S02]  /*3af0*/  LOP3.LUT R21, R21, 0x64006400, RZ, 0xfc, !PT ;  /* 0x6400640015157812 */ /* 0x000fe400078efcff */
[----:B------:R-:W-:Y:S02]  /*3b00*/  LOP3.LUT R20, R36, 0x70007, RZ, 0xc0, !PT ;  /* 0x0007000724147812 */ /* 0x000fe400078ec0ff */
[----:B------:R-:W-:Y:S01]  /*3b10*/  SHF.R.U32.HI R10, RZ, 0xe, R10 ;  /* 0x0000000eff0a7819 */ /* 0x000fe2000001160a */
[----:B------:R-:W-:Y:S01]  /*3b20*/  HADD2 R21, R21, -1028, -1028 ;  /* 0xe404e40415157430 */ /* 0x000fe20000000000 */
[----:B------:R-:W-:-:S03]  /*3b30*/  LOP3.LUT R20, R20, 0x64006400, RZ, 0xfc, !PT ;  /* 0x6400640014147812 */ /* 0x000fc600078efcff */
[-C--:B------:R-:W-:Y:S01]  /*3b40*/  HFMA2 R34, R21, R23.reuse, R34 ;  /* 0x0000001715227231 */ /* 0x080fe20000000022 */
[----:B------:R-:W-:Y:S01]  /*3b50*/  SHF.R.U32.HI R21, RZ, 0xe, R8 ;  /* 0x0000000eff157819 */ /* 0x000fe20000011608 */
[----:B------:R-:W-:Y:S01]  /*3b60*/  HADD2 R20, R20, -1028, -1028 ;  /* 0xe404e40414147430 */ /* 0x000fe20000000000 */
[----:B------:R-:W-:Y:S02]  /*3b70*/  SHF.R.U32.HI R8, RZ, 0xe, R9 ;  /* 0x0000000eff087819 */ /* 0x000fe40000011609 */
[----:B------:R-:W-:Y:S01]  /*3b80*/  LOP3.LUT R12, R12, 0x20002, R21, 0xf8, !PT ;  /* 0x000200020c0c7812 */ /* 0x000fe200078ef815 */
[----:B------:R-:W-:Y:S01]  /*3b90*/  HFMA2 R37, R20, R23, R37 ;  /* 0x0000001714257231 */ /* 0x000fe20000000025 */
[----:B------:R-:W-:Y:S02]  /*3ba0*/  LOP3.LUT R20, R38, 0x70007, RZ, 0xc0, !PT ;  /* 0x0007000726147812 */ /* 0x000fe400078ec0ff */
[----:B------:R-:W-:Y:S02]  /*3bb0*/  LOP3.LUT R9, R32, 0x380038, RZ, 0xc0, !PT ;  /* 0x0038003820097812 */ /* 0x000fe400078ec0ff */
[----:B------:R-:W-:-:S02]  /*3bc0*/  LOP3.LUT R20, R20, 0x64006400, RZ, 0xfc, !PT ;  /* 0x6400640014147812 */ /* 0x000fc400078efcff */
[----:B------:R-:W-:Y:S02]  /*3bd0*/  LOP3.LUT R9, R9, 0x64006400, RZ, 0xfc, !PT ;  /* 0x6400640009097812 */ /* 0x000fe400078efcff */
[----:B------:R-:W-:Y:S01]  /*3be0*/  LOP3.LUT R13, R13, 0x20002, R8, 0xf8, !PT ;  /* 0x000200020d0d7812 */ /* 0x000fe200078ef808 */
[----:B------:R-:W-:Y:S01]  /*3bf0*/  HADD2 R20, R20, -1028, -1028 ;  /* 0xe404e40414147430 */ /* 0x000fe20000000000 */
[----:B------:R-:W-:Y:S01]  /*3c00*/  LOP3.LUT R32, R32, 0x1c001c0, RZ, 0xc0, !PT ;  /* 0x01c001c020207812 */ /* 0x000fe200078ec0ff */
[----:B------:R-:W-:Y:S01]  /*3c10*/  HFMA2 R8, R9, R44.H1_H1, -132, -132 ;  /* 0xd820d82009087431 */ /* 0x000fe2000006002c */
[----:B------:R-:W-:Y:S01]  /*3c20*/  LOP3.LUT R9, R14, 0x10001, RZ, 0xc0, !PT ;  /* 0x000100010e097812 */ /* 0x000fe200078ec0ff */
[----:B------:R-:W-:Y:S01]  /*3c30*/  HFMA2 R39, R20, R23, R39 ;  /* 0x0000001714277231 */ /* 0x000fe20000000027 */
[----:B------:R-:W-:Y:S01]  /*3c40*/  LOP3.LUT R14, R15, 0x10001, RZ, 0xc0, !PT ;  /* 0x000100010f0e7812 */ /* 0x000fe200078ec0ff */
[----:B------:R-:W0:Y:S01]  /*3c50*/  LDS.128 R20, [UR4+0x20] ;  /* 0x00002004ff147984 */ /* 0x000e220008000c00 */
[----:B------:R-:W-:-:S02]  /*3c60*/  LOP3.LUT R15, R9, 0x20002, R10, 0xf8, !PT ;  /* 0x00020002090f7812 */ /* 0x000fc400078ef80a */
[----:B------:R-:W-:Y:S01]  /*3c70*/  LOP3.LUT R14, R14, 0x20002, R11, 0xf8, !PT ;  /* 0x000200020e0e7812 */ /* 0x000fe200078ef80b */
[----:B0-----:R-:W-:Y:S01]  /*3c80*/  HFMA2 R34, R8, R20, R34 ;  /* 0x0000001408227231 */ /* 0x001fe20000000022 */
[C---:B------:R-:W-:Y:S02]  /*3c90*/  LOP3.LUT R8, R33.reuse, 0x380038, RZ, 0xc0, !PT ;  /* 0x0038003821087812 */ /* 0x040fe400078ec0ff */
[----:B------:R-:W-:Y:S02]  /*3ca0*/  LOP3.LUT R33, R33, 0x1c001c0, RZ, 0xc0, !PT ;  /* 0x01c001c021217812 */ /* 0x000fe400078ec0ff */
[----:B------:R-:W-:Y:S02]  /*3cb0*/  LOP3.LUT R8, R8, 0x64006400, RZ, 0xfc, !PT ;  /* 0x6400640008087812 */ /* 0x000fe400078efcff */
[----:B------:R-:W-:-:S03]  /*3cc0*/  LOP3.LUT R33, R33, 0x64006400, RZ, 0xfc, !PT ;  /* 0x6400640021217812 */ /* 0x000fc600078efcff */
[-C--:B------:R-:W-:Y:S02]  /*3cd0*/  HFMA2 R8, R8, R44.reuse.H1_H1, -132, -132 ;  /* 0xd820d82008087431 */ /* 0x080fe4000006002c */
[----:B------:R-:W-:Y:S02]  /*3ce0*/  HFMA2 R33, R33, R44.H0_H0, -20, -20 ;  /* 0xcd00cd0021217431 */ /* 0x000fe4000004002c */
[----:B------:R-:W-:Y:S01]  /*3cf0*/  HFMA2 R35, R8, R20, R35 ;  /* 0x0000001408237231 */ /* 0x000fe20000000023 */
[C---:B------:R-:W-:Y:S02]  /*3d00*/  LOP3.LUT R8, R36.reuse, 0x380038, RZ, 0xc0, !PT ;  /* 0x0038003824087812 */ /* 0x040fe400078ec0ff */
[----:B------:R-:W-:Y:S01]  /*3d10*/  LOP3.LUT R36, R36, 0x1c001c0, RZ, 0xc0, !PT ;  /* 0x01c001c024247812 */ /* 0x000fe200078ec0ff */
[----:B------:R-:W-:Y:S01]  /*3d20*/  HFMA2 R33, R33, R21, R35 ;  /* 0x0000001521217231 */ /* 0x000fe20000000023 */
[----:B------:R-:W-:-:S05]  /*3d30*/  LOP3.LUT R8, R8, 0x64006400, RZ, 0xfc, !PT ;  /* 0x6400640008087812 */ /* 0x000fca00078efcff */
[----:B------:R-:W-:-:S04]  /*3d40*/  HFMA2 R8, R8, R44.H1_H1, -132, -132 ;  /* 0xd820d82008087431 */ /* 0x000fc8000006002c */
[----:B------:R-:W-:Y:S01]  /*3d50*/  HFMA2 R37, R8, R20, R37 ;  /* 0x0000001408257231 */ /* 0x000fe20000000025 */
[C---:B------:R-:W-:Y:S02]  /*3d60*/  LOP3.LUT R8, R38.reuse, 0x380038, RZ, 0xc0, !PT ;  /* 0x0038003826087812 */ /* 0x040fe400078ec0ff */
[----:B------:R-:W-:Y:S02]  /*3d70*/  LOP3.LUT R38, R38, 0x1c001c0, RZ, 0xc0, !PT ;  /* 0x01c001c026267812 */ /* 0x000fe400078ec0ff */
[----:B------:R-:W-:Y:S02]  /*3d80*/  LOP3.LUT R8, R8, 0x64006400, RZ, 0xfc, !PT ;  /* 0x6400640008087812 */ /* 0x000fe400078efcff */
[----:B------:R-:W-:-:S03]  /*3d90*/  LOP3.LUT R45, R38, 0x64006400, RZ, 0xfc, !PT ;  /* 0x64006400262d7812 */ /* 0x000fc600078efcff */
[-C--:B------:R-:W-:Y:S02]  /*3da0*/  HFMA2 R8, R8, R44.reuse.H1_H1, -132, -132 ;  /* 0xd820d82008087431 */ /* 0x080fe4000006002c */
[----:B------:R-:W-:Y:S02]  /*3db0*/  HFMA2 R45, R45, R44.H0_H0, -20, -20 ;  /* 0xcd00cd002d2d7431 */ /* 0x000fe4000004002c */
[----:B------:R-:W-:Y:S01]  /*3dc0*/  HFMA2 R8, R8, R20, R39 ;  /* 0x0000001408087231 */ /* 0x000fe20000000027 */
[----:B------:R-:W-:-:S03]  /*3dd0*/  LOP3.LUT R39, R32, 0x64006400, RZ, 0xfc, !PT ;  /* 0x6400640020277812 */ /* 0x000fc600078efcff */
[----:B------:R-:W-:Y:S02]  /*3de0*/  HFMA2 R8, R45, R21, R8 ;  /* 0x000000152d087231 */ /* 0x000fe40000000008 */
[----:B------:R-:W-:Y:S01]  /*3df0*/  HFMA2 R11, R39, R44.H0_H0, -20, -20 ;  /* 0xcd00cd00270b7431 */ /* 0x000fe2000004002c */
[----:B------:R-:W-:-:S03]  /*3e00*/  LOP3.LUT R39, R36, 0x64006400, RZ, 0xfc, !PT ;  /* 0x6400640024277812 */ /* 0x000fc600078efcff */
[----:B------:R-:W-:Y:S02]  /*3e10*/  HFMA2 R11, R11, R21, R34 ;  /* 0x000000150b0b7231 */ /* 0x000fe40000000022 */
[----:B------:R-:W-:-:S04]  /*3e20*/  HFMA2 R20, R39, R44.H0_H0, -20, -20 ;  /* 0xcd00cd0027147431 */ /* 0x000fc8000004002c */
[----:B------:R-:W-:Y:S01]  /*3e30*/  HFMA2 R20, R20, R21, R37 ;  /* 0x0000001514147231 */ /* 0x000fe20000000025 */
[----:B--2---:R-:W-:Y:S02]  /*3e40*/  LOP3.LUT R9, R16, 0x70007, RZ, 0xc0, !PT ;  /* 0x0007000710097812 */ /* 0x004fe400078ec0ff */
[----:B------:R-:W-:Y:S02]  /*3e50*/  LOP3.LUT R21, R17, 0x70007, RZ, 0xc0, !PT ;  /* 0x0007000711157812 */ /* 0x000fe400078ec0ff */
[----:B------:R-:W-:Y:S02]  /*3e60*/  LOP3.LUT R9, R9, 0x64006400, RZ, 0xfc, !PT ;  /* 0x6400640009097812 */ /* 0x000fe400078efcff */
[----:B------:R-:W-:Y:S02]  /*3e70*/  LOP3.LUT R10, R18, 0x70007, RZ, 0xc0, !PT ;  /* 0x00070007120a7812 */ /* 0x000fe400078ec0ff */
[----:B------:R-:W-:Y:S01]  /*3e80*/  LOP3.LUT R21, R21, 0x64006400, RZ, 0xfc, !PT ;  /* 0x6400640015157812 */ /* 0x000fe200078efcff */
[----:B------:R-:W-:Y:S01]  /*3e90*/  HADD2 R32, R9, -1028, -1028 ;  /* 0xe404e40409207430 */ /* 0x000fe20000000000 */
[----:B------:R-:W-:-:S02]  /*3ea0*/  LOP3.LUT R9, R19, 0x70007, RZ, 0xc0, !PT ;  /* 0x0007000713097812 */ /* 0x000fc400078ec0ff */
[----:B------:R-:W-:Y:S01]  /*3eb0*/  LOP3.LUT R10, R10, 0x64006400, RZ, 0xfc, !PT ;  /* 0x640064000a0a7812 */ /* 0x000fe200078efcff */
[-C--:B------:R-:W-:Y:S01]  /*3ec0*/  HFMA2 R11, R32, R22.reuse, R11 ;  /* 0x00000016200b7231 */ /* 0x080fe2000000000b */
[----:B------:R-:W-:Y:S01]  /*3ed0*/  LOP3.LUT R32, R16, 0x380038, RZ, 0xc0, !PT ;  /* 0x0038003810207812 */ /* 0x000fe200078ec0ff */
[----:B------:R-:W-:Y:S01]  /*3ee0*/  HADD2 R34, R21, -1028, -1028 ;  /* 0xe404e40415227430 */ /* 0x000fe20000000000 */
[----:B------:R-:W-:Y:S01]  /*3ef0*/  LOP3.LUT R9, R9, 0x64006400, RZ, 0xfc, !PT ;  /* 0x6400640009097812 */ /* 0x000fe200078efcff */
[----:B------:R-:W-:Y:S01]  /*3f00*/  HADD2 R10, R10, -1028, -1028 ;  /* 0xe404e4040a0a7430 */ /* 0x000fe20000000000 */
[----:B------:R-:W-:Y:S01]  /*3f10*/  LOP3.LUT R21, R32, 0x64006400, RZ, 0xfc, !PT ;  /* 0x6400640020157812 */ /* 0x000fe200078efcff */
[-C--:B------:R-:W-:Y:S01]  /*3f20*/  HFMA2 R33, R34, R22.reuse, R33 ;  /* 0x0000001622217231 */ /* 0x080fe20000000021 */
[--C-:B------:R-:W-:Y:S01]  /*3f30*/  SHF.R.U32.HI R36, RZ, 0xd, R18.reuse ;  /* 0x0000000dff247819 */ /* 0x100fe20000011612 */
[----:B------:R-:W-:Y:S01]  /*3f40*/  HADD2 R34, R9, -1028, -1028 ;  /* 0xe404e40409227430 */ /* 0x000fe20000000000 */
[----:B------:R-:W-:Y:S01]  /*3f50*/  LOP3.LUT R9, R17, 0x380038, RZ, 0xc0, !PT ;  /* 0x0038003811097812 */ /* 0x000fe200078ec0ff */
[----:B------:R-:W-:Y:S01]  /*3f60*/  HFMA2 R20, R10, R22, R20 ;  /* 0x000000160a147231 */ /* 0x000fe20000000014 */
[----:B------:R-:W-:Y:S01]  /*3f70*/  LOP3.LUT R10, R18, 0x380038, RZ, 0xc0, !PT ;  /* 0x00380038120a7812 */ /* 0x000fe200078ec0ff */
[----:B------:R-:W-:Y:S01]  /*3f80*/  HFMA2 R32, R21, R44.H1_H1, -132, -132 ;  /* 0xd820d82015207431 */ /* 0x000fe2000006002c */
[----:B------:R-:W-:Y:S01]  /*3f90*/  LOP3.LUT R21, R9, 0x64006400, RZ, 0xfc, !PT ;  /* 0x6400640009157812 */ /* 0x000fe200078efcff */
[----:B------:R-:W-:Y:S01]  /*3fa0*/  HFMA2 R34, R34, R22, R8 ;  /* 0x0000001622227231 */ /* 0x000fe20000000008 */
[----:B------:R-:W-:Y:S01]  /*3fb0*/  LOP3.LUT R35, R10, 0x64006400, RZ, 0xfc, !PT ;  /* 0x640064000a237812 */ /* 0x000fe200078efcff */
[-C--:B------:R-:W-:Y:S01]  /*3fc0*/  HFMA2 R32, R32, R23.reuse, R11 ;  /* 0x0000001720207231 */ /* 0x080fe2000000000b */
[----:B------:R-:W-:Y:S01]  /*3fd0*/  SHF.R.U32.HI R18, RZ, 0x6, R18 ;  /* 0x00000006ff127819 */ /* 0x000fe20000011612 */
[----:B------:R-:W0:Y:S01]  /*3fe0*/  LDS.128 R8, [UR4+0x30] ;  /* 0x00003004ff087984 */ /* 0x000e220008000c00 */
[-C--:B------:R-:W-:Y:S01]  /*3ff0*/  HFMA2 R21, R21, R44.reuse.H1_H1, -132, -132 ;  /* 0xd820d82015157431 */ /* 0x080fe2000006002c */
[----:B------:R-:W-:Y:S01]  /*4000*/  LOP3.LUT R15, R15, 0x40004, R36, 0xf8, !PT ;  /* 0x000400040f0f7812 */ /* 0x000fe200078ef824 */
[----:B------:R-:W-:Y:S01]  /*4010*/  HFMA2 R22, R35, R44.H1_H1, -132, -132 ;  /* 0xd820d82023167431 */ /* 0x000fe2000006002c */
[----:B------:R-:W-:Y:S01]  /*4020*/  LOP3.LUT R35, R19, 0x380038, RZ, 0xc0, !PT ;  /* 0x0038003813237812 */ /* 0x000fe200078ec0ff */
[-C--:B------:R-:W-:Y:S01]  /*4030*/  HFMA2 R33, R21, R23.reuse, R33 ;  /* 0x0000001715217231 */ /* 0x080fe20000000021 */
[----:B------:R-:W-:Y:S01]  /*4040*/  SHF.R.U32.HI R21, RZ, 0xd, R16 ;  /* 0x0000000dff157819 */ /* 0x000fe20000011610 */
[----:B------:R-:W-:Y:S01]  /*4050*/  HFMA2 R22, R22, R23, R20 ;  /* 0x0000001716167231 */ /* 0x000fe20000000014 */
[----:B------:R-:W-:-:S02]  /*4060*/  LOP3.LUT R35, R35, 0x64006400, RZ, 0xfc, !PT ;  /* 0x6400640023237812 */ /* 0x000fc400078efcff */
[----:B------:R-:W-:Y:S02]  /*4070*/  LOP3.LUT R20, R12, 0x40004, R21, 0xf8, !PT ;  /* 0x000400040c147812 */ /* 0x000fe400078ef815 */
[----:B------:R-:W-:Y:S02]  /*4080*/  SHF.R.U32.HI R12, RZ, 0xd, R17 ;  /* 0x0000000dff0c7819 */ /* 0x000fe40000011611 */
[----:B------:R-:W-:Y:S02]  /*4090*/  SHF.R.U32.HI R16, RZ, 0x6, R16 ;  /* 0x00000006ff107819 */ /* 0x000fe40000011610 */
[----:B------:R-:W-:Y:S01]  /*40a0*/  LOP3.LUT R21, R13, 0x40004, R12, 0xf8, !PT ;  /* 0x000400040d157812 */ /* 0x000fe200078ef80c */
[----:B------:R-:W-:Y:S01]  /*40b0*/  HFMA2 R12, R35, R44.H1_H1, -132, -132 ;  /* 0xd820d820230c7431 */ /* 0x000fe2000006002c */
[----:B------:R-:W-:Y:S02]  /*40c0*/  SHF.R.U32.HI R13, RZ, 0xd, R19 ;  /* 0x0000000dff0d7819 */ /* 0x000fe40000011613 */
[----:B------:R-:W-:Y:S01]  /*40d0*/  SHF.R.U32.HI R17, RZ, 0x6, R17 ;  /* 0x00000006ff117819 */ /* 0x000fe20000011611 */
[----:B------:R-:W-:Y:S01]  /*40e0*/  HFMA2 R12, R12, R23, R34 ;  /* 0x000000170c0c7231 */ /* 0x000fe20000000022 */
[----:B------:R-:W-:-:S02]  /*40f0*/  LOP3.LUT R14, R14, 0x40004, R13, 0xf8, !PT ;  /* 0x000400040e0e7812 */ /* 0x000fc400078ef80d */
[----:B------:R-:W-:Y:S02]  /*4100*/  LOP3.LUT R13, R16, 0x70007, RZ, 0xc0, !PT ;  /* 0x00070007100d7812 */ /* 0x000fe400078ec0ff */
[----:B------:R-:W-:Y:S02]  /*4110*/  LOP3.LUT R23, R17, 0x70007, RZ, 0xc0, !PT ;  /* 0x0007000711177812 */ /* 0x000fe400078ec0ff */
[----:B------:R-:W-:Y:S02]  /*4120*/  SHF.R.U32.HI R19, RZ, 0x6, R19 ;  /* 0x00000006ff137819 */ /* 0x000fe40000011613 */
        /* <DEDUP_REMOVED lines=8> */
[-C--:B0-----:R-:W-:Y:S02]  /*41b0*/  HFMA2 R32, R35, R8.reuse, R32 ;  /* 0x0000000823207231 */ /* 0x081fe40000000020 */
[-C--:B------:R-:W-:Y:S02]  /*41c0*/  HFMA2 R33, R13, R8.reuse, R33 ;  /* 0x000000080d217231 */ /* 0x080fe40000000021 */
[----:B------:R-:W-:Y:S01]  /*41d0*/  HADD2 R23, R23, -1028, -1028 ;  /* 0xe404e40417177430 */ /* 0x000fe20000000000 */
[C---:B------:R-:W-:Y:S01]  /*41e0*/  LOP3.LUT R13, R17.reuse, 0x380038, RZ, 0xc0, !PT ;  /* 0x00380038110d7812 */ /* 0x040fe200078ec0ff */
[----:B------:R-:W-:Y:S01]  /*41f0*/  HADD2 R34, R34, -1028, -1028 ;  /* 0xe404e40422227430 */ /* 0x000fe20000000000 */
[----:B------:R-:W-:Y:S01]  /*4200*/  LOP3.LUT R17, R17, 0x1c001c0, RZ, 0xc0, !PT ;  /* 0x01c001c011117812 */ /* 0x000fe200078ec0ff */
[-C--:B------:R-:W-:Y:S01]  /*4210*/  HFMA2 R22, R23, R8.reuse, R22 ;  /* 0x0000000817167231 */ /* 0x080fe20000000016 */
[----:B------:R-:W-:Y:S01]  /*4220*/  LOP3.LUT R13, R13, 0x64006400, RZ, 0xfc, !PT ;  /* 0x640064000d0d7812 */ /* 0x000fe200078efcff */
[----:B------:R-:W-:Y:S01]  /*4230*/  HFMA2 R8, R34, R8, R12 ;  /* 0x0000000822087231 */ /* 0x000fe2000000000c */
[----:B------:R-:W-:-:S02]  /*4240*/  LOP3.LUT R12, R16, 0x380038, RZ, 0xc0, !PT ;  /* 0x00380038100c7812 */ /* 0x000fc400078ec0ff */
[----:B------:R-:W-:Y:S02]  /*4250*/  LOP3.LUT R16, R16, 0x1c001c0, RZ, 0xc0, !PT ;  /* 0x01c001c010107812 */ /* 0x000fe400078ec0ff */
[----:B------:R-:W-:Y:S02]  /*4260*/  LOP3.LUT R35, R12, 0x64006400, RZ, 0xfc, !PT ;  /* 0x640064000c237812 */ /* 0x000fe400078efcff */
[----:B------:R-:W-:Y:S02]  /*4270*/  @!P0 LEA R12, R4, R1, 0x3 ;  /* 0x00000001040c8211 */ /* 0x000fe400078e18ff */
[----:B------:R-:W-:Y:S01]  /*4280*/  LOP3.LUT R37, R16, 0x64006400, RZ, 0xfc, !PT ;  /* 0x6400640010257812 */ /* 0x000fe200078efcff */
[-C--:B------:R-:W-:Y:S01]  /*4290*/  HFMA2 R35, R35, R44.reuse.H1_H1, -132, -132 ;  /* 0xd820d82023237431 */ /* 0x080fe2000006002c */
[C---:B------:R-:W-:Y:S01]  /*42a0*/  LOP3.LUT R23, R18.reuse, 0x380038, RZ, 0xc0, !PT ;  /* 0x0038003812177812 */ /* 0x040fe200078ec0ff */
[-C--:B------:R-:W-:Y:S01]  /*42b0*/  HFMA2 R16, R13, R44.reuse.H1_H1, -132, -132 ;  /* 0xd820d8200d107431 */ /* 0x080fe2000006002c */
[C---:B------:R-:W-:Y:S01]  /*42c0*/  LOP3.LUT R34, R19.reuse, 0x380038, RZ, 0xc0, !PT ;  /* 0x0038003813227812 */ /* 0x040fe200078ec0ff */
[----:B------:R-:W-:Y:S01]  /*42d0*/  HFMA2 R32, R35, R9, R32 ;  /* 0x0000000923207231 */ /* 0x000fe20000000020 */
[----:B------:R-:W2:Y:S01]  /*42e0*/  @!P0 LDL.64 R12, [R12+0x8] ;  /* 0x000008000c0c8983 */ /* 0x000ea20000100a00 */
[----:B------:R-:W-:Y:S01]  /*42f0*/  LOP3.LUT R18, R18, 0x1c001c0, RZ, 0xc0, !PT ;  /* 0x01c001c012127812 */ /* 0x000fe200078ec0ff */
[----:B------:R-:W-:Y:S01]  /*4300*/  HFMA2 R37, R37, R44.H0_H0, -20, -20 ;  /* 0xcd00cd0025257431 */ /* 0x000fe2000004002c */
[----:B------:R-:W-:Y:S01]  /*4310*/  LOP3.LUT R19, R19, 0x1c001c0, RZ, 0xc0, !PT ;  /* 0x01c001c013137812 */ /* 0x000fe200078ec0ff */
[----:B------:R0:W3:Y:S01]  /*4320*/  @!P0 LDG.E.U16.CONSTANT R35, desc[UR6][R30.64] ;  /* 0x000000061e238981 */ /* 0x0000e2000c1e9500 */
[----:B------:R-:W-:-:S02]  /*4330*/  LOP3.LUT R23, R23, 0x64006400, RZ, 0xfc, !PT ;  /* 0x6400640017177812 */ /* 0x000fc400078efcff */
        /* <DEDUP_REMOVED lines=8> */
[-C--:B------:R-:W-:Y:S01]  /*43c0*/  HFMA2 R16, R16, R9.reuse, R33 ;  /* 0x0000000910107231 */ /* 0x080fe20000000021 */
[----:B------:R-:W-:Y:S01]  /*43d0*/  LOP3.LUT R21, R21, 0x64006400, RZ, 0xfc, !PT ;  /* 0x6400640015157812 */ /* 0x000fe200078efcff */
[-C--:B------:R-:W-:Y:S01]  /*43e0*/  HFMA2 R39, R39, R44.reuse.H0_H0, -20, -20 ;  /* 0xcd00cd0027277431 */ /* 0x080fe2000004002c */
[----:B------:R-:W-:Y:S01]  /*43f0*/  LOP3.LUT R15, R15, 0x64006400, RZ, 0xfc, !PT ;  /* 0x640064000f0f7812 */ /* 0x000fe200078efcff */
[----:B------:R-:W-:Y:S01]  /*4400*/  HFMA2 R19, R19, R44.H0_H0, -20, -20 ;  /* 0xcd00cd0013137431 */ /* 0x000fe2000004002c */
[----:B------:R-:W-:Y:S01]  /*4410*/  LOP3.LUT R14, R14, 0x64006400, RZ, 0xfc, !PT ;  /* 0x640064000e0e7812 */ /* 0x000fe200078efcff */
[----:B------:R-:W-:-:S02]  /*4420*/  HFMA2 R22, R23, R9, R22 ;  /* 0x0000000917167231 */ /* 0x000fc40000000016 */
[----:B------:R-:W-:Y:S01]  /*4430*/  HFMA2 R8, R45, R9, R8 ;  /* 0x000000092d087231 */ /* 0x000fe20000000008 */
[----:B------:R-:W-:Y:S01]  /*4440*/  @!P0 IADD3 R18, PT, PT, R4, 0x1, RZ ;  /* 0x0000000104128810 */ /* 0x000fe20007ffe0ff */
[-C--:B------:R-:W-:Y:S02]  /*4450*/  HFMA2 R17, R17, R10.reuse, R16 ;  /* 0x0000000a11117231 */ /* 0x080fe40000000010 */
[-C--:B------:R-:W-:Y:S02]  /*4460*/  HFMA2 R32, R37, R10.reuse, R32 ;  /* 0x0000000a25207231 */ /* 0x080fe40000000020 */
[----:B------:R-:W-:Y:S02]  /*4470*/  HADD2 R16, R20, -1028, -1028 ;  /* 0xe404e40414107430 */ /* 0x000fe40000000000 */
[----:B------:R-:W-:Y:S02]  /*4480*/  HADD2 R21, R21, -1028, -1028 ;  /* 0xe404e40415157430 */ /* 0x000fe40000000000 */
[----:B------:R-:W-:-:S02]  /*4490*/  HFMA2 R39, R39, R10, R22 ;  /* 0x0000000a27277231 */ /* 0x000fc40000000016 */
[----:B------:R-:W-:Y:S02]  /*44a0*/  HFMA2 R8, R19, R10, R8 ;  /* 0x0000000a13087231 */ /* 0x000fe40000000008 */
[----:B------:R-:W-:Y:S02]  /*44b0*/  HADD2 R15, R15, -1028, -1028 ;  /* 0xe404e4040f0f7430 */ /* 0x000fe40000000000 */
[----:B------:R-:W-:Y:S01]  /*44c0*/  HADD2 R14, R14, -1028, -1028 ;  /* 0xe404e4040e0e7430 */ /* 0x000fe20000000000 */
[----:B------:R-:W-:Y:S01]  /*44d0*/  @!P0 MOV R4, R18 ;  /* 0x0000001200048202 */ /* 0x000fe20000000f00 */
[-C--:B------:R-:W-:Y:S02]  /*44e0*/  HFMA2 R16, R16, R11.reuse, R32 ;  /* 0x0000000b10107231 */ /* 0x080fe40000000020 */
[-C--:B------:R-:W-:Y:S02]  /*44f0*/  HFMA2 R17, R21, R11.reuse, R17 ;  /* 0x0000000b15117231 */ /* 0x080fe40000000011 */
[----:B------:R-:W-:-:S02]  /*4500*/  HFMA2 R15, R15, R11, R39 ;  /* 0x0000000b0f0f7231 */ /* 0x000fc40000000027 */
[----:B------:R-:W-:Y:S02]  /*4510*/  HFMA2 R14, R14, R11, R8 ;  /* 0x0000000b0e0e7231 */ /* 0x000fe40000000008 */
[----:B------:R-:W-:Y:S02]  /*4520*/  HADD2 R16, R16.H0_H0, R16.H1_H1 ;  /* 0x3000001010107230 */ /* 0x000fe40000000800 */
[----:B------:R-:W-:Y:S02]  /*4530*/  HADD2 R8, R17.H0_H0, R17.H1_H1 ;  /* 0x3000001111087230 */ /* 0x000fe40000000800 */
[----:B------:R-:W-:Y:S02]  /*4540*/  HADD2 R15, R15.H0_H0, R15.H1_H1 ;  /* 0x3000000f0f0f7230 */ /* 0x000fe40000000800 */
[----:B------:R-:W-:Y:S01]  /*4550*/  HADD2 R14, R14.H0_H0, R14.H1_H1 ;  /* 0x3000000e0e0e7230 */ /* 0x000fe20000000800 */
[----:B------:R-:W-:Y:S01]  /*4560*/  PRMT R16, R16, 0x5410, R8 ;  /* 0x0000541010107816 */ /* 0x000fe20000000008 */
[----:B------:R-:W-:Y:S01]  /*4570*/  UIADD3 UR4, UPT, UPT, UR4, 0x40, URZ ;  /* 0x0000004004047890 */ /* 0x000fe2000fffe0ff */
[----:B0-----:R-:W-:-:S02]  /*4580*/  IADD3 R30, P1, PT, R30, 0x80, RZ ;  /* 0x000000801e1e7810 */ /* 0x001fc40007f3e0ff */
[----:B------:R-:W-:Y:S02]  /*4590*/  PRMT R15, R15, 0x5410, R14 ;  /* 0x000054100f0f7816 */ /* 0x000fe4000000000e */
[----:B------:R-:W-:Y:S02]  /*45a0*/  MOV R8, R40 ;  /* 0x0000002800087202 */ /* 0x000fe40000000f00 */
[----:B------:R-:W-:Y:S01]  /*45b0*/  MOV R9, R41 ;  /* 0x0000002900097202 */ /* 0x000fe20000000f00 */
[----:B------:R-:W-:Y:S01]  /*45c0*/  IMAD.WIDE R40, R3, 0x4, R42 ;  /* 0x0000000403287825 */ /* 0x000fe200078e022a */
[----:B------:R-:W-:Y:S02]  /*45d0*/  IADD3.X R31, PT, PT, RZ, R31, RZ, P1, !PT ;  /* 0x0000001fff1f7210 */ /* 0x000fe40000ffe4ff */
[----:B--2---:R-:W-:Y:S02]  /*45e0*/  @!P0 PRMT R25, R12, 0x7610, R25 ;  /* 0x000076100c198816 */ /* 0x004fe40000000019 */
[----:B------:R-:W-:-:S02]  /*45f0*/  @!P0 PRMT R26, R13, 0x7610, R26 ;  /* 0x000076100d1a8816 */ /* 0x000fc4000000001a */
[----:B---3--:R-:W-:Y:S02]  /*4600*/  @!P0 IADD3 R5, PT, PT, R35, R6, RZ ;  /* 0x0000000623058210 */ /* 0x008fe40007ffe0ff */
[----:B------:R-:W-:Y:S02]  /*4610*/  IADD3 R6, PT, PT, R6, 0x20, RZ ;  /* 0x0000002006067810 */ /* 0x000fe40007ffe0ff */
[----:B------:R-:W-:Y:S02]  /*4620*/  @!P0 PRMT R25, R25, 0x7610, R12 ;  /* 0x0000761019198816 */ /* 0x000fe4000000000c */
[----:B------:R-:W-:Y:S02]  /*4630*/  @!P0 PRMT R26, R26, 0x7610, R13 ;  /* 0x000076101a1a8816 */ /* 0x000fe4000000000d */
[----:B------:R-:W-:Y:S01]  /*4640*/  ISETP.GE.AND P0, PT, R6, R27, PT ;  /* 0x0000001b0600720c */ /* 0x000fe20003f06270 */
[----:B------:R-:W-:Y:S02]  /*4650*/  HFMA2 R24, R16, R25, R24 ;  /* 0x0000001910187231 */ /* 0x000fe40000000018 */
[----:B------:R-:W-:-:S10]  /*4660*/  HFMA2 R7, R15, R26, R7 ;  /* 0x0000001a0f077231 */ /* 0x000fd40000000007 */
[----:B------:R-:W-:Y:S05]  /*4670*/  @!P0 BRA `(.L_x_3664) ;  /* 0xffffffe800d88947 */ /* 0x000fea000383ffff */
[----:B------:R-:W-:-:S07]  /*4680*/  IMAD.WIDE R40, R3, 0xc, R8 ;  /* 0x0000000c03287825 */ /* 0x000fce00078e0208 */
.L_x_3663:
[----:B------:R-:W0:Y:S01]  /*4690*/  LDCU UR5, c[0x0][0x3dc] ;  /* 0x00007b80ff0577ac */ /* 0x000e220008000800 */
[----:B------:R-:W1:Y:S01]  /*46a0*/  LDC.64 R20, c[0x0][0x3a0] ;  /* 0x0000e800ff147b82 */ /* 0x000e620000000a00 */
[----:B0-----:R-:W-:-:S04]  /*46b0*/  VIMNMX R23, PT, PT, R2, UR5, PT ;  /* 0x0000000502177c48 */ /* 0x001fc8000bfe0100 */
[----:B------:R-:W-:-:S13]  /*46c0*/  ISETP.GT.AND P0, PT, R23, R6, PT ;  /* 0x000000061700720c */ /* 0x000fda0003f04270 */
[----:B------:R-:W-:Y:S05]  /*46d0*/  @!P0 BRA `(.L_x_3665) ;  /* 0x0000000800a08947 */ /* 0x000fea0003800000 */
[----:B------:R-:W-:-:S03]  /*46e0*/  IMAD.WIDE.U32 R28, R6, 0x4, R28 ;  /* 0x00000004061c7825 */ /* 0x000fc600078e001c */
[----:B------:R-:W-:-:S04]  /*46f0*/  IADD3 R28, P0, PT, R28, 0x2, RZ ;  /* 0x000000021c1c7810 */ /* 0x000fc80007f1e0ff */
[----:B------:R-:W-:-:S09]  /*4700*/  IADD3.X R29, PT, PT, RZ, R29, RZ, P0, !PT ;  /* 0x0000001dff1d7210 */ /* 0x000fd200007fe4ff */
.L_x_3666:
[----:B------:R-:W2:Y:S01]  /*4710*/  LDG.E.128.CONSTANT R8, desc[UR6][R40.64] ;  /* 0x0000000628087981 */ /* 0x000ea2000c1e9d00 */
[----:B------:R-:W-:-:S03]  /*4720*/  ISETP.NE.AND P0, PT, R6, R5, PT ;  /* 0x000000050600720c */ /* 0x000fc60003f05270 */
[----:B------:R-:W0:Y:S10]  /*4730*/  LDS.128 R12, [UR4] ;  /* 0x00000004ff0c7984 */ /* 0x000e340008000c00 */
[----:B------:R-:W-:Y:S01]  /*4740*/  @!P0 LEA R2, R4, R1, 0x3 ;  /* 0x0000000104028211 */ /* 0x000fe200078e18ff */
[----:B------:R3:W4:Y:S05]  /*4750*/  @!P0 LDG.E.U16.CONSTANT R27, desc[UR6][R28.64] ;  /* 0x000000061c1b8981 */ /* 0x00072a000c1e9500 */
[----:B------:R-:W5:Y:S01]  /*4760*/  @!P0 LDL.64 R2, [R2+0x8] ;  /* 0x0000080002028983 */ /* 0x000f620000100a00 */
[----:B------:R-:W-:Y:S01]  /*4770*/  HFMA2 R16, -RZ, RZ, 0, 0.25 ;  /* 0x00003400ff107431 */ /* 0x000fe200000001ff */
[----:B------:R-:W-:-:S02]  /*4780*/  MOV R22, 0x2c00 ;  /* 0x00002c0000167802 */ /* 0x000fc40000000f00 */
[----:B---3--:R-:W-:-:S04]  /*4790*/  IADD3 R28, P1, PT, R28, 0x40, RZ ;  /* 0x000000401c1c7810 */ /* 0x008fc80007f3e0ff */
[----:B------:R-:W-:Y:S02]  /*47a0*/  IADD3.X R29, PT, PT, RZ, R29, RZ, P1, !PT ;  /* 0x0000001dff1d7210 */ /* 0x000fe40000ffe4ff */
[----:B--2---:R-:W-:Y:S02]  /*47b0*/  LOP3.LUT R17, R8, 0x30003, RZ, 0xc0, !PT ;  /* 0x0003000308117812 */ /* 0x004fe400078ec0ff */
        /* <DEDUP_REMOVED lines=13> */
[----:B------:R-:W-:-:S02]  /*4890*/  HADD2 R32, R32, -1026, -1026 ;  /* 0xe402e40220207430 */ /* 0x000fc40000000000 */
[----:B------:R-:W-:Y:S02]  /*48a0*/  HADD2 R18, R33, -1026, -1026 ;  /* 0xe402e40221127430 */ /* 0x000fe40000000000 */
[----:B0-----:R-:W-:Y:S02]  /*48b0*/  HFMA2 R30, R17, R12, RZ ;  /* 0x0000000c111e7231 */ /* 0x001fe400000000ff */
[----:B------:R-:W-:Y:S02]  /*48c0*/  HFMA2 R38, R31, R16.H0_H0, -258, -258 ;  /* 0xdc08dc081f267431 */ /* 0x000fe40000040010 */
[-C--:B------:R-:W-:Y:S02]  /*48d0*/  HFMA2 R17, R32, R12.reuse, RZ ;  /* 0x0000000c20117231 */ /* 0x080fe400000000ff */
[-C--:B------:R-:W-:Y:S02]  /*48e0*/  HFMA2 R19, R19, R12.reuse, RZ.H0_H0 ;  /* 0x0000000c13137231 */ /* 0x080fe400000400ff */
[----:B------:R-:W-:Y:S01]  /*48f0*/  HFMA2 R18, R18, R12, RZ.H0_H0 ;  /* 0x0000000c12127231 */ /* 0x000fe200000400ff */
[----:B------:R-:W-:Y:S01]  /*4900*/  LOP3.LUT R12, R10, 0xc000c, RZ, 0xc0, !PT ;  /* 0x000c000c0a0c7812 */ /* 0x000fe200078ec0ff */
[----:B------:R-:W-:-:S02]  /*4910*/  HFMA2 R37, R37, R16.H0_H0, -258, -258 ;  /* 0xdc08dc0825257431 */ /* 0x000fc40000040010 */
[-C--:B------:R-:W-:Y:S01]  /*4920*/  HFMA2 R38, R38, R13.reuse, R19 ;  /* 0x0000000d26267231 */ /* 0x080fe20000000013 */
[----:B------:R-:W-:Y:S01]  /*4930*/  LOP3.LUT R19, R12, 0x64006400, RZ, 0xfc, !PT ;  /* 0x640064000c137812 */ /* 0x000fe200078efcff */
[----:B------:R-:W-:Y:S01]  /*4940*/  HFMA2 R37, R37, R13, R30 ;  /* 0x0000000d25257231 */ /* 0x000fe2000000001e */
[----:B------:R-:W-:Y:S02]  /*4950*/  LOP3.LUT R31, R11, 0xc000c, RZ, 0xc0, !PT ;  /* 0x000c000c0b1f7812 */ /* 0x000fe400078ec0ff */
[----:B------:R-:W-:Y:S02]  /*4960*/  LOP3.LUT R12, R8, 0x300030, RZ, 0xc0, !PT ;  /* 0x00300030080c7812 */ /* 0x000fe400078ec0ff */
[----:B------:R-:W-:Y:S01]  /*4970*/  LOP3.LUT R30, R9, 0x300030, RZ, 0xc0, !PT ;  /* 0x00300030091e7812 */ /* 0x000fe200078ec0ff */
[----:B------:R-:W-:Y:S01]  /*4980*/  HFMA2 R34, R19, R16.H0_H0, -258, -258 ;  /* 0xdc08dc0813227431 */ /* 0x000fe20000040010 */
[----:B------:R-:W-:Y:S02]  /*4990*/  LOP3.LUT R35, R31, 0x64006400, RZ, 0xfc, !PT ;  /* 0x640064001f237812 */ /* 0x000fe400078efcff */
[----:B------:R-:W-:-:S02]  /*49a0*/  LOP3.LUT R19, R12, 0x64006400, RZ, 0xfc, !PT ;  /* 0x640064000c137812 */ /* 0x000fc400078efcff */
[----:B------:R-:W-:Y:S01]  /*49b0*/  LOP3.LUT R31, R30, 0x64006400, RZ, 0xfc, !PT ;  /* 0x640064001e1f7812 */ /* 0x000fe200078efcff */
[----:B------:R-:W-:Y:S01]  /*49c0*/  HFMA2 R35, R35, R16.H0_H0, -258, -258 ;  /* 0xdc08dc0823237431 */ /* 0x000fe20000040010 */
[----:B------:R-:W-:Y:S01]  /*49d0*/  LOP3.LUT R32, R10, 0x300030, RZ, 0xc0, !PT ;  /* 0x003000300a207812 */ /* 0x000fe200078ec0ff */
[-C--:B------:R-:W-:Y:S02]  /*49e0*/  HFMA2 R19, R19, R22.reuse.H0_H0, -66, -66 ;  /* 0xd420d42013137431 */ /* 0x080fe40000040016 */
[----:B------:R-:W-:Y:S01]  /*49f0*/  HFMA2 R31, R31, R22.H0_H0, -66, -66 ;  /* 0xd420d4201f1f7431 */ /* 0x000fe20000040016 */
[----:B------:R-:W-:Y:S01]  /*4a00*/  LOP3.LUT R33, R32, 0x64006400, RZ, 0xfc, !PT ;  /* 0x6400640020217812 */ /* 0x000fe200078efcff */
[-C--:B------:R-:W-:Y:S02]  /*4a10*/  HFMA2 R37, R19, R14.reuse, R37 ;  /* 0x0000000e13257231 */ /* 0x080fe40000000025 */
[-C--:B------:R-:W-:Y:S01]  /*4a20*/  HFMA2 R17, R34, R13.reuse, R17 ;  /* 0x0000000d22117231 */ /* 0x080fe20000000011 */
[----:B------:R-:W-:Y:S01]  /*4a30*/  LOP3.LUT R19, R11, 0x300030, RZ, 0xc0, !PT ;  /* 0x003000300b137812 */ /* 0x000fe200078ec0ff */
[----:B------:R-:W-:Y:S01]  /*4a40*/  HFMA2 R38, R31, R14, R38 ;  /* 0x0000000e1f267231 */ /* 0x000fe20000000026 */
[----:B------:R-:W-:Y:S01]  /*4a50*/  SHF.R.U32.HI R31, RZ, 0x8, R9 ;  /* 0x00000008ff1f7819 */ /* 0x000fe20000011609 */
[----:B------:R-:W-:Y:S01]  /*4a60*/  HFMA2 R18, R35, R13, R18 ;  /* 0x0000000d23127231 */ /* 0x000fe20000000012 */
[----:B------:R-:W-:-:S02]  /*4a70*/  SHF.R.U32.HI R32, RZ, 0x8, R8 ;  /* 0x00000008ff207819 */ /* 0x000fc40000011608 */
[----:B------:R-:W-:Y:S02]  /*4a80*/  SHF.R.U32.HI R13, RZ, 0x8, R10 ;  /* 0x00000008ff0d7819 */ /* 0x000fe4000001160a */
[----:B------:R-:W-:Y:S01]  /*4a90*/  SHF.R.U32.HI R12, RZ, 0x8, R11 ;  /* 0x00000008ff0c7819 */ /* 0x000fe2000001160b */
[----:B------:R-:W-:Y:S01]  /*4aa0*/  HFMA2 R36, R33, R22.H0_H0, -66, -66 ;  /* 0xd420d42021247431 */ /* 0x000fe20000040016 */
[----:B------:R-:W-:Y:S02]  /*4ab0*/  LOP3.LUT R19, R19, 0x64006400, RZ, 0xfc, !PT ;  /* 0x6400640013137812 */ /* 0x000fe400078efcff */
[----:B------:R-:W-:Y:S02]  /*4ac0*/  LOP3.LUT R39, R31, 0xc000c, RZ, 0xc0, !PT ;  /* 0x000c000c1f277812 */ /* 0x000fe400078ec0ff */
[----:B------:R-:W-:Y:S02]  /*4ad0*/  LOP3.LUT R43, R32, 0xc000c, RZ, 0xc0, !PT ;  /* 0x000c000c202b7812 */ /* 0x000fe400078ec0ff */
[----:B------:R-:W-:-:S02]  /*4ae0*/  LOP3.LUT R33, R13, 0xc000c, RZ, 0xc0, !PT ;  /* 0x000c000c0d217812 */ /* 0x000fc400078ec0ff */
[----:B------:R-:W-:Y:S01]  /*4af0*/  LOP3.LUT R35, R12, 0xc000c, RZ, 0xc0, !PT ;  /* 0x000c000c0c237812 */ /* 0x000fe200078ec0ff */
[----:B------:R-:W-:Y:S01]  /*4b00*/  HFMA2 R36, R36, R14, R17 ;  /* 0x0000000e24247231 */ /* 0x000fe20000000011 */
[----:B------:R-:W-:Y:S01]  /*4b10*/  LOP3.LUT R39, R39, 0x64006400, RZ, 0xfc, !PT ;  /* 0x6400640027277812 */ /* 0x000fe200078efcff */
[----:B------:R-:W-:Y:S01]  /*4b20*/  HFMA2 R19, R19, R22.H0_H0, -66, -66 ;  /* 0xd420d42013137431 */ /* 0x000fe20000040016 */
[----:B------:R-:W-:Y:S02]  /*4b30*/  LOP3.LUT R17, R8, 0xc000c0, RZ, 0xc0, !PT ;  /* 0x00c000c008117812 */ /* 0x000fe400078ec0ff */
[----:B------:R-:W-:Y:S02]  /*4b40*/  LOP3.LUT R43, R43, 0x64006400, RZ, 0xfc, !PT ;  /* 0x640064002b2b7812 */ /* 0x000fe400078efcff */
[----:B------:R-:W-:Y:S02]  /*4b50*/  LOP3.LUT R33, R33, 0x64006400, RZ, 0xfc, !PT ;  /* 0x6400640021217812 */ /* 0x000fe400078efcff */
[----:B------:R-:W-:Y:S01]  /*4b60*/  LOP3.LUT R35, R35, 0x64006400, RZ, 0xfc, !PT ;  /* 0x6400640023237812 */ /* 0x000fe200078efcff */
[----:B------:R-:W-:-:S02]  /*4b70*/  HFMA2 R34, R39, R16.H0_H0, -258, -258 ;  /* 0xdc08dc0827227431 */ /* 0x000fc40000040010 */
[----:B------:R-:W-:Y:S02]  /*4b80*/  HFMA2 R14, R19, R14, R18 ;  /* 0x0000000e130e7231 */ /* 0x000fe40000000012 */
[-C--:B------:R-:W-:Y:S01]  /*4b90*/  HFMA2 R30, R43, R16.reuse.H0_H0, -258, -258 ;  /* 0xdc08dc082b1e7431 */ /* 0x080fe20000040010 */
[----:B------:R-:W-:Y:S01]  /*4ba0*/  LOP3.LUT R39, R17, 0x64006400, RZ, 0xfc, !PT ;  /* 0x6400640011277812 */ /* 0x000fe200078efcff */
[-C--:B------:R-:W-:Y:S02]  /*4bb0*/  HFMA2 R33, R33, R16.reuse.H0_H0, -258, -258 ;  /* 0xdc08dc0821217431 */ /* 0x080fe40000040010 */
[----:B------:R-:W-:Y:S02]  /*4bc0*/  HFMA2 R35, R35, R16.H0_H0, -258, -258 ;  /* 0xdc08dc0823237431 */ /* 0x000fe40000040010 */
[----:B------:R-:W0:Y:S01]  /*4bd0*/  LDS.128 R16, [UR4+0x10] ;  /* 0x00001004ff107984 */ /* 0x000e220008000c00 */
[----:B------:R-:W-:Y:S02]  /*4be0*/  MOV R8, 0x2400 ;  /* 0x0000240000087802 */ /* 0x000fe40000000f00 */
[----:B------:R-:W-:-:S03]  /*4bf0*/  LOP3.LUT R9, R9, 0xc000c0, RZ, 0xc0, !PT ;  /* 0x00c000c009097812 */ /* 0x000fc600078ec0ff */
[-C--:B------:R-:W-:Y:S01]  /*4c00*/  HFMA2 R39, R39, R8.reuse.H0_H0, -18, -18 ;  /* 0xcc80cc8027277431 */ /* 0x080fe20000040008 */
[----:B------:R-:W-:Y:S02]  /*4c10*/  LOP3.LUT R9, R9, 0x64006400, RZ, 0xfc, !PT ;  /* 0x6400640009097812 */ /* 0x000fe400078efcff */
[----:B------:R-:W-:Y:S01]  /*4c20*/  LOP3.LUT R42, R11, 0xc000c0, RZ, 0xc0, !PT ;  /* 0x00c000c00b2a7812 */ /* 0x000fe200078ec0ff */
[-C--:B------:R-:W-:Y:S01]  /*4c30*/  HFMA2 R37, R39, R15.reuse, R37 ;  /* 0x0000000f27257231 */ /* 0x080fe20000000025 */
[----:B------:R-:W-:Y:S01]  /*4c40*/  LOP3.LUT R39, R10, 0xc000c0, RZ, 0xc0, !PT ;  /* 0x00c000c00a277812 */ /* 0x000fe200078ec0ff */
[----:B------:R-:W-:Y:S01]  /*4c50*/  HFMA2 R10, R9, R8.H0_H0, -18, -18 ;  /* 0xcc80cc80090a7431 */ /* 0x000fe20000040008 */
[----:B------:R-:W-:Y:S02]  /*4c60*/  LOP3.LUT R9, R42, 0x64006400, RZ, 0xfc, !PT ;  /* 0x640064002a097812 */ /* 0x000fe400078efcff */
[----:B------:R-:W-:Y:S01]  /*4c70*/  LOP3.LUT R11, R39, 0x64006400, RZ, 0xfc, !PT ;  /* 0x64006400270b7812 */ /* 0x000fe200078efcff */
[----:B------:R-:W-:-:S02]  /*4c80*/  HFMA2 R10, R10, R15, R38 ;  /* 0x0000000f0a0a7231 */ /* 0x000fc40000000026 */
[-C--:B------:R-:W-:Y:S02]  /*4c90*/  HFMA2 R38, R9, R8.reuse.H0_H0, -18, -18 ;  /* 0xcc80cc8009267431 */ /* 0x080fe40000040008 */
[----:B------:R-:W-:Y:S02]  /*4ca0*/  HFMA2 R11, R11, R8.H0_H0, -18, -18 ;  /* 0xcc80cc800b0b7431 */ /* 0x000fe40000040008 */
[-C--:B------:R-:W-:Y:S02]  /*4cb0*/  HFMA2 R14, R38, R15.reuse, R14 ;  /* 0x0000000f260e7231 */ /* 0x080fe4000000000e */
[----:B------:R-:W-:Y:S01]  /*4cc0*/  HFMA2 R9, R11, R15, R36 ;  /* 0x0000000f0b097231 */ /* 0x000fe20000000024 */
        /* <DEDUP_REMOVED lines=12> */
[-C--:B0-----:R-:W-:Y:S02]  /*4d90*/  HFMA2 R15, R15, R16.reuse, R37 ;  /* 0x000000100f0f7231 */ /* 0x081fe40000000025 */
[-C--:B------:R-:W-:Y:S02]  /*4da0*/  HFMA2 R10, R11, R16.reuse, R10 ;  /* 0x000000100b0a7231 */ /* 0x080fe4000000000a */
[-C--:B------:R-:W-:Y:S02]  /*4db0*/  HFMA2 R9, R36, R16.reuse, R9 ;  /* 0x0000001024097231 */ /* 0x080fe40000000009 */
[----:B------:R-:W-:Y:S01]  /*4dc0*/  HFMA2 R16, R38, R16, R14 ;  /* 0x0000001026107231 */ /* 0x000fe2000000000e */
[----:B------:R-:W-:-:S02]  /*4dd0*/  LOP3.LUT R11, R32, 0x300030, RZ, 0xc0, !PT ;  /* 0x00300030200b7812 */ /* 0x000fc400078ec0ff */
[C---:B------:R-:W-:Y:S02]  /*4de0*/  LOP3.LUT R14, R31.reuse, 0x300030, RZ, 0xc0, !PT ;  /* 0x003000301f0e7812 */ /* 0x040fe400078ec0ff */
[----:B------:R-:W-:Y:S02]  /*4df0*/  LOP3.LUT R36, R31, 0xc000c0, RZ, 0xc0, !PT ;  /* 0x00c000c01f247812 */ /* 0x000fe400078ec0ff */
[C---:B------:R-:W-:Y:S02]  /*4e00*/  LOP3.LUT R31, R13.reuse, 0x300030, RZ, 0xc0, !PT ;  /* 0x003000300d1f7812 */ /* 0x040fe400078ec0ff */
[----:B------:R-:W-:Y:S02]  /*4e10*/  LOP3.LUT R37, R13, 0xc000c0, RZ, 0xc0, !PT ;  /* 0x00c000c00d257812 */ /* 0x000fe400078ec0ff */
[----:B------:R-:W-:Y:S02]  /*4e20*/  LOP3.LUT R13, R12, 0x300030, RZ, 0xc0, !PT ;  /* 0x003000300c0d7812 */ /* 0x000fe400078ec0ff */
[----:B------:R-:W-:-:S02]  /*4e30*/  @!P0 IADD3 R39, PT, PT, R4, 0x1, RZ ;  /* 0x0000000104278810 */ /* 0x000fc40007ffe0ff */
[----:B------:R-:W-:Y:S02]  /*4e40*/  LOP3.LUT R32, R32, 0xc000c0, RZ, 0xc0, !PT ;  /* 0x00c000c020207812 */ /* 0x000fe400078ec0ff */
[----:B------:R-:W-:Y:S02]  /*4e50*/  LOP3.LUT R11, R11, 0x64006400, RZ, 0xfc, !PT ;  /* 0x640064000b0b7812 */ /* 0x000fe400078efcff */
[----:B------:R-:W-:Y:S02]  /*4e60*/  LOP3.LUT R43, R14, 0x64006400, RZ, 0xfc, !PT ;  /* 0x640064000e2b7812 */ /* 0x000fe400078efcff */
[----:B------:R-:W-:Y:S02]  /*4e70*/  LOP3.LUT R12, R12, 0xc000c0, RZ, 0xc0, !PT ;  /* 0x00c000c00c0c7812 */ /* 0x000fe400078ec0ff */
[----:B------:R-:W-:Y:S02]  /*4e80*/  LOP3.LUT R31, R31, 0x64006400, RZ, 0xfc, !PT ;  /* 0x640064001f1f7812 */ /* 0x000fe400078efcff */
[----:B------:R-:W-:-:S02]  /*4e90*/  LOP3.LUT R13, R13, 0x64006400, RZ, 0xfc, !PT ;  /* 0x640064000d0d7812 */ /* 0x000fc400078efcff */
[----:B------:R-:W-:Y:S01]  /*4ea0*/  @!P0 MOV R4, R39 ;  /* 0x0000002700048202 */ /* 0x000fe20000000f00 */
[-C--:B------:R-:W-:Y:S01]  /*4eb0*/  HFMA2 R11, R11, R22.reuse.H0_H0, -66, -66 ;  /* 0xd420d4200b0b7431 */ /* 0x080fe20000040016 */
[----:B------:R-:W-:Y:S01]  /*4ec0*/  LOP3.LUT R39, R32, 0x64006400, RZ, 0xfc, !PT ;  /* 0x6400640020277812 */ /* 0x000fe200078efcff */
[-C--:B------:R-:W-:Y:S01]  /*4ed0*/  HFMA2 R43, R43, R22.reuse.H0_H0, -66, -66 ;  /* 0xd420d4202b2b7431 */ /* 0x080fe20000040016 */
[----:B------:R-:W-:Y:S01]  /*4ee0*/  LOP3.LUT R45, R36, 0x64006400, RZ, 0xfc, !PT ;  /* 0x64006400242d7812 */ /* 0x000fe200078efcff */
[-C--:B------:R-:W-:Y:S01]  /*4ef0*/  HFMA2 R15, R30, R17.reuse, R15 ;  /* 0x000000111e0f7231 */ /* 0x080fe2000000000f */
[----:B------:R-:W-:Y:S01]  /*4f00*/  LOP3.LUT R37, R37, 0x64006400, RZ, 0xfc, !PT ;  /* 0x6400640025257812 */ /* 0x000fe200078efcff */
[-C--:B------:R-:W-:Y:S01]  /*4f10*/  HFMA2 R10, R34, R17.reuse, R10 ;  /* 0x00000011220a7231 */ /* 0x080fe2000000000a */
[----:B------:R-:W-:Y:S01]  /*4f20*/  LOP3.LUT R47, R12, 0x64006400, RZ, 0xfc, !PT ;  /* 0x640064000c2f7812 */ /* 0x000fe200078efcff */
[----:B------:R-:W-:Y:S02]  /*4f30*/  HFMA2 R31, R31, R22.H0_H0, -66, -66 ;  /* 0xd420d4201f1f7431 */ /* 0x000fe40000040016 */
[----:B------:R-:W-:-:S02]  /*4f40*/  HFMA2 R9, R33, R17, R9 ;  /* 0x0000001121097231 */ /* 0x000fc40000000009 */
[----:B------:R-:W-:Y:S02]  /*4f50*/  HFMA2 R13, R13, R22.H0_H0, -66, -66 ;  /* 0xd420d4200d0d7431 */ /* 0x000fe40000040016 */
[----:B------:R-:W-:Y:S02]  /*4f60*/  HFMA2 R16, R35, R17, R16 ;  /* 0x0000001123107231 */ /* 0x000fe40000000010 */
[----:B------:R-:W-:Y:S02]  /*4f70*/  HFMA2 R11, R11, R18, R15 ;  /* 0x000000120b0b7231 */ /* 0x000fe4000000000f */
[-C--:B------:R-:W-:Y:S01]  /*4f80*/  HFMA2 R39, R39, R8.reuse.H0_H0, -18, -18 ;  /* 0xcc80cc8027277431 */ /* 0x080fe20000040008 */
[----:B-----5:R-:W-:Y:S01]  /*4f90*/  @!P0 PRMT R25, R2, 0x7610, R25 ;  /* 0x0000761002198816 */ /* 0x020fe20000000019 */
[----:B------:R-:W-:Y:S01]  /*4fa0*/  HFMA2 R45, R45, R8.H0_H0, -18, -18 ;  /* 0xcc80cc802d2d7431 */ /* 0x000fe20000040008 */
[----:B------:R-:W-:Y:S01]  /*4fb0*/  @!P0 PRMT R26, R3, 0x7610, R26 ;  /* 0x00007610031a8816 */ /* 0x000fe2000000001a */
[----:B------:R-:W-:Y:S01]  /*4fc0*/  HFMA2 R10, R43, R18, R10 ;  /* 0x000000122b0a7231 */ /* 0x000fe2000000000a */
[----:B----4-:R-:W-:Y:S01]  /*4fd0*/  @!P0 IADD3 R5, PT, PT, R27, R6, RZ ;  /* 0x000000061b058210 */ /* 0x010fe20007ffe0ff */
[-C--:B------:R-:W-:Y:S01]  /*4fe0*/  HFMA2 R37, R37, R8.reuse.H0_H0, -18, -18 ;  /* 0xcc80cc8025257431 */ /* 0x080fe20000040008 */
[----:B------:R-:W-:Y:S01]  /*4ff0*/  IADD3 R6, PT, PT, R6, 0x10, RZ ;  /* 0x0000001006067810 */ /* 0x000fe20007ffe0ff */
[----:B------:R-:W-:-:S02]  /*5000*/  HFMA2 R8, R47, R8.H0_H0, -18, -18 ;  /* 0xcc80cc802f087431 */ /* 0x000fc40000040008 */
[-C--:B------:R-:W-:Y:S02]  /*5010*/  HFMA2 R9, R31, R18.reuse, R9 ;  /* 0x000000121f097231 */ /* 0x080fe40000000009 */
[----:B------:R-:W-:Y:S02]  /*5020*/  HFMA2 R13, R13, R18, R16 ;  /* 0x000000120d0d7231 */ /* 0x000fe40000000010 */
        /* <DEDUP_REMOVED lines=12> */
[----:B------:R-:W-:Y:S02]  /*50f0*/  MOV R3, UR9 ;  /* 0x0000000900037c02 */ /* 0x000fe40008000f00 */
[----:B------:R-:W-:Y:S01]  /*5100*/  PRMT R9, R9, 0x5410, R8 ;  /* 0x0000541009097816 */ /* 0x000fe20000000008 */
[----:B------:R-:W-:Y:S01]  /*5110*/  UIADD3 UR4, UPT, UPT, UR4, 0x20, URZ ;  /* 0x0000002004047890 */ /* 0x000fe2000fffe0ff */
[----:B------:R-:W-:-:S02]  /*5120*/  HFMA2 R24, R11, R25, R24 ;  /* 0x000000190b187231 */ /* 0x000fc40000000018 */
[----:B------:R-:W-:-:S04]  /*5130*/  IMAD.WIDE R40, R3, 0x4, R40 ;  /* 0x0000000403287825 */ /* 0x000fc800078e0228 */
[----:B------:R-:W-:Y:S01]  /*5140*/  HFMA2 R7, R9, R26, R7 ;  /* 0x0000001a09077231 */ /* 0x000fe20000000007 */
[----:B------:R-:W-:Y:S06]  /*5150*/  @!P0 BRA `(.L_x_3666) ;  /* 0xfffffff4006c8947 */ /* 0x000fec000383ffff */
.L_x_3665:
        /* <DEDUP_REMOVED lines=9> */
.L_x_3670:
[----:B------:R-:W0:Y:S02]  /*51f0*/  LDS R2, [R0] ;  /* 0x0000000000027984 */ /* 0x000e240000000800 */
[----:B0-----:R-:W-:-:S05]  /*5200*/  HADD2 R3, R2, R24 ;  /* 0x0000001802037230 */ /* 0x001fca0000000000 */
[----:B------:R-:W0:Y:S02]  /*5210*/  ATOMS.CAST.SPIN P0, [R0], R2, R3 ;  /* 0x000000020000758d */ /* 0x000e240001800003 */
[----:B0-----:R-:W-:Y:S05]  /*5220*/  @!P0 BRA `(.L_x_3670) ;  /* 0xfffffffc00f08947 */ /* 0x001fea000383ffff */
[----:B------:R-:W-:Y:S05]  /*5230*/  BRA `(.L_x_3668) ;  /* 0x00000000000c7947 */ /* 0x000fea0003800000 */
.L_x_3669:
[----:B------:R-:W2:Y:S02]  /*5240*/  LD.E R0, desc[UR6][R20.64] ;  /* 0x0000000614007980 */ /* 0x000ea4000c101900 */
[----:B--2---:R-:W-:-:S05]  /*5250*/  IADD3 R3, PT, PT, R24, R0, RZ ;  /* 0x0000000018037210 */ /* 0x004fca0007ffe0ff */
[----:B------:R0:W-:Y:S02]  /*5260*/  ST.E desc[UR6][R20.64], R3 ;  /* 0x0000000314007985 */ /* 0x0001e4000c101906 */
.L_x_3668:
[----:B------:R-:W-:Y:S05]  /*5270*/  BSYNC.RECONVERGENT B0 ;  /* 0x0000000000007941 */ /* 0x000fea0003800200 */
.L_x_3667:
[----:B------:R1:W-:Y:S02]  /*5280*/  ATOM.E.ADD.F16x2.RN.STRONG.GPU P0, RZ, desc[UR6][R20.64+0x4], R7 ;  /* 0x8000040714ff79a2 */ /* 0x0003e4000c10e106 */
[----:B-1----:R-:W-:Y:S05]  /*5290*/  @P0 EXIT ;  /* 0x000000000000094d */ /* 0x002fea0003800000 */
[----:B------:R-:W1:Y:S02]  /*52a0*/  QSPC.E.S P0, RZ, [R20+0x4] ;  /* 0x0000040014ff73aa */ /* 0x000e640000000500 */
[----:B-1----:R-:W-:Y:S05]  /*52b0*/  @!P0 BRA `(.L_x_3671) ;  /* 0x00000000001c8947 */ /* 0x002fea0003800000 */
[----:B------:R-:W-:-:S04]  /*52c0*/  MOV R2, R20 ;  /* 0x0000001400027202 */ /* 0x000fc80000000f00 */
[----:B------:R-:W-:-:S07]  /*52d0*/  MOV R0, R2 ;  /* 0x0000000200007202 */ /* 0x000fce0000000f00 */
.L_x_3672:
[----:B------:R-:W0:Y:S02]  /*52e0*/  LDS R2, [R0+0x4] ;  /* 0x0000040000027984 */ /* 0x000e240000000800 */
[----:B0-----:R-:W-:-:S05]  /*52f0*/  HFMA2 R3, R2, 1, 1, R7 ;  /* 0x3c003c0002037831 */ /* 0x001fca0000000007 */
[----:B------:R-:W0:Y:S02]  /*5300*/  ATOMS.CAST.SPIN P0, [R0+0x4], R2, R3 ;  /* 0x000004020000758d */ /* 0x000e240001800003 */
[----:B0-----:R-:W-:Y:S05]  /*5310*/  @!P0 BRA `(.L_x_3672) ;  /* 0xfffffffc00f08947 */ /* 0x001fea000383ffff */
[----:B------:R-:W-:Y:S05]  /*5320*/  EXIT ;  /* 0x000000000000794d */ /* 0x000fea0003800000 */
.L_x_3671:
[----:B------:R-:W0:Y:S02]  /*5330*/  LD.E R0, desc[UR6][R20.64+0x4] ;  /* 0x0000040614007980 */ /* 0x000e24000c101900 */
[----:B0-----:R-:W-:-:S05]  /*5340*/  IADD3 R3, PT, PT, R7, R0, RZ ;  /* 0x0000000007037210 */ /* 0x001fca0007ffe0ff */
[----:B------:R-:W-:Y:S01]  /*5350*/  ST.E desc[UR6][R20.64+0x4], R3 ;  /* 0x0000040314007985 */ /* 0x000fe2000c101906 */
[----:B------:R-:W-:Y:S05]  /*5360*/  EXIT ;  /* 0x000000000000794d */ /* 0x000fea0003800000 */
.L_x_3673:
        /* <DEDUP_REMOVED lines=9> */
.L_x_3979:


//--------------------- .text._Z23gemm_half_q_half_kernelILi1ELi4ELb1ELb0ELi64EEvPK6__halfPKjS4_S2_PS0_iiiiPKtS7_iiiiiibS2_i --------------------------
	.section	.text._Z23gemm_half_q_half_kernelILi1ELi4ELb1ELb0ELi64EEvPK6__halfPKjS4_S2_PS0_iiiiPKtS7_iiiiiibS2_i,"ax",@progbits
	.align	128
        .global         _Z23gemm_half_q_half_kernelILi1ELi4ELb1ELb0ELi64EEvPK6__halfPKjS4_S2_PS0_iiiiPKtS7_iiiiiibS2_i
        .type           _Z23gemm_half_q_half_kernelILi1ELi4ELb1ELb0ELi64EEvPK6__halfPKjS4_S2_PS0_iiiiPKtS7_iiiiiibS2_i,@function
        .size           _Z23gemm_half_q_half_kernelILi1ELi4ELb1ELb0ELi64EEvPK6__halfPKjS4_S2_PS0_iiiiPKtS7_iiiiiibS2_i,(.L_x_3980 - _Z23gemm_half_q_half_kernelILi1ELi4ELb1ELb0ELi64EEvPK6__halfPKjS4_S2_PS0_iiiiPKtS7_iiiiiibS2_i)
        .other          _Z23gemm_half_q_half_kernelILi1ELi4ELb1ELb0ELi64EEvPK6__halfPKjS4_S2_PS0_iiiiPKtS7_iiiiiibS2_i,@"STO_CUDA_ENTRY STV_DEFAULT"
_Z23gemm_half_q_half_kernelILi1ELi4ELb1ELb0ELi64EEvPK6__halfPKjS4_S2_PS0_iiiiPKtS7_iiiiiibS2_i:
.text._Z23gemm_half_q_half_kernelILi1ELi4ELb1ELb0ELi64EEvPK6__halfPKjS4_S2_PS0_iiiiPKtS7_iiiiiibS2_i:
        /* <DEDUP_REMOVED lines=44> */
.L_x_3675:
[----:B------:R-:W-:Y:S05]  /*02c0*/  BSYNC.RECONVERGENT B0 ;  /* 0x0000000000007941 */ /* 0x000fea0003800200 */
.L_x_3674:
[----:B------:R-:W-:Y:S05]  /*02d0*/  @P1 EXIT ;  /* 0x000000000000194d */ /* 0x000fea0003800000 */
[----:B------:R-:W1:Y:S01]  /*02e0*/  LDCU.U8 UR4, c[0x0][0x3e0] ;  /* 0x00007c00ff0477ac */ /* 0x000e620008000000 */
[----:B------:R-:W2:Y:S01]  /*02f0*/  LDC.64 R2, c[0x0][0x3b8] ;  /* 0x0000ee00ff027b82 */ /* 0x000ea20000000a00 */
[----:B------:R-:W-:Y:S01]  /*0300*/  ISETP.GE.AND P1, PT, R29, R0, PT ;  /* 0x000000001d00720c */ /* 0x000fe20003f26270 */
[----:B-1----:R-:W-:-:S06]  /*0310*/  UPRMT UR4, UR4, 0x8880, URZ ;  /* 0x0000888004047896 */ /* 0x002fcc00080000ff */
[----:B------:R-:W-:-:S04]  /*0320*/  ISETP.NE.AND P0, PT, RZ, UR4, PT ;  /* 0x00000004ff007c0c */ /* 0x000fc8000bf05270 */
[----:B------:R-:W-:-:S13]  /*0330*/  ISETP.NE.OR P0, PT, R5, RZ, !P0 ;  /* 0x000000ff0500720c */ /* 0x000fda0004705670 */
[----:B------:R-:W1:Y:S01]  /*0340*/  @!P0 LDC.64 R8, c[0x0][0x3a0] ;  /* 0x0000e800ff088b82 */ /* 0x000e620000000a00 */
[----:B0-----:R-:W-:-:S04]  /*0350*/  @!P0 IMAD R7, R30, UR8, R27 ;  /* 0x000000081e078c24 */ /* 0x001fc8000f8e021b */
[----:B-1----:R-:W-:-:S04]  /*0360*/  @!P0 IMAD.WIDE R8, R7, 0x2, R8 ;  /* 0x0000000207088825 */ /* 0x002fc800078e0208 */
[----:B------:R-:W-:Y:S01]  /*0370*/  IMAD.SHL.U32 R7, R5, 0x80, RZ ;  /* 0x0000008005077824 */ /* 0x000fe200078e00ff */
[----:B------:R0:W-:Y:S03]  /*0380*/  @!P0 STG.E.64 desc[UR6][R8.64], RZ ;  /* 0x000000ff08008986 */ /* 0x0001e6000c101b06 */
[----:B--2---:R-:W-:Y:S01]  /*0390*/  IMAD.WIDE.U32 R6, R7, 0x2, R2 ;  /* 0x0000000207067825 */ /* 0x004fe200078e0002 */
        /* <DEDUP_REMOVED lines=10> */
.L_x_3677:
[----:B--2---:R-:W0:Y:S01]  /*0440*/  LDC.64 R12, c[0x0][0x390] ;  /* 0x0000e400ff0c7b82 */ /* 0x004e220000000a00 */
        /* <DEDUP_REMOVED lines=12> */
[----:B------:R4:W3:Y:S01]  /*0510*/  LDG.E.U16.CONSTANT R24, desc[UR6][R16.64+0x2] ;  /* 0x0000020610187981 */ /* 0x0008e2000c1e9500 */
        /* <DEDUP_REMOVED lines=14> */
[----:B----4-:R-:W-:Y:S01]  /*0600*/  IADD3 R16, PT, PT, R12, 0x1, R13 ;  /* 0x000000010c107810 */ /* 0x010fe20007ffe00d */
[----:B------:R-:W-:Y:S02]  /*0610*/  IMAD R13, R18, R18, R18 ;  /* 0x00000012120d7224 */ /* 0x000fe400078e0212 */
[----:B------:R-:W-:-:S02]  /*0620*/  IMAD R12, R8, 0x8, R1 ;  /* 0x00000008080c7824 */ /* 0x000fc400078e0201 */
[----:B------:R-:W-:Y:S01]  /*0630*/  VIADD R8, R8, 0x1 ;  /* 0x0000000108087836 */ /* 0x000fe20000000000 */
[----:B------:R-:W-:Y:S01]  /*0640*/  IADD3 R13, PT, PT, R18, 0x1, R13 ;  /* 0x00000001120d7810 */ /* 0x000fe20007ffe00d */
[----:B------:R-:W0:Y:S01]  /*0650*/  I2F.F16 R22, R22 ;  /* 0x0000001600167306 */ /* 0x000e220000200c00 */
[----:B---3--:R-:W-:-:S05]  /*0660*/  IMAD.IADD R9, R24, 0x1, R9 ;  /* 0x0000000118097824 */ /* 0x008fca00078e0209 */
[----:B------:R-:W-:Y:S02]  /*0670*/  ISETP.GE.AND P0, PT, R9, R34, PT ;  /* 0x000000220900720c */ /* 0x000fe40003f06270 */
[----:B------:R-:W-:Y:S01]  /*0680*/  I2F.F16 R16, R16 ;  /* 0x0000001000107306 */ /* 0x000fe20000200c00 */
[----:B0-----:R-:W-:-:S07]  /*0690*/  PRMT R15, R22, 0x5410, R15 ;  /* 0x00005410160f7816 */ /* 0x001fce000000000f */
[----:B------:R-:W0:Y:S01]  /*06a0*/  I2F.F16 R13, R13 ;  /* 0x0000000d000d7306 */ /* 0x000e220000200c00 */
[----:B------:R-:W-:Y:S01]  /*06b0*/  HMUL2 R18, R15, R14.H0_H0 ;  /* 0x2000000e0f127232 */ /* 0x000fe20000000000 */
[----:B0-----:R-:W-:-:S05]  /*06c0*/  PRMT R13, R16, 0x5410, R13 ;  /* 0x00005410100d7816 */ /* 0x001fca000000000d */
[----:B------:R-:W-:-:S05]  /*06d0*/  HMUL2 R19, R13, R14.H0_H0 ;  /* 0x2000000e0d137232 */ /* 0x000fca0000000000 */
[----:B------:R2:W-:Y:S01]  /*06e0*/  STL.64 [R12], R18 ;  /* 0x000000120c007387 */ /* 0x0005e20000100a00 */
[----:B------:R-:W-:Y:S05]  /*06f0*/  @!P0 BRA `(.L_x_3677) ;  /* 0xfffffffc00508947 */ /* 0x000fea000383ffff */
.L_x_3676:
[----:B------:R-:W3:Y:S01]  /*0700*/  LDCU UR4, c[0x0][0x3c8] ;  /* 0x00007900ff0477ac */ /* 0x000ee20008000800 */
[----:B------:R-:W-:Y:S01]  /*0710*/  IMAD.MOV.U32 R4, RZ, RZ, RZ ;  /* 0x000000ffff047224 */ /* 0x000fe200078e00ff */
[----:B---3--:R-:W-:-:S13]  /*0720*/  ISETP.GT.AND P0, PT, R29, UR4, PT ;  /* 0x000000041d007c0c */ /* 0x008fda000bf04270 */
[----:B------:R-:W-:Y:S05]  /*0730*/  @!P0 BRA `(.L_x_3678) ;  /* 0x00000000001c8947 */ /* 0x000fea0003800000 */
[----:B------:R-:W3:Y:S02]  /*0740*/  LDC R4, c[0x0][0x3cc] ;  /* 0x0000f300ff047b82 */ /* 0x000ee40000000800 */
[----:B---3--:R-:W-:-:S05]  /*0750*/  VIMNMX R4, PT, PT, R29, R4, PT ;  /* 0x000000041d047248 */ /* 0x008fca0003fe0100 */
[----:B------:R-:W-:-:S05]  /*0760*/  VIADD R4, R4, -UR4 ;  /* 0x8000000404047c36 */ /* 0x000fca0008000000 */
[----:B0-----:R-:W-:-:S04]  /*0770*/  SHF.R.S32.HI R9, RZ, 0x1f, R4 ;  /* 0x0000001fff097819 */ /* 0x001fc80000011404 */
[----:B------:R-:W-:-:S04]  /*0780*/  LEA.HI R9, R9, R4, RZ, 0x5 ;  /* 0x0000000409097211 */ /* 0x000fc800078f28ff */
[----:B------:R-:W-:-:S05]  /*0790*/  SHF.R.S32.HI R9, RZ, 0x5, R9 ;  /* 0x00000005ff097819 */ /* 0x000fca0000011409 */
[----:B------:R-:W-:-:S07]  /*07a0*/  IMAD R4, R9, 0x6, RZ ;  /* 0x0000000609047824 */ /* 0x000fce00078e02ff */
.L_x_3678:
[----:B------:R-:W3:Y:S01]  /*07b0*/  LDCU UR5, c[0x0][0x3cc] ;  /* 0x00007980ff0577ac */ /* 0x000ee20008000800 */
[----:B0-----:R-:W-:Y:S01]  /*07c0*/  IMAD.MOV.U32 R8, RZ, RZ, RZ ;  /* 0x000000ffff087224 */ /* 0x001fe200078e00ff */
[----:B---3--:R-:W-:-:S13]  /*07d0*/  ISETP.GT.AND P0, PT, R29, UR5, PT ;  /* 0x000000051d007c0c */ /* 0x008fda000bf04270 */
        /* <DEDUP_REMOVED lines=8> */
.L_x_3679:
        /* <DEDUP_REMOVED lines=11> */
.L_x_3680:
        /* <DEDUP_REMOVED lines=11> */
.L_x_3681:
[----:B------:R-:W0:Y:S01]  /*09c0*/  LDCU UR12, c[0x0][0x3d8] ;  /* 0x00007b00ff0c77ac */ /* 0x000e220008000800 */
[----:B------:R-:W-:Y:S01]  /*09d0*/  IMAD.MOV.U32 R11, RZ, RZ, RZ ;  /* 0x000000ffff0b7224 */ /* 0x000fe200078e00ff */
[----:B0-----:R-:W-:-:S13]  /*09e0*/  ISETP.GT.AND P0, PT, R29, UR12, PT ;  /* 0x0000000c1d007c0c */ /* 0x001fda000bf04270 */
[----:B------:R-:W-:Y:S05]  /*09f0*/  @!P0 BRA `(.L_x_3682) ;  /* 0x00000000001c8947 */ /* 0x000fea0003800000 */
[----:B--2---:R-:W0:Y:S02]  /*0a00*/  LDC R12, c[0x0][0x3dc] ;  /* 0x0000f700ff0c7b82 */ /* 0x004e240000000800 */
[----:B0-----:R-:W-:-:S05]  /*0a10*/  VIMNMX R11, PT, PT, R29, R12, PT ;  /* 0x0000000c1d0b7248 */ /* 0x001fca0003fe0100 */
[----:B------:R-:W-:-:S05]  /*0a20*/  VIADD R11, R11, -UR12 ;  /* 0x8000000c0b0b7c36 */ /* 0x000fca0008000000 */
[----:B------:R-:W-:-:S04]  /*0a30*/  SHF.R.S32.HI R12, RZ, 0x1f, R11 ;  /* 0x0000001fff0c7819 */ /* 0x000fc8000001140b */
[----:B------:R-:W-:-:S04]  /*0a40*/  LEA.HI R12, R12, R11, RZ, 0x5 ;  /* 0x0000000b0c0c7211 */ /* 0x000fc800078f28ff */
[----:B------:R-:W-:-:S05]  /*0a50*/  SHF.R.S32.HI R12, RZ, 0x5, R12 ;  /* 0x00000005ff0c7819 */ /* 0x000fca000001140c */
[----:B------:R-:W-:-:S07]  /*0a60*/  IMAD.SHL.U32 R11, R12, 0x2, RZ ;  /* 0x000000020c0b7824 */ /* 0x000fce00078e00ff */
.L_x_3682:
[----:B--2---:R-:W-:Y:S02]  /*0a70*/  VIMNMX R12, PT, PT, R29, UR4, PT ;  /* 0x000000041d0c7c48 */ /* 0x004fe4000bfe0100 */
        /* <DEDUP_REMOVED lines=15> */
[----:B------:R-:W4:Y:S01]  /*0b70*/  S2UR UR5, SR_CgaCtaId ;  /* 0x00000000000579c3 */ /* 0x000f220000008800 */
        /* <DEDUP_REMOVED lines=13> */
[----:B----4-:R-:W-:Y:S01]  /*0c50*/  ULEA UR4, UR5, UR4, 0x18 ;  /* 0x0000000405047291 */ /* 0x010fe2000f8ec0ff */
[----:B--2---:R-:W-:Y:S02]  /*0c60*/  PRMT R26, R8, 0x7610, R8 ;  /* 0x00007610081a7816 */ /* 0x004fe40000000008 */
[----:B------:R-:W-:Y:S01]  /*0c70*/  PRMT R40, R9, 0x7610, R9 ;  /* 0x0000761009287816 */ /* 0x000fe20000000009 */
[----:B---3--:R-:W-:-:S08]  /*0c80*/  IMAD.IADD R32, R29, 0x1, R32 ;  /* 0x000000011d207824 */ /* 0x008fd000078e0220 */
.L_x_3684:
[----:B------:R-:W-:Y:S01]  /*0c90*/  IMAD.MOV.U32 R18, RZ, RZ, R2 ;  /* 0x000000ffff127224 */ /* 0x000fe200078e0002 */
[----:B------:R-:W0:Y:S01]  /*0ca0*/  LDS.128 R20, [UR4] ;  /* 0x00000004ff147984 */ /* 0x000e220008000c00 */
[----:B------:R-:W-:-:S05]  /*0cb0*/  IMAD.MOV.U32 R19, RZ, RZ, R25 ;  /* 0x000000ffff137224 */ /* 0x000fca00078e0019 */
[----:B-1----:R-:W2:Y:S01]  /*0cc0*/  LDG.E.128.CONSTANT R4, desc[UR6][R18.64] ;  /* 0x0000000612047981 */ /* 0x002ea2000c1e9d00 */
[----:B------:R-:W-:-:S04]  /*0cd0*/  IMAD.U32 R30, RZ, RZ, UR9 ;  /* 0x00000009ff1e7e24 */ /* 0x000fc8000f8e00ff */
[----:B------:R-:W-:-:S05]  /*0ce0*/  IMAD.WIDE R16, R30, 0x4, R18 ;  /* 0x000000041e107825 */ /* 0x000fca00078e0212 */
[----:B------:R1:W3:Y:S01]  /*0cf0*/  LDG.E.128.CONSTANT R8, desc[UR6][R16.64] ;  /* 0x0000000610087981 */ /* 0x0002e2000c1e9d00 */
[----:B------:R-:W-:-:S05]  /*0d00*/  IMAD.WIDE R24, R30, 0x4, R16 ;  /* 0x000000041e187825 */ /* 0x000fca00078e0210 */
[----:B------:R-:W4:Y:S01]  /*0d10*/  LDG.E.128.CONSTANT R12, desc[UR6][R24.64] ;  /* 0x00000006180c7981 */ /* 0x000f22000c1e9d00 */
[----:B------:R-:W-:Y:S01]  /*0d20*/  IMAD.MOV.U32 R2, RZ, RZ, 0x3000 ;  /* 0x00003000ff027424 */ /* 0x000fe200078e00ff */
[----:B------:R-:W-:Y:S02]  /*0d30*/  ISETP.NE.AND P0, PT, R29, R32, PT ;  /* 0x000000201d00720c */ /* 0x000fe40003f05270 */
        /* <DEDUP_REMOVED lines=10> */
[----:B-1----:R-:W-:Y:S01]  /*0de0*/  HADD2 R16, R36, -1028, -1028 ;  /* 0xe404e40424107430 */ /* 0x002fe20000000000 */
[----:B------:R-:W-:Y:S01]  /*0df0*/  LOP3.LUT R17, R18, 0x64006400, RZ, 0xfc, !PT ;  /* 0x6400640012117812 */ /* 0x000fe200078efcff */
[----:B------:R-:W-:-:S02]  /*0e00*/  HADD2 R19, R19, -1028, -1028 ;  /* 0xe404e40413137430 */ /* 0x000fc40000000000 */
[----:B0-----:R-:W-:Y:S02]  /*0e10*/  HFMA2 R36, R35, R20, RZ ;  /* 0x0000001423247231 */ /* 0x001fe400000000ff */
[----:B------:R-:W-:Y:S01]  /*0e20*/  HADD2 R37, R37, -1028, -1028 ;  /* 0xe404e40425257430 */ /* 0x000fe20000000000 */
[----:B------:R-:W-:Y:S01]  /*0e30*/  LOP3.LUT R18, R5, 0x380038, RZ, 0xc0, !PT ;  /* 0x0038003805127812 */ /* 0x000fe200078ec0ff */
[----:B------:R-:W-:Y:S02]  /*0e40*/  HFMA2 R17, R17, R2.H0_H0, -132, -132 ;  /* 0xd820d82011117431 */ /* 0x000fe40000040002 */
[-C--:B------:R-:W-:Y:S02]  /*0e50*/  HFMA2 R35, R19, R20.reuse, RZ ;  /* 0x0000001413237231 */ /* 0x080fe400000000ff */
[-C--:B------:R-:W-:Y:S01]  /*0e60*/  HFMA2 R16, R16, R20.reuse, RZ.H0_H0 ;  /* 0x0000001410107231 */ /* 0x080fe200000400ff */
[----:B------:R-:W-:Y:S01]  /*0e70*/  LOP3.LUT R19, R6, 0x380038, RZ, 0xc0, !PT ;  /* 0x0038003806137812 */ /* 0x000fe200078ec0ff */
[----:B------:R-:W-:-:S02]  /*0e80*/  HFMA2 R20, R37, R20, RZ.H0_H0 ;  /* 0x0000001425147231 */ /* 0x000fc400000400ff */
[-C--:B------:R-:W-:Y:S01]  /*0e90*/  HFMA2 R17, R17, R21.reuse, R36 ;  /* 0x0000001511117231 */ /* 0x080fe20000000024 */
[----:B------:R-:W-:Y:S02]  /*0ea0*/  LOP3.LUT R37, R18, 0x64006400, RZ, 0xfc, !PT ;  /* 0x6400640012257812 */ /* 0x000fe400078efcff */
[----:B------:R-:W-:Y:S02]  /*0eb0*/  LOP3.LUT R36, R7, 0x380038, RZ, 0xc0, !PT ;  /* 0x0038003807247812 */ /* 0x000fe400078ec0ff */
[----:B------:R-:W-:Y:S01]  /*0ec0*/  SHF.R.U32.HI R39, RZ, 0x6, R4 ;  /* 0x00000006ff277819 */ /* 0x000fe20000011604 */
[-C--:B------:R-:W-:Y:S01]  /*0ed0*/  HFMA2 R37, R37, R2.reuse.H0_H0, -132, -132 ;  /* 0xd820d82025257431 */ /* 0x080fe20000040002 */
[----:B------:R-:W-:Y:S02]  /*0ee0*/  LOP3.LUT R41, R19, 0x64006400, RZ, 0xfc, !PT ;  /* 0x6400640013297812 */ /* 0x000fe400078efcff */
[----:B------:R-:W-:Y:S01]  /*0ef0*/  LOP3.LUT R19, R36, 0x64006400, RZ, 0xfc, !PT ;  /* 0x6400640024137812 */ /* 0x000fe200078efcff */
[-C--:B------:R-:W-:Y:S01]  /*0f00*/  HFMA2 R16, R37, R21.reuse, R16 ;  /* 0x0000001525107231 */ /* 0x080fe20000000010 */
[----:B------:R-:W-:Y:S01]  /*0f10*/  LOP3.LUT R18, R39, 0x70007, RZ, 0xc0, !PT ;  /* 0x0007000727127812 */ /* 0x000fe200078ec0ff */
[-C--:B------:R-:W-:Y:S01]  /*0f20*/  HFMA2 R41, R41, R2.reuse.H0_H0, -132, -132 ;  /* 0xd820d82029297431 */ /* 0x080fe20000040002 */
[----:B------:R-:W-:Y:S01]  /*0f30*/  SHF.R.U32.HI R38, RZ, 0x6, R5 ;  /* 0x00000006ff267819 */ /* 0x000fe20000011605 */
[----:B------:R-:W-:Y:S01]  /*0f40*/  HFMA2 R37, R19, R2.H0_H0, -132, -132 ;  /* 0xd820d82013257431 */ /* 0x000fe20000040002 */
[----:B------:R-:W-:Y:S01]  /*0f50*/  LOP3.LUT R18, R18, 0x64006400, RZ, 0xfc, !PT ;  /* 0x6400640012127812 */ /* 0x000fe200078efcff */
[-C--:B------:R-:W-:Y:S01]  /*0f60*/  HFMA2 R35, R41, R21.reuse, R35 ;  /* 0x0000001529237231 */ /* 0x080fe20000000023 */
[----:B------:R-:W-:Y:S01]  /*0f70*/  LOP3.LUT R19, R38, 0x70007, RZ, 0xc0, !PT ;  /* 0x0007000726137812 */ /* 0x000fe200078ec0ff */
[----:B------:R-:W-:Y:S01]  /*0f80*/  HFMA2 R37, R37, R21, R20 ;  /* 0x0000001525257231 */ /* 0x000fe20000000014 */
[----:B------:R-:W-:Y:S01]  /*0f90*/  SHF.R.U32.HI R21, RZ, 0x6, R6 ;  /* 0x00000006ff157819 */ /* 0x000fe20000011606 */
[----:B------:R-:W-:Y:S01]  /*0fa0*/  HADD2 R18, R18, -1028, -1028 ;  /* 0xe404e40412127430 */ /* 0x000fe20000000000 */
[----:B------:R-:W-:-:S02]  /*0fb0*/  SHF.R.U32.HI R20, RZ, 0x6, R7 ;  /* 0x00000006ff147819 */ /* 0x000fc40000011607 */
[----:B------:R-:W-:Y:S01]  /*0fc0*/  LOP3.LUT R19, R19, 0x64006400, RZ, 0xfc, !PT ;  /* 0x6400640013137812 */ /* 0x000fe200078efcff */
[-C--:B------:R-:W-:Y:S01]  /*0fd0*/  HFMA2 R17, R18, R22.reuse, R17 ;  /* 0x0000001612117231 */ /* 0x080fe20000000011 */
[----:B------:R-:W-:Y:S02]  /*0fe0*/  LOP3.LUT R18, R21, 0x70007, RZ, 0xc0, !PT ;  /* 0x0007000715127812 */ /* 0x000fe400078ec0ff */
[----:B------:R-:W-:Y:S01]  /*0ff0*/  LOP3.LUT R36, R20, 0x70007, RZ, 0xc0, !PT ;  /* 0x0007000714247812 */ /* 0x000fe200078ec0ff */
[----:B------:R-:W-:Y:S01]  /*1000*/  HADD2 R19, R19, -1028, -1028 ;  /* 0xe404e40413137430 */ /* 0x000fe20000000000 */
[----:B------:R-:W-:Y:S02]  /*1010*/  LOP3.LUT R18, R18, 0x64006400, RZ, 0xfc, !PT ;  /* 0x6400640012127812 */ /* 0x000fe400078efcff */
[----:B------:R-:W-:Y:S01]  /*1020*/  LOP3.LUT R36, R36, 0x64006400, RZ, 0xfc, !PT ;  /* 0x6400640024247812 */ /* 0x000fe200078efcff */
[-C--:B------:R-:W-:Y:S01]  /*1030*/  HFMA2 R16, R19, R22.reuse, R16 ;  /* 0x0000001613107231 */ /* 0x080fe20000000010 */
        /* <DEDUP_REMOVED lines=11> */
[C---:B------:R-:W-:Y:S01]  /*10f0*/  LOP3.LUT R18, R21.reuse, 0x380038, RZ, 0xc0, !PT ;  /* 0x0038003815127812 */ /* 0x040fe200078ec0ff */
[-C--:B------:R-:W-:Y:S01]  /*1100*/  HFMA2 R36, R19, R2.reuse.H0_H0, -132, -132 ;  /* 0xd820d82013247431 */ /* 0x080fe20000040002 */
[----:B------:R-:W-:Y:S01]  /*1110*/  LOP3.LUT R21, R21, 0x1c001c0, RZ, 0xc0, !PT ;  /* 0x01c001c015157812 */ /* 0x000fe200078ec0ff */
[-C--:B------:R-:W-:Y:S01]  /*1120*/  HFMA2 R22, R41, R2.reuse.H0_H0, -132, -132 ;  /* 0xd820d82029167431 */ /* 0x080fe20000040002 */
[----:B------:R-:W-:Y:S01]  /*1130*/  LOP3.LUT R41, R18, 0x64006400, RZ, 0xfc, !PT ;  /* 0x6400640012297812 */ /* 0x000fe200078efcff */
[-C--:B------:R-:W-:Y:S01]  /*1140*/  HFMA2 R36, R36, R23.reuse, R17 ;  /* 0x0000001724247231 */ /* 0x080fe20000000011 */
[----:B------:R-:W-:Y:S01]  /*1150*/  LOP3.LUT R21, R21, 0x64006400, RZ, 0xfc, !PT ;  /* 0x6400640015157812 */ /* 0x000fe200078efcff */
[----:B------:R-:W-:Y:S01]  /*1160*/  HFMA2 R22, R22, R23, R16 ;  /* 0x0000001716167231 */ /* 0x000fe20000000010 */
[----:B---3--:R-:W-:Y:S01]  /*1170*/  SHF.R.U32.HI R42, RZ, 0xe, R9 ;  /* 0x0000000eff2a7819 */ /* 0x008fe20000011609 */
[----:B------:R-:W0:Y:S01]  /*1180*/  LDS.128 R16, [UR4+0x10] ;  /* 0x00001004ff107984 */ /* 0x000e220008000c00 */
[----:B------:R-:W-:Y:S01]  /*1190*/  HFMA2 R41, R41, R2.H0_H0, -132, -132 ;  /* 0xd820d82029297431 */ /* 0x000fe20000040002 */
[----:B------:R-:W-:-:S03]  /*11a0*/  SHF.R.U32.HI R7, RZ, 0xf, R7 ;  /* 0x0000000fff077819 */ /* 0x000fc60000011607 */
[----:B------:R-:W-:Y:S01]  /*11b0*/  HFMA2 R35, R41, R23, R35 ;  /* 0x0000001729237231 */ /* 0x000fe20000000023 */
[C---:B------:R-:W-:Y:S02]  /*11c0*/  LOP3.LUT R41, R20.reuse, 0x380038, RZ, 0xc0, !PT ;  /* 0x0038003814297812 */ /* 0x040fe400078ec0ff */
[----:B------:R-:W-:Y:S02]  /*11d0*/  LOP3.LUT R20, R20, 0x1c001c0, RZ, 0xc0, !PT ;  /* 0x01c001c014147812 */ /* 0x000fe400078ec0ff */
[----:B------:R-:W-:-:S05]  /*11e0*/  LOP3.LUT R41, R41, 0x64006400, RZ, 0xfc, !PT ;  /* 0x6400640029297812 */ /* 0x000fca00078efcff */
[----:B------:R-:W-:-:S04]  /*11f0*/  HFMA2 R41, R41, R2.H0_H0, -132, -132 ;  /* 0xd820d82029297431 */ /* 0x000fc80000040002 */
[----:B------:R-:W-:Y:S02]  /*1200*/  HFMA2 R37, R41, R23, R37 ;  /* 0x0000001729257231 */ /* 0x000fe40000000025 */
[----:B------:R-:W-:Y:S01]  /*1210*/  IMAD.MOV.U32 R41, RZ, RZ, 0x2400 ;  /* 0x00002400ff297424 */ /* 0x000fe200078e00ff */
[----:B------:R-:W-:Y:S02]  /*1220*/  LOP3.LUT R23, R39, 0x1c001c0, RZ, 0xc0, !PT ;  /* 0x01c001c027177812 */ /* 0x000fe400078ec0ff */
[----:B------:R-:W-:Y:S02]  /*1230*/  LOP3.LUT R39, R38, 0x1c001c0, RZ, 0xc0, !PT ;  /* 0x01c001c026277812 */ /* 0x000fe400078ec0ff */
[----:B------:R-:W-:Y:S02]  /*1240*/  PRMT R38, R41, 0x7610, R38 ;  /* 0x0000761029267816 */ /* 0x000fe40000000026 */
[----:B------:R-:W-:Y:S02]  /*1250*/  LOP3.LUT R23, R23, 0x64006400, RZ, 0xfc, !PT ;  /* 0x6400640017177812 */ /* 0x000fe400078efcff */
[----:B------:R-:W-:-:S02]  /*1260*/  LOP3.LUT R39, R39, 0x64006400, RZ, 0xfc, !PT ;  /* 0x6400640027277812 */ /* 0x000fc400078efcff */
[----:B------:R-:W-:Y:S01]  /*1270*/  LOP3.LUT R41, R20, 0x64006400, RZ, 0xfc, !PT ;  /* 0x6400640014297812 */ /* 0x000fe200078efcff */
[-C--:B------:R-:W-:Y:S01]  /*1280*/  HFMA2 R20, R21, R38.reuse.H0_H0, -20, -20 ;  /* 0xcd00cd0015147431 */ /* 0x080fe20000040026 */
[----:B------:R-:W-:Y:S01]  /*1290*/  SHF.R.U32.HI R21, RZ, 0xe, R8 ;  /* 0x0000000eff157819 */ /* 0x000fe20000011608 */
[-C--:B------:R-:W-:Y:S02]  /*12a0*/  HFMA2 R23, R23, R38.reuse.H0_H0, -20, -20 ;  /* 0xcd00cd0017177431 */ /* 0x080fe40000040026 */
[-C--:B------:R-:W-:Y:S01]  /*12b0*/  HFMA2 R39, R39, R38.reuse.H0_H0, -20, -20 ;  /* 0xcd00cd0027277431 */ /* 0x080fe20000040026 */
[----:B------:R-:W-:Y:S01]  /*12c0*/  LOP3.LUT R4, R4, 0x20002, R21, 0xf8, !PT ;  /* 0x0002000204047812 */ /* 0x000fe200078ef815 */
[----:B------:R-:W-:Y:S01]  /*12d0*/  HFMA2 R41, R41, R38.H0_H0, -20, -20 ;  /* 0xcd00cd0029297431 */ /* 0x000fe20000040026 */
[----:B------:R-:W-:Y:S01]  /*12e0*/  LOP3.LUT R21, R8, 0x70007, RZ, 0xc0, !PT ;  /* 0x0007000708157812 */ /* 0x000fe200078ec0ff */
[-C--:B0-----:R-:W-:Y:S01]  /*12f0*/  HFMA2 R35, R20, R16.reuse, R35 ;  /* 0x0000001014237231 */ /* 0x081fe20000000023 */
[----:B------:R-:W-:Y:S01]  /*1300*/  LOP3.LUT R20, R9, 0x70007, RZ, 0xc0, !PT ;  /* 0x0007000709147812 */ /* 0x000fe200078ec0ff */
[----:B------:R-:W-:-:S02]  /*1310*/  HFMA2 R23, R23, R16, R36 ;  /* 0x0000001017177231 */ /* 0x000fc40000000024 */
[-C--:B------:R-:W-:Y:S01]  /*1320*/  HFMA2 R22, R39, R16.reuse, R22 ;  /* 0x0000001027167231 */ /* 0x080fe20000000016 */
[----:B------:R-:W-:Y:S01]  /*1330*/  LOP3.LUT R21, R21, 0x64006400, RZ, 0xfc, !PT ;  /* 0x6400640015157812 */ /* 0x000fe200078efcff */
[----:B------:R-:W-:Y:S01]  /*1340*/  HFMA2 R37, R41, R16, R37 ;  /* 0x0000001029257231 */ /* 0x000fe20000000025 */
        /* <DEDUP_REMOVED lines=9> */
[----:B------:R-:W-:Y:S01]  /*13e0*/  LOP3.LUT R16, R16, 0x20002, R39, 0xf8, !PT ;  /* 0x0002000210107812 */ /* 0x000fe200078ef827 */
[----:B------:R-:W-:Y:S01]  /*13f0*/  HADD2 R39, R6, -1028, -1028 ;  /* 0xe404e40406277430 */ /* 0x000fe20000000000 */
[----:B------:R-:W-:Y:S01]  /*1400*/  LOP3.LUT R20, R41, 0x64006400, RZ, 0xfc, !PT ;  /* 0x6400640029147812 */ /* 0x000fe200078efcff */
[-C--:B------:R-:W-:Y:S01]  /*1410*/  HFMA2 R6, R36, R17.reuse, R22 ;  /* 0x0000001124067231 */ /* 0x080fe20000000016 */
[----:B------:R-:W-:Y:S01]  /*1420*/  LOP3.LUT R21, R8, 0x380038, RZ, 0xc0, !PT ;  /* 0x0038003808157812 */ /* 0x000fe200078ec0ff */
[-C--:B------:R-:W-:Y:S01]  /*1430*/  HFMA2 R35, R39, R17.reuse, R35 ;  /* 0x0000001127237231 */ /* 0x080fe20000000023 */
[----:B------:R-:W-:Y:S01]  /*1440*/  LOP3.LUT R22, R9, 0x380038, RZ, 0xc0, !PT ;  /* 0x0038003809167812 */ /* 0x000fe200078ec0ff */
[----:B------:R-:W-:Y:S01]  /*1450*/  HADD2 R36, R20, -1028, -1028 ;  /* 0xe404e40414247430 */ /* 0x000fe20000000000 */
[----:B------:R-:W-:Y:S02]  /*1460*/  LOP3.LUT R21, R21, 0x64006400, RZ, 0xfc, !PT ;  /* 0x6400640015157812 */ /* 0x000fe400078efcff */
[----:B------:R-:W-:Y:S01]  /*1470*/  LOP3.LUT R39, R22, 0x64006400, RZ, 0xfc, !PT ;  /* 0x6400640016277812 */ /* 0x000fe200078efcff */
[----:B------:R-:W-:Y:S01]  /*1480*/  HFMA2 R37, R36, R17, R37 ;  /* 0x0000001124257231 */ /* 0x000fe20000000025 */
        /* <DEDUP_REMOVED lines=9> */
[-C--:B------:R-:W-:Y:S01]  /*1520*/  HFMA2 R17, R17, R2.reuse.H0_H0, -132, -132 ;  /* 0xd820d82011117431 */ /* 0x080fe20000040002 */
[----:B------:R-:W-:Y:S01]  /*1530*/  SHF.R.U32.HI R39, RZ, 0xf, R5 ;  /* 0x0000000fff277819 */ /* 0x000fe20000011605 */
[----:B------:R-:W-:Y:S01]  /*1540*/  HFMA2 R21, R21, R2.H0_H0, -132, -132 ;  /* 0xd820d82015157431 */ /* 0x000fe20000040002 */
[----:B------:R-:W-:Y:S01]  /*1550*/  LOP3.LUT R20, R8, 0x70007, RZ, 0xc0, !PT ;  /* 0x0007000708147812 */ /* 0x000fe200078ec0ff */
[-C--:B------:R-:W-:Y:S01]  /*1560*/  HFMA2 R17, R17, R18.reuse, R35 ;  /* 0x0000001211117231 */ /* 0x080fe20000000023 */
[----:B------:R-:W-:Y:S01]  /*1570*/  LOP3.LUT R39, R39, 0x10001, RZ, 0xc0, !PT ;  /* 0x0001000127277812 */ /* 0x000fe200078ec0ff */
[----:B------:R-:W-:Y:S01]  /*1580*/  HFMA2 R5, R21, R18, R37 ;  /* 0x0000001215057231 */ /* 0x000fe20000000025 */
[----:B------:R-:W-:-:S02]  /*1590*/  LOP3.LUT R35, R20, 0x64006400, RZ, 0xfc, !PT ;  /* 0x6400640014237812 */ /* 0x000fc400078efcff */
[----:B------:R-:W0:Y:S01]  /*15a0*/  LDS.128 R20, [UR4+0x20] ;  /* 0x00002004ff147984 */ /* 0x000e220008000c00 */
[----:B------:R-:W-:Y:S02]  /*15b0*/  SHF.R.U32.HI R9, RZ, 0x6, R9 ;  /* 0x00000006ff097819 */ /* 0x000fe40000011609 */
[----:B------:R-:W-:Y:S01]  /*15c0*/  HADD2 R37, R35, -1028, -1028 ;  /* 0xe404e40423257430 */ /* 0x000fe20000000000 */
[----:B------:R-:W-:Y:S02]  /*15d0*/  SHF.R.U32.HI R18, RZ, 0x6, R10 ;  /* 0x00000006ff127819 */ /* 0x000fe4000001160a */
[----:B------:R-:W-:Y:S01]  /*15e0*/  SHF.R.U32.HI R35, RZ, 0x6, R11 ;  /* 0x00000006ff237819 */ /* 0x000fe2000001160b */
[----:B------:R-:W-:Y:S01]  /*15f0*/  HFMA2 R36, R37, R19, R36 ;  /* 0x0000001325247231 */ /* 0x000fe20000000024 */
[----:B------:R-:W-:Y:S02]  /*1600*/  LOP3.LUT R10, R39, 0x20002, R42, 0xf8, !PT ;  /* 0x00020002270a7812 */ /* 0x000fe400078ef82a */
[----:B------:R-:W-:-:S02]  /*1610*/  LOP3.LUT R39, R9, 0x70007, RZ, 0xc0, !PT ;  /* 0x0007000709277812 */ /* 0x000fc400078ec0ff */
[----:B------:R-:W-:Y:S02]  /*1620*/  LOP3.LUT R37, R35, 0x70007, RZ, 0xc0, !PT ;  /* 0x0007000723257812 */ /* 0x000fe400078ec0ff */
[----:B------:R-:W-:Y:S02]  /*1630*/  LOP3.LUT R39, R39, 0x64006400, RZ, 0xfc, !PT ;  /* 0x6400640027277812 */ /* 0x000fe400078efcff */
[----:B------:R-:W-:Y:S02]  /*1640*/  LOP3.LUT R37, R37, 0x64006400, RZ, 0xfc, !PT ;  /* 0x6400640025257812 */ /* 0x000fe400078efcff */
        /* <DEDUP_REMOVED lines=13> */
[C---:B------:R-:W-:Y:S02]  /*1720*/  LOP3.LUT R19, R8.reuse, 0x380038, RZ, 0xc0, !PT ;  /* 0x0038003808137812 */ /* 0x040fe400078ec0ff */
[----:B------:R-:W-:Y:S01]  /*1730*/  LOP3.LUT R11, R11, 0x64006400, RZ, 0xfc, !PT ;  /* 0x640064000b0b7812 */ /* 0x000fe200078efcff */
[-C--:B------:R-:W-:Y:S01]  /*1740*/  HFMA2 R7, R7, R2.reuse.H0_H0, -132, -132 ;  /* 0xd820d82007077431 */ /* 0x080fe20000040002 */
[----:B------:R-:W-:Y:S02]  /*1750*/  LOP3.LUT R19, R19, 0x64006400, RZ, 0xfc, !PT ;  /* 0x6400640013137812 */ /* 0x000fe400078efcff */
[----:B------:R-:W-:Y:S01]  /*1760*/  LOP3.LUT R8, R8, 0x1c001c0, RZ, 0xc0, !PT ;  /* 0x01c001c008087812 */ /* 0x000fe200078ec0ff */
[----:B------:R-:W-:Y:S01]  /*1770*/  HFMA2 R11, R11, R2.H0_H0, -132, -132 ;  /* 0xd820d8200b0b7431 */ /* 0x000fe20000040002 */
[----:B------:R-:W-:Y:S01]  /*1780*/  LOP3.LUT R9, R9, 0x1c001c0, RZ, 0xc0, !PT ;  /* 0x01c001c009097812 */ /* 0x000fe200078ec0ff */
[----:B0-----:R-:W-:Y:S01]  /*1790*/  HFMA2 R7, R7, R20, R6 ;  /* 0x0000001407077231 */ /* 0x001fe20000000006 */
[----:B------:R-:W-:Y:S01]  /*17a0*/  LOP3.LUT R6, R35, 0x380038, RZ, 0xc0, !PT ;  /* 0x0038003823067812 */ /* 0x000fe200078ec0ff */
[----:B------:R-:W-:-:S02]  /*17b0*/  HFMA2 R19, R19, R2.H0_H0, -132, -132 ;  /* 0xd820d82013137431 */ /* 0x000fc40000040002 */
[-C--:B------:R-:W-:Y:S01]  /*17c0*/  HFMA2 R17, R11, R20.reuse, R17 ;  /* 0x000000140b117231 */ /* 0x080fe20000000011 */
[----:B------:R-:W-:Y:S02]  /*17d0*/  LOP3.LUT R18, R18, 0x1c001c0, RZ, 0xc0, !PT ;  /* 0x01c001c012127812 */ /* 0x000fe400078ec0ff */
[----:B------:R-:W-:Y:S01]  /*17e0*/  LOP3.LUT R11, R8, 0x64006400, RZ, 0xfc, !PT ;  /* 0x64006400080b7812 */ /* 0x000fe200078efcff */
[----:B------:R-:W-:Y:S01]  /*17f0*/  HFMA2 R36, R19, R20, R36 ;  /* 0x0000001413247231 */ /* 0x000fe20000000024 */
[----:B------:R-:W-:Y:S02]  /*1800*/  LOP3.LUT R41, R35, 0x1c001c0, RZ, 0xc0, !PT ;  /* 0x01c001c023297812 */ /* 0x000fe400078ec0ff */
[----:B------:R-:W-:Y:S02]  /*1810*/  LOP3.LUT R39, R6, 0x64006400, RZ, 0xfc, !PT ;  /* 0x6400640006277812 */ /* 0x000fe400078efcff */
[----:B------:R-:W-:Y:S02]  /*1820*/  LOP3.LUT R19, R9, 0x64006400, RZ, 0xfc, !PT ;  /* 0x6400640009137812 */ /* 0x000fe400078efcff */
[----:B------:R-:W-:Y:S01]  /*1830*/  LOP3.LUT R35, R18, 0x64006400, RZ, 0xfc, !PT ;  /* 0x6400640012237812 */ /* 0x000fe200078efcff */
[----:B------:R-:W-:Y:S01]  /*1840*/  HFMA2 R18, R11, R38.H0_H0, -20, -20 ;  /* 0xcd00cd000b127431 */ /* 0x000fe20000040026 */
[----:B------:R-:W-:Y:S01]  /*1850*/  LOP3.LUT R9, R41, 0x64006400, RZ, 0xfc, !PT ;  /* 0x6400640029097812 */ /* 0x000fe200078efcff */
[----:B------:R-:W-:Y:S01]  /*1860*/  HFMA2 R39, R39, R2.H0_H0, -132, -132 ;  /* 0xd820d82027277431 */ /* 0x000fe20000040002 */
[----:B----4-:R-:W-:Y:S01]  /*1870*/  SHF.R.U32.HI R11, RZ, 0xd, R12 ;  /* 0x0000000dff0b7819 */ /* 0x010fe2000001160c */
[----:B------:R-:W-:Y:S01]  /*1880*/  HFMA2 R6, R18, R21, R36 ;  /* 0x0000001512067231 */ /* 0x000fe20000000024 */
[----:B------:R-:W-:Y:S01]  /*1890*/  LOP3.LUT R18, R12, 0x70007, RZ, 0xc0, !PT ;  /* 0x000700070c127812 */ /* 0x000fe200078ec0ff */
[----:B------:R-:W-:-:S02]  /*18a0*/  HFMA2 R19, R19, R38.H0_H0, -20, -20 ;  /* 0xcd00cd0013137431 */ /* 0x000fc40000040026 */
[----:B------:R-:W-:Y:S02]  /*18b0*/  HFMA2 R37, R39, R20, R37 ;  /* 0x0000001427257231 */ /* 0x000fe40000000025 */
[-C--:B------:R-:W-:Y:S01]  /*18c0*/  HFMA2 R35, R35, R38.reuse.H0_H0, -20, -20 ;  /* 0xcd00cd0023237431 */ /* 0x080fe20000040026 */
[----:B------:R-:W-:Y:S01]  /*18d0*/  LOP3.LUT R11, R4, 0x40004, R11, 0xf8, !PT ;  /* 0x00040004040b7812 */ /* 0x000fe200078ef80b */
[----:B------:R-:W-:Y:S02]  /*18e0*/  HFMA2 R36, R9, R38.H0_H0, -20, -20 ;  /* 0xcd00cd0009247431 */ /* 0x000fe40000040026 */
[-C--:B------:R-:W-:Y:S02]  /*18f0*/  HFMA2 R7, R19, R21.reuse, R7 ;  /* 0x0000001513077231 */ /* 0x080fe40000000007 */
[-C--:B------:R-:W-:Y:S01]  /*1900*/  HFMA2 R35, R35, R21.reuse, R17 ;  /* 0x0000001523237231 */ /* 0x080fe20000000011 */
[----:B------:R-:W-:Y:S01]  /*1910*/  LOP3.LUT R4, R12, 0x380038, RZ, 0xc0, !PT ;  /* 0x003800380c047812 */ /* 0x000fe200078ec0ff */
[----:B------:R-:W-:Y:S01]  /*1920*/  HFMA2 R36, R36, R21, R37 ;  /* 0x0000001524247231 */ /* 0x000fe20000000025 */
[----:B------:R-:W-:-:S02]  /*1930*/  LOP3.LUT R21, R18, 0x64006400, RZ, 0xfc, !PT ;  /* 0x6400640012157812 */ /* 0x000fc400078efcff */
[----:B------:R-:W-:Y:S02]  /*1940*/  SHF.R.U32.HI R8, RZ, 0x6, R12 ;  /* 0x00000006ff087819 */ /* 0x000fe4000001160c */
[----:B------:R-:W-:Y:S01]  /*1950*/  LOP3.LUT R5, R42, 0x20002, R5, 0xf8, !PT ;  /* 0x000200022a057812 */ /* 0x000fe200078ef805 */
[----:B------:R-:W-:Y:S01]  /*1960*/  HADD2 R37, R21, -1028, -1028 ;  /* 0xe404e40415257430 */ /* 0x000fe20000000000 */
[----:B------:R-:W-:Y:S02]  /*1970*/  SHF.R.U32.HI R17, RZ, 0xd, R14 ;  /* 0x0000000dff117819 */ /* 0x000fe4000001160e */
[----:B------:R-:W-:Y:S01]  /*1980*/  LOP3.LUT R12, R13, 0x70007, RZ, 0xc0, !PT ;  /* 0x000700070d0c7812 */ /* 0x000fe200078ec0ff */
[----:B------:R-:W-:Y:S01]  /*1990*/  HFMA2 R6, R37, R22, R6 ;  /* 0x0000001625067231 */ /* 0x000fe20000000006 */
[----:B------:R-:W-:Y:S02]  /*19a0*/  SHF.R.U32.HI R42, RZ, 0xd, R15 ;  /* 0x0000000dff2a7819 */ /* 0x000fe4000001160f */
[----:B------:R-:W-:-:S02]  /*19b0*/  LOP3.LUT R16, R16, 0x40004, R17, 0xf8, !PT ;  /* 0x0004000410107812 */ /* 0x000fc400078ef811 */
[----:B------:R-:W-:Y:S02]  /*19c0*/  LOP3.LUT R21, R12, 0x64006400, RZ, 0xfc, !PT ;  /* 0x640064000c157812 */ /* 0x000fe400078efcff */
[--C-:B------:R-:W-:Y:S02]  /*19d0*/  SHF.R.U32.HI R9, RZ, 0xd, R13.reuse ;  /* 0x0000000dff097819 */ /* 0x100fe4000001160d */
[----:B------:R-:W-:Y:S02]  /*19e0*/  LOP3.LUT R19, R13, 0x380038, RZ, 0xc0, !PT ;  /* 0x003800380d137812 */ /* 0x000fe400078ec0ff */
[----:B------:R-:W-:Y:S02]  /*19f0*/  SHF.R.U32.HI R17, RZ, 0x6, R13 ;  /* 0x00000006ff117819 */ /* 0x000fe4000001160d */
[----:B------:R-:W-:Y:S02]  /*1a00*/  LOP3.LUT R12, R5, 0x40004, R42, 0xf8, !PT ;  /* 0x00040004050c7812 */ /* 0x000fe400078ef82a */
[----:B------:R-:W-:-:S02]  /*1a10*/  LOP3.LUT R13, R14, 0x70007, RZ, 0xc0, !PT ;  /* 0x000700070e0d7812 */ /* 0x000fc400078ec0ff */
[----:B------:R-:W-:Y:S02]  /*1a20*/  LOP3.LUT R5, R4, 0x64006400, RZ, 0xfc, !PT ;  /* 0x6400640004057812 */ /* 0x000fe400078efcff */
[----:B------:R-:W-:Y:S01]  /*1a30*/  LOP3.LUT R37, R13, 0x64006400, RZ, 0xfc, !PT ;  /* 0x640064000d257812 */ /* 0x000fe200078efcff */
[----:B------:R-:W-:Y:S01]  /*1a40*/  HADD2 R13, R21, -1028, -1028 ;  /* 0xe404e404150d7430 */ /* 0x000fe20000000000 */
[----:B------:R-:W-:Y:S01]  /*1a50*/  LOP3.LUT R19, R19, 0x64006400, RZ, 0xfc, !PT ;  /* 0x6400640013137812 */ /* 0x000fe200078efcff */
[----:B------:R-:W-:Y:S01]  /*1a60*/  HFMA2 R39, R5, R2.H0_H0, -132, -132 ;  /* 0xd820d82005277431 */ /* 0x000fe20000040002 */
[----:B------:R-:W-:Y:S01]  /*1a70*/  LOP3.LUT R10, R10, 0x40004, R9, 0xf8, !PT ;  /* 0x000400040a0a7812 */ /* 0x000fe200078ef809 */
[----:B------:R-:W-:Y:S01]  /*1a80*/  HFMA2 R13, R13, R22, R7 ;  /* 0x000000160d0d7231 */ /* 0x000fe20000000007 */
[----:B------:R-:W-:Y:S01]  /*1a90*/  LOP3.LUT R9, R14, 0x380038, RZ, 0xc0, !PT ;  /* 0x003800380e097812 */ /* 0x000fe200078ec0ff */
[-C--:B------:R-:W-:Y:S01]  /*1aa0*/  HFMA2 R39, R39, R23.reuse, R6 ;  /* 0x0000001727277231 */ /* 0x080fe20000000006 */
[C---:B------:R-:W-:Y:S01]  /*1ab0*/  LOP3.LUT R20, R15.reuse, 0x70007, RZ, 0xc0, !PT ;  /* 0x000700070f147812 */ /* 0x040fe200078ec0ff */
[----:B------:R-:W0:Y:S01]  /*1ac0*/  LDS.128 R4, [UR4+0x30] ;  /* 0x00003004ff047984 */ /* 0x000e220008000c00 */
[----:B------:R-:W-:Y:S01]  /*1ad0*/  LOP3.LUT R18, R15, 0x380038, RZ, 0xc0, !PT ;  /* 0x003800380f127812 */ /* 0x000fe200078ec0ff */
[----:B------:R-:W-:Y:S01]  /*1ae0*/  HADD2 R37, R37, -1028, -1028 ;  /* 0xe404e40425257430 */ /* 0x000fe20000000000 */
[----:B------:R-:W-:Y:S01]  /*1af0*/  SHF.R.U32.HI R14, RZ, 0x6, R14 ;  /* 0x00000006ff0e7819 */ /* 0x000fe2000001160e */
[----:B------:R-:W-:Y:S01]  /*1b00*/  HFMA2 R19, R19, R2.H0_H0, -132, -132 ;  /* 0xd820d82013137431 */ /* 0x000fe20000040002 */
[----:B------:R-:W-:Y:S01]  /*1b10*/  SHF.R.U32.HI R15, RZ, 0x6, R15 ;  /* 0x00000006ff0f7819 */ /* 0x000fe2000001160f */
[----:B------:R-:W-:Y:S01]  /*1b20*/  HFMA2 R35, R37, R22, R35 ;  /* 0x0000001625237231 */ /* 0x000fe20000000023 */
[----:B------:R-:W-:Y:S01]  /*1b30*/  LOP3.LUT R20, R20, 0x64006400, RZ, 0xfc, !PT ;  /* 0x6400640014147812 */ /* 0x000fe200078efcff */
[----:B------:R-:W-:Y:S01]  /*1b40*/  HFMA2 R13, R19, R23, R13 ;  /* 0x00000017130d7231 */ /* 0x000fe2000000000d */
[----:B------:R-:W-:-:S02]  /*1b50*/  LOP3.LUT R41, R8, 0x380038, RZ, 0xc0, !PT ;  /* 0x0038003808297812 */ /* 0x000fc400078ec0ff */
[----:B------:R-:W-:Y:S01]  /*1b60*/  LOP3.LUT R43, R17, 0x380038, RZ, 0xc0, !PT ;  /* 0x00380038112b7812 */ /* 0x000fe200078ec0ff */
[----:B------:R-:W-:Y:S01]  /*1b70*/  HADD2 R20, R20, -1028, -1028 ;  /* 0xe404e40414147430 */ /* 0x000fe20000000000 */
[----:B------:R-:W-:Y:S02]  /*1b80*/  LOP3.LUT R37, R14, 0x380038, RZ, 0xc0, !PT ;  /* 0x003800380e257812 */ /* 0x000fe400078ec0ff */
[----:B------:R-:W-:Y:S01]  /*1b90*/  LOP3.LUT R19, R15, 0x380038, RZ, 0xc0, !PT ;  /* 0x003800380f137812 */ /* 0x000fe200078ec0ff */
[----:B------:R-:W-:Y:S01]  /*1ba0*/  HFMA2 R36, R20, R22, R36 ;  /* 0x0000001614247231 */ /* 0x000fe20000000024 */
        /* <DEDUP_REMOVED lines=10> */
[-C--:B------:R-:W-:Y:S02]  /*1c50*/  HFMA2 R18, R18, R23.reuse, R35 ;  /* 0x0000001712127231 */ /* 0x080fe40000000023 */
[-C--:B------:R-:W-:Y:S01]  /*1c60*/  HFMA2 R20, R37, R2.reuse.H0_H0, -132, -132 ;  /* 0xd820d82025147431 */ /* 0x080fe20000040002 */
[----:B------:R-:W-:Y:S01]  /*1c70*/  LOP3.LUT R37, R17, 0x1c001c0, RZ, 0xc0, !PT ;  /* 0x01c001c011257812 */ /* 0x000fe200078ec0ff */
[----:B------:R-:W-:Y:S01]  /*1c80*/  HFMA2 R19, R19, R2.H0_H0, -132, -132 ;  /* 0xd820d82013137431 */ /* 0x000fe20000040002 */
[C---:B------:R-:W-:Y:S01]  /*1c90*/  LOP3.LUT R2, R8.reuse, 0x70007, RZ, 0xc0, !PT ;  /* 0x0007000708027812 */ /* 0x040fe200078ec0ff */
[----:B------:R-:W-:Y:S01]  /*1ca0*/  HFMA2 R23, R9, R23, R36 ;  /* 0x0000001709177231 */ /* 0x000fe20000000024 */
[----:B------:R-:W-:Y:S01]  /*1cb0*/  LOP3.LUT R35, R8, 0x1c001c0, RZ, 0xc0, !PT ;  /* 0x01c001c008237812 */ /* 0x000fe200078ec0ff */
[----:B------:R-:W-:Y:S01]  /*1cc0*/  @!P0 IMAD R8, R28, 0x8, R1 ;  /* 0x000000081c088824 */ /* 0x000fe200078e0201 */
[----:B------:R-:W-:Y:S02]  /*1cd0*/  LOP3.LUT R2, R2, 0x64006400, RZ, 0xfc, !PT ;  /* 0x6400640002027812 */ /* 0x000fe400078efcff */
[----:B------:R-:W-:-:S02]  /*1ce0*/  LOP3.LUT R41, R14, 0x1c001c0, RZ, 0xc0, !PT ;  /* 0x01c001c00e297812 */ /* 0x000fc400078ec0ff */
[----:B------:R-:W-:Y:S01]  /*1cf0*/  LOP3.LUT R9, R15, 0x1c001c0, RZ, 0xc0, !PT ;  /* 0x01c001c00f097812 */ /* 0x000fe200078ec0ff */
[----:B------:R-:W-:Y:S01]  /*1d00*/  HADD2 R2, R2, -1028, -1028 ;  /* 0xe404e40402027430 */ /* 0x000fe20000000000 */
[----:B------:R-:W-:Y:S02]  /*1d10*/  LOP3.LUT R37, R37, 0x64006400, RZ, 0xfc, !PT ;  /* 0x6400640025257812 */ /* 0x000fe400078efcff */
[----:B------:R-:W-:Y:S01]  /*1d20*/  LOP3.LUT R35, R35, 0x64006400, RZ, 0xfc, !PT ;  /* 0x6400640023237812 */ /* 0x000fe200078efcff */
[----:B0-----:R-:W-:Y:S01]  /*1d30*/  HFMA2 R39, R2, R4, R39 ;  /* 0x0000000402277231 */ /* 0x001fe20000000027 */
[----:B------:R-:W-:Y:S01]  /*1d40*/  LOP3.LUT R41, R41, 0x64006400, RZ, 0xfc, !PT ;  /* 0x6400640029297812 */ /* 0x000fe200078efcff */
[----:B------:R-:W-:Y:S01]  /*1d50*/  @!P0 IMAD.MOV.U32 R2, RZ, RZ, R0 ;  /* 0x000000ffff028224 */ /* 0x000fe200078e0000 */
[----:B------:R-:W-:Y:S01]  /*1d60*/  LOP3.LUT R9, R9, 0x64006400, RZ, 0xfc, !PT ;  /* 0x6400640009097812 */ /* 0x000fe200078efcff */
[-C--:B------:R-:W-:Y:S02]  /*1d70*/  HFMA2 R36, R37, R38.reuse.H0_H0, -20, -20 ;  /* 0xcd00cd0025247431 */ /* 0x080fe40000040026 */
[-C--:B------:R-:W-:Y:S01]  /*1d80*/  HFMA2 R35, R35, R38.reuse.H0_H0, -20, -20 ;  /* 0xcd00cd0023237431 */ /* 0x080fe20000040026 */
[----:B------:R0:W2:Y:S01]  /*1d90*/  @!P0 LDG.E.U16.CONSTANT R42, desc[UR6][R2.64] ;  /* 0x00000006022a8981 */ /* 0x0000a2000c1e9500 */
[----:B------:R-:W-:-:S02]  /*1da0*/  HFMA2 R37, R41, R38.H0_H0, -20, -20 ;  /* 0xcd00cd0029257431 */ /* 0x000fc40000040026 */
[----:B------:R-:W-:Y:S02]  /*1db0*/  HFMA2 R38, R9, R38.H0_H0, -20, -20 ;  /* 0xcd00cd0009267431 */ /* 0x000fe40000040026 */
[----:B------:R-:W3:Y:S01]  /*1dc0*/  @!P0 LDL.64 R8, [R8+0x8] ;  /* 0x0000080008088983 */ /* 0x000ee20000100a00 */
        /* <DEDUP_REMOVED lines=12> */
[----:B------:R-:W-:Y:S01]  /*1e90*/  LOP3.LUT R11, R11, 0x64006400, RZ, 0xfc, !PT ;  /* 0x640064000b0b7812 */ /* 0x000fe200078efcff */
[-C--:B------:R-:W-:Y:S01]  /*1ea0*/  HFMA2 R22, R22, R5.reuse, R39 ;  /* 0x0000000516167231 */ /* 0x080fe20000000027 */
[----:B------:R-:W-:Y:S01]  /*1eb0*/  LOP3.LUT R10, R10, 0x64006400, RZ, 0xfc, !PT ;  /* 0x640064000a0a7812 */ /* 0x000fe200078efcff */
[----:B------:R-:W-:-:S02]  /*1ec0*/  HFMA2 R13, R21, R5, R13 ;  /* 0x00000005150d7231 */ /* 0x000fc4000000000d */
[-C--:B------:R-:W-:Y:S01]  /*1ed0*/  HFMA2 R18, R20, R5.reuse, R18 ;  /* 0x0000000514127231 */ /* 0x080fe20000000012 */
[----:B------:R-:W-:Y:S01]  /*1ee0*/  LOP3.LUT R16, R16, 0x64006400, RZ, 0xfc, !PT ;  /* 0x6400640010107812 */ /* 0x000fe200078efcff */
[----:B------:R-:W-:Y:S01]  /*1ef0*/  HFMA2 R19, R19, R5, R15 ;  /* 0x0000000513137231 */ /* 0x000fe2000000000f */
[----:B------:R-:W-:Y:S01]  /*1f00*/  LOP3.LUT R12, R12, 0x64006400, RZ, 0xfc, !PT ;  /* 0x640064000c0c7812 */ /* 0x000fe200078efcff */
[----:B------:R-:W-:Y:S02]  /*1f10*/  @!P0 VIADD R14, R28, 0x1 ;  /* 0x000000011c0e8836 */ /* 0x000fe40000000000 */
[-C--:B------:R-:W-:Y:S02]  /*1f20*/  HFMA2 R22, R35, R6.reuse, R22 ;  /* 0x0000000623167231 */ /* 0x080fe40000000016 */
[-C--:B------:R-:W-:Y:S02]  /*1f30*/  HFMA2 R5, R36, R6.reuse, R13 ;  /* 0x0000000624057231 */ /* 0x080fe4000000000d */
[----:B------:R-:W-:-:S02]  /*1f40*/  HFMA2 R18, R37, R6, R18 ;  /* 0x0000000625127231 */ /* 0x000fc40000000012 */
[----:B------:R-:W-:Y:S02]  /*1f50*/  HADD2 R11, R11, -1028, -1028 ;  /* 0xe404e4040b0b7430 */ /* 0x000fe40000000000 */
[----:B------:R-:W-:Y:S02]  /*1f60*/  HADD2 R10, R10, -1028, -1028 ;  /* 0xe404e4040a0a7430 */ /* 0x000fe40000000000 */
[----:B------:R-:W-:Y:S02]  /*1f70*/  HFMA2 R6, R38, R6, R19 ;  /* 0x0000000626067231 */ /* 0x000fe40000000013 */
[----:B------:R-:W-:Y:S02]  /*1f80*/  HADD2 R16, R16, -1028, -1028 ;  /* 0xe404e40410107430 */ /* 0x000fe40000000000 */
[----:B------:R-:W-:Y:S02]  /*1f90*/  HADD2 R12, R12, -1028, -1028 ;  /* 0xe404e4040c0c7430 */ /* 0x000fe40000000000 */
[----:B------:R-:W-:-:S02]  /*1fa0*/  @!P0 IMAD.MOV.U32 R28, RZ, RZ, R14 ;  /* 0x000000ffff1c8224 */ /* 0x000fc400078e000e */
        /* <DEDUP_REMOVED lines=8> */
[----:B------:R-:W-:Y:S01]  /*2030*/  PRMT R11, R11, 0x5410, R5 ;  /* 0x000054100b0b7816 */ /* 0x000fe20000000005 */
[----:B------:R-:W-:Y:S01]  /*2040*/  IMAD.WIDE R24, R30, 0x4, R24 ;  /* 0x000000041e187825 */ /* 0x000fe200078e0218 */
[----:B------:R-:W-:Y:S02]  /*2050*/  IADD3 R0, P1, PT, R0, 0x80, RZ ;  /* 0x0000008000007810 */ /* 0x000fe40007f3e0ff */
[----:B------:R-:W-:Y:S01]  /*2060*/  PRMT R16, R16, 0x5410, R6 ;  /* 0x0000541010107816 */ /* 0x000fe20000000006 */
[----:B------:R-:W-:Y:S01]  /*2070*/  UIADD3 UR4, UPT, UPT, UR4, 0x40, URZ ;  /* 0x0000004004047890 */ /* 0x000fe2000fffe0ff */
[----:B0-----:R-:W-:Y:S02]  /*2080*/  IMAD.MOV.U32 R2, RZ, RZ, R24 ;  /* 0x000000ffff027224 */ /* 0x001fe400078e0018 */
[----:B------:R-:W-:-:S02]  /*2090*/  IMAD.X R3, RZ, RZ, R3, P1 ;  /* 0x000000ffff037224 */ /* 0x000fc400008e0603 */
[----:B--2---:R-:W-:Y:S02]  /*20a0*/  @!P0 IMAD.IADD R32, R42, 0x1, R29 ;  /* 0x000000012a208824 */ /* 0x004fe400078e021d */
[----:B------:R-:W-:Y:S01]  /*20b0*/  VIADD R29, R29, 0x20 ;  /* 0x000000201d1d7836 */ /* 0x000fe20000000000 */
[----:B---3--:R-:W-:Y:S02]  /*20c0*/  @!P0 PRMT R26, R8, 0x7610, R26 ;  /* 0x00007610081a8816 */ /* 0x008fe4000000001a */
[----:B------:R-:W-:Y:S02]  /*20d0*/  @!P0 PRMT R40, R9, 0x7610, R40 ;  /* 0x0000761009288816 */ /* 0x000fe40000000028 */
[----:B------:R-:W-:Y:S02]  /*20e0*/  @!P0 PRMT R26, R26, 0x7610, R8 ;  /* 0x000076101a1a8816 */ /* 0x000fe40000000008 */
[----:B------:R-:W-:Y:S02]  /*20f0*/  @!P0 PRMT R40, R40, 0x7610, R9 ;  /* 0x0000761028288816 */ /* 0x000fe40000000009 */
[----:B------:R-:W-:Y:S01]  /*2100*/  ISETP.GE.AND P0, PT, R29, R34, PT ;  /* 0x000000221d00720c */ /* 0x000fe20003f06270 */
[----:B------:R-:W-:-:S02]  /*2110*/  HFMA2 R33, R11, R26, R33 ;  /* 0x0000001a0b217231 */ /* 0x000fc40000000021 */
[----:B------:R-:W-:-:S10]  /*2120*/  HFMA2 R31, R16, R40, R31 ;  /* 0x00000028101f7231 */ /* 0x000fd4000000001f */
[----:B------:R-:W-:Y:S05]  /*2130*/  @!P0 BRA `(.L_x_3684) ;  /* 0xffffffe800d48947 */ /* 0x000fea000383ffff */
.L_x_3683:
        /* <DEDUP_REMOVED lines=10> */
.L_x_3688:
[----:B------:R-:W0:Y:S02]  /*21e0*/  LDS R2, [R0] ;  /* 0x0000000000027984 */ /* 0x000e240000000800 */
[----:B0-----:R-:W-:-:S05]  /*21f0*/  HADD2 R3, R2, R33 ;  /* 0x0000002102037230 */ /* 0x001fca0000000000 */
[----:B------:R-:W0:Y:S02]  /*2200*/  ATOMS.CAST.SPIN P0, [R0], R2, R3 ;  /* 0x000000020000758d */ /* 0x000e240001800003 */
[----:B0-----:R-:W-:Y:S05]  /*2210*/  @!P0 BRA `(.L_x_3688) ;  /* 0xfffffffc00f08947 */ /* 0x001fea000383ffff */
[----:B------:R-:W-:Y:S05]  /*2220*/  BRA `(.L_x_3686) ;  /* 0x00000000000c7947 */ /* 0x000fea0003800000 */
.L_x_3687:
[----:B------:R-:W2:Y:S02]  /*2230*/  LD.E R0, desc[UR6][R4.64] ;  /* 0x0000000604007980 */ /* 0x000ea4000c101900 */
[----:B--2---:R-:W-:-:S05]  /*2240*/  IMAD.IADD R3, R33, 0x1, R0 ;  /* 0x0000000121037824 */ /* 0x004fca00078e0200 */
[----:B------:R0:W-:Y:S02]  /*2250*/  ST.E desc[UR6][R4.64], R3 ;  /* 0x0000000304007985 */ /* 0x0001e4000c101906 */
.L_x_3686:
[----:B------:R-:W-:Y:S05]  /*2260*/  BSYNC.RECONVERGENT B0 ;  /* 0x0000000000007941 */ /* 0x000fea0003800200 */
.L_x_3685:
[----:B------:R2:W-:Y:S02]  /*2270*/  ATOM.E.ADD.F16x2.RN.STRONG.GPU P0, RZ, desc[UR6][R4.64+0x4], R31 ;  /* 0x8000041f04ff79a2 */ /* 0x0005e4000c10e106 */
[----:B--2---:R-:W-:Y:S05]  /*2280*/  @P0 EXIT ;  /* 0x000000000000094d */ /* 0x004fea0003800000 */
[----:B------:R-:W2:Y:S02]  /*2290*/  QSPC.E.S P0, RZ, [R4+0x4] ;  /* 0x0000040004ff73aa */ /* 0x000ea40000000500 */
[----:B--2---:R-:W-:Y:S05]  /*22a0*/  @!P0 BRA `(.L_x_3689) ;  /* 0x00000000001c8947 */ /* 0x004fea0003800000 */
[----:B------:R-:W-:-:S05]  /*22b0*/  IMAD.MOV.U32 R2, RZ, RZ, R4 ;  /* 0x000000ffff027224 */ /* 0x000fca00078e0004 */
[----:B------:R-:W-:-:S07]  /*22c0*/  MOV R0, R2 ;  /* 0x0000000200007202 */ /* 0x000fce0000000f00 */
.L_x_3690:
[----:B------:R-:W0:Y:S02]  /*22d0*/  LDS R2, [R0+0x4] ;  /* 0x0000040000027984 */ /* 0x000e240000000800 */
[----:B0-----:R-:W-:-:S05]  /*22e0*/  HFMA2 R3, R2, 1, 1, R31 ;  /* 0x3c003c0002037831 */ /* 0x001fca000000001f */
[----:B------:R-:W0:Y:S02]  /*22f0*/  ATOMS.CAST.SPIN P0, [R0+0x4], R2, R3 ;  /* 0x000004020000758d */ /* 0x000e240001800003 */
[----:B0-----:R-:W-:Y:S05]  /*2300*/  @!P0 BRA `(.L_x_3690) ;  /* 0xfffffffc00f08947 */ /* 0x001fea000383ffff */
[----:B------:R-:W-:Y:S05]  /*2310*/  EXIT ;  /* 0x000000000000794d */ /* 0x000fea0003800000 */
.L_x_3689:
[----:B------:R-:W0:Y:S02]  /*2320*/  LD.E R0, desc[UR6][R4.64+0x4] ;  /* 0x0000040604007980 */ /* 0x000e24000c101900 */
[----:B0-----:R-:W-:-:S05]  /*2330*/  IMAD.IADD R3, R31, 0x1, R0 ;  /* 0x000000011f037824 */ /* 0x001fca00078e0200 */
[----:B------:R-:W-:Y:S01]  /*2340*/  ST.E desc[UR6][R4.64+0x4], R3 ;  /* 0x0000040304007985 */ /* 0x000fe2000c101906 */
[----:B------:R-:W-:Y:S05]  /*2350*/  EXIT ;  /* 0x000000000000794d */ /* 0x000fea0003800000 */
.L_x_3691:
        /* <DEDUP_REMOVED lines=10> */
.L_x_3980:


//--------------------- .text._Z23gemm_half_q_half_kernelILi1ELi6ELb1ELb0ELi64EEvPK6__halfPKjS4_S2_PS0_iiiiPKtS7_iiiiiibS2_i --------------------------
	.section	.text._Z23gemm_half_q_half_kernelILi1ELi6ELb1ELb0ELi64EEvPK6__halfPKjS4_S2_PS0_iiiiPKtS7_iiiiiibS2_i,"ax",@progbits
	.align	128
        .global         _Z23gemm_half_q_half_kernelILi1ELi6ELb1ELb0ELi64EEvPK6__halfPKjS4_S2_PS0_iiiiPKtS7_iiiiiibS2_i
        .type           _Z23gemm_half_q_half_kernelILi1ELi6ELb1ELb0ELi64EEvPK6__halfPKjS4_S2_PS0_iiiiPKtS7_iiiiiibS2_i,@function
        .size           _Z23gemm_half_q_half_kernelILi1ELi6ELb1ELb0ELi64EEvPK6__halfPKjS4_S2_PS0_iiiiPKtS7_iiiiiibS2_i,(.L_x_3981 - _Z23gemm_half_q_half_kernelILi1ELi6ELb1ELb0ELi64EEvPK6__halfPKjS4_S2_PS0_iiiiPKtS7_iiiiiibS2_i)
        .other          _Z23gemm_half_q_half_kernelILi1ELi6ELb1ELb0ELi64EEvPK6__halfPKjS4_S2_PS0_iiiiPKtS7_iiiiiibS2_i,@"STO_CUDA_ENTRY STV_DEFAULT"
_Z23gemm_half_q_half_kernelILi1ELi6ELb1ELb0ELi64EEvPK6__halfPKjS4_S2_PS0_iiiiPKtS7_iiiiiibS2_i:
.text._Z23gemm_half_q_half_kernelILi1ELi6ELb1ELb0ELi64EEvPK6__halfPKjS4_S2_PS0_iiiiPKtS7_iiiiiibS2_i:
        /* <DEDUP_REMOVED lines=44> */
.L_x_3693:
[----:B------:R-:W-:Y:S05]  /*02c0*/  BSYNC.RECONVERGENT B0 ;  /* 0x0000000000007941 */ /* 0x000fea0003800200 */
.L_x_3692:
[----:B------:R-:W-:Y:S05]  /*02d0*/  @P1 EXIT ;  /* 0x000000000000194d */ /* 0x000fea0003800000 */
[----:B------:R-:W1:Y:S01]  /*02e0*/  LDC.64 R2, c[0x0][0x3b8] ;  /* 0x0000ee00ff027b82 */ /* 0x000e620000000a00 */
[----:B------:R-:W-:Y:S01]  /*02f0*/  IMAD.SHL.U32 R13, R5, 0x80, RZ ;  /* 0x00000080050d7824 */ /* 0x000fe200078e00ff */
[----:B------:R-:W2:Y:S03]  /*0300*/  LDCU.U8 UR4, c[0x0][0x3e0] ;  /* 0x00007c00ff0477ac */ /* 0x000ea60008000000 */
        /* <DEDUP_REMOVED lines=13> */
[----:B------:R-:W-:Y:S01]  /*03e0*/  SHF.R.S32.HI R7, RZ, 0x1f, R24 ;  /* 0x0000001fff077819 */ /* 0x000fe20000011418 */
[----:B-1----:R-:W-:Y:S02]  /*03f0*/  IMAD.SHL.U32 R8, R14, 0x10, RZ ;  /* 0x000000100e087824 */ /* 0x002fe400078e00ff */
[----:B------:R-:W-:Y:S01]  /*0400*/  IMAD.MOV.U32 R9, RZ, RZ, R27 ;  /* 0x000000ffff097224 */ /* 0x000fe200078e001b */
[----:B------:R-:W-:Y:S01]  /*0410*/  LEA.HI R10, R7, R24, RZ, 0x3 ;  /* 0x00000018070a7211 */ /* 0x000fe200078f18ff */
[----:B------:R-:W-:Y:S01]  /*0420*/  IMAD.MOV.U32 R7, RZ, RZ, RZ ;  /* 0x000000ffff077224 */ /* 0x000fe200078e00ff */
[----:B------:R-:W-:Y:S02]  /*0430*/  LOP3.LUT R8, R8, 0x10, RZ, 0xc0, !PT ;  /* 0x0000001008087812 */ /* 0x000fe400078ec0ff */
[----:B------:R-:W-:-:S07]  /*0440*/  SHF.R.S32.HI R10, RZ, 0x3, R10 ;  /* 0x00000003ff0a7819 */ /* 0x000fce000001140a */
.L_x_3695:
        /* <DEDUP_REMOVED lines=25> */
[----:B0-----:R-:W-:Y:S02]  /*05e0*/  IMAD R14, R19, R19, R19 ;  /* 0x00000013130e7224 */ /* 0x001fe400078e0213 */
        /* <DEDUP_REMOVED lines=8> */
[----:B------:R-:W-:Y:S01]  /*0670*/  IMAD R11, R7, 0x8, R1 ;  /* 0x00000008070b7824 */ /* 0x000fe200078e0201 */
[----:B0-----:R-:W-:-:S02]  /*0680*/  PRMT R14, R21, 0x5410, R14 ;  /* 0x00005410150e7816 */ /* 0x001fc4000000000e */
[----:B-1----:R-:W-:-:S03]  /*0690*/  PRMT R12, R13, 0x5410, R12 ;  /* 0x000054100d0c7816 */ /* 0x002fc6000000000c */
[-C--:B----4-:R-:W-:Y:S02]  /*06a0*/  HMUL2 R18, R14, R15.reuse.H0_H0 ;  /* 0x2000000f0e127232 */ /* 0x090fe40000000000 */
[----:B------:R-:W-:Y:S02]  /*06b0*/  HMUL2 R19, R12, R15.H0_H0 ;  /* 0x2000000f0c137232 */ /* 0x000fe40000000000 */
[----:B---3--:R-:W-:-:S03]  /*06c0*/  IMAD.IADD R9, R16, 0x1, R9 ;  /* 0x0000000110097824 */ /* 0x008fc600078e0209 */
[----:B------:R2:W-:Y:S02]  /*06d0*/  STL.64 [R11], R18 ;  /* 0x000000120b007387 */ /* 0x0005e40000100a00 */
[----:B------:R-:W-:Y:S01]  /*06e0*/  ISETP.GE.AND P0, PT, R9, R0, PT ;  /* 0x000000000900720c */ /* 0x000fe20003f06270 */
[----:B------:R-:W-:-:S12]  /*06f0*/  VIADD R7, R7, 0x1 ;  /* 0x0000000107077836 */ /* 0x000fd80000000000 */
[----:B--2---:R-:W-:Y:S05]  /*0700*/  @!P0 BRA `(.L_x_3695) ;  /* 0xfffffffc00508947 */ /* 0x004fea000383ffff */
.L_x_3694:
[----:B------:R0:W5:Y:S01]  /*0710*/  LDL.64 R42, [R1] ;  /* 0x00000000012a7983 */ /* 0x0001620000100a00 */
[----:B------:R-:W2:Y:S01]  /*0720*/  LDCU UR4, c[0x0][0x3c8] ;  /* 0x00007900ff0477ac */ /* 0x000ea20008000800 */
[----:B------:R-:W-:Y:S01]  /*0730*/  IMAD.MOV.U32 R4, RZ, RZ, RZ ;  /* 0x000000ffff047224 */ /* 0x000fe200078e00ff */
[----:B--2---:R-:W-:-:S13]  /*0740*/  ISETP.GT.AND P0, PT, R27, UR4, PT ;  /* 0x000000041b007c0c */ /* 0x004fda000bf04270 */
[----:B0-----:R-:W-:Y:S05]  /*0750*/  @!P0 BRA `(.L_x_3696) ;  /* 0x00000000001c8947 */ /* 0x001fea0003800000 */
[----:B------:R-:W0:Y:S02]  /*0760*/  LDC R4, c[0x0][0x3cc] ;  /* 0x0000f300ff047b82 */ /* 0x000e240000000800 */
[----:B0-----:R-:W-:-:S05]  /*0770*/  VIMNMX R4, PT, PT, R27, R4, PT ;  /* 0x000000041b047248 */ /* 0x001fca0003fe0100 */
[----:B------:R-:W-:-:S05]  /*0780*/  VIADD R4, R4, -UR4 ;  /* 0x8000000404047c36 */ /* 0x000fca0008000000 */
[----:B------:R-:W-:-:S04]  /*0790*/  SHF.R.S32.HI R7, RZ, 0x1f, R4 ;  /* 0x0000001fff077819 */ /* 0x000fc80000011404 */
[----:B------:R-:W-:-:S04]  /*07a0*/  LEA.HI R7, R7, R4, RZ, 0x5 ;  /* 0x0000000407077211 */ /* 0x000fc800078f28ff */
[----:B------:R-:W-:-:S05]  /*07b0*/  SHF.R.S32.HI R7, RZ, 0x5, R7 ;  /* 0x00000005ff077819 */ /* 0x000fca0000011407 */
[----:B------:R-:W-:-:S07]  /*07c0*/  IMAD R4, R7, 0x6, RZ ;  /* 0x0000000607047824 */ /* 0x000fce00078e02ff */
.L_x_3696:
[----:B------:R-:W0:Y:S01]  /*07d0*/  LDCU UR5, c[0x0][0x3cc] ;  /* 0x00007980ff0577ac */ /* 0x000e220008000800 */
[----:B------:R-:W-:Y:S01]  /*07e0*/  IMAD.MOV.U32 R7, RZ, RZ, RZ ;  /* 0x000000ffff077224 */ /* 0x000fe200078e00ff */
[----:B0-----:R-:W-:-:S13]  /*07f0*/  ISETP.GT.AND P0, PT, R27, UR5, PT ;  /* 0x000000051b007c0c */ /* 0x001fda000bf04270 */
[----:B------:R-:W-:Y:S05]  /*0800*/  @!P0 BRA `(.L_x_3697) ;  /* 0x00000000001c8947 */ /* 0x000fea0003800000 */
[----:B-1----:R-:W0:Y:S02]  /*0810*/  LDC R8, c[0x0][0x3d0] ;  /* 0x0000f400ff087b82 */ /* 0x002e240000000800 */
[----:B0-----:R-:W-:-:S05]  /*0820*/  VIMNMX R7, PT, PT, R27, R8, PT ;  /* 0x000000081b077248 */ /* 0x001fca0003fe0100 */
[----:B------:R-:W-:-:S05]  /*0830*/  VIADD R7, R7, -UR5 ;  /* 0x8000000507077c36 */ /* 0x000fca0008000000 */
[----:B------:R-:W-:-:S04]  /*0840*/  SHF.R.S32.HI R8, RZ, 0x1f, R7 ;  /* 0x0000001fff087819 */ /* 0x000fc80000011407 */
[----:B------:R-:W-:-:S04]  /*0850*/  LEA.HI R8, R8, R7, RZ, 0x5 ;  /* 0x0000000708087211 */ /* 0x000fc800078f28ff */
[----:B------:R-:W-:-:S05]  /*0860*/  SHF.R.S32.HI R8, RZ, 0x5, R8 ;  /* 0x00000005ff087819 */ /* 0x000fca0000011408 */
[----:B------:R-:W-:-:S07]  /*0870*/  IMAD R7, R8, 0x5, RZ ;  /* 0x0000000508077824 */ /* 0x000fce00078e02ff */
.L_x_3697:
        /* <DEDUP_REMOVED lines=11> */
.L_x_3698:
        /* <DEDUP_REMOVED lines=11> */
.L_x_3699:
        /* <DEDUP_REMOVED lines=11> */
.L_x_3700:
[C---:B------:R-:W-:Y:S01]  /*0a90*/  VIMNMX R11, PT, PT, R27.reuse, UR4, PT ;  /* 0x000000041b0b7c48 */ /* 0x040fe2000bfe0100 */
[----:B------:R-:W0:Y:S01]  /*0aa0*/  S2UR UR5, SR_CgaCtaId ;  /* 0x00000000000579c3 */ /* 0x000e220000008800 */
[----:B------:R-:W1:Y:S01]  /*0ab0*/  LDCU.64 UR10, c[0x0][0x388] ;  /* 0x00007100ff0a77ac */ /* 0x000e620008000a00 */
[----:B------:R-:W-:Y:S01]  /*0ac0*/  VIMNMX R6, PT, PT, R6, UR12, PT ;  /* 0x0000000c06067c48 */ /* 0x000fe2000bfe0100 */
[----:B------:R-:W-:Y:S01]  /*0ad0*/  IMAD.MOV.U32 R26, RZ, RZ, RZ ;  /* 0x000000ffff1a7224 */ /* 0x000fe200078e00ff */
[----:B------:R-:W-:Y:S01]  /*0ae0*/  SHF.R.S32.HI R12, RZ, 0x1f, R11 ;  /* 0x0000001fff0c7819 */ /* 0x000fe2000001140b */
[----:B------:R-:W-:Y:S01]  /*0af0*/  UMOV UR4, 0x400 ;  /* 0x0000040000047882 */ /* 0x000fe20000000000 */
[----:B-----5:R-:W-:Y:S01]  /*0b00*/  PRMT R31, R42, 0x7610, R42 ;  /* 0x000076102a1f7816 */ /* 0x020fe2000000002a */
[----:B------:R-:W-:Y:S01]  /*0b10*/  IMAD.IADD R30, R27, 0x1, R30 ;  /* 0x000000011b1e7824 */ /* 0x000fe200078e021e */
[----:B------:R-:W-:Y:S02]  /*0b20*/  LEA.HI R12, R12, R11, RZ, 0x5 ;  /* 0x0000000b0c0c7211 */ /* 0x000fe400078f28ff */
[----:B------:R-:W-:-:S02]  /*0b30*/  PRMT R28, RZ, 0x5410, RZ ;  /* 0x00005410ff1c7816 */ /* 0x000fc400000000ff */
[----:B------:R-:W-:Y:S02]  /*0b40*/  SHF.R.S32.HI R11, RZ, 0x5, R12 ;  /* 0x00000005ff0b7819 */ /* 0x000fe4000001140c */
[----:B------:R-:W-:-:S03]  /*0b50*/  PRMT R29, RZ, 0x5410, RZ ;  /* 0x00005410ff1d7816 */ /* 0x000fc600000000ff */
[----:B------:R-:W-:-:S05]  /*0b60*/  IMAD R4, R11, 0x8, R4 ;  /* 0x000000080b047824 */ /* 0x000fca00078e0204 */
[----:B------:R-:W-:Y:S01]  /*0b70*/  IADD3 R4, PT, PT, R8, R4, R7 ;  /* 0x0000000408047210 */ /* 0x000fe20007ffe007 */
[----:B0-----:R-:W-:-:S03]  /*0b80*/  ULEA UR4, UR5, UR4, 0x18 ;  /* 0x0000000405047291 */ /* 0x001fc6000f8ec0ff */
[----:B------:R-:W-:-:S05]  /*0b90*/  IADD3 R4, PT, PT, R10, R4, R9 ;  /* 0x000000040a047210 */ /* 0x000fca0007ffe009 */
[----:B------:R-:W-:Y:S01]  /*0ba0*/  IMAD R7, R4, R25, RZ ;  /* 0x0000001904077224 */ /* 0x000fe200078e02ff */
[----:B------:R-:W-:-:S04]  /*0bb0*/  SHF.R.S32.HI R4, RZ, 0x1f, R24 ;  /* 0x0000001fff047819 */ /* 0x000fc80000011418 */
[----:B------:R-:W-:-:S04]  /*0bc0*/  IADD3 R8, P0, PT, R24, R7, RZ ;  /* 0x0000000718087210 */ /* 0x000fc80007f1e0ff */
[----:B------:R-:W-:Y:S01]  /*0bd0*/  LEA.HI.X.SX32 R7, R7, R4, 0x1, P0 ;  /* 0x0000000407077211 */ /* 0x000fe200000f0eff */
[----:B------:R-:W-:Y:S01]  /*0be0*/  IMAD.SHL.U32 R4, R8, 0x4, RZ ;  /* 0x0000000408047824 */ /* 0x000fe200078e00ff */
[----:B------:R-:W-:Y:S02]  /*0bf0*/  ISETP.GT.AND P0, PT, R6, R27, PT ;  /* 0x0000001b0600720c */ /* 0x000fe40003f04270 */
[----:B------:R-:W-:Y:S02]  /*0c00*/  SHF.L.U64.HI R7, R8, 0x2, R7 ;  /* 0x0000000208077819 */ /* 0x000fe40000010207 */
[----:B-1----:R-:W-:-:S04]  /*0c10*/  IADD3 R22, P1, PT, R4, UR10, RZ ;  /* 0x0000000a04167c10 */ /* 0x002fc8000ff3e0ff */
[----:B------:R-:W-:Y:S01]  /*0c20*/  IADD3.X R23, PT, PT, R7, UR11, RZ, P1, !PT ;  /* 0x0000000b07177c10 */ /* 0x000fe20008ffe4ff */
[----:B------:R-:W-:-:S04]  /*0c30*/  IMAD.MOV.U32 R20, RZ, RZ, R22 ;  /* 0x000000ffff147224 */ /* 0x000fc800078e0016 */
[----:B------:R-:W-:Y:S01]  /*0c40*/  IMAD.MOV.U32 R21, RZ, RZ, R23 ;  /* 0x000000ffff157224 */ /* 0x000fe200078e0017 */
[----:B------:R-:W-:Y:S06]  /*0c50*/  @!P0 BRA `(.L_x_3701) ;  /* 0x0000001400488947 */ /* 0x000fec0003800000 */
[----:B------:R-:W-:Y:S01]  /*0c60*/  IMAD.WIDE.U32 R4, R5, 0x100, R2 ;  /* 0x0000010005047825 */ /* 0x000fe200078e0002 */
[----:B------:R-:W-:Y:S02]  /*0c70*/  VIMNMX R34, PT, PT, R0, UR12, PT ;  /* 0x0000000c00227c48 */ /* 0x000fe4000bfe0100 */
[----:B------:R-:W-:Y:S01]  /*0c80*/  PRMT R29, RZ, 0x5410, RZ ;  /* 0x00005410ff1d7816 */ /* 0x000fe200000000ff */
[----:B------:R-:W-:Y:S01]  /*0c90*/  IMAD.MOV.U32 R26, RZ, RZ, RZ ;  /* 0x000000ffff1a7224 */ /* 0x000fe200078e00ff */
[----:B------:R-:W-:Y:S02]  /*0ca0*/  IADD3 R32, P0, PT, R4, 0x2, RZ ;  /* 0x0000000204207810 */ /* 0x000fe40007f1e0ff */
[----:B------:R-:W-:-:S03]  /*0cb0*/  PRMT R28, RZ, 0x5410, RZ ;  /* 0x00005410ff1c7816 */ /* 0x000fc600000000ff */
[----:B------:R-:W-:-:S08]  /*0cc0*/  IMAD.X R33, RZ, RZ, R5, P0 ;  /* 0x000000ffff217224 */ /* 0x000fd000000e0605 */
.L_x_3702:
[----:B------:R-:W-:Y:S01]  /*0cd0*/  IMAD.MOV.U32 R20, RZ, RZ, R22 ;  /* 0x000000ffff147224 */ /* 0x000fe200078e0016 */
[----:B------:R-:W0:Y:S01]  /*0ce0*/  LDS.128 R12, [UR4] ;  /* 0x00000004ff0c7984 */ /* 0x000e220008000c00 */
[----:B------:R-:W-:-:S05]  /*0cf0*/  IMAD.MOV.U32 R21, RZ, RZ, R23 ;  /* 0x000000ffff157224 */ /* 0x000fca00078e0017 */
[----:B------:R-:W2:Y:S01]  /*0d00*/  LDG.E.128.CONSTANT R4, desc[UR6][R20.64] ;  /* 0x0000000614047981 */ /* 0x000ea2000c1e9d00 */
[----:B------:R-:W-:-:S04]  /*0d10*/  IMAD.U32 R25, RZ, RZ, UR9 ;  /* 0x00000009ff197e24 */ /* 0x000fc8000f8e00ff */
[----:B------:R-:W-:-:S05]  /*0d20*/  IMAD.WIDE R40, R25, 0x4, R20 ;  /* 0x0000000419287825 */ /* 0x000fca00078e0214 */
[----:B------:R-:W3:Y:S01]  /*0d30*/  LDG.E.128.CONSTANT R8, desc[UR6][R40.64] ;  /* 0x0000000628087981 */ /* 0x000ee2000c1e9d00 */
[----:B------:R-:W-:-:S05]  /*0d40*/  IMAD.MOV.U32 R44, RZ, RZ, 0x3000 ;  /* 0x00003000ff2c7424 */ /* 0x000fca00078e00ff */
[----:B------:R-:W-:Y:S02]  /*0d50*/  PRMT R44, R44, 0x5410, R44 ;  /* 0x000054102c2c7816 */ /* 0x000fe4000000002c */
        /* <DEDUP_REMOVED lines=15> */
[----:B0-----:R-:W-:-:S02]  /*0e50*/  HFMA2 R37, R37, R12, RZ ;  /* 0x0000000c25257231 */ /* 0x001fc400000000ff */
[-C--:B------:R-:W-:Y:S02]  /*0e60*/  HFMA2 R38, R38, R12.reuse, RZ.H0_H0 ;  /* 0x0000000c26267231 */ /* 0x080fe400000400ff */
[-C--:B------:R-:W-:Y:S02]  /*0e70*/  HFMA2 R18, R18, R12.reuse, RZ ;  /* 0x0000000c12127231 */ /* 0x080fe400000000ff */
[----:B------:R-:W-:Y:S01]  /*0e80*/  HFMA2 R16, R16, R12, RZ.H0_H0 ;  /* 0x0000000c10107231 */ /* 0x000fe200000400ff */
[----:B------:R-:W-:Y:S01]  /*0e90*/  LOP3.LUT R12, R6, 0x380038, RZ, 0xc0, !PT ;  /* 0x00380038060c7812 */ /* 0x000fe200078ec0ff */
[-C--:B------:R-:W-:Y:S01]  /*0ea0*/  HFMA2 R19, R19, R44.reuse.H1_H1, -132, -132 ;  /* 0xd820d82013137431 */ /* 0x080fe2000006002c */
[----:B------:R-:W-:Y:S02]  /*0eb0*/  LOP3.LUT R17, R17, 0x64006400, RZ, 0xfc, !PT ;  /* 0x6400640011117812 */ /* 0x000fe400078efcff */
[----:B------:R-:W-:Y:S01]  /*0ec0*/  LOP3.LUT R23, R12, 0x64006400, RZ, 0xfc, !PT ;  /* 0x640064000c177812 */ /* 0x000fe200078efcff */
[----:B------:R-:W-:Y:S01]  /*0ed0*/  HFMA2 R37, R19, R13, R37 ;  /* 0x0000000d13257231 */ /* 0x000fe20000000025 */
[----:B------:R-:W-:Y:S01]  /*0ee0*/  LOP3.LUT R12, R7, 0x380038, RZ, 0xc0, !PT ;  /* 0x00380038070c7812 */ /* 0x000fe200078ec0ff */
[----:B------:R-:W-:Y:S01]  /*0ef0*/  HFMA2 R19, R17, R44.H1_H1, -132, -132 ;  /* 0xd820d82011137431 */ /* 0x000fe2000006002c */
[----:B------:R-:W-:-:S02]  /*0f00*/  SHF.R.U32.HI R22, RZ, 0x6, R5 ;  /* 0x00000006ff167819 */ /* 0x000fc40000011605 */
[----:B------:R-:W-:Y:S01]  /*0f10*/  LOP3.LUT R17, R12, 0x64006400, RZ, 0xfc, !PT ;  /* 0x640064000c117812 */ /* 0x000fe200078efcff */
[-C--:B------:R-:W-:Y:S02]  /*0f20*/  HFMA2 R12, R23, R44.reuse.H1_H1, -132, -132 ;  /* 0xd820d820170c7431 */ /* 0x080fe4000006002c */
[-C--:B------:R-:W-:Y:S01]  /*0f30*/  HFMA2 R38, R19, R13.reuse, R38 ;  /* 0x0000000d13267231 */ /* 0x080fe20000000026 */
[----:B------:R-:W-:Y:S01]  /*0f40*/  SHF.R.U32.HI R23, RZ, 0x6, R4 ;  /* 0x00000006ff177819 */ /* 0x000fe20000011604 */
[----:B------:R-:W-:Y:S01]  /*0f50*/  HFMA2 R12, R12, R13, R18 ;  /* 0x0000000d0c0c7231 */ /* 0x000fe20000000012 */
[----:B------:R-:W-:Y:S01]  /*0f60*/  SHF.R.U32.HI R35, RZ, 0x6, R7 ;  /* 0x00000006ff237819 */ /* 0x000fe20000011607 */
[----:B------:R-:W-:Y:S01]  /*0f70*/  HFMA2 R18, R17, R44.H1_H1, -132, -132 ;  /* 0xd820d82011127431 */ /* 0x000fe2000006002c */
[----:B------:R-:W-:-:S03]  /*0f80*/  LOP3.LUT R17, R23, 0x70007, RZ, 0xc0, !PT ;  /* 0x0007000717117812 */ /* 0x000fc600078ec0ff */
[----:B------:R-:W-:Y:S01]  /*0f90*/  HFMA2 R16, R18, R13, R16 ;  /* 0x0000000d12107231 */ /* 0x000fe20000000010 */
[----:B------:R-:W-:Y:S02]  /*0fa0*/  LOP3.LUT R13, R22, 0x70007, RZ, 0xc0, !PT ;  /* 0x00070007160d7812 */ /* 0x000fe400078ec0ff */
[----:B------:R-:W-:Y:S02]  /*0fb0*/  LOP3.LUT R17, R17, 0x64006400, RZ, 0xfc, !PT ;  /* 0x6400640011117812 */ /* 0x000fe400078efcff */
[----:B------:R-:W-:Y:S02]  /*0fc0*/  LOP3.LUT R13, R13, 0x64006400, RZ, 0xfc, !PT ;  /* 0x640064000d0d7812 */ /* 0x000fe400078efcff */
[----:B------:R-:W-:Y:S01]  /*0fd0*/  LOP3.LUT R18, R35, 0x70007, RZ, 0xc0, !PT ;  /* 0x0007000723127812 */ /* 0x000fe200078ec0ff */
[----:B------:R-:W-:Y:S02]  /*0fe0*/  HADD2 R17, R17, -1028, -1028 ;  /* 0xe404e40411117430 */ /* 0x000fe40000000000 */
[----:B------:R-:W-:Y:S01]  /*0ff0*/  HADD2 R19, R13, -1028, -1028 ;  /* 0xe404e4040d137430 */ /* 0x000fe20000000000 */
[----:B------:R-:W-:Y:S01]  /*1000*/  SHF.R.U32.HI R13, RZ, 0x6, R6 ;  /* 0x00000006ff0d7819 */ /* 0x000fe20000011606 */
[-C--:B------:R-:W-:Y:S01]  /*1010*/  HFMA2 R37, R17, R14.reuse, R37 ;  /* 0x0000000e11257231 */ /* 0x080fe20000000025 */
[----:B------:R-:W-:Y:S01]  /*1020*/  LOP3.LUT R18, R18, 0x64006400, RZ, 0xfc, !PT ;  /* 0x6400640012127812 */ /* 0x000fe200078efcff */
[----:B------:R-:W-:Y:S01]  /*1030*/  HFMA2 R38, R19, R14, R38 ;  /* 0x0000000e13267231 */ /* 0x000fe20000000026 */
[----:B------:R-:W-:-:S02]  /*1040*/  LOP3.LUT R19, R13, 0x70007, RZ, 0xc0, !PT ;  /* 0x000700070d137812 */ /* 0x000fc400078ec0ff */
[----:B------:R-:W-:Y:S01]  /*1050*/  LOP3.LUT R17, R23, 0x380038, RZ, 0xc0, !PT ;  /* 0x0038003817117812 */ /* 0x000fe200078ec0ff */
[----:B------:R-:W-:Y:S01]  /*1060*/  HADD2 R18, R18, -1028, -1028 ;  /* 0xe404e40412127430 */ /* 0x000fe20000000000 */
[----:B------:R-:W-:Y:S02]  /*1070*/  LOP3.LUT R19, R19, 0x64006400, RZ, 0xfc, !PT ;  /* 0x6400640013137812 */ /* 0x000fe400078efcff */
[----:B------:R-:W-:Y:S01]  /*1080*/  LOP3.LUT R17, R17, 0x64006400, RZ, 0xfc, !PT ;  /* 0x6400640011117812 */ /* 0x000fe200078efcff */
[----:B------:R-:W-:Y:S02]  /*1090*/  HFMA2 R16, R18, R14, R16 ;  /* 0x0000000e12107231 */ /* 0x000fe40000000010 */
[----:B------:R-:W-:Y:S02]  /*10a0*/  HADD2 R19, R19, -1028, -1028 ;  /* 0xe404e40413137430 */ /* 0x000fe40000000000 */
[----:B------:R-:W-:Y:S02]  /*10b0*/  HFMA2 R17, R17, R44.H1_H1, -132, -132 ;  /* 0xd820d82011117431 */ /* 0x000fe4000006002c */
[----:B------:R-:W-:Y:S01]  /*10c0*/  HFMA2 R12, R19, R14, R12 ;  /* 0x0000000e130c7231 */ /* 0x000fe2000000000c */
[----:B------:R-:W-:Y:S01]  /*10d0*/  LOP3.LUT R14, R22, 0x380038, RZ, 0xc0, !PT ;  /* 0x00380038160e7812 */ /* 0x000fe200078ec0ff */
[----:B------:R-:W-:Y:S01]  /*10e0*/  HFMA2 R37, R17, R15, R37 ;  /* 0x0000000f11257231 */ /* 0x000fe20000000025 */
[----:B------:R-:W-:-:S02]  /*10f0*/  LOP3.LUT R17, R13, 0x380038, RZ, 0xc0, !PT ;  /* 0x003800380d117812 */ /* 0x000fc400078ec0ff */
[----:B------:R-:W-:Y:S02]  /*1100*/  LOP3.LUT R19, R14, 0x64006400, RZ, 0xfc, !PT ;  /* 0x640064000e137812 */ /* 0x000fe400078efcff */
[----:B------:R-:W-:Y:S02]  /*1110*/  LOP3.LUT R14, R35, 0x380038, RZ, 0xc0, !PT ;  /* 0x00380038230e7812 */ /* 0x000fe400078ec0ff */
[----:B------:R-:W-:Y:S01]  /*1120*/  LOP3.LUT R17, R17, 0x64006400, RZ, 0xfc, !PT ;  /* 0x6400640011117812 */ /* 0x000fe200078efcff */
[-C--:B------:R-:W-:Y:S01]  /*1130*/  HFMA2 R19, R19, R44.reuse.H1_H1, -132, -132 ;  /* 0xd820d82013137431 */ /* 0x080fe2000006002c */
[----:B------:R-:W-:Y:S01]  /*1140*/  LOP3.LUT R39, R14, 0x64006400, RZ, 0xfc, !PT ;  /* 0x640064000e277812 */ /* 0x000fe200078efcff */
[----:B------:R-:W-:Y:S01]  /*1150*/  IMAD.MOV.U32 R14, RZ, RZ, 0x2400 ;  /* 0x00002400ff0e7424 */ /* 0x000fe200078e00ff */
[----:B------:R-:W-:Y:S01]  /*1160*/  LOP3.LUT R13, R13, 0x1c001c0, RZ, 0xc0, !PT ;  /* 0x01c001c00d0d7812 */ /* 0x000fe200078ec0ff */
[----:B------:R-:W-:Y:S02]  /*1170*/  HFMA2 R17, R17, R44.H1_H1, -132, -132 ;  /* 0xd820d82011117431 */ /* 0x000fe4000006002c */
[----:B------:R-:W-:-:S02]  /*1180*/  HFMA2 R38, R19, R15, R38 ;  /* 0x0000000f13267231 */ /* 0x000fc40000000026 */
[----:B------:R-:W-:Y:S01]  /*1190*/  HFMA2 R36, R39, R44.H1_H1, -132, -132 ;  /* 0xd820d82027247431 */ /* 0x000fe2000006002c */
[----:B------:R-:W-:Y:S01]  /*11a0*/  LOP3.LUT R39, R22, 0x1c001c0, RZ, 0xc0, !PT ;  /* 0x01c001c016277812 */ /* 0x000fe200078ec0ff */
[-C--:B------:R-:W-:Y:S01]  /*11b0*/  HFMA2 R12, R17, R15.reuse, R12 ;  /* 0x0000000f110c7231 */ /* 0x080fe2000000000c */
[----:B------:R-:W-:Y:S01]  /*11c0*/  PRMT R44, R14, 0x7610, R44 ;  /* 0x000076100e2c7816 */ /* 0x000fe2000000002c */
[----:B------:R-:W-:Y:S01]  /*11d0*/  HFMA2 R36, R36, R15, R16 ;  /* 0x0000000f24247231 */ /* 0x000fe20000000010 */
[----:B------:R-:W-:Y:S01]  /*11e0*/  LOP3.LUT R15, R23, 0x1c001c0, RZ, 0xc0, !PT ;  /* 0x01c001c0170f7812 */ /* 0x000fe200078ec0ff */
[----:B------:R-:W0:Y:S01]  /*11f0*/  LDS.128 R16, [UR4+0x10] ;  /* 0x00001004ff107984 */ /* 0x000e220008000c00 */
[----:B------:R-:W-:Y:S01]  /*1200*/  LOP3.LUT R39, R39, 0x64006400, RZ, 0xfc, !PT ;  /* 0x6400640027277812 */ /* 0x000fe200078efcff */
[----:B------:R-:W-:Y:S01]  /*1210*/  IMAD.WIDE R22, R25, 0x4, R40 ;  /* 0x0000000419167825 */ /* 0x000fe200078e0228 */
[----:B------:R-:W-:Y:S02]  /*1220*/  LOP3.LUT R15, R15, 0x64006400, RZ, 0xfc, !PT ;  /* 0x640064000f0f7812 */ /* 0x000fe400078efcff */
[----:B------:R-:W-:Y:S01]  /*1230*/  LOP3.LUT R13, R13, 0x64006400, RZ, 0xfc, !PT ;  /* 0x640064000d0d7812 */ /* 0x000fe200078efcff */
[----:B------:R-:W-:-:S02]  /*1240*/  HFMA2 R14, R39, R44.H0_H0, -20, -20 ;  /* 0xcd00cd00270e7431 */ /* 0x000fc4000004002c */
[-C--:B------:R-:W-:Y:S02]  /*1250*/  HFMA2 R15, R15, R44.reuse.H0_H0, -20, -20 ;  /* 0xcd00cd000f0f7431 */ /* 0x080fe4000004002c */
[----:B------:R-:W-:Y:S02]  /*1260*/  HFMA2 R13, R13, R44.H0_H0, -20, -20 ;  /* 0xcd00cd000d0d7431 */ /* 0x000fe4000004002c */
[-C--:B0-----:R-:W-:Y:S02]  /*1270*/  HFMA2 R37, R15, R16.reuse, R37 ;  /* 0x000000100f257231 */ /* 0x081fe40000000025 */
[-C--:B------:R-:W-:Y:S02]  /*1280*/  HFMA2 R38, R14, R16.reuse, R38 ;  /* 0x000000100e267231 */ /* 0x080fe40000000026 */
[----:B------:R-:W-:Y:S02]  /*1290*/  HFMA2 R39, R13, R16, R12 ;  /* 0x000000100d277231 */ /* 0x000fe4000000000c */
[----:B------:R-:W2:Y:S01]  /*12a0*/  LDG.E.128.CONSTANT R12, desc[UR6][R22.64] ;  /* 0x00000006160c7981 */ /* 0x000ea2000c1e9d00 */
[----:B------:R-:W-:-:S02]  /*12b0*/  LOP3.LUT R35, R35, 0x1c001c0, RZ, 0xc0, !PT ;  /* 0x01c001c023237812 */ /* 0x000fc400078ec0ff */
[----:B---3--:R-:W-:Y:S02]  /*12c0*/  LOP3.LUT R41, R9, 0x70007, RZ, 0xc0, !PT ;  /* 0x0007000709297812 */ /* 0x008fe400078ec0ff */
[----:B------:R-:W-:Y:S02]  /*12d0*/  LOP3.LUT R35, R35, 0x64006400, RZ, 0xfc, !PT ;  /* 0x6400640023237812 */ /* 0x000fe400078efcff */
[----:B------:R-:W-:Y:S02]  /*12e0*/  LOP3.LUT R41, R41, 0x64006400, RZ, 0xfc, !PT ;  /* 0x6400640029297812 */ /* 0x000fe400078efcff */
[----:B------:R-:W-:Y:S01]  /*12f0*/  SHF.R.U32.HI R40, RZ, 0x6, R9 ;  /* 0x00000006ff287819 */ /* 0x000fe20000011609 */
[----:B------:R-:W-:Y:S01]  /*1300*/  HFMA2 R35, R35, R44.H0_H0, -20, -20 ;  /* 0xcd00cd0023237431 */ /* 0x000fe2000004002c */
[----:B------:R-:W-:Y:S01]  /*1310*/  SHF.R.U32.HI R4, RZ, 0xf, R4 ;  /* 0x0000000fff047819 */ /* 0x000fe20000011604 */
[----:B------:R-:W-:Y:S01]  /*1320*/  HADD2 R41, R41, -1028, -1028 ;  /* 0xe404e40429297430 */ /* 0x000fe20000000000 */
[----:B------:R-:W-:Y:S01]  /*1330*/  SHF.R.U32.HI R5, RZ, 0xf, R5 ;  /* 0x0000000fff057819 */ /* 0x000fe20000011605 */
[----:B------:R-:W-:Y:S01]  /*1340*/  HFMA2 R36, R35, R16, R36 ;  /* 0x0000001023247231 */ /* 0x000fe20000000024 */
[----:B------:R-:W-:Y:S01]  /*1350*/  LOP3.LUT R16, R8, 0x70007, RZ, 0xc0, !PT ;  /* 0x0007000708107812 */ /* 0x000fe200078ec0ff */
[----:B------:R-:W-:Y:S01]  /*1360*/  HFMA2 R41, R41, R17, R38 ;  /* 0x0000001129297231 */ /* 0x000fe20000000026 */
[----:B------:R-:W-:-:S02]  /*1370*/  LOP3.LUT R35, R10, 0x70007, RZ, 0xc0, !PT ;  /* 0x000700070a237812 */ /* 0x000fc400078ec0ff */
[----:B------:R-:W-:Y:S02]  /*1380*/  LOP3.LUT R16, R16, 0x64006400, RZ, 0xfc, !PT ;  /* 0x6400640010107812 */ /* 0x000fe400078efcff */
[----:B------:R-:W-:Y:S02]  /*1390*/  LOP3.LUT R35, R35, 0x64006400, RZ, 0xfc, !PT ;  /* 0x6400640023237812 */ /* 0x000fe400078efcff */
[----:B------:R-:W-:Y:S01]  /*13a0*/  SHF.R.U32.HI R6, RZ, 0xf, R6 ;  /* 0x0000000fff067819 */ /* 0x000fe20000011606 */
[----:B------:R-:W-:Y:S01]  /*13b0*/  HADD2 R16, R16, -1028, -1028 ;  /* 0xe404e40410107430 */ /* 0x000fe20000000000 */
[----:B------:R-:W-:Y:S01]  /*13c0*/  SHF.R.U32.HI R7, RZ, 0xf, R7 ;  /* 0x0000000fff077819 */ /* 0x000fe20000011607 */
[----:B------:R-:W-:Y:S01]  /*13d0*/  HADD2 R35, R35, -1028, -1028 ;  /* 0xe404e40423237430 */ /* 0x000fe20000000000 */
[----:B------:R-:W-:Y:S01]  /*13e0*/  ISETP.NE.AND P0, PT, R27, R30, PT ;  /* 0x0000001e1b00720c */ /* 0x000fe20003f05270 */
[-C--:B------:R-:W-:Y:S01]  /*13f0*/  HFMA2 R37, R16, R17.reuse, R37 ;  /* 0x0000001110257231 */ /* 0x080fe20000000025 */
[C---:B------:R-:W-:Y:S01]  /*1400*/  LOP3.LUT R16, R11.reuse, 0x70007, RZ, 0xc0, !PT ;  /* 0x000700070b107812 */ /* 0x040fe200078ec0ff */
[----:B------:R-:W-:Y:S01]  /*1410*/  HFMA2 R39, R35, R17, R39 ;  /* 0x0000001123277231 */ /* 0x000fe20000000027 */
[----:B------:R-:W-:-:S02]  /*1420*/  LOP3.LUT R35, R11, 0x380038, RZ, 0xc0, !PT ;  /* 0x003800380b237812 */ /* 0x000fc400078ec0ff */
[----:B------:R-:W-:Y:S02]  /*1430*/  LOP3.LUT R16, R16, 0x64006400, RZ, 0xfc, !PT ;  /* 0x6400640010107812 */ /* 0x000fe400078efcff */
[----:B------:R-:W-:-:S03]  /*1440*/  LOP3.LUT R35, R35, 0x64006400, RZ, 0xfc, !PT ;  /* 0x6400640023237812 */ /* 0x000fc600078efcff */
[----:B------:R-:W-:Y:S02]  /*1450*/  HADD2 R16, R16, -1028, -1028 ;  /* 0xe404e40410107430 */ /* 0x000fe40000000000 */
[----:B------:R-:W-:Y:S01]  /*1460*/  HFMA2 R42, R35, R44.H1_H1, -132, -132 ;  /* 0xd820d820232a7431 */ /* 0x000fe2000006002c */
[--C-:B------:R-:W-:Y:S01]  /*1470*/  SHF.R.U32.HI R35, RZ, 0x6, R8.reuse ;  /* 0x00000006ff237819 */ /* 0x100fe20000011608 */
[----:B------:R-:W-:Y:S01]  /*1480*/  HFMA2 R16, R16, R17, R36 ;  /* 0x0000001110107231 */ /* 0x000fe20000000024 */
[----:B------:R-:W-:Y:S02]  /*1490*/  LOP3.LUT R17, R8, 0x380038, RZ, 0xc0, !PT ;  /* 0x0038003808117812 */ /* 0x000fe400078ec0ff */
[----:B------:R-:W-:Y:S01]  /*14a0*/  SHF.R.U32.HI R8, RZ, 0xe, R8 ;  /* 0x0000000eff087819 */ /* 0x000fe20000011608 */
[----:B------:R-:W-:Y:S01]  /*14b0*/  HFMA2 R42, R42, R18, R16 ;  /* 0x000000122a2a7231 */ /* 0x000fe20000000010 */
[----:B------:R-:W-:Y:S02]  /*14c0*/  LOP3.LUT R17, R17, 0x64006400, RZ, 0xfc, !PT ;  /* 0x6400640011117812 */ /* 0x000fe400078efcff */
[----:B------:R-:W-:-:S03]  /*14d0*/  LOP3.LUT R16, R40, 0x70007, RZ, 0xc0, !PT ;  /* 0x0007000728107812 */ /* 0x000fc600078ec0ff */
[----:B------:R-:W-:Y:S01]  /*14e0*/  HFMA2 R38, R17, R44.H1_H1, -132, -132 ;  /* 0xd820d82011267431 */ /* 0x000fe2000006002c */
[----:B------:R-:W-:Y:S02]  /*14f0*/  LOP3.LUT R16, R16, 0x64006400, RZ, 0xfc, !PT ;  /* 0x6400640010107812 */ /* 0x000fe400078efcff */
[----:B------:R-:W-:Y:S01]  /*1500*/  LOP3.LUT R17, R10, 0x380038, RZ, 0xc0, !PT ;  /* 0x003800380a117812 */ /* 0x000fe200078ec0ff */
[----:B------:R-:W-:Y:S01]  /*1510*/  HFMA2 R38, R38, R18, R37 ;  /* 0x0000001226267231 */ /* 0x000fe20000000025 */
[----:B------:R-:W-:Y:S01]  /*1520*/  LOP3.LUT R37, R9, 0x380038, RZ, 0xc0, !PT ;  /* 0x0038003809257812 */ /* 0x000fe200078ec0ff */
[----:B------:R-:W-:Y:S01]  /*1530*/  HADD2 R16, R16, -1028, -1028 ;  /* 0xe404e40410107430 */ /* 0x000fe20000000000 */
[----:B------:R-:W-:Y:S02]  /*1540*/  LOP3.LUT R17, R17, 0x64006400, RZ, 0xfc, !PT ;  /* 0x6400640011117812 */ /* 0x000fe400078efcff */
[----:B------:R-:W-:Y:S02]  /*1550*/  LOP3.LUT R37, R37, 0x64006400, RZ, 0xfc, !PT ;  /* 0x6400640025257812 */ /* 0x000fe400078efcff */
[----:B------:R-:W-:-:S03]  /*1560*/  SHF.R.U32.HI R9, RZ, 0xe, R9 ;  /* 0x0000000eff097819 */ /* 0x000fc60000011609 */
[----:B------:R-:W-:Y:S01]  /*1570*/  HFMA2 R36, R37, R44.H1_H1, -132, -132 ;  /* 0xd820d82025247431 */ /* 0x000fe2000006002c */
[--C-:B------:R-:W-:Y:S02]  /*1580*/  SHF.R.U32.HI R37, RZ, 0x6, R10.reuse ;  /* 0x00000006ff257819 */ /* 0x100fe4000001160a */
[----:B------:R-:W-:Y:S01]  /*1590*/  SHF.R.U32.HI R10, RZ, 0xe, R10 ;  /* 0x0000000eff0a7819 */ /* 0x000fe2000001160a */
[----:B------:R-:W-:Y:S02]  /*15a0*/  HFMA2 R41, R36, R18, R41 ;  /* 0x0000001224297231 */ /* 0x000fe40000000029 */
[----:B------:R-:W-:Y:S01]  /*15b0*/  HFMA2 R36, R17, R44.H1_H1, -132, -132 ;  /* 0xd820d82011247431 */ /* 0x000fe2000006002c */
[----:B------:R-:W-:Y:S01]  /*15c0*/  LOP3.LUT R17, R35, 0x70007, RZ, 0xc0, !PT ;  /* 0x0007000723117812 */ /* 0x000fe200078ec0ff */
[----:B------:R-:W-:Y:S01]  /*15d0*/  HFMA2 R41, R16, R19, R41 ;  /* 0x0000001310297231 */ /* 0x000fe20000000029 */
[----:B------:R-:W-:Y:S01]  /*15e0*/  LOP3.LUT R16, R37, 0x70007, RZ, 0xc0, !PT ;  /* 0x0007000725107812 */ /* 0x000fe200078ec0ff */
[----:B------:R-:W-:Y:S01]  /*15f0*/  HFMA2 R36, R36, R18, R39 ;  /* 0x0000001224247231 */ /* 0x000fe20000000027 */
[----:B------:R-:W-:-:S02]  /*1600*/  SHF.R.U32.HI R39, RZ, 0x6, R11 ;  /* 0x00000006ff277819 */ /* 0x000fc4000001160b */
[----:B------:R-:W-:Y:S02]  /*1610*/  LOP3.LUT R16, R16, 0x64006400, RZ, 0xfc, !PT ;  /* 0x6400640010107812 */ /* 0x000fe400078efcff */
[----:B------:R-:W-:-:S03]  /*1620*/  LOP3.LUT R17, R17, 0x64006400, RZ, 0xfc, !PT ;  /* 0x6400640011117812 */ /* 0x000fc600078efcff */
[----:B------:R-:W-:Y:S01]  /*1630*/  HADD2 R18, R16, -1028, -1028 ;  /* 0xe404e40410127430 */ /* 0x000fe20000000000 */
[----:B------:R-:W-:Y:S01]  /*1640*/  LOP3.LUT R16, R39, 0x70007, RZ, 0xc0, !PT ;  /* 0x0007000727107812 */ /* 0x000fe200078ec0ff */
[----:B------:R-:W-:Y:S02]  /*1650*/  HADD2 R17, R17, -1028, -1028 ;  /* 0xe404e40411117430 */ /* 0x000fe40000000000 */
[-C--:B------:R-:W-:Y:S01]  /*1660*/  HFMA2 R36, R18, R19.reuse, R36 ;  /* 0x0000001312247231 */ /* 0x080fe20000000024 */
[----:B------:R-:W-:Y:S01]  /*1670*/  LOP3.LUT R16, R16, 0x64006400, RZ, 0xfc, !PT ;  /* 0x6400640010107812 */ /* 0x000fe200078efcff */
[----:B------:R-:W-:Y:S01]  /*1680*/  HFMA2 R38, R17, R19, R38 ;  /* 0x0000001311267231 */ /* 0x000fe20000000026 */
[----:B------:R-:W-:Y:S02]  /*1690*/  LOP3.LUT R17, R4, 0x10001, RZ, 0xc0, !PT ;  /* 0x0001000104117812 */ /* 0x000fe400078ec0ff */
[----:B------:R-:W-:Y:S01]  /*16a0*/  LOP3.LUT R4, R5, 0x10001, RZ, 0xc0, !PT ;  /* 0x0001000105047812 */ /* 0x000fe200078ec0ff */
[----:B------:R-:W-:Y:S01]  /*16b0*/  HADD2 R16, R16, -1028, -1028 ;  /* 0xe404e40410107430 */ /* 0x000fe20000000000 */
[----:B------:R-:W-:-:S02]  /*16c0*/  LOP3.LUT R8, R17, 0x20002, R8, 0xf8, !PT ;  /* 0x0002000211087812 */ /* 0x000fc400078ef808 */
[----:B------:R-:W-:Y:S01]  /*16d0*/  LOP3.LUT R5, R35, 0x380038, RZ, 0xc0, !PT ;  /* 0x0038003823057812 */ /* 0x000fe200078ec0ff */
[----:B------:R-:W-:Y:S01]  /*16e0*/  HFMA2 R42, R16, R19, R42 ;  /* 0x00000013102a7231 */ /* 0x000fe2000000002a */
[----:B------:R-:W-:Y:S01]  /*16f0*/  LOP3.LUT R9, R4, 0x20002, R9, 0xf8, !PT ;  /* 0x0002000204097812 */ /* 0x000fe200078ef809 */
[----:B------:R-:W0:Y:S01]  /*1700*/  LDS.128 R16, [UR4+0x20] ;  /* 0x00002004ff107984 */ /* 0x000e220008000c00 */
[----:B------:R-:W-:Y:S02]  /*1710*/  LOP3.LUT R5, R5, 0x64006400, RZ, 0xfc, !PT ;  /* 0x6400640005057812 */ /* 0x000fe400078efcff */
[----:B------:R-:W-:-:S03]  /*1720*/  LOP3.LUT R35, R35, 0x1c001c0, RZ, 0xc0, !PT ;  /* 0x01c001c023237812 */ /* 0x000fc600078ec0ff */
[----:B------:R-:W-:Y:S01]  /*1730*/  HFMA2 R4, R5, R44.H1_H1, -132, -132 ;  /* 0xd820d82005047431 */ /* 0x000fe2000006002c */
[----:B------:R-:W-:Y:S02]  /*1740*/  SHF.R.U32.HI R5, RZ, 0xe, R11 ;  /* 0x0000000eff057819 */ /* 0x000fe4000001160b */
[----:B------:R-:W-:Y:S02]  /*1750*/  LOP3.LUT R11, R6, 0x10001, RZ, 0xc0, !PT ;  /* 0x00010001060b7812 */ /* 0x000fe400078ec0ff */
[----:B------:R-:W-:Y:S02]  /*1760*/  LOP3.LUT R6, R7, 0x10001, RZ, 0xc0, !PT ;  /* 0x0001000107067812 */ /* 0x000fe400078ec0ff */
[----:B------:R-:W-:Y:S02]  /*1770*/  LOP3.LUT R11, R11, 0x20002, R10, 0xf8, !PT ;  /* 0x000200020b0b7812 */ /* 0x000fe400078ef80a */
[----:B------:R-:W-:Y:S02]  /*1780*/  LOP3.LUT R10, R6, 0x20002, R5, 0xf8, !PT ;  /* 0x00020002060a7812 */ /* 0x000fe400078ef805 */
[----:B------:R-:W-:-:S05]  /*1790*/  LOP3.LUT R35, R35, 0x64006400, RZ, 0xfc, !PT ;  /* 0x6400640023237812 */ /* 0x000fca00078efcff */
[----:B------:R-:W-:Y:S02]  /*17a0*/  HFMA2 R35, R35, R44.H0_H0, -20, -20 ;  /* 0xcd00cd0023237431 */ /* 0x000fe4000004002c */
[----:B0-----:R-:W-:Y:S01]  /*17b0*/  HFMA2 R38, R4, R16, R38 ;  /* 0x0000001004267231 */ /* 0x001fe20000000026 */
[C---:B------:R-:W-:Y:S02]  /*17c0*/  LOP3.LUT R4, R40.reuse, 0x380038, RZ, 0xc0, !PT ;  /* 0x0038003828047812 */ /* 0x040fe400078ec0ff */
[----:B------:R-:W-:Y:S01]  /*17d0*/  LOP3.LUT R40, R40, 0x1c001c0, RZ, 0xc0, !PT ;  /* 0x01c001c028287812 */ /* 0x000fe200078ec0ff */
[----:B------:R-:W-:Y:S01]  /*17e0*/  HFMA2 R38, R35, R17, R38 ;  /* 0x0000001123267231 */ /* 0x000fe20000000026 */
        /* <DEDUP_REMOVED lines=8> */
[----:B------:R-:W-:Y:S02]  /*1870*/  LOP3.LUT R4, R4, 0x64006400, RZ, 0xfc, !PT ;  /* 0x6400640004047812 */ /* 0x000fe400078efcff */
[----:B------:R-:W-:-:S03]  /*1880*/  LOP3.LUT R37, R37, 0x64006400, RZ, 0xfc, !PT ;  /* 0x6400640025257812 */ /* 0x000fc600078efcff */
        /* <DEDUP_REMOVED lines=8> */
[----:B------:R-:W-:Y:S02]  /*1910*/  HFMA2 R4, R4, R16, R42 ;  /* 0x0000001004047231 */ /* 0x000fe4000000002a */
[----:B------:R-:W-:Y:S02]  /*1920*/  HFMA2 R16, R37, R44.H0_H0, -20, -20 ;  /* 0xcd00cd0025107431 */ /* 0x000fe4000004002c */
[-C--:B------:R-:W-:Y:S02]  /*1930*/  HFMA2 R4, R39, R17.reuse, R4 ;  /* 0x0000001127047231 */ /* 0x080fe40000000004 */
[----:B------:R-:W-:Y:S01]  /*1940*/  HFMA2 R16, R16, R17, R36 ;  /* 0x0000001110107231 */ /* 0x000fe20000000024 */
[----:B--2---:R-:W-:-:S02]  /*1950*/  LOP3.LUT R5, R12, 0x70007, RZ, 0xc0, !PT ;  /* 0x000700070c057812 */ /* 0x004fc400078ec0ff */
        /* <DEDUP_REMOVED lines=9> */
[----:B------:R-:W-:Y:S01]  /*19f0*/  HFMA2 R35, R35, R18, R38 ;  /* 0x0000001223237231 */ /* 0x000fe20000000026 */
[----:B------:R-:W-:Y:S01]  /*1a00*/  LOP3.LUT R7, R13, 0x70007, RZ, 0xc0, !PT ;  /* 0x000700070d077812 */ /* 0x000fe200078ec0ff */
[----:B------:R-:W-:-:S02]  /*1a10*/  HFMA2 R17, R17, R44.H1_H1, -132, -132 ;  /* 0xd820d82011117431 */ /* 0x000fc4000006002c */
[-C--:B------:R-:W-:Y:S02]  /*1a20*/  HFMA2 R16, R6, R18.reuse, R16 ;  /* 0x0000001206107231 */ /* 0x080fe40000000010 */
        /* <DEDUP_REMOVED lines=10> */
[----:B------:R-:W0:Y:S01]  /*1ad0*/  LDS.128 R4, [UR4+0x30] ;  /* 0x00003004ff047984 */ /* 0x000e220008000c00 */
[-C--:B------:R-:W-:Y:S01]  /*1ae0*/  HFMA2 R18, R17, R44.reuse.H1_H1, -132, -132 ;  /* 0xd820d82011127431 */ /* 0x080fe2000006002c */
[--C-:B------:R-:W-:Y:S01]  /*1af0*/  SHF.R.U32.HI R17, RZ, 0xd, R12.reuse ;  /* 0x0000000dff117819 */ /* 0x100fe2000001160c */
[----:B------:R-:W-:Y:S01]  /*1b00*/  HFMA2 R39, R39, R44.H1_H1, -132, -132 ;  /* 0xd820d82027277431 */ /* 0x000fe2000006002c */
[----:B------:R-:W-:Y:S01]  /*1b10*/  SHF.R.U32.HI R12, RZ, 0x6, R12 ;  /* 0x00000006ff0c7819 */ /* 0x000fe2000001160c */
[-C--:B------:R-:W-:Y:S01]  /*1b20*/  HFMA2 R36, R18, R19.reuse, R36 ;  /* 0x0000001312247231 */ /* 0x080fe20000000024 */
[----:B------:R-:W-:Y:S01]  /*1b30*/  SHF.R.U32.HI R38, RZ, 0xd, R14 ;  /* 0x0000000dff267819 */ /* 0x000fe2000001160e */
[----:B------:R-:W-:Y:S01]  /*1b40*/  HFMA2 R18, R39, R19, R16 ;  /* 0x0000001327127231 */ /* 0x000fe20000000010 */
[----:B------:R-:W-:-:S02]  /*1b50*/  LOP3.LUT R39, R15, 0x380038, RZ, 0xc0, !PT ;  /* 0x003800380f277812 */ /* 0x000fc400078ec0ff */
[----:B------:R-:W-:Y:S02]  /*1b60*/  LOP3.LUT R16, R8, 0x40004, R17, 0xf8, !PT ;  /* 0x0004000408107812 */ /* 0x000fe400078ef811 */
[----:B------:R-:W-:Y:S02]  /*1b70*/  SHF.R.U32.HI R8, RZ, 0xd, R13 ;  /* 0x0000000dff087819 */ /* 0x000fe4000001160d */
[----:B------:R-:W-:Y:S02]  /*1b80*/  LOP3.LUT R39, R39, 0x64006400, RZ, 0xfc, !PT ;  /* 0x6400640027277812 */ /* 0x000fe400078efcff */
[----:B------:R-:W-:Y:S02]  /*1b90*/  LOP3.LUT R17, R9, 0x40004, R8, 0xf8, !PT ;  /* 0x0004000409117812 */ /* 0x000fe400078ef808 */
[----:B------:R-:W-:Y:S01]  /*1ba0*/  SHF.R.U32.HI R9, RZ, 0xd, R15 ;  /* 0x0000000dff097819 */ /* 0x000fe2000001160f */
[----:B------:R-:W-:Y:S01]  /*1bb0*/  HFMA2 R8, R39, R44.H1_H1, -132, -132 ;  /* 0xd820d82027087431 */ /* 0x000fe2000006002c */
[----:B------:R-:W-:-:S02]  /*1bc0*/  SHF.R.U32.HI R13, RZ, 0x6, R13 ;  /* 0x00000006ff0d7819 */ /* 0x000fc4000001160d */
[----:B------:R-:W-:Y:S01]  /*1bd0*/  LOP3.LUT R10, R10, 0x40004, R9, 0xf8, !PT ;  /* 0x000400040a0a7812 */ /* 0x000fe200078ef809 */
[----:B------:R-:W-:Y:S01]  /*1be0*/  HFMA2 R8, R8, R19, R37 ;  /* 0x0000001308087231 */ /* 0x000fe20000000025 */
[----:B------:R-:W-:Y:S02]  /*1bf0*/  LOP3.LUT R9, R12, 0x70007, RZ, 0xc0, !PT ;  /* 0x000700070c097812 */ /* 0x000fe400078ec0ff */
[----:B------:R-:W-:Y:S02]  /*1c00*/  LOP3.LUT R19, R13, 0x70007, RZ, 0xc0, !PT ;  /* 0x000700070d137812 */ /* 0x000fe400078ec0ff */
[----:B------:R-:W-:Y:S02]  /*1c10*/  SHF.R.U32.HI R14, RZ, 0x6, R14 ;  /* 0x00000006ff0e7819 */ /* 0x000fe4000001160e */
[----:B------:R-:W-:Y:S02]  /*1c20*/  LOP3.LUT R11, R11, 0x40004, R38, 0xf8, !PT ;  /* 0x000400040b0b7812 */ /* 0x000fe400078ef826 */
[----:B------:R-:W-:-:S02]  /*1c30*/  SHF.R.U32.HI R15, RZ, 0x6, R15 ;  /* 0x00000006ff0f7819 */ /* 0x000fc4000001160f */
[----:B------:R-:W-:Y:S02]  /*1c40*/  LOP3.LUT R38, R9, 0x64006400, RZ, 0xfc, !PT ;  /* 0x6400640009267812 */ /* 0x000fe400078efcff */
[----:B------:R-:W-:Y:S02]  /*1c50*/  LOP3.LUT R9, R19, 0x64006400, RZ, 0xfc, !PT ;  /* 0x6400640013097812 */ /* 0x000fe400078efcff */
[C---:B------:R-:W-:Y:S01]  /*1c60*/  LOP3.LUT R19, R14.reuse, 0x70007, RZ, 0xc0, !PT ;  /* 0x000700070e137812 */ /* 0x040fe200078ec0ff */
[----:B------:R-:W-:Y:S01]  /*1c70*/  HADD2 R38, R38, -1028, -1028 ;  /* 0xe404e40426267430 */ /* 0x000fe20000000000 */
[----:B------:R-:W-:Y:S01]  /*1c80*/  LOP3.LUT R37, R15, 0x70007, RZ, 0xc0, !PT ;  /* 0x000700070f257812 */ /* 0x000fe200078ec0ff */
[----:B------:R-:W-:Y:S01]  /*1c90*/  HADD2 R9, R9, -1028, -1028 ;  /* 0xe404e40409097430 */ /* 0x000fe20000000000 */
[----:B------:R-:W-:Y:S01]  /*1ca0*/  LOP3.LUT R19, R19, 0x64006400, RZ, 0xfc, !PT ;  /* 0x6400640013137812 */ /* 0x000fe200078efcff */
[-C--:B0-----:R-:W-:Y:S01]  /*1cb0*/  HFMA2 R35, R38, R4.reuse, R35 ;  /* 0x0000000426237231 */ /* 0x081fe20000000023 */
[----:B------:R-:W-:Y:S01]  /*1cc0*/  LOP3.LUT R37, R37, 0x64006400, RZ, 0xfc, !PT ;  /* 0x6400640025257812 */ /* 0x000fe200078efcff */
[-C--:B------:R-:W-:Y:S01]  /*1cd0*/  HFMA2 R36, R9, R4.reuse, R36 ;  /* 0x0000000409247231 */ /* 0x080fe20000000024 */
        /* <DEDUP_REMOVED lines=8> */
[----:B------:R-:W-:-:S02]  /*1d60*/  LOP3.LUT R8, R12, 0x380038, RZ, 0xc0, !PT ;  /* 0x003800380c087812 */ /* 0x000fc400078ec0ff */
[----:B------:R-:W-:Y:S02]  /*1d70*/  LOP3.LUT R14, R14, 0x1c001c0, RZ, 0xc0, !PT ;  /* 0x01c001c00e0e7812 */ /* 0x000fe400078ec0ff */
[----:B------:R-:W-:Y:S01]  /*1d80*/  LOP3.LUT R39, R8, 0x64006400, RZ, 0xfc, !PT ;  /* 0x6400640008277812 */ /* 0x000fe200078efcff */
[----:B------:R-:W-:Y:S01]  /*1d90*/  @!P0 IMAD R8, R26, 0x8, R1 ;  /* 0x000000081a088824 */ /* 0x000fe200078e0201 */
[----:B------:R-:W-:Y:S02]  /*1da0*/  LOP3.LUT R12, R12, 0x1c001c0, RZ, 0xc0, !PT ;  /* 0x01c001c00c0c7812 */ /* 0x000fe400078ec0ff */
[----:B------:R-:W-:Y:S01]  /*1db0*/  LOP3.LUT R45, R14, 0x64006400, RZ, 0xfc, !PT ;  /* 0x640064000e2d7812 */ /* 0x000fe200078efcff */
[-C--:B------:R-:W-:Y:S01]  /*1dc0*/  HFMA2 R39, R39, R44.reuse.H1_H1, -132, -132 ;  /* 0xd820d82027277431 */ /* 0x080fe2000006002c */
[----:B------:R-:W-:Y:S01]  /*1dd0*/  LOP3.LUT R41, R12, 0x64006400, RZ, 0xfc, !PT ;  /* 0x640064000c297812 */ /* 0x000fe200078efcff */
[-C--:B------:R-:W-:Y:S01]  /*1de0*/  HFMA2 R12, R9, R44.reuse.H1_H1, -132, -132 ;  /* 0xd820d820090c7431 */ /* 0x080fe2000006002c */
[----:B------:R0:W2:Y:S01]  /*1df0*/  @!P0 LDG.E.U16.CONSTANT R14, desc[UR6][R32.64] ;  /* 0x00000006200e8981 */ /* 0x0000a2000c1e9500 */
[C---:B------:R-:W-:Y:S01]  /*1e00*/  LOP3.LUT R37, R15.reuse, 0x380038, RZ, 0xc0, !PT ;  /* 0x003800380f257812 */ /* 0x040fe200078ec0ff */
[-C--:B------:R-:W-:Y:S01]  /*1e10*/  HFMA2 R35, R39, R5.reuse, R35 ;  /* 0x0000000527237231 */ /* 0x080fe20000000023 */
[----:B------:R-:W-:Y:S01]  /*1e20*/  LOP3.LUT R15, R15, 0x1c001c0, RZ, 0xc0, !PT ;  /* 0x01c001c00f0f7812 */ /* 0x000fe200078ec0ff */
[----:B------:R-:W3:Y:S01]  /*1e30*/  @!P0 LDL.64 R8, [R8+0x8] ;  /* 0x0000080008088983 */ /* 0x000ee20000100a00 */
[----:B------:R-:W-:Y:S01]  /*1e40*/  LOP3.LUT R19, R19, 0x64006400, RZ, 0xfc, !PT ;  /* 0x6400640013137812 */ /* 0x000fe200078efcff */
[-C--:B------:R-:W-:Y:S01]  /*1e50*/  HFMA2 R41, R41, R44.reuse.H0_H0, -20, -20 ;  /* 0xcd00cd0029297431 */ /* 0x080fe2000004002c */
[----:B------:R-:W-:Y:S01]  /*1e60*/  LOP3.LUT R37, R37, 0x64006400, RZ, 0xfc, !PT ;  /* 0x6400640025257812 */ /* 0x000fe200078efcff */
[-C--:B------:R-:W-:Y:S01]  /*1e70*/  HFMA2 R45, R45, R44.reuse.H0_H0, -20, -20 ;  /* 0xcd00cd002d2d7431 */ /* 0x080fe2000004002c */
        /* <DEDUP_REMOVED lines=9> */
[----:B------:R-:W-:Y:S01]  /*1f10*/  HFMA2 R15, R15, R44.H0_H0, -20, -20 ;  /* 0xcd00cd000f0f7431 */ /* 0x000fe2000004002c */
[----:B------:R-:W-:Y:S01]  /*1f20*/  LOP3.LUT R10, R10, 0x64006400, RZ, 0xfc, !PT ;  /* 0x640064000a0a7812 */ /* 0x000fe200078efcff */
[----:B------:R-:W-:-:S02]  /*1f30*/  HFMA2 R19, R19, R5, R18 ;  /* 0x0000000513137231 */ /* 0x000fc40000000012 */
[----:B------:R-:W-:Y:S02]  /*1f40*/  HFMA2 R4, R37, R5, R4 ;  /* 0x0000000525047231 */ /* 0x000fe40000000004 */
[----:B------:R-:W-:Y:S02]  /*1f50*/  @!P0 VIADD R18, R26, 0x1 ;  /* 0x000000011a128836 */ /* 0x000fe40000000000 */
[-C--:B------:R-:W-:Y:S02]  /*1f60*/  HFMA2 R35, R41, R6.reuse, R35 ;  /* 0x0000000629237231 */ /* 0x080fe40000000023 */
[----:B------:R-:W-:Y:S02]  /*1f70*/  HFMA2 R13, R13, R6, R12 ;  /* 0x000000060d0d7231 */ /* 0x000fe4000000000c */
[----:B------:R-:W-:Y:S02]  /*1f80*/  HADD2 R16, R16, -1028, -1028 ;  /* 0xe404e40410107430 */ /* 0x000fe40000000000 */
[----:B------:R-:W-:-:S02]  /*1f90*/  HADD2 R17, R17, -1028, -1028 ;  /* 0xe404e40411117430 */ /* 0x000fc40000000000 */
[-C--:B------:R-:W-:Y:S02]  /*1fa0*/  HFMA2 R45, R45, R6.reuse, R19 ;  /* 0x000000062d2d7231 */ /* 0x080fe40000000013 */
[----:B------:R-:W-:Y:S02]  /*1fb0*/  HFMA2 R5, R15, R6, R4 ;  /* 0x000000060f057231 */ /* 0x000fe40000000004 */
[----:B------:R-:W-:Y:S02]  /*1fc0*/  HADD2 R11, R11, -1028, -1028 ;  /* 0xe404e4040b0b7430 */ /* 0x000fe40000000000 */
[----:B------:R-:W-:Y:S02]  /*1fd0*/  HADD2 R10, R10, -1028, -1028 ;  /* 0xe404e4040a0a7430 */ /* 0x000fe40000000000 */
[----:B------:R-:W-:Y:S02]  /*1fe0*/  @!P0 IMAD.MOV.U32 R26, RZ, RZ, R18 ;  /* 0x000000ffff1a8224 */ /* 0x000fe400078e0012 */
        /* <DEDUP_REMOVED lines=8> */
[----:B------:R-:W-:Y:S02]  /*2070*/  PRMT R16, R16, 0x5410, R13 ;  /* 0x0000541010107816 */ /* 0x000fe4000000000d */
[----:B0-----:R-:W-:Y:S02]  /*2080*/  IADD3 R32, P1, PT, R32, 0x80, RZ ;  /* 0x0000008020207810 */ /* 0x001fe40007f3e0ff */
        /* <DEDUP_REMOVED lines=15> */
.L_x_3701:
[----:B------:R-:W0:Y:S01]  /*2180*/  LDCU UR5, c[0x0][0x3dc] ;  /* 0x00007b80ff0577ac */ /* 0x000e220008000800 */
[----:B------:R-:W1:Y:S01]  /*2190*/  LDC.64 R16, c[0x0][0x3a0] ;  /* 0x0000e800ff107b82 */ /* 0x000e620000000a00 */
[----:B0-----:R-:W-:-:S04]  /*21a0*/  VIMNMX R18, PT, PT, R0, UR5, PT ;  /* 0x0000000500127c48 */ /* 0x001fc8000bfe0100 */
[----:B------:R-:W-:-:S13]  /*21b0*/  ISETP.GT.AND P0, PT, R18, R27, PT ;  /* 0x0000001b1200720c */ /* 0x000fda0003f04270 */
[----:B------:R-:W-:Y:S05]  /*21c0*/  @!P0 BRA `(.L_x_3703) ;  /* 0x0000000800a88947 */ /* 0x000fea0003800000 */
[----:B------:R-:W-:-:S03]  /*21d0*/  IMAD.WIDE.U32 R2, R27, 0x4, R2 ;  /* 0x000000041b027825 */ /* 0x000fc600078e0002 */
[----:B------:R-:W-:-:S05]  /*21e0*/  IADD3 R22, P0, PT, R2, 0x2, RZ ;  /* 0x0000000202167810 */ /* 0x000fca0007f1e0ff */
[----:B------:R-:W-:-:S08]  /*21f0*/  IMAD.X R23, RZ, RZ, R3, P0 ;  /* 0x000000ffff177224 */ /* 0x000fd000000e0603 */
.L_x_3704:
[----:B------:R-:W2:Y:S01]  /*2200*/  LDG.E.128.CONSTANT R4, desc[UR6][R20.64] ;  /* 0x0000000614047981 */ /* 0x000ea2000c1e9d00 */
[----:B------:R-:W-:-:S03]  /*2210*/  ISETP.NE.AND P0, PT, R27, R30, PT ;  /* 0x0000001e1b00720c */ /* 0x000fc60003f05270 */
[----:B------:R-:W0:Y:S10]  /*2220*/  LDS.128 R8, [UR4] ;  /* 0x00000004ff087984 */ /* 0x000e340008000c00 */
[----:B------:R-:W-:Y:S01]  /*2230*/  @!P0 IMAD R2, R26, 0x8, R1 ;  /* 0x000000081a028824 */ /* 0x000fe200078e0201 */
[----:B------:R3:W4:Y:S05]  /*2240*/  @!P0 LDG.E.U16.CONSTANT R32, desc[UR6][R22.64] ;  /* 0x0000000616208981 */ /* 0x00072a000c1e9500 */
[----:B------:R-:W5:Y:S01]  /*2250*/  @!P0 LDL.64 R2, [R2+0x8] ;  /* 0x0000080002028983 */ /* 0x000f620000100a00 */
[----:B------:R-:W-:-:S02]  /*2260*/  IMAD.MOV.U32 R0, RZ, RZ, 0x3400 ;  /* 0x00003400ff007424 */ /* 0x000fc400078e00ff */
[----:B------:R-:W-:-:S05]  /*2270*/  IMAD.MOV.U32 R12, RZ, RZ, 0x2c00 ;  /* 0x00002c00ff0c7424 */ /* 0x000fca00078e00ff */
[----:B------:R-:W-:Y:S02]  /*2280*/  PRMT R0, R12, 0x5410, R0 ;  /* 0x000054100c007816 */ /* 0x000fe40000000000 */
[----:B---3--:R-:W-:-:S05]  /*2290*/  IADD3 R22, P1, PT, R22, 0x40, RZ ;  /* 0x0000004016167810 */ /* 0x008fca0007f3e0ff */
[----:B------:R-:W-:Y:S01]  /*22a0*/  IMAD.X R23, RZ, RZ, R23, P1 ;  /* 0x000000ffff177224 */ /* 0x000fe200008e0617 */
[C---:B--2---:R-:W-:Y:S02]  /*22b0*/  LOP3.LUT R12, R4.reuse, 0x30003, RZ, 0xc0, !PT ;  /* 0x00030003040c7812 */ /* 0x044fe400078ec0ff */
        /* <DEDUP_REMOVED lines=12> */
[-C--:B------:R-:W-:Y:S02]  /*2380*/  HFMA2 R37, R13, R0.reuse.H1_H1, -258, -258 ;  /* 0xdc08dc080d257431 */ /* 0x080fe40000060000 */
[----:B------:R-:W-:Y:S02]  /*2390*/  HADD2 R14, R14, -1026, -1026 ;  /* 0xe402e4020e0e7430 */ /* 0x000fe40000000000 */
[----:B------:R-:W-:Y:S02]  /*23a0*/  HADD2 R19, R19, -1026, -1026 ;  /* 0xe402e40213137430 */ /* 0x000fe40000000000 */
[----:B------:R-:W-:Y:S02]  /*23b0*/  HADD2 R13, R25, -1026, -1026 ;  /* 0xe402e402190d7430 */ /* 0x000fe40000000000 */
[----:B------:R-:W-:Y:S02]  /*23c0*/  HFMA2 R38, R15, R0.H1_H1, -258, -258 ;  /* 0xdc08dc080f267431 */ /* 0x000fe40000060000 */
[----:B0-----:R-:W-:-:S02]  /*23d0*/  HFMA2 R15, R12, R8, RZ ;  /* 0x000000080c0f7231 */ /* 0x001fc400000000ff */
[-C--:B------:R-:W-:Y:S02]  /*23e0*/  HFMA2 R14, R14, R8.reuse, RZ.H0_H0 ;  /* 0x000000080e0e7231 */ /* 0x080fe400000400ff */
[-C--:B------:R-:W-:Y:S02]  /*23f0*/  HFMA2 R12, R19, R8.reuse, RZ ;  /* 0x00000008130c7231 */ /* 0x080fe400000000ff */
[----:B------:R-:W-:Y:S01]  /*2400*/  HFMA2 R13, R13, R8, RZ.H0_H0 ;  /* 0x000000080d0d7231 */ /* 0x000fe200000400ff */
[----:B------:R-:W-:Y:S01]  /*2410*/  LOP3.LUT R8, R6, 0xc000c, RZ, 0xc0, !PT ;  /* 0x000c000c06087812 */ /* 0x000fe200078ec0ff */
[-C--:B------:R-:W-:Y:S01]  /*2420*/  HFMA2 R37, R37, R9.reuse, R15 ;  /* 0x0000000925257231 */ /* 0x080fe2000000000f */
[----:B------:R-:W-:Y:S02]  /*2430*/  LOP3.LUT R19, R7, 0xc000c, RZ, 0xc0, !PT ;  /* 0x000c000c07137812 */ /* 0x000fe400078ec0ff */
[----:B------:R-:W-:Y:S01]  /*2440*/  LOP3.LUT R15, R8, 0x64006400, RZ, 0xfc, !PT ;  /* 0x64006400080f7812 */ /* 0x000fe200078efcff */
[----:B------:R-:W-:Y:S01]  /*2450*/  HFMA2 R38, R38, R9, R14 ;  /* 0x0000000926267231 */ /* 0x000fe2000000000e */
[----:B------:R-:W-:-:S02]  /*2460*/  LOP3.LUT R8, R4, 0x300030, RZ, 0xc0, !PT ;  /* 0x0030003004087812 */ /* 0x000fc400078ec0ff */
[----:B------:R-:W-:Y:S02]  /*2470*/  LOP3.LUT R25, R6, 0x300030, RZ, 0xc0, !PT ;  /* 0x0030003006197812 */ /* 0x000fe400078ec0ff */
[----:B------:R-:W-:Y:S01]  /*2480*/  LOP3.LUT R14, R5, 0x300030, RZ, 0xc0, !PT ;  /* 0x00300030050e7812 */ /* 0x000fe200078ec0ff */
[-C--:B------:R-:W-:Y:S01]  /*2490*/  HFMA2 R33, R15, R0.reuse.H1_H1, -258, -258 ;  /* 0xdc08dc080f217431 */ /* 0x080fe20000060000 */
[----:B------:R-:W-:Y:S02]  /*24a0*/  LOP3.LUT R35, R19, 0x64006400, RZ, 0xfc, !PT ;  /* 0x6400640013237812 */ /* 0x000fe400078efcff */
[----:B------:R-:W-:Y:S02]  /*24b0*/  LOP3.LUT R15, R8, 0x64006400, RZ, 0xfc, !PT ;  /* 0x64006400080f7812 */ /* 0x000fe400078efcff */
[----:B------:R-:W-:Y:S02]  /*24c0*/  LOP3.LUT R25, R25, 0x64006400, RZ, 0xfc, !PT ;  /* 0x6400640019197812 */ /* 0x000fe400078efcff */
[----:B------:R-:W-:Y:S01]  /*24d0*/  LOP3.LUT R19, R14, 0x64006400, RZ, 0xfc, !PT ;  /* 0x640064000e137812 */ /* 0x000fe200078efcff */
[----:B------:R-:W-:-:S02]  /*24e0*/  HFMA2 R35, R35, R0.H1_H1, -258, -258 ;  /* 0xdc08dc0823237431 */ /* 0x000fc40000060000 */
[-C--:B------:R-:W-:Y:S02]  /*24f0*/  HFMA2 R12, R33, R9.reuse, R12 ;  /* 0x00000009210c7231 */ /* 0x080fe4000000000c */
[-C--:B------:R-:W-:Y:S02]  /*2500*/  HFMA2 R15, R15, R0.reuse.H0_H0, -66, -66 ;  /* 0xd420d4200f0f7431 */ /* 0x080fe40000040000 */
[-C--:B------:R-:W-:Y:S01]  /*2510*/  HFMA2 R36, R25, R0.reuse.H0_H0, -66, -66 ;  /* 0xd420d42019247431 */ /* 0x080fe20000040000 */
[----:B------:R-:W-:Y:S01]  /*2520*/  SHF.R.U32.HI R25, RZ, 0x8, R4 ;  /* 0x00000008ff197819 */ /* 0x000fe20000011604 */
[----:B------:R-:W-:Y:S02]  /*2530*/  HFMA2 R19, R19, R0.H0_H0, -66, -66 ;  /* 0xd420d42013137431 */ /* 0x000fe40000040000 */
[----:B------:R-:W-:Y:S02]  /*2540*/  HFMA2 R13, R35, R9, R13 ;  /* 0x00000009230d7231 */ /* 0x000fe4000000000d */
[-C--:B------:R-:W-:Y:S01]  /*2550*/  HFMA2 R37, R15, R10.reuse, R37 ;  /* 0x0000000a0f257231 */ /* 0x080fe20000000025 */
[----:B------:R-:W-:Y:S01]  /*2560*/  LOP3.LUT R9, R7, 0x300030, RZ, 0xc0, !PT ;  /* 0x0030003007097812 */ /* 0x000fe200078ec0ff */
[----:B------:R-:W-:-:S02]  /*2570*/  HFMA2 R36, R36, R10, R12 ;  /* 0x0000000a24247231 */ /* 0x000fc4000000000c */
[----:B------:R-:W-:Y:S01]  /*2580*/  HFMA2 R38, R19, R10, R38 ;  /* 0x0000000a13267231 */ /* 0x000fe20000000026 */
[----:B------:R-:W-:Y:S02]  /*2590*/  LOP3.LUT R12, R4, 0xc000c0, RZ, 0xc0, !PT ;  /* 0x00c000c0040c7812 */ /* 0x000fe400078ec0ff */
        /* <DEDUP_REMOVED lines=11> */
[-C--:B------:R-:W-:Y:S01]  /*2650*/  HFMA2 R9, R15, R0.reuse.H1_H1, -258, -258 ;  /* 0xdc08dc080f097431 */ /* 0x080fe20000060000 */
[----:B------:R-:W-:Y:S01]  /*2660*/  LOP3.LUT R33, R33, 0x64006400, RZ, 0xfc, !PT ;  /* 0x6400640021217812 */ /* 0x000fe200078efcff */
[----:B------:R-:W-:Y:S01]  /*2670*/  IMAD.MOV.U32 R15, RZ, RZ, 0x2400 ;  /* 0x00002400ff0f7424 */ /* 0x000fe200078e00ff */
[----:B------:R-:W-:Y:S01]  /*2680*/  LOP3.LUT R35, R35, 0x64006400, RZ, 0xfc, !PT ;  /* 0x6400640023237812 */ /* 0x000fe200078efcff */
[----:B------:R-:W-:-:S02]  /*2690*/  HFMA2 R34, R39, R0.H1_H1, -258, -258 ;  /* 0xdc08dc0827227431 */ /* 0x000fc40000060000 */
[----:B------:R-:W-:Y:S02]  /*26a0*/  HFMA2 R10, R14, R10, R13 ;  /* 0x0000000a0e0a7231 */ /* 0x000fe4000000000d */
[-C--:B------:R-:W-:Y:S01]  /*26b0*/  HFMA2 R33, R33, R0.reuse.H1_H1, -258, -258 ;  /* 0xdc08dc0821217431 */ /* 0x080fe20000060000 */
[----:B------:R-:W-:Y:S01]  /*26c0*/  LOP3.LUT R39, R12, 0x64006400, RZ, 0xfc, !PT ;  /* 0x640064000c277812 */ /* 0x000fe200078efcff */
[----:B------:R-:W-:Y:S01]  /*26d0*/  HFMA2 R35, R35, R0.H1_H1, -258, -258 ;  /* 0xdc08dc0823237431 */ /* 0x000fe20000060000 */
[----:B------:R-:W-:Y:S02]  /*26e0*/  PRMT R0, R0, 0x5410, R15 ;  /* 0x0000541000007816 */ /* 0x000fe4000000000f */
[----:B------:R-:W0:Y:S01]  /*26f0*/  LDS.128 R12, [UR4+0x10] ;  /* 0x00001004ff0c7984 */ /* 0x000e220008000c00 */
[----:B------:R-:W-:Y:S02]  /*2700*/  LOP3.LUT R5, R5, 0xc000c0, RZ, 0xc0, !PT ;  /* 0x00c000c005057812 */ /* 0x000fe400078ec0ff */
[----:B------:R-:W-:-:S02]  /*2710*/  HFMA2 R39, R39, R0.H1_H1, -18, -18 ;  /* 0xcc80cc8027277431 */ /* 0x000fc40000060000 */
[----:B------:R-:W-:Y:S02]  /*2720*/  LOP3.LUT R5, R5, 0x64006400, RZ, 0xfc, !PT ;  /* 0x6400640005057812 */ /* 0x000fe400078efcff */
[-C--:B------:R-:W-:Y:S01]  /*2730*/  HFMA2 R37, R39, R11.reuse, R37 ;  /* 0x0000000b27257231 */ /* 0x080fe20000000025 */
[----:B------:R-:W-:Y:S02]  /*2740*/  LOP3.LUT R39, R6, 0xc000c0, RZ, 0xc0, !PT ;  /* 0x00c000c006277812 */ /* 0x000fe400078ec0ff */
[----:B------:R-:W-:Y:S01]  /*2750*/  LOP3.LUT R40, R7, 0xc000c0, RZ, 0xc0, !PT ;  /* 0x00c000c007287812 */ /* 0x000fe200078ec0ff */
[----:B------:R-:W-:Y:S01]  /*2760*/  HFMA2 R6, R5, R0.H1_H1, -18, -18 ;  /* 0xcc80cc8005067431 */ /* 0x000fe20000060000 */
[----:B------:R-:W-:Y:S02]  /*2770*/  LOP3.LUT R7, R39, 0x64006400, RZ, 0xfc, !PT ;  /* 0x6400640027077812 */ /* 0x000fe400078efcff */
[----:B------:R-:W-:Y:S01]  /*2780*/  LOP3.LUT R5, R40, 0x64006400, RZ, 0xfc, !PT ;  /* 0x6400640028057812 */ /* 0x000fe200078efcff */
[----:B------:R-:W-:-:S02]  /*2790*/  HFMA2 R6, R6, R11, R38 ;  /* 0x0000000b06067231 */ /* 0x000fc40000000026 */
[-C--:B------:R-:W-:Y:S02]  /*27a0*/  HFMA2 R7, R7, R0.reuse.H1_H1, -18, -18 ;  /* 0xcc80cc8007077431 */ /* 0x080fe40000060000 */
[----:B------:R-:W-:Y:S02]  /*27b0*/  HFMA2 R38, R5, R0.H1_H1, -18, -18 ;  /* 0xcc80cc8005267431 */ /* 0x000fe40000060000 */
[-C--:B------:R-:W-:Y:S01]  /*27c0*/  HFMA2 R5, R7, R11.reuse, R36 ;  /* 0x0000000b07057231 */ /* 0x080fe20000000024 */
[----:B------:R-:W-:Y:S01]  /*27d0*/  LOP3.LUT R7, R25, 0x30003, RZ, 0xc0, !PT ;  /* 0x0003000319077812 */ /* 0x000fe200078ec0ff */
[----:B------:R-:W-:Y:S01]  /*27e0*/  HFMA2 R10, R38, R11, R10 ;  /* 0x0000000b260a7231 */ /* 0x000fe2000000000a */
        /* <DEDUP_REMOVED lines=11> */
[-C--:B0-----:R-:W-:Y:S02]  /*28a0*/  HFMA2 R7, R7, R12.reuse, R37 ;  /* 0x0000000c07077231 */ /* 0x081fe40000000025 */
[-C--:B------:R-:W-:Y:S02]  /*28b0*/  HFMA2 R6, R11, R12.reuse, R6 ;  /* 0x0000000c0b067231 */ /* 0x080fe40000000006 */
[-C--:B------:R-:W-:Y:S02]  /*28c0*/  HFMA2 R5, R36, R12.reuse, R5 ;  /* 0x0000000c24057231 */ /* 0x080fe40000000005 */
[----:B------:R-:W-:Y:S02]  /*28d0*/  @!P0 VIADD R39, R26, 0x1 ;  /* 0x000000011a278836 */ /* 0x000fe40000000000 */
[----:B------:R-:W-:Y:S01]  /*28e0*/  HFMA2 R12, R38, R12, R10 ;  /* 0x0000000c260c7231 */ /* 0x000fe2000000000a */
[----:B------:R-:W-:-:S02]  /*28f0*/  LOP3.LUT R10, R25, 0x300030, RZ, 0xc0, !PT ;  /* 0x00300030190a7812 */ /* 0x000fc400078ec0ff */
[C---:B------:R-:W-:Y:S02]  /*2900*/  LOP3.LUT R11, R19.reuse, 0x300030, RZ, 0xc0, !PT ;  /* 0x00300030130b7812 */ /* 0x040fe400078ec0ff */
[----:B------:R-:W-:Y:S02]  /*2910*/  LOP3.LUT R36, R19, 0xc000c0, RZ, 0xc0, !PT ;  /* 0x00c000c013247812 */ /* 0x000fe400078ec0ff */
[C---:B------:R-:W-:Y:S02]  /*2920*/  LOP3.LUT R19, R8.reuse, 0x300030, RZ, 0xc0, !PT ;  /* 0x0030003008137812 */ /* 0x040fe400078ec0ff */
[----:B------:R-:W-:Y:S01]  /*2930*/  LOP3.LUT R37, R8, 0xc000c0, RZ, 0xc0, !PT ;  /* 0x00c000c008257812 */ /* 0x000fe200078ec0ff */
[----:B------:R-:W-:Y:S01]  /*2940*/  @!P0 IMAD.MOV.U32 R26, RZ, RZ, R39 ;  /* 0x000000ffff1a8224 */ /* 0x000fe200078e0027 */
        /* <DEDUP_REMOVED lines=11> */
[----:B------:R-:W-:-:S02]  /*2a00*/  HFMA2 R7, R9, R13, R7 ;  /* 0x0000000d09077231 */ /* 0x000fc40000000007 */
[-C--:B------:R-:W-:Y:S01]  /*2a10*/  HFMA2 R6, R34, R13.reuse, R6 ;  /* 0x0000000d22067231 */ /* 0x080fe20000000006 */
[----:B------:R-:W-:Y:S01]  /*2a20*/  LOP3.LUT R37, R37, 0x64006400, RZ, 0xfc, !PT ;  /* 0x6400640025257812 */ /* 0x000fe200078efcff */
[-C--:B------:R-:W-:Y:S01]  /*2a30*/  HFMA2 R19, R19, R0.reuse.H0_H0, -66, -66 ;  /* 0xd420d42013137431 */ /* 0x080fe20000040000 */
[----:B------:R-:W-:Y:S01]  /*2a40*/  LOP3.LUT R4, R4, 0x64006400, RZ, 0xfc, !PT ;  /* 0x6400640004047812 */ /* 0x000fe200078efcff */
[----:B------:R-:W-:Y:S02]  /*2a50*/  HFMA2 R45, R45, R0.H0_H0, -66, -66 ;  /* 0xd420d4202d2d7431 */ /* 0x000fe40000040000 */
[-C--:B------:R-:W-:Y:S02]  /*2a60*/  HFMA2 R5, R33, R13.reuse, R5 ;  /* 0x0000000d21057231 */ /* 0x080fe40000000005 */
[----:B------:R-:W-:Y:S02]  /*2a70*/  HFMA2 R12, R35, R13, R12 ;  /* 0x0000000d230c7231 */ /* 0x000fe4000000000c */
[----:B----4-:R-:W-:-:S02]  /*2a80*/  @!P0 IMAD.IADD R30, R32, 0x1, R27 ;  /* 0x00000001201e8824 */ /* 0x010fc400078e021b */
[----:B------:R-:W-:Y:S02]  /*2a90*/  HFMA2 R25, R25, R0.H1_H1, -18, -18 ;  /* 0xcc80cc8019197431 */ /* 0x000fe40000060000 */
[----:B------:R-:W-:Y:S02]  /*2aa0*/  HFMA2 R7, R39, R14, R7 ;  /* 0x0000000e27077231 */ /* 0x000fe40000000007 */
[----:B------:R-:W-:Y:S01]  /*2ab0*/  HFMA2 R41, R41, R0.H1_H1, -18, -18 ;  /* 0xcc80cc8029297431 */ /* 0x000fe20000060000 */
[----:B-----5:R-:W-:Y:S01]  /*2ac0*/  @!P0 PRMT R31, R2, 0x7610, R31 ;  /* 0x00007610021f8816 */ /* 0x020fe2000000001f */
[----:B------:R-:W-:Y:S01]  /*2ad0*/  HFMA2 R6, R11, R14, R6 ;  /* 0x0000000e0b067231 */ /* 0x000fe20000000006 */
[----:B------:R-:W-:Y:S01]  /*2ae0*/  @!P0 PRMT R43, R3, 0x7610, R43 ;  /* 0x00007610032b8816 */ /* 0x000fe2000000002b */
[----:B------:R-:W-:Y:S02]  /*2af0*/  VIADD R27, R27, 0x10 ;  /* 0x000000101b1b7836 */ /* 0x000fe40000000000 */
[----:B------:R-:W-:-:S02]  /*2b00*/  HFMA2 R37, R37, R0.H1_H1, -18, -18 ;  /* 0xcc80cc8025257431 */ /* 0x000fc40000060000 */
[----:B------:R-:W-:Y:S02]  /*2b10*/  HFMA2 R5, R19, R14, R5 ;  /* 0x0000000e13057231 */ /* 0x000fe40000000005 */
[----:B------:R-:W-:Y:S02]  /*2b20*/  HFMA2 R4, R4, R0.H1_H1, -18, -18 ;  /* 0xcc80cc8004047431 */ /* 0x000fe40000060000 */
        /* <DEDUP_REMOVED lines=12> */
[----:B------:R-:W-:Y:S01]  /*2bf0*/  PRMT R7, R7, 0x5410, R6 ;  /* 0x0000541007077816 */ /* 0x000fe20000000006 */
[----:B------:R-:W-:Y:S01]  /*2c00*/  IMAD.U32 R25, RZ, RZ, UR9 ;  /* 0x00000009ff197e24 */ /* 0x000fe2000f8e00ff */
[----:B------:R-:W-:Y:S02]  /*2c10*/  UIADD3 UR4, UPT, UPT, UR4, 0x20, URZ ;  /* 0x0000002004047890 */ /* 0x000fe4000fffe0ff */
[----:B------:R-:W-:Y:S01]  /*2c20*/  PRMT R5, R5, 0x5410, R4 ;  /* 0x0000541005057816 */ /* 0x000fe20000000004 */
[----:B------:R-:W-:-:S02]  /*2c30*/  HFMA2 R28, R7, R31, R28 ;  /* 0x0000001f071c7231 */ /* 0x000fc4000000001c */
[----:B------:R-:W-:-:S04]  /*2c40*/  IMAD.WIDE R20, R25, 0x4, R20 ;  /* 0x0000000419147825 */ /* 0x000fc800078e0214 */
[----:B------:R-:W-:Y:S01]  /*2c50*/  HFMA2 R29, R5, R43, R29 ;  /* 0x0000002b051d7231 */ /* 0x000fe2000000001d */
[----:B------:R-:W-:Y:S06]  /*2c60*/  @!P0 BRA `(.L_x_3704) ;  /* 0xfffffff400648947 */ /* 0x000fec000383ffff */
.L_x_3703:
[----:B------:R-:W-:-:S04]  /*2c70*/  IMAD R25, R25, UR8, R24 ;  /* 0x0000000819197c24 */ /* 0x000fc8000f8e0218 */
[----:B-1----:R-:W-:-:S05]  /*2c80*/  IMAD.WIDE R16, R25, 0x2, R16 ;  /* 0x0000000219107825 */ /* 0x002fca00078e0210 */
[----:B------:R0:W-:Y:S01]  /*2c90*/  ATOM.E.ADD.F16x2.RN.STRONG.GPU P0, RZ, desc[UR6][R16.64], R28 ;  /* 0x8000001c10ff79a2 */ /* 0x0001e2000c10e106 */
[----:B------:R-:W-:Y:S04]  /*2ca0*/  BSSY.RECONVERGENT B0, `(.L_x_3705) ;  /* 0x000000e000007945 */ /* 0x000fe80003800200 */
[----:B0-----:R-:W-:Y:S05]  /*2cb0*/  @P0 BRA `(.L_x_3706) ;  /* 0x0000000000300947 */ /* 0x001fea0003800000 */
[----:B------:R-:W0:Y:S02]  /*2cc0*/  QSPC.E.S P0, RZ, [R16] ;  /* 0x0000000010ff73aa */ /* 0x000e240000000500 */
[----:B0-----:R-:W-:Y:S05]  /*2cd0*/  @!P0 BRA `(.L_x_3707) ;  /* 0x00000000001c8947 */ /* 0x001fea0003800000 */
[----:B------:R-:W-:-:S05]  /*2ce0*/  IMAD.MOV.U32 R2, RZ, RZ, R16 ;  /* 0x000000ffff027224 */ /* 0x000fca00078e0010 */
[----:B------:R-:W-:-:S07]  /*2cf0*/  MOV R0, R2 ;  /* 0x0000000200007202 */ /* 0x000fce0000000f00 */
.L_x_3708:
[----:B------:R-:W0:Y:S02]  /*2d00*/  LDS R2, [R0] ;  /* 0x0000000000027984 */ /* 0x000e240000000800 */
[----:B0-----:R-:W-:-:S05]  /*2d10*/  HADD2 R3, R2, R28 ;  /* 0x0000001c02037230 */ /* 0x001fca0000000000 */
[----:B------:R-:W0:Y:S02]  /*2d20*/  ATOMS.CAST.SPIN P0, [R0], R2, R3 ;  /* 0x000000020000758d */ /* 0x000e240001800003 */
[----:B0-----:R-:W-:Y:S05]  /*2d30*/  @!P0 BRA `(.L_x_3708) ;  /* 0xfffffffc00f08947 */ /* 0x001fea000383ffff */
[----:B------:R-:W-:Y:S05]  /*2d40*/  BRA `(.L_x_3706) ;  /* 0x00000000000c7947 */ /* 0x000fea0003800000 */
.L_x_3707:
[----:B------:R-:W2:Y:S02]  /*2d50*/  LD.E R0, desc[UR6][R16.64] ;  /* 0x0000000610007980 */ /* 0x000ea4000c101900 */
[----:B--2---:R-:W-:-:S05]  /*2d60*/  IMAD.IADD R3, R28, 0x1, R0 ;  /* 0x000000011c037824 */ /* 0x004fca00078e0200 */
[----:B------:R0:W-:Y:S02]  /*2d70*/  ST.E desc[UR6][R16.64], R3 ;  /* 0x0000000310007985 */ /* 0x0001e4000c101906 */
.L_x_3706:
[----:B------:R-:W-:Y:S05]  /*2d80*/  BSYNC.RECONVERGENT B0 ;  /* 0x0000000000007941 */ /* 0x000fea0003800200 */
.L_x_3705:
[----:B------:R1:W-:Y:S02]  /*2d90*/  ATOM.E.ADD.F16x2.RN.STRONG.GPU P0, RZ, desc[UR6][R16.64+0x4], R29 ;  /* 0x8000041d10ff79a2 */ /* 0x0003e4000c10e106 */
[----:B-1----:R-:W-:Y:S05]  /*2da0*/  @P0 EXIT ;  /* 0x000000000000094d */ /* 0x002fea0003800000 */
[----:B------:R-:W1:Y:S02]  /*2db0*/  QSPC.E.S P0, RZ, [R16+0x4] ;  /* 0x0000040010ff73aa */ /* 0x000e640000000500 */
[----:B-1----:R-:W-:Y:S05]  /*2dc0*/  @!P0 BRA `(.L_x_3709) ;  /* 0x00000000001c8947 */ /* 0x002fea0003800000 */
[----:B------:R-:W-:-:S05]  /*2dd0*/  IMAD.MOV.U32 R2, RZ, RZ, R16 ;  /* 0x000000ffff027224 */ /* 0x000fca00078e0010 */
[----:B------:R-:W-:-:S07]  /*2de0*/  MOV R0, R2 ;  /* 0x0000000200007202 */ /* 0x000fce0000000f00 */
.L_x_3710:
[----:B------:R-:W0:Y:S02]  /*2df0*/  LDS R2, [R0+0x4] ;  /* 0x0000040000027984 */ /* 0x000e240000000800 */
[----:B0-----:R-:W-:-:S05]  /*2e00*/  HFMA2 R3, R2, 1, 1, R29 ;  /* 0x3c003c0002037831 */ /* 0x001fca000000001d */
[----:B------:R-:W0:Y:S02]  /*2e10*/  ATOMS.CAST.SPIN P0, [R0+0x4], R2, R3 ;  /* 0x000004020000758d */ /* 0x000e240001800003 */
[----:B0-----:R-:W-:Y:S05]  /*2e20*/  @!P0 BRA `(.L_x_3710) ;  /* 0xfffffffc00f08947 */ /* 0x001fea000383ffff */
[----:B------:R-:W-:Y:S05]  /*2e30*/  EXIT ;  /* 0x000000000000794d */ /* 0x000fea0003800000 */
.L_x_3709:
[----:B------:R-:W0:Y:S02]  /*2e40*/  LD.E R0, desc[UR6][R16.64+0x4] ;  /* 0x0000040610007980 */ /* 0x000e24000c101900 */
[----:B0-----:R-:W-:-:S05]  /*2e50*/  IMAD.IADD R3, R29, 0x1, R0 ;  /* 0x000000011d037824 */ /* 0x001fca00078e0200 */
[----:B------:R-:W-:Y:S01]  /*2e60*/  ST.E desc[UR6][R16.64+0x4], R3 ;  /* 0x0000040310007985 */ /* 0x000fe2000c101906 */
[----:B------:R-:W-:Y:S05]  /*2e70*/  EXIT ;  /* 0x000000000000794d */ /* 0x000fea0003800000 */
.L_x_3711:
        /* <DEDUP_REMOVED lines=16> */
.L_x_3981:


//--------------------- .text._Z23gemm_half_q_half_kernelILi1ELi2ELb1ELb0ELi64EEvPK6__halfPKjS4_S2_PS0_iiiiPKtS7_iiiiiibS2_i --------------------------
	.section	.text._Z23gemm_half_q_half_kernelILi1ELi2ELb1ELb0ELi64EEvPK6__halfPKjS4_S2_PS0_iiiiPKtS7_iiiiiibS2_i,"ax",@progbits
	.align	128
        .global         _Z23gemm_half_q_half_kernelILi1ELi2ELb1ELb0ELi64EEvPK6__halfPKjS4_S2_PS0_iiiiPKtS7_iiiiiibS2_i
        .type           _Z23gemm_half_q_half_kernelILi1ELi2ELb1ELb0ELi64EEvPK6__halfPKjS4_S2_PS0_iiiiPKtS7_iiiiiibS2_i,@function
        .size           _Z23gemm_half_q_half_kernelILi1ELi2ELb1ELb0ELi64EEvPK6__halfPKjS4_S2_PS0_iiiiPKtS7_iiiiiibS2_i,(.L_x_3982 - _Z23gemm_half_q_half_kernelILi1ELi2ELb1ELb0ELi64EEvPK6__halfPKjS4_S2_PS0_iiiiPKtS7_iiiiiibS2_i)
        .other          _Z23gemm_half_q_half_kernelILi1ELi2ELb1ELb0ELi64EEvPK6__halfPKjS4_S2_PS0_iiiiPKtS7_iiiiiibS2_i,@"STO_CUDA_ENTRY STV_DEFAULT"
_Z23gemm_half_q_half_kernelILi1ELi2ELb1ELb0ELi64EEvPK6__halfPKjS4_S2_PS0_iiiiPKtS7_iiiiiibS2_i:
.text._Z23gemm_half_q_half_kernelILi1ELi2ELb1ELb0ELi64EEvPK6__halfPKjS4_S2_PS0_iiiiPKtS7_iiiiiibS2_i:
        /* <DEDUP_REMOVED lines=14> */
[----:B------:R-:W0:Y:S01]  /*00e0*/  S2UR UR13, SR_CTAID.Z ;  /* 0x00000000000d79c3 */ /* 0x000e220000002700 */
[----:B------:R-:W1:Y:S01]  /*00f0*/  LDCU UR17, c[0x0][0x3ac] ;  /* 0x00007580ff1177ac */ /* 0x000e620008000800 */
[----:B------:R-:W-:Y:S01]  /*0100*/  IMAD R5, R5, 0x40, R6 ;  /* 0x0000004005057824 */ /* 0x000fe200078e0206 */
[----:B------:R-:W-:Y:S03]  /*0110*/  BSSY.RECONVERGENT B0, `(.L_x_3712) ;  /* 0x000001d000007945 */ /* 0x000fe60003800200 */
[----:B------:R-:W-:Y:S02]  /*0120*/  IMAD.SHL.U32 R17, R5, 0x4, RZ ;  /* 0x0000000405117824 */ /* 0x000fe400078e00ff */
[----:B------:R-:W2:Y:S01]  /*0130*/  LDC R0, c[0x0][0x3b0] ;  /* 0x0000ec00ff007b82 */ /* 0x000ea20000000800 */
[----:B-1----:R-:W-:Y:S01]  /*0140*/  IMAD.U32 R8, RZ, RZ, UR17 ;  /* 0x00000011ff087e24 */ /* 0x002fe2000f8e00ff */
[----:B0-----:R-:W-:-:S04]  /*0150*/  USHF.L.U32 UR12, UR13, 0x6, URZ ;  /* 0x000000060d0c7899 */ /* 0x001fc800080006ff */
[----:B------:R-:W-:Y:S02]  /*0160*/  ISETP.GE.AND P1, PT, R17, R8, PT ;  /* 0x000000081100720c */ /* 0x000fe40003f26270 */
[----:B------:R-:W-:Y:S02]  /*0170*/  IMAD.U32 R3, RZ, RZ, UR12 ;  /* 0x0000000cff037e24 */ /* 0x000fe4000f8e00ff */
[----:B------:R-:W-:-:S03]  /*0180*/  VIADD R9, R6, UR12 ;  /* 0x0000000c06097c36 */ /* 0x000fc60008000000 */
        /* <DEDUP_REMOVED lines=21> */
.L_x_3713:
[----:B------:R-:W-:Y:S05]  /*02e0*/  BSYNC.RECONVERGENT B0 ;  /* 0x0000000000007941 */ /* 0x000fea0003800200 */
.L_x_3712:
[----:B------:R-:W-:Y:S05]  /*02f0*/  @P1 EXIT ;  /* 0x000000000000194d */ /* 0x000fea0003800000 */
[----:B------:R-:W1:Y:S01]  /*0300*/  LDCU.U8 UR4, c[0x0][0x3e0] ;  /* 0x00007c00ff0477ac */ /* 0x000e620008000000 */
        /* <DEDUP_REMOVED lines=8> */
[----:B------:R-:W-:-:S04]  /*0390*/  @!P0 IMAD R5, R8, UR16, R17 ;  /* 0x0000001008058c24 */ /* 0x000fc8000f8e0211 */
[----:B-1----:R-:W-:-:S05]  /*03a0*/  @!P0 IMAD.WIDE R2, R5, 0x2, R2 ;  /* 0x0000000205028825 */ /* 0x002fca00078e0202 */
[----:B------:R1:W-:Y:S01]  /*03b0*/  @!P0 STG.E.64 desc[UR14][R2.64], RZ ;  /* 0x000000ff02008986 */ /* 0x0003e2000c101b0e */
[----:B------:R-:W-:Y:S06]  /*03c0*/  BAR.SYNC.DEFER_BLOCKING 0x0 ;  /* 0x0000000000007b1d */ /* 0x000fec0000010000 */
[----:B------:R-:W-:Y:S05]  /*03d0*/  @P1 BRA `(.L_x_3714) ;  /* 0x0000000000e41947 */ /* 0x000fea0003800000 */
[----:B------:R-:W-:Y:S01]  /*03e0*/  IMAD.U32 R10, RZ, RZ, UR6 ;  /* 0x00000006ff0a7e24 */ /* 0x000fe2000f8e00ff */
[----:B-1----:R-:W1:Y:S01]  /*03f0*/  LDC.64 R2, c[0x0][0x390] ;  /* 0x0000e400ff027b82 */ /* 0x002e620000000a00 */
[----:B------:R-:W-:-:S05]  /*0400*/  IMAD.U32 R11, RZ, RZ, UR7 ;  /* 0x00000007ff0b7e24 */ /* 0x000fca000f8e00ff */
[----:B0-----:R0:W5:Y:S01]  /*0410*/  LDG.E.U16.CONSTANT R7, desc[UR14][R10.64] ;  /* 0x0000000e0a077981 */ /* 0x001162000c1e9500 */
[----:B------:R-:W-:Y:S01]  /*0420*/  SHF.R.S32.HI R12, RZ, 0x1f, R17 ;  /* 0x0000001fff0c7819 */ /* 0x000fe20000011411 */
[----:B------:R-:W2:Y:S01]  /*0430*/  LDC.64 R4, c[0x0][0x398] ;  /* 0x0000e600ff047b82 */ /* 0x000ea20000000a00 */
[----:B------:R-:W-:Y:S01]  /*0440*/  IMAD.SHL.U32 R6, R6, 0x10, RZ ;  /* 0x0000001006067824 */ /* 0x000fe200078e00ff */
[----:B------:R-:W-:Y:S01]  /*0450*/  UMOV UR4, URZ ;  /* 0x000000ff00047c82 */ /* 0x000fe20008000000 */
[----:B------:R-:W-:Y:S01]  /*0460*/  LEA.HI R9, R12, R17, RZ, 0x3 ;  /* 0x000000110c097211 */ /* 0x000fe200078f18ff */
[----:B------:R-:W-:Y:S02]  /*0470*/  UMOV UR5, UR12 ;  /* 0x0000000c00057c82 */ /* 0x000fe40008000000 */
[----:B------:R-:W-:Y:S02]  /*0480*/  LOP3.LUT R6, R6, 0x10, RZ, 0xc0, !PT ;  /* 0x0000001006067812 */ /* 0x000fe400078ec0ff */
[----:B0-----:R-:W-:-:S07]  /*0490*/  SHF.R.S32.HI R9, RZ, 0x3, R9 ;  /* 0x00000003ff097819 */ /* 0x001fce0000011409 */
.L_x_3715:
[----:B-----5:R-:W-:-:S04]  /*04a0*/  VIADD R15, R7, UR4 ;  /* 0x00000004070f7c36 */ /* 0x020fc80008000000 */
[----:B---3--:R-:W-:-:S05]  /*04b0*/  IMAD R10, R15, R8, RZ ;  /* 0x000000080f0a7224 */ /* 0x008fca00078e02ff */
[----:B------:R-:W-:-:S04]  /*04c0*/  SHF.R.S32.HI R11, RZ, 0x1f, R10 ;  /* 0x0000001fff0b7819 */ /* 0x000fc8000001140a */
[----:B------:R-:W-:-:S04]  /*04d0*/  LEA.HI R10, R11, R10, RZ, 0x3 ;  /* 0x0000000a0b0a7211 */ /* 0x000fc800078f18ff */
[----:B------:R-:W-:-:S05]  /*04e0*/  LEA.HI.SX32 R13, R10, R9, 0x1d ;  /* 0x000000090a0d7211 */ /* 0x000fca00078feaff */
[----:B-1----:R-:W-:-:S06]  /*04f0*/  IMAD.WIDE R12, R13, 0x4, R2 ;  /* 0x000000040d0c7825 */ /* 0x002fcc00078e0202 */
[----:B------:R-:W3:Y:S01]  /*0500*/  LDG.E.CONSTANT R13, desc[UR14][R12.64] ;  /* 0x0000000e0c0d7981 */ /* 0x000ee2000c1e9900 */
[----:B------:R-:W-:Y:S01]  /*0510*/  USHF.L.U32 UR8, UR5, 0x1, URZ ;  /* 0x0000000105087899 */ /* 0x000fe200080006ff */
[----:B--2---:R-:W-:-:S03]  /*0520*/  IMAD.WIDE.U32 R14, R15, 0x2, R4 ;  /* 0x000000020f0e7825 */ /* 0x004fc600078e0004 */
[----:B------:R-:W-:Y:S02]  /*0530*/  UIMAD.WIDE.U32 UR8, UR8, 0x2, UR10 ;  /* 0x00000002080878a5 */ /* 0x000fe4000f8e000a */
[----:B------:R0:W2:Y:S04]  /*0540*/  LDG.E.U16.CONSTANT R11, desc[UR14][R14.64] ;  /* 0x0000000e0e0b7981 */ /* 0x0000a8000c1e9500 */
        /* <DEDUP_REMOVED lines=20> */
[----:B----4-:R-:W-:Y:S02]  /*0690*/  R2UR UR8, R10 ;  /* 0x000000000a0872ca */ /* 0x010fe400000e0000 */
        /* <DEDUP_REMOVED lines=13> */
.L_x_3714:
[----:B------:R-:W2:Y:S01]  /*0770*/  LDCU UR8, c[0x0][0x3c8] ;  /* 0x00007900ff0877ac */ /* 0x000ea20008000800 */
[----:B------:R-:W-:Y:S01]  /*0780*/  UMOV UR4, URZ ;  /* 0x000000ff00047c82 */ /* 0x000fe20008000000 */
[----:B--2---:R-:W-:-:S09]  /*0790*/  UISETP.GT.AND UP0, UPT, UR12, UR8, UPT ;  /* 0x000000080c00728c */ /* 0x004fd2000bf04270 */
[----:B------:R-:W-:Y:S05]  /*07a0*/  BRA.U !UP0, `(.L_x_3716) ;  /* 0x0000000108207547 */ /* 0x000fea000b800000 */
[----:B------:R-:W2:Y:S02]  /*07b0*/  LDCU UR4, c[0x0][0x3cc] ;  /* 0x00007980ff0477ac */ /* 0x000ea40008000800 */
[----:B--2---:R-:W-:-:S04]  /*07c0*/  UISETP.LT.AND UP0, UPT, UR12, UR4, UPT ;  /* 0x000000040c00728c */ /* 0x004fc8000bf01270 */
[----:B------:R-:W-:-:S04]  /*07d0*/  USEL UR4, UR12, UR4, UP0 ;  /* 0x000000040c047287 */ /* 0x000fc80008000000 */
[----:B------:R-:W-:-:S04]  /*07e0*/  UIADD3 UR4, UPT, UPT, UR4, -UR8, URZ ;  /* 0x8000000804047290 */ /* 0x000fc8000fffe0ff */
[----:B------:R-:W-:-:S04]  /*07f0*/  USHF.R.S32.HI UR5, URZ, 0x1f, UR4 ;  /* 0x0000001fff057899 */ /* 0x000fc80008011404 */
[----:B------:R-:W-:-:S04]  /*0800*/  ULEA.HI UR5, UR5, UR4, URZ, 0x5 ;  /* 0x0000000405057291 */ /* 0x000fc8000f8f28ff */
[----:B------:R-:W-:-:S04]  /*0810*/  USHF.R.S32.HI UR5, URZ, 0x5, UR5 ;  /* 0x00000005ff057899 */ /* 0x000fc80008011405 */
[----:B------:R-:W-:-:S12]  /*0820*/  UIMAD UR4, UR5, 0x6, URZ ;  /* 0x00000006050478a4 */ /* 0x000fd8000f8e02ff */
.L_x_3716:
[----:B------:R-:W2:Y:S01]  /*0830*/  LDCU UR5, c[0x0][0x3cc] ;  /* 0x00007980ff0577ac */ /* 0x000ea20008000800 */
[----:B-1----:R-:W-:Y:S01]  /*0840*/  IMAD.MOV.U32 R2, RZ, RZ, RZ ;  /* 0x000000ffff027224 */ /* 0x002fe200078e00ff */
[----:B--2---:R-:W-:-:S09]  /*0850*/  UISETP.GT.AND UP0, UPT, UR12, UR5, UPT ;  /* 0x000000050c00728c */ /* 0x004fd2000bf04270 */
[----:B------:R-:W-:Y:S05]  /*0860*/  BRA.U !UP0, `(.L_x_3717) ;  /* 0x00000001081c7547 */ /* 0x000fea000b800000 */
[----:B------:R-:W1:Y:S02]  /*0870*/  LDC R2, c[0x0][0x3d0] ;  /* 0x0000f400ff027b82 */ /* 0x000e640000000800 */
[----:B-1----:R-:W-:-:S05]  /*0880*/  VIMNMX R2, PT, PT, R2, UR12, PT ;  /* 0x0000000c02027c48 */ /* 0x002fca000bfe0100 */
[----:B------:R-:W-:-:S05]  /*0890*/  VIADD R2, R2, -UR5 ;  /* 0x8000000502027c36 */ /* 0x000fca0008000000 */
[----:B------:R-:W-:-:S04]  /*08a0*/  SHF.R.S32.HI R3, RZ, 0x1f, R2 ;  /* 0x0000001fff037819 */ /* 0x000fc80000011402 */
[----:B------:R-:W-:-:S04]  /*08b0*/  LEA.HI R3, R3, R2, RZ, 0x5 ;  /* 0x0000000203037211 */ /* 0x000fc800078f28ff */
[----:B------:R-:W-:-:S05]  /*08c0*/  SHF.R.S32.HI R3, RZ, 0x5, R3 ;  /* 0x00000005ff037819 */ /* 0x000fca0000011403 */
[----:B------:R-:W-:-:S07]  /*08d0*/  IMAD R2, R3, 0x5, RZ ;  /* 0x0000000503027824 */ /* 0x000fce00078e02ff */
.L_x_3717:
[----:B------:R-:W1:Y:S01]  /*08e0*/  LDCU UR5, c[0x0][0x3d0] ;  /* 0x00007a00ff0577ac */ /* 0x000e620008000800 */
[----:B------:R-:W-:Y:S01]  /*08f0*/  IMAD.MOV.U32 R3, RZ, RZ, RZ ;  /* 0x000000ffff037224 */ /* 0x000fe200078e00ff */
[----:B-1----:R-:W-:-:S09]  /*0900*/  UISETP.GT.AND UP0, UPT, UR12, UR5, UPT ;  /* 0x000000050c00728c */ /* 0x002fd2000bf04270 */
[----:B------:R-:W-:Y:S05]  /*0910*/  BRA.U !UP0, `(.L_x_3718) ;  /* 0x00000001081c7547 */ /* 0x000fea000b800000 */
[----:B------:R-:W1:Y:S02]  /*0920*/  LDC R3, c[0x0][0x3d4] ;  /* 0x0000f500ff037b82 */ /* 0x000e640000000800 */
[----:B-1----:R-:W-:-:S05]  /*0930*/  VIMNMX R3, PT, PT, R3, UR12, PT ;  /* 0x0000000c03037c48 */ /* 0x002fca000bfe0100 */
[----:B------:R-:W-:-:S05]  /*0940*/  VIADD R3, R3, -UR5 ;  /* 0x8000000503037c36 */ /* 0x000fca0008000000 */
[----:B0-----:R-:W-:-:S04]  /*0950*/  SHF.R.S32.HI R4, RZ, 0x1f, R3 ;  /* 0x0000001fff047819 */ /* 0x001fc80000011403 */
[----:B------:R-:W-:-:S04]  /*0960*/  LEA.HI R4, R4, R3, RZ, 0x5 ;  /* 0x0000000304047211 */ /* 0x000fc800078f28ff */
[----:B------:R-:W-:-:S05]  /*0970*/  SHF.R.S32.HI R4, RZ, 0x5, R4 ;  /* 0x00000005ff047819 */ /* 0x000fca0000011404 */
[----:B------:R-:W-:-:S07]  /*0980*/  IMAD.SHL.U32 R3, R4, 0x4, RZ ;  /* 0x0000000404037824 */ /* 0x000fce00078e00ff */
.L_x_3718:
[----:B------:R-:W1:Y:S01]  /*0990*/  LDCU UR5, c[0x0][0x3d4] ;  /* 0x00007a80ff0577ac */ /* 0x000e620008000800 */
[----:B0-----:R-:W-:Y:S01]  /*09a0*/  IMAD.MOV.U32 R4, RZ, RZ, RZ ;  /* 0x000000ffff047224 */ /* 0x001fe200078e00ff */
[----:B-1----:R-:W-:-:S09]  /*09b0*/  UISETP.GT.AND UP0, UPT, UR12, UR5, UPT ;  /* 0x000000050c00728c */ /* 0x002fd2000bf04270 */
        /* <DEDUP_REMOVED lines=8> */
.L_x_3719:
[----:B------:R-:W0:Y:S01]  /*0a40*/  LDCU UR5, c[0x0][0x3d8] ;  /* 0x00007b00ff0577ac */ /* 0x000e220008000800 */
[----:B------:R-:W-:Y:S01]  /*0a50*/  IMAD.MOV.U32 R5, RZ, RZ, RZ ;  /* 0x000000ffff057224 */ /* 0x000fe200078e00ff */
[----:B0-----:R-:W-:-:S09]  /*0a60*/  UISETP.GT.AND UP0, UPT, UR12, UR5, UPT ;  /* 0x000000050c00728c */ /* 0x001fd2000bf04270 */
        /* <DEDUP_REMOVED lines=8> */
.L_x_3720:
[----:B------:R-:W0:Y:S01]  /*0af0*/  LDCU UR18, c[0x0][0x3dc] ;  /* 0x00007b80ff1277ac */ /* 0x000e220008000800 */
[----:B------:R-:W-:Y:S02]  /*0b00*/  PRMT R20, RZ, 0x5410, RZ ;  /* 0x00005410ff147816 */ /* 0x000fe400000000ff */
[----:B------:R-:W-:Y:S01]  /*0b10*/  PRMT R19, RZ, 0x5410, RZ ;  /* 0x00005410ff137816 */ /* 0x000fe200000000ff */
[----:B------:R-:W-:-:S04]  /*0b20*/  UISETP.LT.AND UP0, UPT, UR12, UR8, UPT ;  /* 0x000000080c00728c */ /* 0x000fc8000bf01270 */
[----:B------:R-:W-:-:S04]  /*0b30*/  USEL UR5, UR12, UR8, UP0 ;  /* 0x000000080c057287 */ /* 0x000fc80008000000 */
[----:B------:R-:W-:-:S04]  /*0b40*/  USHF.R.S32.HI UR8, URZ, 0x1f, UR5 ;  /* 0x0000001fff087899 */ /* 0x000fc80008011405 */
[----:B------:R-:W-:Y:S01]  /*0b50*/  ULEA.HI UR8, UR8, UR5, URZ, 0x5 ;  /* 0x0000000508087291 */ /* 0x000fe2000f8f28ff */
[----:B0-----:R-:W-:-:S03]  /*0b60*/  VIMNMX R0, PT, PT, R0, UR18, PT ;  /* 0x0000001200007c48 */ /* 0x001fc6000bfe0100 */
[----:B------:R-:W-:Y:S01]  /*0b70*/  USHF.R.S32.HI UR8, URZ, 0x5, UR8 ;  /* 0x00000005ff087899 */ /* 0x000fe20008011408 */
[----:B------:R-:W-:-:S03]  /*0b80*/  ISETP.GT.AND P0, PT, R0, UR12, PT ;  /* 0x0000000c00007c0c */ /* 0x000fc6000bf04270 */
[----:B------:R-:W-:-:S06]  /*0b90*/  ULEA UR4, UR8, UR4, 0x3 ;  /* 0x0000000408047291 */ /* 0x000fcc000f8e18ff */
[----:B------:R-:W-:-:S04]  /*0ba0*/  IADD3 R2, PT, PT, R3, UR4, R2 ;  /* 0x0000000403027c10 */ /* 0x000fc8000fffe002 */
[----:B------:R-:W-:-:S05]  /*0bb0*/  IADD3 R5, PT, PT, R5, R2, R4 ;  /* 0x0000000205057210 */ /* 0x000fca0007ffe004 */
[----:B------:R-:W-:Y:S01]  /*0bc0*/  IMAD R2, R5, R8, RZ ;  /* 0x0000000805027224 */ /* 0x000fe200078e02ff */
[----:B------:R-:W-:Y:S06]  /*0bd0*/  @!P0 BRA `(.L_x_3721) ;  /* 0x0000000c00188947 */ /* 0x000fec0003800000 */
[----:B------:R-:W-:Y:S01]  /*0be0*/  IMAD.U32 R4, RZ, RZ, UR6 ;  /* 0x00000006ff047e24 */ /* 0x000fe2000f8e00ff */
[----:B------:R-:W2:Y:S01]  /*0bf0*/  LDL.64 R6, [R1] ;  /* 0x0000000001067983 */ /* 0x000ea20000100a00 */
[----:B------:R-:W-:Y:S01]  /*0c00*/  IMAD.U32 R5, RZ, RZ, UR7 ;  /* 0x00000007ff057e24 */ /* 0x000fe2000f8e00ff */
[----:B------:R-:W0:Y:S04]  /*0c10*/  LDCU.64 UR8, c[0x0][0x388] ;  /* 0x00007100ff0877ac */ /* 0x000e280008000a00 */
[----:B------:R-:W4:Y:S01]  /*0c20*/  LDG.E.U16.CONSTANT R4, desc[UR14][R4.64+0x2] ;  /* 0x0000020e04047981 */ /* 0x000f22000c1e9500 */
[----:B------:R-:W1:Y:S01]  /*0c30*/  S2UR UR7, SR_CgaCtaId ;  /* 0x00000000000779c3 */ /* 0x000e620000008800 */
[----:B------:R-:W-:Y:S02]  /*0c40*/  SHF.R.S32.HI R0, RZ, 0x1f, R2 ;  /* 0x0000001fff007819 */ /* 0x000fe40000011402 */
[----:B------:R-:W-:Y:S01]  /*0c50*/  IADD3 R3, P0, PT, R17, R2, RZ ;  /* 0x0000000211037210 */ /* 0x000fe20007f1e0ff */
[----:B------:R-:W-:-:S03]  /*0c60*/  UIMAD.WIDE.U32 UR4, UR13, 0x100, UR10 ;  /* 0x000001000d0478a5 */ /* 0x000fc6000f8e000a */
[----:B------:R-:W-:Y:S02]  /*0c70*/  LEA.HI.X.SX32 R0, R17, R0, 0x1, P0 ;  /* 0x0000000011007211 */ /* 0x000fe400000f0eff */
[----:B0-----:R-:W-:-:S04]  /*0c80*/  LEA R2, P0, R3, UR8, 0x2 ;  /* 0x0000000803027c11 */ /* 0x001fc8000f8010ff */
[----:B------:R-:W-:Y:S01]  /*0c90*/  LEA.HI.X R3, R3, UR9, R0, 0x2, P0 ;  /* 0x0000000903037c11 */ /* 0x000fe200080f1400 */
[----:B------:R-:W-:Y:S01]  /*0ca0*/  UIADD3 UR9, UP0, UPT, UR4, 0x2, URZ ;  /* 0x0000000204097890 */ /* 0x000fe2000ff1e0ff */
[----:B------:R-:W-:Y:S01]  /*0cb0*/  VIMNMX R18, PT, PT, R18, UR18, PT ;  /* 0x0000001212127c48 */ /* 0x000fe2000bfe0100 */
[----:B------:R-:W-:Y:S01]  /*0cc0*/  UMOV UR8, 0x400 ;  /* 0x0000040000087882 */ /* 0x000fe20000000000 */
[----:B------:R-:W-:Y:S02]  /*0cd0*/  PRMT R19, RZ, 0x5410, RZ ;  /* 0x00005410ff137816 */ /* 0x000fe400000000ff */
[----:B------:R-:W-:Y:S01]  /*0ce0*/  PRMT R20, RZ, 0x5410, RZ ;  /* 0x00005410ff147816 */ /* 0x000fe200000000ff */
[----:B------:R-:W-:Y:S02]  /*0cf0*/  UIADD3.X UR10, UPT, UPT, URZ, UR5, URZ, UP0, !UPT ;  /* 0x00000005ff0a7290 */ /* 0x000fe400087fe4ff */
[----:B-1----:R-:W-:Y:S01]  /*0d00*/  ULEA UR8, UR7, UR8, 0x18 ;  /* 0x0000000807087291 */ /* 0x002fe2000f8ec0ff */
[----:B------:R-:W-:Y:S01]  /*0d10*/  UMOV UR4, URZ ;  /* 0x000000ff00047c82 */ /* 0x000fe20008000000 */
[----:B----4-:R-:W-:-:S02]  /*0d20*/  R2UR UR6, R4 ;  /* 0x00000000040672ca */ /* 0x010fc400000e0000 */
[----:B--2---:R-:W-:Y:S02]  /*0d30*/  PRMT R0, R6, 0x7610, R7 ;  /* 0x0000761006007816 */ /* 0x004fe40000000007 */
[----:B------:R-:W-:-:S09]  /*0d40*/  PRMT R16, R7, 0x7610, R6 ;  /* 0x0000761007107816 */ /* 0x000fd20000000006 */
[----:B------:R-:W-:-:S12]  /*0d50*/  UIADD3 UR5, UPT, UPT, UR12, UR6, URZ ;  /* 0x000000060c057290 */ /* 0x000fd8000fffe0ff */
.L_x_3722:
[----:B------:R-:W2:Y:S01]  /*0d60*/  LDG.E.128.CONSTANT R4, desc[UR14][R2.64] ;  /* 0x0000000e02047981 */ /* 0x000ea2000c1e9d00 */
[----:B------:R-:W-:Y:S01]  /*0d70*/  IMAD.MOV.U32 R27, RZ, RZ, 0x3400 ;  /* 0x00003400ff1b7424 */ /* 0x000fe200078e00ff */
[----:B------:R-:W-:Y:S01]  /*0d80*/  UISETP.NE.AND UP0, UPT, UR12, UR5, UPT ;  /* 0x000000050c00728c */ /* 0x000fe2000bf05270 */
[----:B------:R-:W-:Y:S01]  /*0d90*/  IMAD.MOV.U32 R26, RZ, RZ, 0x2c00 ;  /* 0x00002c00ff1a7424 */ /* 0x000fe200078e00ff */
[----:B------:R-:W0:Y:S04]  /*0da0*/  LDS.128 R12, [UR8] ;  /* 0x00000008ff0c7984 */ /* 0x000e280008000c00 */
[----:B------:R-:W-:-:S05]  /*0db0*/  PLOP3.LUT P0, PT, PT, PT, UP0, 0x80, 0x8 ;  /* 0x000000000008781c */ /* 0x000fca0003f0f008 */
[----:B------:R-:W-:Y:S01]  /*0dc0*/  @!UP0 UMOV UR6, UR9 ;  /* 0x0000000900068c82 */ /* 0x000fe20008000000 */
[----:B------:R-:W-:Y:S02]  /*0dd0*/  @!UP0 UMOV UR7, UR10 ;  /* 0x0000000a00078c82 */ /* 0x000fe40008000000 */
[----:B------:R-:W-:Y:S01]  /*0de0*/  IMAD.U32 R29, RZ, RZ, UR7 ;  /* 0x00000007ff1d7e24 */ /* 0x000fe2000f8e00ff */
[----:B--2---:R-:W-:Y:S02]  /*0df0*/  LOP3.LUT R8, R4, 0x30003, RZ, 0xc0, !PT ;  /* 0x0003000304087812 */ /* 0x004fe400078ec0ff */
[----:B---3--:R-:W-:Y:S02]  /*0e00*/  LOP3.LUT R10, R5, 0x30003, RZ, 0xc0, !PT ;  /* 0x00030003050a7812 */ /* 0x008fe400078ec0ff */
[----:B------:R-:W-:Y:S02]  /*0e10*/  LOP3.LUT R8, R8, 0x64006400, RZ, 0xfc, !PT ;  /* 0x6400640008087812 */ /* 0x000fe400078efcff */
[----:B------:R-:W-:-:S02]  /*0e20*/  LOP3.LUT R10, R10, 0x64006400, RZ, 0xfc, !PT ;  /* 0x640064000a0a7812 */ /* 0x000fc400078efcff */
[C---:B------:R-:W-:Y:S01]  /*0e30*/  LOP3.LUT R24, R4.reuse, 0xc000c, RZ, 0xc0, !PT ;  /* 0x000c000c04187812 */ /* 0x040fe200078ec0ff */
[----:B------:R-:W-:Y:S01]  /*0e40*/  HADD2 R8, R8, -1026, -1026 ;  /* 0xe402e40208087430 */ /* 0x000fe20000000000 */
[----:B------:R-:W-:Y:S01]  /*0e50*/  LOP3.LUT R22, R5, 0xc000c, RZ, 0xc0, !PT ;  /* 0x000c000c05167812 */ /* 0x000fe200078ec0ff */
[----:B------:R-:W-:Y:S01]  /*0e60*/  HADD2 R10, R10, -1026, -1026 ;  /* 0xe402e4020a0a7430 */ /* 0x000fe20000000000 */
[----:B------:R-:W-:Y:S01]  /*0e70*/  LOP3.LUT R9, R4, 0x300030, RZ, 0xc0, !PT ;  /* 0x0030003004097812 */ /* 0x000fe200078ec0ff */
[-C--:B0-----:R-:W-:Y:S01]  /*0e80*/  HFMA2 R8, R8, R12.reuse, RZ ;  /* 0x0000000c08087231 */ /* 0x081fe200000000ff */
[----:B------:R-:W-:Y:S01]  /*0e90*/  LOP3.LUT R24, R24, 0x64006400, RZ, 0xfc, !PT ;  /* 0x6400640018187812 */ /* 0x000fe200078efcff */
[----:B------:R-:W-:Y:S01]  /*0ea0*/  HFMA2 R11, R10, R12, RZ.H0_H0 ;  /* 0x0000000c0a0b7231 */ /* 0x000fe200000400ff */
        /* <DEDUP_REMOVED lines=10> */
[----:B------:R-:W-:-:S02]  /*0f50*/  HFMA2 R24, R9, R26.H0_H0, -66, -66 ;  /* 0xd420d42009187431 */ /* 0x000fc4000004001a */
[----:B------:R-:W0:Y:S01]  /*0f60*/  LDS.128 R8, [UR8+0x10] ;  /* 0x00001008ff087984 */ /* 0x000e220008000c00 */
[----:B------:R-:W-:Y:S02]  /*0f70*/  HFMA2 R21, R21, R26.H0_H0, -66, -66 ;  /* 0xd420d42015157431 */ /* 0x000fe4000004001a */
[-C--:B------:R-:W-:Y:S02]  /*0f80*/  HFMA2 R23, R24, R14.reuse, R23 ;  /* 0x0000000e18177231 */ /* 0x080fe40000000017 */
[----:B------:R-:W-:Y:S02]  /*0f90*/  IMAD.MOV.U32 R24, RZ, RZ, 0x2400 ;  /* 0x00002400ff187424 */ /* 0x000fe400078e00ff */
[----:B------:R-:W-:Y:S01]  /*0fa0*/  HFMA2 R22, R21, R14, R22 ;  /* 0x0000000e15167231 */ /* 0x000fe20000000016 */
[----:B------:R-:W-:Y:S02]  /*0fb0*/  LOP3.LUT R21, R4, 0xc000c0, RZ, 0xc0, !PT ;  /* 0x00c000c004157812 */ /* 0x000fe400078ec0ff */
[----:B------:R-:W-:-:S02]  /*0fc0*/  PRMT R26, R26, 0x5410, R24 ;  /* 0x000054101a1a7816 */ /* 0x000fc40000000018 */
[----:B------:R-:W-:Y:S02]  /*0fd0*/  LOP3.LUT R21, R21, 0x64006400, RZ, 0xfc, !PT ;  /* 0x6400640015157812 */ /* 0x000fe400078efcff */
[----:B------:R-:W-:Y:S01]  /*0fe0*/  SHF.R.U32.HI R24, RZ, 0x8, R5 ;  /* 0x00000008ff187819 */ /* 0x000fe20000011605 */
[-C--:B------:R-:W-:Y:S02]  /*0ff0*/  HFMA2 R25, R25, R26.reuse.H1_H1, -18, -18 ;  /* 0xcc80cc8019197431 */ /* 0x080fe4000006001a */
[----:B------:R-:W-:Y:S01]  /*1000*/  HFMA2 R21, R21, R26.H1_H1, -18, -18 ;  /* 0xcc80cc8015157431 */ /* 0x000fe2000006001a */
[----:B------:R-:W-:-:S03]  /*1010*/  LOP3.LUT R5, R24, 0x30003, RZ, 0xc0, !PT ;  /* 0x0003000318057812 */ /* 0x000fc600078ec0ff */
[-C--:B------:R-:W-:Y:S01]  /*1020*/  HFMA2 R23, R21, R15.reuse, R23 ;  /* 0x0000000f15177231 */ /* 0x080fe20000000017 */
[----:B------:R-:W-:Y:S01]  /*1030*/  SHF.R.U32.HI R21, RZ, 0x8, R4 ;  /* 0x00000008ff157819 */ /* 0x000fe20000011604 */
[----:B------:R-:W-:Y:S01]  /*1040*/  HFMA2 R4, R25, R15, R22 ;  /* 0x0000000f19047231 */ /* 0x000fe20000000016 */
[----:B------:R-:W-:Y:S02]  /*1050*/  LOP3.LUT R5, R5, 0x64006400, RZ, 0xfc, !PT ;  /* 0x6400640005057812 */ /* 0x000fe400078efcff */
[C---:B------:R-:W-:Y:S02]  /*1060*/  LOP3.LUT R22, R21.reuse, 0x30003, RZ, 0xc0, !PT ;  /* 0x0003000315167812 */ /* 0x040fe400078ec0ff */
[----:B------:R-:W-:Y:S01]  /*1070*/  LOP3.LUT R28, R21, 0xc000c, RZ, 0xc0, !PT ;  /* 0x000c000c151c7812 */ /* 0x000fe200078ec0ff */
[----:B------:R-:W-:Y:S01]  /*1080*/  HADD2 R5, R5, -1026, -1026 ;  /* 0xe402e40205057430 */ /* 0x000fe20000000000 */
[----:B------:R-:W-:Y:S02]  /*1090*/  LOP3.LUT R22, R22, 0x64006400, RZ, 0xfc, !PT ;  /* 0x6400640016167812 */ /* 0x000fe400078efcff */
[----:B------:R-:W-:-:S02]  /*10a0*/  LOP3.LUT R28, R28, 0x64006400, RZ, 0xfc, !PT ;  /* 0x640064001c1c7812 */ /* 0x000fc400078efcff */
[----:B------:R-:W-:Y:S01]  /*10b0*/  LOP3.LUT R25, R24, 0x300030, RZ, 0xc0, !PT ;  /* 0x0030003018197812 */ /* 0x000fe200078ec0ff */
[----:B------:R-:W-:-:S03]  /*10c0*/  HADD2 R22, R22, -1026, -1026 ;  /* 0xe402e40216167430 */ /* 0x000fc60000000000 */
[----:B------:R-:W-:Y:S01]  /*10d0*/  LOP3.LUT R25, R25, 0x64006400, RZ, 0xfc, !PT ;  /* 0x6400640019197812 */ /* 0x000fe200078efcff */
[-C--:B0-----:R-:W-:Y:S02]  /*10e0*/  HFMA2 R23, R22, R8.reuse, R23 ;  /* 0x0000000816177231 */ /* 0x081fe40000000017 */
[----:B------:R-:W-:Y:S01]  /*10f0*/  HFMA2 R4, R5, R8, R4 ;  /* 0x0000000805047231 */ /* 0x000fe20000000004 */
[----:B------:R-:W-:Y:S01]  /*1100*/  LOP3.LUT R22, R24, 0xc000c, RZ, 0xc0, !PT ;  /* 0x000c000c18167812 */ /* 0x000fe200078ec0ff */
[----:B------:R-:W-:Y:S02]  /*1110*/  HFMA2 R5, R28, R27.H0_H0, -258, -258 ;  /* 0xdc08dc081c057431 */ /* 0x000fe4000004001b */
[----:B------:R-:W-:Y:S01]  /*1120*/  IMAD.U32 R28, RZ, RZ, UR6 ;  /* 0x00000006ff1c7e24 */ /* 0x000fe2000f8e00ff */
[----:B------:R-:W-:Y:S01]  /*1130*/  LOP3.LUT R22, R22, 0x64006400, RZ, 0xfc, !PT ;  /* 0x6400640016167812 */ /* 0x000fe200078efcff */
[----:B------:R-:W-:Y:S01]  /*1140*/  HFMA2 R5, R5, R9, R23 ;  /* 0x0000000905057231 */ /* 0x000fe20000000017 */
[----:B------:R-:W-:-:S03]  /*1150*/  LOP3.LUT R23, R21, 0x300030, RZ, 0xc0, !PT ;  /* 0x0030003015177812 */ /* 0x000fc600078ec0ff */
[----:B------:R-:W-:Y:S01]  /*1160*/  HFMA2 R22, R22, R27.H0_H0, -258, -258 ;  /* 0xdc08dc0816167431 */ /* 0x000fe2000004001b */
[----:B------:R-:W-:-:S03]  /*1170*/  LOP3.LUT R23, R23, 0x64006400, RZ, 0xfc, !PT ;  /* 0x6400640017177812 */ /* 0x000fc600078efcff */
[----:B------:R-:W-:Y:S02]  /*1180*/  HFMA2 R22, R22, R9, R4 ;  /* 0x0000000916167231 */ /* 0x000fe40000000004 */
[-C--:B------:R-:W-:Y:S02]  /*1190*/  HFMA2 R23, R23, R26.reuse.H0_H0, -66, -66 ;  /* 0xd420d42017177431 */ /* 0x080fe4000004001a */
[----:B------:R-:W-:Y:S01]  /*11a0*/  HFMA2 R4, R25, R26.H0_H0, -66, -66 ;  /* 0xd420d42019047431 */ /* 0x000fe2000004001a */
[C---:B------:R-:W-:Y:S01]  /*11b0*/  LOP3.LUT R25, R6.reuse, 0x300030, RZ, 0xc0, !PT ;  /* 0x0030003006197812 */ /* 0x040fe200078ec0ff */
[-C--:B------:R-:W-:Y:S01]  /*11c0*/  HFMA2 R23, R23, R10.reuse, R5 ;  /* 0x0000000a17177231 */ /* 0x080fe20000000005 */
[----:B------:R-:W-:Y:S01]  /*11d0*/  LOP3.LUT R5, R7, 0x30003, RZ, 0xc0, !PT ;  /* 0x0003000307057812 */ /* 0x000fe200078ec0ff */
[----:B------:R-:W-:Y:S01]  /*11e0*/  HFMA2 R22, R4, R10, R22 ;  /* 0x0000000a04167231 */ /* 0x000fe20000000016 */
[----:B------:R-:W-:Y:S02]  /*11f0*/  LOP3.LUT R4, R6, 0x30003, RZ, 0xc0, !PT ;  /* 0x0003000306047812 */ /* 0x000fe400078ec0ff */
[----:B------:R-:W-:-:S02]  /*1200*/  LOP3.LUT R5, R5, 0x64006400, RZ, 0xfc, !PT ;  /* 0x6400640005057812 */ /* 0x000fc400078efcff */
[----:B------:R-:W-:Y:S02]  /*1210*/  LOP3.LUT R4, R4, 0x64006400, RZ, 0xfc, !PT ;  /* 0x6400640004047812 */ /* 0x000fe400078efcff */
[----:B------:R-:W-:Y:S01]  /*1220*/  LOP3.LUT R25, R25, 0x64006400, RZ, 0xfc, !PT ;  /* 0x6400640019197812 */ /* 0x000fe200078efcff */
[----:B------:R-:W-:Y:S02]  /*1230*/  HADD2 R5, R5, -1026, -1026 ;  /* 0xe402e40205057430 */ /* 0x000fe40000000000 */
[----:B------:R-:W-:Y:S02]  /*1240*/  HADD2 R4, R4, -1026, -1026 ;  /* 0xe402e40204047430 */ /* 0x000fe40000000000 */
[-C--:B------:R-:W-:Y:S02]  /*1250*/  HFMA2 R5, R5, R12.reuse, RZ.H0_H0 ;  /* 0x0000000c05057231 */ /* 0x080fe400000400ff */
[----:B------:R-:W-:Y:S01]  /*1260*/  HFMA2 R4, R4, R12, RZ ;  /* 0x0000000c04047231 */ /* 0x000fe200000000ff */
        /* <DEDUP_REMOVED lines=8> */
[----:B------:R-:W-:Y:S01]  /*12f0*/  LOP3.LUT R5, R7, 0x300030, RZ, 0xc0, !PT ;  /* 0x0030003007057812 */ /* 0x000fe200078ec0ff */
[----:B------:R-:W-:-:S03]  /*1300*/  HFMA2 R12, R25, R26.H0_H0, -66, -66 ;  /* 0xd420d420190c7431 */ /* 0x000fc6000004001a */
[----:B------:R-:W-:Y:S01]  /*1310*/  LOP3.LUT R5, R5, 0x64006400, RZ, 0xfc, !PT ;  /* 0x6400640005057812 */ /* 0x000fe200078efcff */
[----:B------:R-:W-:Y:S02]  /*1320*/  HFMA2 R4, R12, R14, R4 ;  /* 0x0000000e0c047231 */ /* 0x000fe40000000004 */
[----:B------:R0:W2:Y:S02]  /*1330*/  @!P0 LDG.E.U16.CONSTANT R12, desc[UR14][R28.64] ;  /* 0x0000000e1c0c8981 */ /* 0x0000a4000c1e9500 */
[----:B------:R-:W-:-:S04]  /*1340*/  HFMA2 R5, R5, R26.H0_H0, -66, -66 ;  /* 0xd420d42005057431 */ /* 0x000fc8000004001a */
[----:B------:R-:W-:Y:S01]  /*1350*/  HFMA2 R14, R5, R14, R13 ;  /* 0x0000000e050e7231 */ /* 0x000fe2000000000d */
[----:B------:R-:W-:-:S04]  /*1360*/  LOP3.LUT R5, R6, 0xc000c0, RZ, 0xc0, !PT ;  /* 0x00c000c006057812 */ /* 0x000fc800078ec0ff */
[----:B------:R-:W-:-:S05]  /*1370*/  LOP3.LUT R5, R5, 0x64006400, RZ, 0xfc, !PT ;  /* 0x6400640005057812 */ /* 0x000fca00078efcff */
[----:B------:R-:W-:-:S04]  /*1380*/  HFMA2 R13, R5, R26.H1_H1, -18, -18 ;  /* 0xcc80cc80050d7431 */ /* 0x000fc8000006001a */
[----:B------:R-:W-:Y:S01]  /*1390*/  HFMA2 R13, R13, R15, R4 ;  /* 0x0000000f0d0d7231 */ /* 0x000fe20000000004 */
[----:B------:R-:W-:Y:S01]  /*13a0*/  LOP3.LUT R4, R7, 0xc000c0, RZ, 0xc0, !PT ;  /* 0x00c000c007047812 */ /* 0x000fe200078ec0ff */
[----:B------:R-:W-:-:S03]  /*13b0*/  @!UP0 ULEA UR6, UR4, UR19, 0x3 ;  /* 0x0000001304068291 */ /* 0x000fc6000f8e18ff */
[----:B------:R-:W-:-:S05]  /*13c0*/  LOP3.LUT R5, R4, 0x64006400, RZ, 0xfc, !PT ;  /* 0x6400640004057812 */ /* 0x000fca00078efcff */
[----:B------:R-:W-:-:S04]  /*13d0*/  HFMA2 R5, R5, R26.H1_H1, -18, -18 ;  /* 0xcc80cc8005057431 */ /* 0x000fc8000006001a */
[----:B------:R-:W-:Y:S02]  /*13e0*/  HFMA2 R14, R5, R15, R14 ;  /* 0x0000000f050e7231 */ /* 0x000fe4000000000e */
[----:B------:R-:W3:Y:S01]  /*13f0*/  @!P0 LDL.64 R4, [UR6+0x8] ;  /* 0x00000806ff048983 */ /* 0x000ee20008100a00 */
[----:B------:R-:W-:-:S04]  /*1400*/  SHF.R.U32.HI R6, RZ, 0x8, R6 ;  /* 0x00000008ff067819 */ /* 0x000fc80000011606 */
[----:B------:R-:W-:-:S04]  /*1410*/  LOP3.LUT R15, R6, 0x30003, RZ, 0xc0, !PT ;  /* 0x00030003060f7812 */ /* 0x000fc800078ec0ff */
[----:B------:R-:W-:Y:S02]  /*1420*/  LOP3.LUT R15, R15, 0x64006400, RZ, 0xfc, !PT ;  /* 0x640064000f0f7812 */ /* 0x000fe400078efcff */
[----:B------:R-:W-:-:S03]  /*1430*/  SHF.R.U32.HI R7, RZ, 0x8, R7 ;  /* 0x00000008ff077819 */ /* 0x000fc60000011607 */
[----:B------:R-:W-:-:S04]  /*1440*/  HADD2 R15, R15, -1026, -1026 ;  /* 0xe402e4020f0f7430 */ /* 0x000fc80000000000 */
[----:B------:R-:W-:Y:S01]  /*1450*/  HFMA2 R13, R15, R8, R13 ;  /* 0x000000080f0d7231 */ /* 0x000fe2000000000d */
[----:B------:R-:W-:-:S04]  /*1460*/  LOP3.LUT R15, R7, 0x30003, RZ, 0xc0, !PT ;  /* 0x00030003070f7812 */ /* 0x000fc800078ec0ff */
[----:B------:R-:W-:-:S05]  /*1470*/  LOP3.LUT R15, R15, 0x64006400, RZ, 0xfc, !PT ;  /* 0x640064000f0f7812 */ /* 0x000fca00078efcff */
[----:B------:R-:W-:Y:S01]  /*1480*/  HADD2 R15, R15, -1026, -1026 ;  /* 0xe402e4020f0f7430 */ /* 0x000fe20000000000 */
[----:B0-----:R-:W-:-:S03]  /*1490*/  LOP3.LUT R28, R6, 0xc000c, RZ, 0xc0, !PT ;  /* 0x000c000c061c7812 */ /* 0x001fc600078ec0ff */
[----:B------:R-:W-:Y:S01]  /*14a0*/  HFMA2 R14, R15, R8, R14 ;  /* 0x000000080f0e7231 */ /* 0x000fe2000000000e */
[----:B------:R-:W-:Y:S02]  /*14b0*/  LOP3.LUT R8, R7, 0xc000c, RZ, 0xc0, !PT ;  /* 0x000c000c07087812 */ /* 0x000fe400078ec0ff */
[----:B------:R-:W-:Y:S02]  /*14c0*/  LOP3.LUT R28, R28, 0x64006400, RZ, 0xfc, !PT ;  /* 0x640064001c1c7812 */ /* 0x000fe400078efcff */
[----:B------:R-:W-:-:S03]  /*14d0*/  LOP3.LUT R8, R8, 0x64006400, RZ, 0xfc, !PT ;  /* 0x6400640008087812 */ /* 0x000fc600078efcff */
[-C--:B------:R-:W-:Y:S02]  /*14e0*/  HFMA2 R15, R28, R27.reuse.H0_H0, -258, -258 ;  /* 0xdc08dc081c0f7431 */ /* 0x080fe4000004001b */
[----:B------:R-:W-:Y:S01]  /*14f0*/  HFMA2 R25, R8, R27.H0_H0, -258, -258 ;  /* 0xdc08dc0808197431 */ /* 0x000fe2000004001b */
[----:B------:R-:W-:Y:S01]  /*1500*/  LOP3.LUT R21, R21, 0xc000c0, RZ, 0xc0, !PT ;  /* 0x00c000c015157812 */ /* 0x000fe200078ec0ff */
[-C--:B------:R-:W-:Y:S01]  /*1510*/  HFMA2 R13, R15, R9.reuse, R13 ;  /* 0x000000090f0d7231 */ /* 0x080fe2000000000d */
[----:B------:R-:W-:Y:S01]  /*1520*/  LOP3.LUT R24, R24, 0xc000c0, RZ, 0xc0, !PT ;  /* 0x00c000c018187812 */ /* 0x000fe200078ec0ff */
[----:B------:R-:W-:Y:S01]  /*1530*/  HFMA2 R14, R25, R9, R14 ;  /* 0x00000009190e7231 */ /* 0x000fe2000000000e */
        /* <DEDUP_REMOVED lines=12> */
[----:B------:R-:W-:-:S02]  /*1600*/  HFMA2 R9, R9, R26.H0_H0, -66, -66 ;  /* 0xd420d42009097431 */ /* 0x000fc4000004001a */
[----:B------:R-:W-:Y:S02]  /*1610*/  HFMA2 R25, R25, R26.H0_H0, -66, -66 ;  /* 0xd420d42019197431 */ /* 0x000fe4000004001a */
[-C--:B------:R-:W-:Y:S02]  /*1620*/  HFMA2 R21, R21, R11.reuse, R23 ;  /* 0x0000000b15157231 */ /* 0x080fe40000000017 */
[----:B------:R-:W-:Y:S02]  /*1630*/  HFMA2 R22, R27, R11, R22 ;  /* 0x0000000b1b167231 */ /* 0x000fe40000000016 */
[----:B------:R-:W-:Y:S02]  /*1640*/  HFMA2 R9, R9, R10, R13 ;  /* 0x0000000a09097231 */ /* 0x000fe4000000000d */
[-C--:B------:R-:W-:Y:S02]  /*1650*/  HFMA2 R15, R15, R26.reuse.H1_H1, -18, -18 ;  /* 0xcc80cc800f0f7431 */ /* 0x080fe4000006001a */
[----:B------:R-:W-:-:S02]  /*1660*/  HFMA2 R7, R7, R26.H1_H1, -18, -18 ;  /* 0xcc80cc8007077431 */ /* 0x000fc4000006001a */
[----:B------:R-:W-:Y:S02]  /*1670*/  HFMA2 R14, R25, R10, R14 ;  /* 0x0000000a190e7231 */ /* 0x000fe4000000000e */
[----:B------:R-:W-:Y:S02]  /*1680*/  HADD2 R21, R21.H0_H0, R21.H1_H1 ;  /* 0x3000001515157230 */ /* 0x000fe40000000800 */
[----:B------:R-:W-:Y:S02]  /*1690*/  HADD2 R22, R22.H0_H0, R22.H1_H1 ;  /* 0x3000001616167230 */ /* 0x000fe40000000800 */
[-C--:B------:R-:W-:Y:S02]  /*16a0*/  HFMA2 R9, R15, R11.reuse, R9 ;  /* 0x0000000b0f097231 */ /* 0x080fe40000000009 */
[----:B------:R-:W-:Y:S01]  /*16b0*/  HFMA2 R7, R7, R11, R14 ;  /* 0x0000000b07077231 */ /* 0x000fe2000000000e */
[----:B------:R-:W-:Y:S01]  /*16c0*/  PRMT R21, R21, 0x5410, R22 ;  /* 0x0000541015157816 */ /* 0x000fe20000000016 */
[----:B------:R-:W-:-:S02]  /*16d0*/  HADD2 R9, R9.H0_H0, R9.H1_H1 ;  /* 0x3000000909097230 */ /* 0x000fc40000000800 */
[----:B------:R-:W-:Y:S01]  /*16e0*/  HADD2 R7, R7.H0_H0, R7.H1_H1 ;  /* 0x3000000707077230 */ /* 0x000fe20000000800 */
[----:B------:R-:W-:Y:S01]  /*16f0*/  UIADD3 UR9, UP1, UPT, UR9, 0x40, URZ ;  /* 0x0000004009097890 */ /* 0x000fe2000ff3e0ff */
[----:B------:R-:W-:Y:S01]  /*1700*/  IMAD.U32 R8, RZ, RZ, UR17 ;  /* 0x00000011ff087e24 */ /* 0x000fe2000f8e00ff */
[----:B------:R-:W-:Y:S02]  /*1710*/  UIADD3 UR8, UPT, UPT, UR8, 0x20, URZ ;  /* 0x0000002008087890 */ /* 0x000fe4000fffe0ff */
[----:B------:R-:W-:Y:S01]  /*1720*/  PRMT R9, R9, 0x5410, R7 ;  /* 0x0000541009097816 */ /* 0x000fe20000000007 */
[----:B------:R-:W-:Y:S01]  /*1730*/  UIADD3.X UR10, UPT, UPT, URZ, UR10, URZ, UP1, !UPT ;  /* 0x0000000aff0a7290 */ /* 0x000fe20008ffe4ff */
[----:B------:R-:W-:Y:S01]  /*1740*/  IMAD.WIDE R2, R8, 0x4, R2 ;  /* 0x0000000408027825 */ /* 0x000fe200078e0202 */
[----:B--2---:R-:W-:-:S13]  /*1750*/  @!P0 R2UR UR6, R12 ;  /* 0x000000000c0682ca */ /* 0x004fda00000e0000 */
[----:B------:R-:W-:Y:S02]  /*1760*/  @!UP0 UIADD3 UR5, UPT, UPT, UR6, UR12, URZ ;  /* 0x0000000c06058290 */ /* 0x000fe4000fffe0ff */
[----:B------:R-:W-:Y:S02]  /*1770*/  UIADD3 UR12, UPT, UPT, UR12, 0x10, URZ ;  /* 0x000000100c0c7890 */ /* 0x000fe4000fffe0ff */
[----:B------:R-:W-:Y:S01]  /*1780*/  @!UP0 UIADD3 UR6, UPT, UPT, UR4, 0x1, URZ ;  /* 0x0000000104068890 */ /* 0x000fe2000fffe0ff */
[----:B---3--:R-:W-:Y:S02]  /*1790*/  @!P0 PRMT R0, R4, 0x7610, R0 ;  /* 0x0000761004008816 */ /* 0x008fe40000000000 */
[----:B------:R-:W-:Y:S02]  /*17a0*/  @!P0 PRMT R16, R16, 0x7610, R4 ;  /* 0x0000761010108816 */ /* 0x000fe40000000004 */
[----:B------:R-:W-:Y:S02]  /*17b0*/  @!P0 PRMT R0, R0, 0x7610, R5 ;  /* 0x0000761000008816 */ /* 0x000fe40000000005 */
[----:B------:R-:W-:-:S02]  /*17c0*/  @!P0 PRMT R16, R5, 0x7610, R16 ;  /* 0x0000761005108816 */ /* 0x000fc40000000010 */
[----:B------:R-:W-:Y:S02]  /*17d0*/  ISETP.LE.AND P0, PT, R18, UR12, PT ;  /* 0x0000000c12007c0c */ /* 0x000fe4000bf03270 */
[----:B------:R-:W-:Y:S01]  /*17e0*/  PRMT R4, R0, 0x7610, R16 ;  /* 0x0000761000047816 */ /* 0x000fe20000000010 */
[----:B------:R-:W-:-:S04]  /*17f0*/  @!UP0 UMOV UR4, UR6 ;  /* 0x0000000600048c82 */ /* 0x000fc80008000000 */
[----:B------:R-:W-:Y:S01]  /*1800*/  HFMA2 R20, R21, R4, R20 ;  /* 0x0000000415147231 */ /* 0x000fe20000000014 */
[----:B------:R-:W-:-:S05]  /*1810*/  PRMT R4, R16, 0x7610, R0 ;  /* 0x0000761010047816 */ /* 0x000fca0000000000 */
[----:B------:R-:W-:Y:S01]  /*1820*/  HFMA2 R19, R9, R4, R19 ;  /* 0x0000000409137231 */ /* 0x000fe20000000013 */
[----:B------:R-:W-:Y:S06]  /*1830*/  @!P0 BRA `(.L_x_3722) ;  /* 0xfffffff400488947 */ /* 0x000fec000383ffff */
.L_x_3721:
        /* <DEDUP_REMOVED lines=10> */
.L_x_3726:
[----:B------:R-:W0:Y:S02]  /*18e0*/  LDS R2, [R0] ;  /* 0x0000000000027984 */ /* 0x000e240000000800 */
[----:B0-----:R-:W-:-:S05]  /*18f0*/  HADD2 R3, R2, R20 ;  /* 0x0000001402037230 */ /* 0x001fca0000000000 */
[----:B------:R-:W0:Y:S02]  /*1900*/  ATOMS.CAST.SPIN P0, [R0], R2, R3 ;  /* 0x000000020000758d */ /* 0x000e240001800003 */
[----:B0-----:R-:W-:Y:S05]  /*1910*/  @!P0 BRA `(.L_x_3726) ;  /* 0xfffffffc00f08947 */ /* 0x001fea000383ffff */
[----:B------:R-:W-:Y:S05]  /*1920*/  BRA `(.L_x_3724) ;  /* 0x00000000000c7947 */ /* 0x000fea0003800000 */
.L_x_3725:
[----:B------:R-:W2:Y:S02]  /*1930*/  LD.E R0, desc[UR14][R4.64] ;  /* 0x0000000e04007980 */ /* 0x000ea4000c101900 */
[----:B--2---:R-:W-:-:S05]  /*1940*/  IMAD.IADD R3, R20, 0x1, R0 ;  /* 0x0000000114037824 */ /* 0x004fca00078e0200 */
[----:B------:R0:W-:Y:S02]  /*1950*/  ST.E desc[UR14][R4.64], R3 ;  /* 0x0000000304007985 */ /* 0x0001e4000c10190e */
.L_x_3724:
[----:B------:R-:W-:Y:S05]  /*1960*/  BSYNC.RECONVERGENT B0 ;  /* 0x0000000000007941 */ /* 0x000fea0003800200 */
.L_x_3723:
[----:B------:R1:W-:Y:S02]  /*1970*/  ATOM.E.ADD.F16x2.RN.STRONG.GPU P0, RZ, desc[UR14][R4.64+0x4], R19 ;  /* 0x8000041304ff79a2 */ /* 0x0003e4000c10e10e */
[----:B-1----:R-:W-:Y:S05]  /*1980*/  @P0 EXIT ;  /* 0x000000000000094d */ /* 0x002fea0003800000 */
[----:B------:R-:W1:Y:S02]  /*1990*/  QSPC.E.S P0, RZ, [R4+0x4] ;  /* 0x0000040004ff73aa */ /* 0x000e640000000500 */
[----:B-1----:R-:W-:Y:S05]  /*19a0*/  @!P0 BRA `(.L_x_3727) ;  /* 0x00000000001c8947 */ /* 0x002fea0003800000 */
[----:B------:R-:W-:-:S05]  /*19b0*/  IMAD.MOV.U32 R2, RZ, RZ, R4 ;  /* 0x000000ffff027224 */ /* 0x000fca00078e0004 */
[----:B------:R-:W-:-:S07]  /*19c0*/  MOV R0, R2 ;  /* 0x0000000200007202 */ /* 0x000fce0000000f00 */
.L_x_3728:
[----:B------:R-:W0:Y:S02]  /*19d0*/  LDS R2, [R0+0x4] ;  /* 0x0000040000027984 */ /* 0x000e240000000800 */
[----:B0-----:R-:W-:-:S05]  /*19e0*/  HFMA2 R3, R2, 1, 1, R19 ;  /* 0x3c003c0002037831 */ /* 0x001fca0000000013 */
[----:B------:R-:W0:Y:S02]  /*19f0*/  ATOMS.CAST.SPIN P0, [R0+0x4], R2, R3 ;  /* 0x000004020000758d */ /* 0x000e240001800003 */
[----:B0-----:R-:W-:Y:S05]  /*1a00*/  @!P0 BRA `(.L_x_3728) ;  /* 0xfffffffc00f08947 */ /* 0x001fea000383ffff */
[----:B------:R-:W-:Y:S05]  /*1a10*/  EXIT ;  /* 0x000000000000794d */ /* 0x000fea0003800000 */
.L_x_3727:
[----:B------:R-:W0:Y:S02]  /*1a20*/  LD.E R0, desc[UR14][R4.64+0x4] ;  /* 0x0000040e04007980 */ /* 0x000e24000c101900 */
[----:B0-----:R-:W-:-:S05]  /*1a30*/  IMAD.IADD R3, R19, 0x1, R0 ;  /* 0x0000000113037824 */ /* 0x001fca00078e0200 */
[----:B------:R-:W-:Y:S01]  /*1a40*/  ST.E desc[UR14][R4.64+0x4], R3 ;  /* 0x0000040304007985 */ /* 0x000fe2000c10190e */
[----:B------:R-:W-:Y:S05]  /*1a50*/  EXIT ;  /* 0x000000000000794d */ /* 0x000fea0003800000 */
.L_x_3729:
        /* <DEDUP_REMOVED lines=10> */
.L_x_3982:


//--------------------- .text._Z23gemm_half_q_half_kernelILi1ELi32ELb1ELb0ELi32EEvPK6__halfPKjS4_S2_PS0_iiiiPKtS7_iiiiiibS2_i --------------------------
	.section	.text._Z23gemm_half_q_half_kernelILi1ELi32ELb1ELb0ELi32EEvPK6__halfPKjS4_S2_PS0_iiiiPKtS7_iiiiiibS2_i,"ax",@progbits
	.align	128
        .global         _Z23gemm_half_q_half_kernelILi1ELi32ELb1ELb0ELi32EEvPK6__halfPKjS4_S2_PS0_iiiiPKtS7_iiiiiibS2_i
        .type           _Z23gemm_half_q_half_kernelILi1ELi32ELb1ELb0ELi32EEvPK6__halfPKjS4_S2_PS0_iiiiPKtS7_iiiiiibS2_i,@function
        .size           _Z23gemm_half_q_half_kernelILi1ELi32ELb1ELb0ELi32EEvPK6__halfPKjS4_S2_PS0_iiiiPKtS7_iiiiiibS2_i,(.L_x_3983 - _Z23gemm_half_q_half_kernelILi1ELi32ELb1ELb0ELi32EEvPK6__halfPKjS4_S2_PS0_iiiiPKtS7_iiiiiibS2_i)
        .other          _Z23gemm_half_q_half_kernelILi1ELi32ELb1ELb0ELi32EEvPK6__halfPKjS4_S2_PS0_iiiiPKtS7_iiiiiibS2_i,@"STO_CUDA_ENTRY STV_DEFAULT"
_Z23gemm_half_q_half_kernelILi1ELi32ELb1ELb0ELi32EEvPK6__halfPKjS4_S2_PS0_iiiiPKtS7_iiiiiibS2_i:
.text._Z23gemm_half_q_half_kernelILi1ELi32ELb1ELb0ELi32EEvPK6__halfPKjS4_S2_PS0_iiiiPKtS7_iiiiiibS2_i:
[----:B------:R-:W-:Y:S08]  /*0000*/  LDC R1, c[0x0][0x37c] ;  /* 0x0000df00ff017b82 */ /* 0x000ff00000000800 */
[----:B------:R-:W0:Y:S01]  /*0010*/  S2UR UR8, SR_CTAID.Y ;  /* 0x00000000000879c3 */ /* 0x000e220000002600 */
[----:B------:R-:W1:Y:S07]  /*0020*/  S2R R4, SR_CTAID.X ;  /* 0x0000000000047919 */ /* 0x000e6e0000002500 */
[----:B------:R-:W0:Y:S02]  /*0030*/  LDC R0, c[0x0][0x3a8] ;  /* 0x0000ea00ff007b82 */ /* 0x000e240000000800 */
[----:B0-----:R-:W-:-:S13]  /*0040*/  ISETP.LE.AND P0, PT, R0, UR8, PT ;  /* 0x0000000800007c0c */ /* 0x001fda000bf03270 */
[----:B-1----:R-:W-:Y:S05]  /*0050*/  @P0 EXIT ;  /* 0x000000000000094d */ /* 0x002fea0003800000 */
[----:B------:R-:W0:Y:S01]  /*0060*/  LDC.64 R2, c[0x0][0x3e8] ;  /* 0x0000fa00ff027b82 */ /* 0x000e220000000a00 */
[----:B------:R-:W0:Y:S02]  /*0070*/  LDCU.64 UR6, c[0x0][0x358] ;  /* 0x00006b00ff0677ac */ /* 0x000e240008000a00 */
[----:B0-----:R-:W2:Y:S02]  /*0080*/  LDG.E.U16 R2, desc[UR6][R2.64] ;  /* 0x0000000602027981 */ /* 0x001ea4000c1e1500 */
[----:B--2---:R-:W-:-:S13]  /*0090*/  ISETP.NE.AND P0, PT, R2, RZ, PT ;  /* 0x000000ff0200720c */ /* 0x004fda0003f05270 */
[----:B------:R-:W-:Y:S05]  /*00a0*/  @!P0 EXIT ;  /* 0x000000000000894d */ /* 0x000fea0003800000 */
[----:B------:R-:W0:Y:S01]  /*00b0*/  S2R R0, SR_CTAID.Z ;  /* 0x0000000000007919 */ /* 0x000e220000002700 */
[----:B------:R-:W1:Y:S01]  /*00c0*/  LDC R13, c[0x0][0x3b0] ;  /* 0x0000ec00ff0d7b82 */ /* 0x000e620000000800 */
[----:B------:R-:W-:Y:S01]  /*00d0*/  BSSY.RECONVERGENT B0, `(.L_x_3730) ;  /* 0x000001d000007945 */ /* 0x000fe20003800200 */
[----:B------:R-:W2:Y:S06]  /*00e0*/  S2R R3, SR_TID.X ;  /* 0x0000000000037919 */ /* 0x000eac0000002100 */
[----:B------:R-:W3:Y:S01]  /*00f0*/  LDC R24, c[0x0][0x3ac] ;  /* 0x0000eb00ff187b82 */ /* 0x000ee20000000800 */
[----:B0-----:R-:W-:-:S04]  /*0100*/  IMAD.SHL.U32 R10, R0, 0x20, RZ ;  /* 0x00000020000a7824 */ /* 0x001fc800078e00ff */
[C---:B--2---:R-:W-:Y:S01]  /*0110*/  IMAD.IADD R15, R10.reuse, 0x1, R3 ;  /* 0x000000010a0f7824 */ /* 0x044fe200078e0203 */
[----:B-1----:R-:W-:Y:S01]  /*0120*/  VIADDMNMX R12, R10, 0x20, R13, PT ;  /* 0x000000200a0c7846 */ /* 0x002fe2000380010d */
[----:B------:R-:W-:-:S03]  /*0130*/  IMAD R4, R4, 0x20, R3 ;  /* 0x0000002004047824 */ /* 0x000fc600078e0203 */
[----:B------:R-:W-:Y:S01]  /*0140*/  ISETP.GE.AND P0, PT, R15, R12, PT ;  /* 0x0000000c0f00720c */ /* 0x000fe20003f06270 */
[----:B------:R-:W-:-:S05]  /*0150*/  IMAD.SHL.U32 R11, R4, 0x4, RZ ;  /* 0x00000004040b7824 */ /* 0x000fca00078e00ff */
[----:B---3--:R-:W-:-:S07]  /*0160*/  ISETP.GE.AND P1, PT, R11, R24, PT ;  /* 0x000000180b00720c */ /* 0x008fce0003f26270 */
[----:B------:R-:W-:Y:S06]  /*0170*/  @P0 BRA `(.L_x_3731) ;  /* 0x0000000000480947 */ /* 0x000fec0003800000 */
        /* <DEDUP_REMOVED lines=18> */
.L_x_3731:
[----:B------:R-:W-:Y:S05]  /*02a0*/  BSYNC.RECONVERGENT B0 ;  /* 0x0000000000007941 */ /* 0x000fea0003800200 */
.L_x_3730:
[----:B------:R-:W-:Y:S05]  /*02b0*/  @P1 EXIT ;  /* 0x000000000000194d */ /* 0x000fea0003800000 */
[----:B------:R-:W1:Y:S01]  /*02c0*/  LDCU.U8 UR4, c[0x0][0x3e0] ;  /* 0x00007c00ff0477ac */ /* 0x000e620008000000 */
[----:B------:R-:W-:Y:S01]  /*02d0*/  ISETP.GE.AND P1, PT, R10, R13, PT ;  /* 0x0000000d0a00720c */ /* 0x000fe20003f26270 */
[----:B-1----:R-:W-:-:S06]  /*02e0*/  UPRMT UR4, UR4, 0x8880, URZ ;  /* 0x0000888004047896 */ /* 0x002fcc00080000ff */
[----:B------:R-:W-:-:S04]  /*02f0*/  ISETP.NE.AND P0, PT, RZ, UR4, PT ;  /* 0x00000004ff007c0c */ /* 0x000fc8000bf05270 */
[----:B------:R-:W-:-:S13]  /*0300*/  ISETP.NE.OR P0, PT, R0, RZ, !P0 ;  /* 0x000000ff0000720c */ /* 0x000fda0004705670 */
[----:B------:R-:W1:Y:S01]  /*0310*/  @!P0 LDC.64 R4, c[0x0][0x3a0] ;  /* 0x0000e800ff048b82 */ /* 0x000e620000000a00 */
[----:B0-----:R-:W-:-:S04]  /*0320*/  @!P0 IMAD R7, R24, UR8, R11 ;  /* 0x0000000818078c24 */ /* 0x001fc8000f8e020b */
[----:B-1----:R-:W-:-:S05]  /*0330*/  @!P0 IMAD.WIDE R4, R7, 0x2, R4 ;  /* 0x0000000207048825 */ /* 0x002fca00078e0204 */
[----:B------:R0:W-:Y:S01]  /*0340*/  @!P0 STG.E.64 desc[UR6][R4.64], RZ ;  /* 0x000000ff04008986 */ /* 0x0001e2000c101b06 */
[----:B------:R-:W-:Y:S06]  /*0350*/  BAR.SYNC.DEFER_BLOCKING 0x0 ;  /* 0x0000000000007b1d */ /* 0x000fec0000010000 */
[----:B------:R-:W-:Y:S05]  /*0360*/  @P1 BRA `(.L_x_3732) ;  /* 0x0000000000d41947 */ /* 0x000fea0003800000 */
[----:B0-----:R-:W0:Y:S01]  /*0370*/  LDC.64 R4, c[0x0][0x3b8] ;  /* 0x0000ee00ff047b82 */ /* 0x001e220000000a00 */
        /* <DEDUP_REMOVED lines=12> */
.L_x_3733:
[----:B0----5:R-:W-:-:S04]  /*0440*/  VIADD R19, R14, UR4 ;  /* 0x000000040e137c36 */ /* 0x021fc80008000000 */
[----:B------:R-:W-:-:S05]  /*0450*/  IMAD R0, R19, R24, RZ ;  /* 0x0000001813007224 */ /* 0x000fca00078e02ff */
[----:B------:R-:W-:-:S04]  /*0460*/  SHF.R.S32.HI R3, RZ, 0x1f, R0 ;  /* 0x0000001fff037819 */ /* 0x000fc80000011400 */
[----:B------:R-:W-:-:S04]  /*0470*/  LEA.HI R0, R3, R0, RZ, 0x3 ;  /* 0x0000000003007211 */ /* 0x000fc800078f18ff */
[----:B------:R-:W-:-:S05]  /*0480*/  LEA.HI.SX32 R21, R0, R17, 0x1d ;  /* 0x0000001100157211 */ /* 0x000fca00078feaff */
[----:B------:R-:W-:-:S06]  /*0490*/  IMAD.WIDE R20, R21, 0x4, R8 ;  /* 0x0000000415147825 */ /* 0x000fcc00078e0208 */
[----:B------:R-:W3:Y:S01]  /*04a0*/  LDG.E.CONSTANT R21, desc[UR6][R20.64] ;  /* 0x0000000614157981 */ /* 0x000ee2000c1e9900 */
[----:B------:R-:W-:-:S04]  /*04b0*/  IMAD.SHL.U32 R3, R15, 0x2, RZ ;  /* 0x000000020f037824 */ /* 0x000fc800078e00ff */
[----:B------:R-:W-:-:S06]  /*04c0*/  IMAD.WIDE.U32 R2, R3, 0x2, R4 ;  /* 0x0000000203027825 */ /* 0x000fcc00078e0004 */
[----:B------:R-:W4:Y:S01]  /*04d0*/  LDG.E.U16.CONSTANT R2, desc[UR6][R2.64+0x2] ;  /* 0x0000020602027981 */ /* 0x000f22000c1e9500 */
[----:B--2---:R-:W-:-:S05]  /*04e0*/  IMAD.WIDE.U32 R18, R19, 0x2, R6 ;  /* 0x0000000213127825 */ /* 0x004fca00078e0006 */
        /* <DEDUP_REMOVED lines=9> */
[----:B0-----:R-:W-:Y:S01]  /*0580*/  IMAD R19, R20, R20, R20 ;  /* 0x0000001414137224 */ /* 0x001fe200078e0214 */
[----:B------:R-:W-:Y:S01]  /*0590*/  LOP3.LUT R25, R25, 0xf, RZ, 0xc0, !PT ;  /* 0x0000000f19197812 */ /* 0x000fe200078ec0ff */
[----:B----4-:R-:W-:Y:S01]  /*05a0*/  IMAD.IADD R15, R2, 0x1, R15 ;  /* 0x00000001020f7824 */ /* 0x010fe200078e020f */
[----:B------:R-:W-:-:S02]  /*05b0*/  LOP3.LUT R22, R22, 0xf, RZ, 0xc0, !PT ;  /* 0x0000000f16167812 */ /* 0x000fc400078ec0ff */
[----:B------:R-:W-:Y:S02]  /*05c0*/  IADD3 R20, PT, PT, R20, 0x1, R19 ;  /* 0x0000000114147810 */ /* 0x000fe40007ffe013 */
[----:B------:R-:W-:Y:S01]  /*05d0*/  IADD3 R23, PT, PT, R23, 0x1, R26 ;  /* 0x0000000117177810 */ /* 0x000fe20007ffe01a */
[C---:B------:R-:W-:Y:S01]  /*05e0*/  IMAD R19, R22.reuse, R22, R22 ;  /* 0x0000001616137224 */ /* 0x040fe200078e0216 */
[----:B------:R-:W-:Y:S01]  /*05f0*/  ISETP.GE.AND P0, PT, R15, R12, PT ;  /* 0x0000000c0f00720c */ /* 0x000fe20003f06270 */
[C---:B------:R-:W-:Y:S01]  /*0600*/  IMAD R26, R25.reuse, R25, R25 ;  /* 0x00000019191a7224 */ /* 0x040fe200078e0219 */
[----:B------:R-:W2:Y:S02]  /*0610*/  I2F.F16 R3, R23 ;  /* 0x0000001700037306 */ /* 0x000ea40000200c00 */
[----:B------:R-:W-:Y:S02]  /*0620*/  IADD3 R19, PT, PT, R22, 0x1, R19 ;  /* 0x0000000116137810 */ /* 0x000fe40007ffe013 */
[----:B------:R-:W-:-:S04]  /*0630*/  IADD3 R26, PT, PT, R25, 0x1, R26 ;  /* 0x00000001191a7810 */ /* 0x000fc80007ffe01a */
        /* <DEDUP_REMOVED lines=8> */
.L_x_3732:
        /* <DEDUP_REMOVED lines=11> */
.L_x_3734:
        /* <DEDUP_REMOVED lines=11> */
.L_x_3735:
        /* <DEDUP_REMOVED lines=11> */
.L_x_3736:
        /* <DEDUP_REMOVED lines=11> */
.L_x_3737:
        /* <DEDUP_REMOVED lines=11> */
.L_x_3738:
[----:B------:R-:W-:Y:S01]  /*0a30*/  VIMNMX R9, PT, PT, R10, UR4, PT ;  /* 0x000000040a097c48 */ /* 0x000fe2000bfe0100 */
[----:B------:R-:W0:Y:S01]  /*0a40*/  LDCU.64 UR4, c[0x0][0x388] ;  /* 0x00007100ff0477ac */ /* 0x000e220008000a00 */
[----:B------:R-:W1:Y:S01]  /*0a50*/  LDC.64 R30, c[0x0][0x3a0] ;  /* 0x0000e800ff1e7b82 */ /* 0x000e620000000a00 */
[----:B------:R-:W-:Y:S02]  /*0a60*/  VIMNMX R13, PT, PT, R13, UR9, PT ;  /* 0x000000090d0d7c48 */ /* 0x000fe4000bfe0100 */
[----:B------:R-:W-:-:S04]  /*0a70*/  SHF.R.S32.HI R12, RZ, 0x1f, R9 ;  /* 0x0000001fff0c7819 */ /* 0x000fc80000011409 */
[----:B------:R-:W-:-:S04]  /*0a80*/  LEA.HI R12, R12, R9, RZ, 0x5 ;  /* 0x000000090c0c7211 */ /* 0x000fc800078f28ff */
[----:B------:R-:W-:-:S05]  /*0a90*/  SHF.R.S32.HI R9, RZ, 0x5, R12 ;  /* 0x00000005ff097819 */ /* 0x000fca000001140c */
[----:B------:R-:W-:-:S05]  /*0aa0*/  IMAD R4, R9, 0x8, R4 ;  /* 0x0000000809047824 */ /* 0x000fca00078e0204 */
[----:B------:R-:W-:Y:S02]  /*0ab0*/  IADD3 R4, PT, PT, R6, R4, R5 ;  /* 0x0000000406047210 */ /* 0x000fe40007ffe005 */
[----:B------:R-:W-:Y:S02]  /*0ac0*/  SHF.R.S32.HI R5, RZ, 0x1f, R11 ;  /* 0x0000001fff057819 */ /* 0x000fe4000001140b */
[----:B------:R-:W-:-:S05]  /*0ad0*/  IADD3 R7, PT, PT, R8, R4, R7 ;  /* 0x0000000408077210 */ /* 0x000fca0007ffe007 */
[----:B------:R-:W-:-:S05]  /*0ae0*/  IMAD R4, R7, R24, RZ ;  /* 0x0000001807047224 */ /* 0x000fca00078e02ff */
[----:B------:R-:W-:Y:S01]  /*0af0*/  IADD3 R6, P0, PT, R11, R4, RZ ;  /* 0x000000040b067210 */ /* 0x000fe20007f1e0ff */
[----:B------:R-:W-:-:S03]  /*0b00*/  IMAD R11, R24, UR8, R11 ;  /* 0x00000008180b7c24 */ /* 0x000fc6000f8e020b */
[----:B------:R-:W-:Y:S01]  /*0b10*/  LEA.HI.X.SX32 R5, R4, R5, 0x1, P0 ;  /* 0x0000000504057211 */ /* 0x000fe200000f0eff */
[----:B-1----:R-:W-:Y:S01]  /*0b20*/  IMAD.WIDE R30, R11, 0x2, R30 ;  /* 0x000000020b1e7825 */ /* 0x002fe200078e021e */
[----:B------:R-:W-:Y:S02]  /*0b30*/  ISETP.GT.AND P0, PT, R13, R10, PT ;  /* 0x0000000a0d00720c */ /* 0x000fe40003f04270 */
[C---:B0-----:R-:W-:Y:S02]  /*0b40*/  LEA R12, P1, R6.reuse, UR4, 0x2 ;  /* 0x00000004060c7c11 */ /* 0x041fe4000f8210ff */
[----:B------:R-:W-:Y:S02]  /*0b50*/  PRMT R4, RZ, 0x5410, RZ ;  /* 0x00005410ff047816 */ /* 0x000fe400000000ff */
[----:B------:R-:W-:Y:S02]  /*0b60*/  LEA.HI.X R13, R6, UR5, R5, 0x2, P1 ;  /* 0x00000005060d7c11 */ /* 0x000fe400088f1405 */
[----:B------:R-:W-:-:S05]  /*0b70*/  PRMT R5, RZ, 0x5410, RZ ;  /* 0x00005410ff057816 */ /* 0x000fca00000000ff */
[----:B------:R-:W-:Y:S05]  /*0b80*/  @!P0 BRA `(.L_x_3739) ;  /* 0x0000001400b88947 */ /* 0x000fea0003800000 */
[----:B------:R-:W2:Y:S01]  /*0b90*/  LDG.E.128.CONSTANT R20, desc[UR6][R12.64] ;  /* 0x000000060c147981 */ /* 0x000ea2000c1e9d00 */
[----:B------:R-:W-:-:S05]  /*0ba0*/  IMAD.WIDE R14, R24, 0x4, R12 ;  /* 0x00000004180e7825 */ /* 0x000fca00078e020c */
[----:B------:R-:W3:Y:S01]  /*0bb0*/  LDG.E.128.CONSTANT R4, desc[UR6][R14.64] ;  /* 0x000000060e047981 */ /* 0x000ee2000c1e9d00 */
[----:B------:R-:W-:-:S05]  /*0bc0*/  IMAD.WIDE R32, R24, 0x4, R14 ;  /* 0x0000000418207825 */ /* 0x000fca00078e020e */
[----:B------:R-:W4:Y:S01]  /*0bd0*/  LDG.E.128.CONSTANT R8, desc[UR6][R32.64] ;  /* 0x0000000620087981 */ /* 0x000f22000c1e9d00 */
[----:B------:R-:W0:Y:S01]  /*0be0*/  S2UR UR5, SR_CgaCtaId ;  /* 0x00000000000579c3 */ /* 0x000e220000008800 */
[----:B------:R-:W-:Y:S01]  /*0bf0*/  UMOV UR4, 0x400 ;  /* 0x0000040000047882 */ /* 0x000fe20000000000 */
[----:B------:R-:W-:Y:S01]  /*0c00*/  IMAD.WIDE R34, R24, 0x4, R32 ;  /* 0x0000000418227825 */ /* 0x000fe200078e0220 */
[----:B0-----:R-:W-:-:S09]  /*0c10*/  ULEA UR4, UR5, UR4, 0x18 ;  /* 0x0000000405047291 */ /* 0x001fd2000f8ec0ff */
[----:B------:R-:W0:Y:S01]  /*0c20*/  LDS.128 R16, [UR4] ;  /* 0x00000004ff107984 */ /* 0x000e220008000c00 */
[----:B------:R-:W-:Y:S02]  /*0c30*/  UMOV UR4, 0x400 ;  /* 0x0000040000047882 */ /* 0x000fe40000000000 */
[----:B------:R-:W-:Y:S01]  /*0c40*/  ULEA UR4, UR5, UR4, 0x18 ;  /* 0x0000000405047291 */ /* 0x000fe2000f8ec0ff */
[----:B--2---:R-:W-:Y:S02]  /*0c50*/  SHF.R.U32.HI R26, RZ, 0x6, R20 ;  /* 0x00000006ff1a7819 */ /* 0x004fe40000011614 */
[----:B------:R-:W-:Y:S02]  /*0c60*/  LOP3.LUT R25, R20, 0x3f003f, RZ, 0xc0, !PT ;  /* 0x003f003f14197812 */ /* 0x000fe400078ec0ff */
[----:B------:R-:W-:Y:S02]  /*0c70*/  LOP3.LUT R26, R26, 0x3f003f, RZ, 0xc0, !PT ;  /* 0x003f003f1a1a7812 */ /* 0x000fe400078ec0ff */
[----:B------:R-:W-:-:S02]  /*0c80*/  LOP3.LUT R25, R25, 0x64006400, RZ, 0xfc, !PT ;  /* 0x6400640019197812 */ /* 0x000fc400078efcff */
[----:B------:R-:W-:Y:S02]  /*0c90*/  LOP3.LUT R26, R26, 0x64006400, RZ, 0xfc, !PT ;  /* 0x640064001a1a7812 */ /* 0x000fe400078efcff */
[----:B---3--:R-:W-:Y:S01]  /*0ca0*/  LOP3.LUT R13, R4, 0x3f003f, RZ, 0xc0, !PT ;  /* 0x003f003f040d7812 */ /* 0x008fe200078ec0ff */
[----:B------:R-:W-:Y:S01]  /*0cb0*/  HADD2 R25, R25, -1056, -1056 ;  /* 0xe420e42019197430 */ /* 0x000fe20000000000 */
[----:B------:R-:W-:Y:S01]  /*0cc0*/  SHF.R.U32.HI R14, RZ, 0x6, R4 ;  /* 0x00000006ff0e7819 */ /* 0x000fe20000011604 */
[----:B------:R-:W-:Y:S01]  /*0cd0*/  HADD2 R12, R26, -1056, -1056 ;  /* 0xe420e4201a0c7430 */ /* 0x000fe20000000000 */
[----:B------:R-:W-:Y:S01]  /*0ce0*/  LOP3.LUT R13, R13, 0x64006400, RZ, 0xfc, !PT ;  /* 0x640064000d0d7812 */ /* 0x000fe200078efcff */
[----:B0-----:R-:W-:Y:S01]  /*0cf0*/  HFMA2 R25, R25, R16, RZ ;  /* 0x0000001019197231 */ /* 0x001fe200000000ff */
[----:B------:R-:W-:Y:S02]  /*0d00*/  LOP3.LUT R14, R14, 0x3f003f, RZ, 0xc0, !PT ;  /* 0x003f003f0e0e7812 */ /* 0x000fe400078ec0ff */
[----:B------:R-:W-:Y:S01]  /*0d10*/  SHF.R.U32.HI R20, RZ, 0xc, R20 ;  /* 0x0000000cff147819 */ /* 0x000fe20000011614 */
[----:B------:R-:W-:Y:S01]  /*0d20*/  HFMA2 R12, R12, R17, R25 ;  /* 0x000000110c0c7231 */ /* 0x000fe20000000019 */
[----:B------:R-:W-:Y:S01]  /*0d30*/  LOP3.LUT R14, R14, 0x64006400, RZ, 0xfc, !PT ;  /* 0x640064000e0e7812 */ /* 0x000fe200078efcff */
[----:B------:R-:W-:Y:S01]  /*0d40*/  HADD2 R13, R13, -1056, -1056 ;  /* 0xe420e4200d0d7430 */ /* 0x000fe20000000000 */
[----:B------:R-:W-:-:S02]  /*0d50*/  SHF.R.U32.HI R4, RZ, 0xc, R4 ;  /* 0x0000000cff047819 */ /* 0x000fc40000011604 */
[----:B----4-:R-:W-:Y:S01]  /*0d60*/  LOP3.LUT R26, R8, 0x3f003f, RZ, 0xc0, !PT ;  /* 0x003f003f081a7812 */ /* 0x010fe200078ec0ff */
[----:B------:R-:W-:Y:S01]  /*0d70*/  HFMA2 R12, R13, R18, R12 ;  /* 0x000000120d0c7231 */ /* 0x000fe2000000000c */
[----:B------:R-:W-:Y:S01]  /*0d80*/  LOP3.LUT R13, R20, 0xf000f, RZ, 0xc0, !PT ;  /* 0x000f000f140d7812 */ /* 0x000fe200078ec0ff */
[----:B------:R-:W-:Y:S01]  /*0d90*/  HADD2 R25, R14, -1056, -1056 ;  /* 0xe420e4200e197430 */ /* 0x000fe20000000000 */
[----:B------:R-:W-:Y:S02]  /*0da0*/  LOP3.LUT R15, R4, 0xf000f, RZ, 0xc0, !PT ;  /* 0x000f000f040f7812 */ /* 0x000fe400078ec0ff */
[--C-:B------:R-:W-:Y:S01]  /*0db0*/  SHF.R.U32.HI R20, RZ, 0x8, R8.reuse ;  /* 0x00000008ff147819 */ /* 0x100fe20000011608 */
[----:B------:R-:W-:Y:S01]  /*0dc0*/  HFMA2 R25, R25, R19, R12 ;  /* 0x0000001319197231 */ /* 0x000fe2000000000c */
[----:B------:R-:W-:Y:S02]  /*0dd0*/  SHF.R.U32.HI R4, RZ, 0xa, R8 ;  /* 0x0000000aff047819 */ /* 0x000fe40000011608 */
[----:B------:R-:W-:-:S02]  /*0de0*/  LOP3.LUT R20, R13, 0x300030, R20, 0xf8, !PT ;  /* 0x003000300d147812 */ /* 0x000fc400078ef814 */
[----:B------:R-:W-:Y:S02]  /*0df0*/  LOP3.LUT R4, R15, 0x300030, R4, 0xf8, !PT ;  /* 0x003000300f047812 */ /* 0x000fe400078ef804 */
[----:B------:R-:W0:Y:S01]  /*0e00*/  LDS.128 R12, [UR4+0x10] ;  /* 0x00001004ff0c7984 */ /* 0x000e220008000c00 */
[----:B------:R-:W-:Y:S02]  /*0e10*/  SHF.R.U32.HI R8, RZ, 0x6, R8 ;  /* 0x00000006ff087819 */ /* 0x000fe40000011608 */
[----:B------:R-:W-:Y:S02]  /*0e20*/  LOP3.LUT R26, R26, 0x64006400, RZ, 0xfc, !PT ;  /* 0x640064001a1a7812 */ /* 0x000fe400078efcff */
[----:B------:R-:W-:Y:S02]  /*0e30*/  LOP3.LUT R8, R8, 0x3f003f, RZ, 0xc0, !PT ;  /* 0x003f003f08087812 */ /* 0x000fe400078ec0ff */
[----:B------:R-:W-:Y:S01]  /*0e40*/  LOP3.LUT R20, R20, 0x64006400, RZ, 0xfc, !PT ;  /* 0x6400640014147812 */ /* 0x000fe200078efcff */
[----:B------:R-:W-:Y:S01]  /*0e50*/  HADD2 R26, R26, -1056, -1056 ;  /* 0xe420e4201a1a7430 */ /* 0x000fe20000000000 */
[----:B------:R-:W-:-:S02]  /*0e60*/  LOP3.LUT R8, R8, 0x64006400, RZ, 0xfc, !PT ;  /* 0x6400640008087812 */ /* 0x000fc400078efcff */
[----:B------:R-:W-:Y:S01]  /*0e70*/  LOP3.LUT R4, R4, 0x64006400, RZ, 0xfc, !PT ;  /* 0x6400640004047812 */ /* 0x000fe200078efcff */
[----:B------:R-:W-:Y:S01]  /*0e80*/  HADD2 R20, R20, -1056, -1056 ;  /* 0xe420e42014147430 */ /* 0x000fe20000000000 */
[----:B------:R-:W-:Y:S01]  /*0e90*/  SHF.R.U32.HI R29, RZ, 0xa, R9 ;  /* 0x0000000aff1d7819 */ /* 0x000fe20000011609 */
[----:B------:R-:W-:Y:S02]  /*0ea0*/  HADD2 R8, R8, -1056, -1056 ;  /* 0xe420e42008087430 */ /* 0x000fe40000000000 */
[----:B------:R-:W-:Y:S02]  /*0eb0*/  HADD2 R4, R4, -1056, -1056 ;  /* 0xe420e42004047430 */ /* 0x000fe40000000000 */
[----:B0-----:R-:W-:-:S04]  /*0ec0*/  HFMA2 R25, R26, R12, R25 ;  /* 0x0000000c1a197231 */ /* 0x001fc80000000019 */
[----:B------:R-:W-:-:S04]  /*0ed0*/  HFMA2 R8, R8, R13, R25 ;  /* 0x0000000d08087231 */ /* 0x000fc80000000019 */
[----:B------:R-:W-:Y:S01]  /*0ee0*/  HFMA2 R8, R20, R14, R8 ;  /* 0x0000000e14087231 */ /* 0x000fe20000000008 */
[----:B------:R-:W-:-:S03]  /*0ef0*/  SHF.R.U32.HI R20, RZ, 0x6, R21 ;  /* 0x00000006ff147819 */ /* 0x000fc60000011615 */
[----:B------:R-:W-:Y:S01]  /*0f00*/  HFMA2 R4, R4, R15, R8 ;  /* 0x0000000f04047231 */ /* 0x000fe20000000008 */
[----:B------:R-:W-:Y:S02]  /*0f10*/  LOP3.LUT R8, R21, 0x3f003f, RZ, 0xc0, !PT ;  /* 0x003f003f15087812 */ /* 0x000fe400078ec0ff */
[----:B------:R-:W-:Y:S02]  /*0f20*/  LOP3.LUT R20, R20, 0x3f003f, RZ, 0xc0, !PT ;  /* 0x003f003f14147812 */ /* 0x000fe400078ec0ff */
[----:B------:R-:W-:Y:S02]  /*0f30*/  LOP3.LUT R8, R8, 0x64006400, RZ, 0xfc, !PT ;  /* 0x6400640008087812 */ /* 0x000fe400078efcff */
[----:B------:R-:W-:Y:S02]  /*0f40*/  LOP3.LUT R20, R20, 0x64006400, RZ, 0xfc, !PT ;  /* 0x6400640014147812 */ /* 0x000fe400078efcff */
[----:B------:R-:W-:Y:S01]  /*0f50*/  SHF.R.U32.HI R21, RZ, 0xc, R21 ;  /* 0x0000000cff157819 */ /* 0x000fe20000011615 */
[----:B------:R-:W-:-:S02]  /*0f60*/  HADD2 R8, R8, -1056, -1056 ;  /* 0xe420e42008087430 */ /* 0x000fc40000000000 */
[----:B------:R-:W-:Y:S01]  /*0f70*/  HADD2 R20, R20, -1056, -1056 ;  /* 0xe420e42014147430 */ /* 0x000fe20000000000 */
[----:B------:R-:W-:Y:S01]  /*0f80*/  LOP3.LUT R21, R21, 0xf000f, RZ, 0xc0, !PT ;  /* 0x000f000f15157812 */ /* 0x000fe200078ec0ff */
[----:B------:R-:W-:-:S04]  /*0f90*/  HFMA2 R8, R8, R16, RZ ;  /* 0x0000001008087231 */ /* 0x000fc800000000ff */
[----:B------:R-:W-:Y:S01]  /*0fa0*/  HFMA2 R8, R20, R17, R8 ;  /* 0x0000001114087231 */ /* 0x000fe20000000008 */
[----:B------:R-:W-:-:S04]  /*0fb0*/  LOP3.LUT R20, R5, 0x3f003f, RZ, 0xc0, !PT ;  /* 0x003f003f05147812 */ /* 0x000fc800078ec0ff */
[----:B------:R-:W-:-:S05]  /*0fc0*/  LOP3.LUT R20, R20, 0x64006400, RZ, 0xfc, !PT ;  /* 0x6400640014147812 */ /* 0x000fca00078efcff */
[----:B------:R-:W-:-:S04]  /*0fd0*/  HADD2 R20, R20, -1056, -1056 ;  /* 0xe420e42014147430 */ /* 0x000fc80000000000 */
[----:B------:R-:W-:Y:S01]  /*0fe0*/  HFMA2 R8, R20, R18, R8 ;  /* 0x0000001214087231 */ /* 0x000fe20000000008 */
[--C-:B------:R-:W-:Y:S02]  /*0ff0*/  SHF.R.U32.HI R20, RZ, 0x6, R5.reuse ;  /* 0x00000006ff147819 */ /* 0x100fe40000011605 */
[----:B------:R-:W-:Y:S02]  /*1000*/  SHF.R.U32.HI R5, RZ, 0xc, R5 ;  /* 0x0000000cff057819 */ /* 0x000fe40000011605 */
[----:B------:R-:W-:Y:S02]  /*1010*/  LOP3.LUT R20, R20, 0x3f003f, RZ, 0xc0, !PT ;  /* 0x003f003f14147812 */ /* 0x000fe400078ec0ff */
[----:B------:R-:W-:Y:S02]  /*1020*/  LOP3.LUT R26, R5, 0xf000f, RZ, 0xc0, !PT ;  /* 0x000f000f051a7812 */ /* 0x000fe400078ec0ff */
[----:B------:R-:W-:Y:S02]  /*1030*/  LOP3.LUT R20, R20, 0x64006400, RZ, 0xfc, !PT ;  /* 0x6400640014147812 */ /* 0x000fe400078efcff */
[----:B------:R-:W-:-:S02]  /*1040*/  SHF.R.U32.HI R32, RZ, 0x8, R11 ;  /* 0x00000008ff207819 */ /* 0x000fc4000001160b */
[----:B------:R-:W-:Y:S01]  /*1050*/  LOP3.LUT R29, R26, 0x300030, R29, 0xf8, !PT ;  /* 0x003000301a1d7812 */ /* 0x000fe200078ef81d */
        /* <DEDUP_REMOVED lines=12> */
[----:B------:R-:W-:Y:S02]  /*1120*/  SHF.R.U32.HI R9, RZ, 0x6, R22 ;  /* 0x00000006ff097819 */ /* 0x000fe40000011616 */
[----:B------:R-:W-:Y:S02]  /*1130*/  LOP3.LUT R20, R21, 0x300030, R20, 0xf8, !PT ;  /* 0x0030003015147812 */ /* 0x000fe400078ef814 */
[----:B------:R-:W-:Y:S02]  /*1140*/  LOP3.LUT R9, R9, 0x3f003f, RZ, 0xc0, !PT ;  /* 0x003f003f09097812 */ /* 0x000fe400078ec0ff */
[----:B------:R-:W-:Y:S02]  /*1150*/  LOP3.LUT R20, R20, 0x64006400, RZ, 0xfc, !PT ;  /* 0x6400640014147812 */ /* 0x000fe400078efcff */
[----:B------:R-:W-:-:S03]  /*1160*/  LOP3.LUT R9, R9, 0x64006400, RZ, 0xfc, !PT ;  /* 0x6400640009097812 */ /* 0x000fc600078efcff */
[----:B------:R-:W-:Y:S01]  /*1170*/  HADD2 R5, R20, -1056, -1056 ;  /* 0xe420e42014057430 */ /* 0x000fe20000000000 */
[----:B------:R-:W-:Y:S01]  /*1180*/  LOP3.LUT R20, R23, 0x3f003f, RZ, 0xc0, !PT ;  /* 0x003f003f17147812 */ /* 0x000fe200078ec0ff */
[----:B------:R-:W-:Y:S02]  /*1190*/  HADD2 R9, R9, -1056, -1056 ;  /* 0xe420e42009097430 */ /* 0x000fe40000000000 */
[----:B------:R-:W-:Y:S01]  /*11a0*/  HFMA2 R5, R5, R14, R8 ;  /* 0x0000000e05057231 */ /* 0x000fe20000000008 */
[----:B------:R-:W-:Y:S02]  /*11b0*/  LOP3.LUT R8, R22, 0x3f003f, RZ, 0xc0, !PT ;  /* 0x003f003f16087812 */ /* 0x000fe400078ec0ff */
[----:B------:R-:W-:Y:S02]  /*11c0*/  LOP3.LUT R20, R20, 0x64006400, RZ, 0xfc, !PT ;  /* 0x6400640014147812 */ /* 0x000fe400078efcff */
[----:B------:R-:W-:Y:S02]  /*11d0*/  LOP3.LUT R8, R8, 0x64006400, RZ, 0xfc, !PT ;  /* 0x6400640008087812 */ /* 0x000fe400078efcff */
[----:B------:R-:W-:Y:S01]  /*11e0*/  SHF.R.U32.HI R22, RZ, 0xc, R22 ;  /* 0x0000000cff167819 */ /* 0x000fe20000011616 */
[----:B------:R-:W-:-:S02]  /*11f0*/  HADD2 R20, R20, -1056, -1056 ;  /* 0xe420e42014147430 */ /* 0x000fc40000000000 */
[----:B------:R-:W-:Y:S01]  /*1200*/  HADD2 R8, R8, -1056, -1056 ;  /* 0xe420e42008087430 */ /* 0x000fe20000000000 */
[----:B------:R-:W-:-:S03]  /*1210*/  LOP3.LUT R22, R22, 0xf000f, RZ, 0xc0, !PT ;  /* 0x000f000f16167812 */ /* 0x000fc600078ec0ff */
[-C--:B------:R-:W-:Y:S02]  /*1220*/  HFMA2 R8, R8, R16.reuse, RZ.H0_H0 ;  /* 0x0000001008087231 */ /* 0x080fe400000400ff */
[----:B------:R-:W-:Y:S01]  /*1230*/  HFMA2 R16, R20, R16, RZ.H0_H0 ;  /* 0x0000001014107231 */ /* 0x000fe200000400ff */
[----:B------:R-:W-:Y:S01]  /*1240*/  SHF.R.U32.HI R20, RZ, 0x6, R23 ;  /* 0x00000006ff147819 */ /* 0x000fe20000011617 */
[----:B------:R-:W-:Y:S01]  /*1250*/  HFMA2 R9, R9, R17, R8 ;  /* 0x0000001109097231 */ /* 0x000fe20000000008 */
[----:B------:R-:W-:Y:S02]  /*1260*/  LOP3.LUT R8, R6, 0x3f003f, RZ, 0xc0, !PT ;  /* 0x003f003f06087812 */ /* 0x000fe400078ec0ff */
[----:B------:R-:W-:Y:S02]  /*1270*/  LOP3.LUT R20, R20, 0x3f003f, RZ, 0xc0, !PT ;  /* 0x003f003f14147812 */ /* 0x000fe400078ec0ff */
[----:B------:R-:W-:Y:S02]  /*1280*/  LOP3.LUT R8, R8, 0x64006400, RZ, 0xfc, !PT ;  /* 0x6400640008087812 */ /* 0x000fe400078efcff */
[----:B------:R-:W-:-:S03]  /*1290*/  LOP3.LUT R20, R20, 0x64006400, RZ, 0xfc, !PT ;  /* 0x6400640014147812 */ /* 0x000fc600078efcff */
[----:B------:R-:W-:Y:S02]  /*12a0*/  HADD2 R8, R8, -1056, -1056 ;  /* 0xe420e42008087430 */ /* 0x000fe40000000000 */
[----:B------:R-:W-:Y:S02]  /*12b0*/  HADD2 R20, R20, -1056, -1056 ;  /* 0xe420e42014147430 */ /* 0x000fe40000000000 */
[----:B------:R-:W-:Y:S01]  /*12c0*/  HFMA2 R8, R8, R18, R9 ;  /* 0x0000001208087231 */ /* 0x000fe20000000009 */
[----:B------:R-:W-:Y:S01]  /*12d0*/  SHF.R.U32.HI R9, RZ, 0x6, R6 ;  /* 0x00000006ff097819 */ /* 0x000fe20000011606 */
[----:B------:R-:W-:Y:S01]  /*12e0*/  HFMA2 R16, R20, R17, R16 ;  /* 0x0000001114107231 */ /* 0x000fe20000000010 */
[----:B------:R-:W-:Y:S02]  /*12f0*/  LOP3.LUT R17, R7, 0x3f003f, RZ, 0xc0, !PT ;  /* 0x003f003f07117812 */ /* 0x000fe400078ec0ff */
[----:B------:R-:W-:Y:S02]  /*1300*/  LOP3.LUT R9, R9, 0x3f003f, RZ, 0xc0, !PT ;  /* 0x003f003f09097812 */ /* 0x000fe400078ec0ff */
[----:B------:R-:W-:-:S02]  /*1310*/  SHF.R.U32.HI R20, RZ, 0x6, R7 ;  /* 0x00000006ff147819 */ /* 0x000fc40000011607 */
[----:B------:R-:W-:Y:S02]  /*1320*/  LOP3.LUT R9, R9, 0x64006400, RZ, 0xfc, !PT ;  /* 0x6400640009097812 */ /* 0x000fe400078efcff */
[----:B------:R-:W-:Y:S02]  /*1330*/  LOP3.LUT R17, R17, 0x64006400, RZ, 0xfc, !PT ;  /* 0x6400640011117812 */ /* 0x000fe400078efcff */
[----:B------:R-:W-:Y:S01]  /*1340*/  LOP3.LUT R20, R20, 0x3f003f, RZ, 0xc0, !PT ;  /* 0x003f003f14147812 */ /* 0x000fe200078ec0ff */
[----:B------:R-:W-:Y:S02]  /*1350*/  HADD2 R9, R9, -1056, -1056 ;  /* 0xe420e42009097430 */ /* 0x000fe40000000000 */
[----:B------:R-:W-:Y:S01]  /*1360*/  HADD2 R17, R17, -1056, -1056 ;  /* 0xe420e42011117430 */ /* 0x000fe20000000000 */
[----:B------:R-:W-:Y:S01]  /*1370*/  LOP3.LUT R20, R20, 0x64006400, RZ, 0xfc, !PT ;  /* 0x6400640014147812 */ /* 0x000fe200078efcff */
[----:B------:R-:W-:Y:S01]  /*1380*/  HFMA2 R8, R9, R19, R8 ;  /* 0x0000001309087231 */ /* 0x000fe20000000008 */
[----:B------:R-:W-:Y:S01]  /*1390*/  LOP3.LUT R9, R10, 0x3f003f, RZ, 0xc0, !PT ;  /* 0x003f003f0a097812 */ /* 0x000fe200078ec0ff */
[----:B------:R-:W-:Y:S01]  /*13a0*/  HFMA2 R16, R17, R18, R16 ;  /* 0x0000001211107231 */ /* 0x000fe20000000010 */
[----:B------:R-:W-:Y:S01]  /*13b0*/  SHF.R.U32.HI R18, RZ, 0x6, R11 ;  /* 0x00000006ff127819 */ /* 0x000fe2000001160b */
[----:B------:R-:W-:Y:S01]  /*13c0*/  HADD2 R20, R20, -1056, -1056 ;  /* 0xe420e42014147430 */ /* 0x000fe20000000000 */
[----:B------:R-:W-:-:S03]  /*13d0*/  LOP3.LUT R9, R9, 0x64006400, RZ, 0xfc, !PT ;  /* 0x6400640009097812 */ /* 0x000fc600078efcff */
[----:B------:R-:W-:Y:S01]  /*13e0*/  HFMA2 R19, R20, R19, R16 ;  /* 0x0000001314137231 */ /* 0x000fe20000000010 */
[----:B------:R-:W-:Y:S01]  /*13f0*/  LOP3.LUT R16, R11, 0x3f003f, RZ, 0xc0, !PT ;  /* 0x003f003f0b107812 */ /* 0x000fe200078ec0ff */
[----:B------:R-:W-:-:S03]  /*1400*/  HADD2 R9, R9, -1056, -1056 ;  /* 0xe420e42009097430 */ /* 0x000fc60000000000 */
[----:B------:R-:W-:Y:S01]  /*1410*/  LOP3.LUT R17, R16, 0x64006400, RZ, 0xfc, !PT ;  /* 0x6400640010117812 */ /* 0x000fe200078efcff */
[-C--:B------:R-:W-:Y:S01]  /*1420*/  HFMA2 R8, R9, R12.reuse, R8 ;  /* 0x0000000c09087231 */ /* 0x080fe20000000008 */
[----:B------:R-:W-:Y:S02]  /*1430*/  LOP3.LUT R16, R18, 0x3f003f, RZ, 0xc0, !PT ;  /* 0x003f003f12107812 */ /* 0x000fe400078ec0ff */
[----:B------:R-:W-:Y:S01]  /*1440*/  SHF.R.U32.HI R9, RZ, 0x6, R10 ;  /* 0x00000006ff097819 */ /* 0x000fe2000001160a */
[----:B------:R-:W-:Y:S01]  /*1450*/  HADD2 R17, R17, -1056, -1056 ;  /* 0xe420e42011117430 */ /* 0x000fe20000000000 */
[----:B------:R-:W-:Y:S02]  /*1460*/  LOP3.LUT R16, R16, 0x64006400, RZ, 0xfc, !PT ;  /* 0x6400640010107812 */ /* 0x000fe400078efcff */
[----:B------:R-:W-:Y:S01]  /*1470*/  LOP3.LUT R9, R9, 0x3f003f, RZ, 0xc0, !PT ;  /* 0x003f003f09097812 */ /* 0x000fe200078ec0ff */
[----:B------:R-:W-:Y:S02]  /*1480*/  HFMA2 R20, R17, R12, R19 ;  /* 0x0000000c11147231 */ /* 0x000fe40000000013 */
[----:B------:R-:W-:Y:S01]  /*1490*/  HADD2 R12, R16, -1056, -1056 ;  /* 0xe420e420100c7430 */ /* 0x000fe20000000000 */
[----:B------:R-:W-:Y:S01]  /*14a0*/  LOP3.LUT R9, R9, 0x64006400, RZ, 0xfc, !PT ;  /* 0x6400640009097812 */ /* 0x000fe200078efcff */
[----:B------:R-:W2:Y:S01]  /*14b0*/  LDG.E.128.CONSTANT R16, desc[UR6][R34.64] ;  /* 0x0000000622107981 */ /* 0x000ea2000c1e9d00 */
[----:B------:R-:W-:-:S03]  /*14c0*/  SHF.R.U32.HI R23, RZ, 0xc, R23 ;  /* 0x0000000cff177819 */ /* 0x000fc60000011617 */
[----:B------:R-:W-:Y:S01]  /*14d0*/  HADD2 R9, R9, -1056, -1056 ;  /* 0xe420e42009097430 */ /* 0x000fe20000000000 */
[----:B------:R-:W-:-:S03]  /*14e0*/  LOP3.LUT R23, R23, 0xf000f, RZ, 0xc0, !PT ;  /* 0x000f000f17177812 */ /* 0x000fc600078ec0ff */
[-C--:B------:R-:W-:Y:S01]  /*14f0*/  HFMA2 R8, R9, R13.reuse, R8 ;  /* 0x0000000d09087231 */ /* 0x080fe20000000008 */
[----:B------:R-:W-:Y:S01]  /*1500*/  SHF.R.U32.HI R9, RZ, 0x8, R10 ;  /* 0x00000008ff097819 */ /* 0x000fe2000001160a */
[----:B------:R-:W-:Y:S02]  /*1510*/  HFMA2 R13, R12, R13, R20 ;  /* 0x0000000d0c0d7231 */ /* 0x000fe40000000014 */
[----:B------:R-:W-:Y:S01]  /*1520*/  IMAD.WIDE R20, R24, 0x4, R34 ;  /* 0x0000000418147825 */ /* 0x000fe200078e0222 */
[----:B------:R-:W-:Y:S02]  /*1530*/  LOP3.LUT R32, R23, 0x300030, R32, 0xf8, !PT ;  /* 0x0030003017207812 */ /* 0x000fe400078ef820 */
[----:B------:R-:W-:Y:S01]  /*1540*/  LOP3.LUT R9, R22, 0x300030, R9, 0xf8, !PT ;  /* 0x0030003016097812 */ /* 0x000fe200078ef809 */
[----:B------:R-:W-:Y:S02]  /*1550*/  IMAD.WIDE R24, R24, 0x4, R20 ;  /* 0x0000000418187825 */ /* 0x000fe400078e0214 */
[----:B------:R-:W3:Y:S04]  /*1560*/  LDG.E.128.CONSTANT R20, desc[UR6][R20.64] ;  /* 0x0000000614147981 */ /* 0x000ee8000c1e9d00 */
[----:B------:R-:W4:Y:S01]  /*1570*/  LDG.E.128.CONSTANT R24, desc[UR6][R24.64] ;  /* 0x0000000618187981 */ /* 0x000f22000c1e9d00 */
[----:B------:R-:W-:Y:S01]  /*1580*/  LOP3.LUT R9, R9, 0x64006400, RZ, 0xfc, !PT ;  /* 0x6400640009097812 */ /* 0x000fe200078efcff */
[----:B------:R-:W-:Y:S01]  /*1590*/  HADD2 R12, R4.H0_H0, R4.H1_H1 ;  /* 0x30000004040c7230 */ /* 0x000fe20000000800 */
[----:B------:R-:W-:-:S02]  /*15a0*/  LOP3.LUT R4, R32, 0x64006400, RZ, 0xfc, !PT ;  /* 0x6400640020047812 */ /* 0x000fc400078efcff */
[----:B------:R-:W-:Y:S01]  /*15b0*/  SHF.R.U32.HI R6, RZ, 0xc, R6 ;  /* 0x0000000cff067819 */ /* 0x000fe20000011606 */
[----:B------:R-:W-:Y:S01]  /*15c0*/  HADD2 R9, R9, -1056, -1056 ;  /* 0xe420e42009097430 */ /* 0x000fe20000000000 */
[----:B------:R-:W-:Y:S01]  /*15d0*/  SHF.R.U32.HI R10, RZ, 0xa, R10 ;  /* 0x0000000aff0a7819 */ /* 0x000fe2000001160a */
[----:B------:R-:W-:Y:S02]  /*15e0*/  HADD2 R4, R4, -1056, -1056 ;  /* 0xe420e42004047430 */ /* 0x000fe40000000000 */
[-C--:B------:R-:W-:Y:S01]  /*15f0*/  HFMA2 R8, R9, R14.reuse, R8 ;  /* 0x0000000e09087231 */ /* 0x080fe20000000008 */
[----:B------:R-:W-:Y:S01]  /*1600*/  LOP3.LUT R9, R6, 0xf000f, RZ, 0xc0, !PT ;  /* 0x000f000f06097812 */ /* 0x000fe200078ec0ff */
[----:B------:R-:W-:-:S03]  /*1610*/  HFMA2 R13, R4, R14, R13 ;  /* 0x0000000e040d7231 */ /* 0x000fc6000000000d */
[----:B------:R-:W-:Y:S02]  /*1620*/  LOP3.LUT R4, R9, 0x300030, R10, 0xf8, !PT ;  /* 0x0030003009047812 */ /* 0x000fe400078ef80a */
[----:B------:R-:W-:Y:S02]  /*1630*/  SHF.R.U32.HI R7, RZ, 0xc, R7 ;  /* 0x0000000cff077819 */ /* 0x000fe40000011607 */
[----:B------:R-:W-:Y:S02]  /*1640*/  LOP3.LUT R4, R4, 0x64006400, RZ, 0xfc, !PT ;  /* 0x6400640004047812 */ /* 0x000fe400078efcff */
[----:B------:R-:W-:Y:S02]  /*1650*/  LOP3.LUT R29, R29, 0x64006400, RZ, 0xfc, !PT ;  /* 0x640064001d1d7812 */ /* 0x000fe400078efcff */
[----:B------:R-:W-:Y:S01]  /*1660*/  LOP3.LUT R7, R7, 0xf000f, RZ, 0xc0, !PT ;  /* 0x000f000f07077812 */ /* 0x000fe200078ec0ff */
[----:B------:R-:W-:Y:S01]  /*1670*/  HADD2 R4, R4, -1056, -1056 ;  /* 0xe420e42004047430 */ /* 0x000fe20000000000 */
[----:B------:R-:W-:Y:S01]  /*1680*/  SHF.R.U32.HI R10, RZ, 0xa, R11 ;  /* 0x0000000aff0a7819 */ /* 0x000fe2000001160b */
[----:B------:R-:W-:-:S02]  /*1690*/  HADD2 R9, R29, -1056, -1056 ;  /* 0xe420e4201d097430 */ /* 0x000fc40000000000 */
[-C--:B------:R-:W-:Y:S01]  /*16a0*/  HFMA2 R8, R4, R15.reuse, R8 ;  /* 0x0000000f04087231 */ /* 0x080fe20000000008 */
[----:B------:R-:W-:Y:S01]  /*16b0*/  LOP3.LUT R10, R7, 0x300030, R10, 0xf8, !PT ;  /* 0x00300030070a7812 */ /* 0x000fe200078ef80a */
[----:B------:R-:W-:Y:S02]  /*16c0*/  HFMA2 R9, R9, R15, R5 ;  /* 0x0000000f09097231 */ /* 0x000fe40000000005 */
[----:B------:R-:W0:Y:S01]  /*16d0*/  LDS.128 R4, [UR4+0x20] ;  /* 0x00002004ff047984 */ /* 0x000e220008000c00 */
[----:B------:R-:W-:-:S05]  /*16e0*/  LOP3.LUT R10, R10, 0x64006400, RZ, 0xfc, !PT ;  /* 0x640064000a0a7812 */ /* 0x000fca00078efcff */
[----:B------:R-:W-:-:S04]  /*16f0*/  HADD2 R14, R10, -1056, -1056 ;  /* 0xe420e4200a0e7430 */ /* 0x000fc80000000000 */
[----:B------:R-:W-:Y:S02]  /*1700*/  HFMA2 R14, R14, R15, R13 ;  /* 0x0000000f0e0e7231 */ /* 0x000fe4000000000d */
[----:B------:R-:W-:Y:S01]  /*1710*/  HADD2 R15, R8.H0_H0, R8.H1_H1 ;  /* 0x30000008080f7230 */ /* 0x000fe20000000800 */
[----:B--2---:R-:W-:Y:S02]  /*1720*/  SHF.R.U32.HI R11, RZ, 0x6, R16 ;  /* 0x00000006ff0b7819 */ /* 0x004fe40000011610 */
[----:B------:R-:W-:Y:S02]  /*1730*/  LOP3.LUT R10, R16, 0x3f003f, RZ, 0xc0, !PT ;  /* 0x003f003f100a7812 */ /* 0x000fe400078ec0ff */
[----:B------:R-:W-:Y:S02]  /*1740*/  LOP3.LUT R11, R11, 0x3f003f, RZ, 0xc0, !PT ;  /* 0x003f003f0b0b7812 */ /* 0x000fe400078ec0ff */
[----:B------:R-:W-:Y:S02]  /*1750*/  LOP3.LUT R10, R10, 0x64006400, RZ, 0xfc, !PT ;  /* 0x640064000a0a7812 */ /* 0x000fe400078efcff */
[----:B------:R-:W-:-:S03]  /*1760*/  LOP3.LUT R11, R11, 0x64006400, RZ, 0xfc, !PT ;  /* 0x640064000b0b7812 */ /* 0x000fc600078efcff */
[----:B------:R-:W-:Y:S02]  /*1770*/  HADD2 R13, R10, -1056, -1056 ;  /* 0xe420e4200a0d7430 */ /* 0x000fe40000000000 */
[----:B------:R-:W-:Y:S02]  /*1780*/  HADD2 R10, R11, -1056, -1056 ;  /* 0xe420e4200b0a7430 */ /* 0x000fe40000000000 */
[----:B0-----:R-:W-:Y:S02]  /*1790*/  HFMA2 R11, R13, R4, RZ ;  /* 0x000000040d0b7231 */ /* 0x001fe400000000ff */
[----:B------:R-:W-:Y:S02]  /*17a0*/  HADD2 R13, R9.H0_H0, R9.H1_H1 ;  /* 0x30000009090d7230 */ /* 0x000fe40000000800 */
[----:B------:R-:W-:Y:S01]  /*17b0*/  HFMA2 R9, R10, R5, R11 ;  /* 0x000000050a097231 */ /* 0x000fe2000000000b */
[----:B---3--:R-:W-:Y:S02]  /*17c0*/  LOP3.LUT R10, R20, 0x3f003f, RZ, 0xc0, !PT ;  /* 0x003f003f140a7812 */ /* 0x008fe400078ec0ff */
[----:B------:R-:W-:-:S02]  /*17d0*/  SHF.R.U32.HI R11, RZ, 0x6, R20 ;  /* 0x00000006ff0b7819 */ /* 0x000fc40000011614 */
[----:B------:R-:W-:Y:S02]  /*17e0*/  LOP3.LUT R10, R10, 0x64006400, RZ, 0xfc, !PT ;  /* 0x640064000a0a7812 */ /* 0x000fe400078efcff */
[----:B------:R-:W-:-:S03]  /*17f0*/  LOP3.LUT R11, R11, 0x3f003f, RZ, 0xc0, !PT ;  /* 0x003f003f0b0b7812 */ /* 0x000fc600078ec0ff */
[----:B------:R-:W-:Y:S01]  /*1800*/  HADD2 R10, R10, -1056, -1056 ;  /* 0xe420e4200a0a7430 */ /* 0x000fe20000000000 */
[----:B------:R-:W-:Y:S02]  /*1810*/  LOP3.LUT R11, R11, 0x64006400, RZ, 0xfc, !PT ;  /* 0x640064000b0b7812 */ /* 0x000fe400078efcff */
[----:B------:R-:W-:Y:S01]  /*1820*/  SHF.R.U32.HI R8, RZ, 0xc, R16 ;  /* 0x0000000cff087819 */ /* 0x000fe20000011610 */
[----:B------:R-:W-:Y:S02]  /*1830*/  HFMA2 R9, R10, R6, R9 ;  /* 0x000000060a097231 */ /* 0x000fe40000000009 */
[----:B------:R-:W-:Y:S01]  /*1840*/  HADD2 R11, R11, -1056, -1056 ;  /* 0xe420e4200b0b7430 */ /* 0x000fe20000000000 */
[----:B------:R-:W-:-:S03]  /*1850*/  LOP3.LUT R8, R8, 0xf000f, RZ, 0xc0, !PT ;  /* 0x000f000f08087812 */ /* 0x000fc600078ec0ff */
[----:B------:R-:W-:Y:S01]  /*1860*/  HFMA2 R16, R11, R7, R9 ;  /* 0x000000070b107231 */ /* 0x000fe20000000009 */
[----:B----4-:R-:W-:-:S04]  /*1870*/  SHF.R.U32.HI R9, RZ, 0x8, R24 ;  /* 0x00000008ff097819 */ /* 0x010fc80000011618 */
[----:B------:R-:W-:Y:S02]  /*1880*/  LOP3.LUT R32, R8, 0x300030, R9, 0xf8, !PT ;  /* 0x0030003008207812 */ /* 0x000fe400078ef809 */
[----:B------:R-:W0:Y:S01]  /*1890*/  LDS.128 R8, [UR4+0x30] ;  /* 0x00003004ff087984 */ /* 0x000e220008000c00 */
[----:B------:R-:W-:Y:S02]  /*18a0*/  SHF.R.U32.HI R20, RZ, 0xc, R20 ;  /* 0x0000000cff147819 */ /* 0x000fe40000011614 */
[----:B------:R-:W-:Y:S02]  /*18b0*/  SHF.R.U32.HI R29, RZ, 0xa, R24 ;  /* 0x0000000aff1d7819 */ /* 0x000fe40000011618 */
[----:B------:R-:W-:-:S04]  /*18c0*/  LOP3.LUT R20, R20, 0xf000f, RZ, 0xc0, !PT ;  /* 0x000f000f14147812 */ /* 0x000fc800078ec0ff */
[----:B------:R-:W-:Y:S02]  /*18d0*/  LOP3.LUT R29, R20, 0x300030, R29, 0xf8, !PT ;  /* 0x00300030141d7812 */ /* 0x000fe400078ef81d */
[----:B------:R-:W-:Y:S02]  /*18e0*/  LOP3.LUT R20, R24, 0x3f003f, RZ, 0xc0, !PT ;  /* 0x003f003f18147812 */ /* 0x000fe400078ec0ff */
[----:B------:R-:W-:Y:S02]  /*18f0*/  SHF.R.U32.HI R24, RZ, 0x6, R24 ;  /* 0x00000006ff187819 */ /* 0x000fe40000011618 */
[----:B------:R-:W-:Y:S02]  /*1900*/  LOP3.LUT R20, R20, 0x64006400, RZ, 0xfc, !PT ;  /* 0x6400640014147812 */ /* 0x000fe400078efcff */
[----:B------:R-:W-:-:S03]  /*1910*/  LOP3.LUT R24, R24, 0x3f003f, RZ, 0xc0, !PT ;  /* 0x003f003f18187812 */ /* 0x000fc600078ec0ff */
[----:B------:R-:W-:Y:S01]  /*1920*/  HADD2 R20, R20, -1056, -1056 ;  /* 0xe420e42014147430 */ /* 0x000fe20000000000 */
[----:B------:R-:W-:-:S03]  /*1930*/  LOP3.LUT R24, R24, 0x64006400, RZ, 0xfc, !PT ;  /* 0x6400640018187812 */ /* 0x000fc600078efcff */
[----:B0-----:R-:W-:Y:S02]  /*1940*/  HFMA2 R16, R20, R8, R16 ;  /* 0x0000000814107231 */ /* 0x001fe40000000010 */
[----:B------:R-:W-:Y:S01]  /*1950*/  HADD2 R20, R24, -1056, -1056 ;  /* 0xe420e42018147430 */ /* 0x000fe20000000000 */
[----:B------:R-:W-:-:S03]  /*1960*/  SHF.R.U32.HI R24, RZ, 0x6, R17 ;  /* 0x00000006ff187819 */ /* 0x000fc60000011611 */
[----:B------:R-:W-:Y:S01]  /*1970*/  HFMA2 R16, R20, R9, R16 ;  /* 0x0000000914107231 */ /* 0x000fe20000000010 */
[----:B------:R-:W-:Y:S02]  /*1980*/  LOP3.LUT R20, R17, 0x3f003f, RZ, 0xc0, !PT ;  /* 0x003f003f11147812 */ /* 0x000fe400078ec0ff */
[----:B------:R-:W-:Y:S02]  /*1990*/  LOP3.LUT R24, R24, 0x3f003f, RZ, 0xc0, !PT ;  /* 0x003f003f18187812 */ /* 0x000fe400078ec0ff */
[----:B------:R-:W-:Y:S02]  /*19a0*/  LOP3.LUT R20, R20, 0x64006400, RZ, 0xfc, !PT ;  /* 0x6400640014147812 */ /* 0x000fe400078efcff */
[----:B------:R-:W-:-:S03]  /*19b0*/  LOP3.LUT R24, R24, 0x64006400, RZ, 0xfc, !PT ;  /* 0x6400640018187812 */ /* 0x000fc600078efcff */
[----:B------:R-:W-:Y:S02]  /*19c0*/  HADD2 R20, R20, -1056, -1056 ;  /* 0xe420e42014147430 */ /* 0x000fe40000000000 */
[----:B------:R-:W-:Y:S02]  /*19d0*/  HADD2 R24, R24, -1056, -1056 ;  /* 0xe420e42018187430 */ /* 0x000fe40000000000 */
[----:B------:R-:W-:-:S04]  /*19e0*/  HFMA2 R20, R20, R4, RZ ;  /* 0x0000000414147231 */ /* 0x000fc800000000ff */
        /* <DEDUP_REMOVED lines=16> */
[----:B------:R-:W-:Y:S02]  /*1af0*/  LOP3.LUT R24, R24, 0x64006400, RZ, 0xfc, !PT ;  /* 0x6400640018187812 */ /* 0x000fe400078efcff */
[----:B------:R-:W-:-:S03]  /*1b00*/  LOP3.LUT R32, R32, 0x64006400, RZ, 0xfc, !PT ;  /* 0x6400640020207812 */ /* 0x000fc600078efcff */
[----:B------:R-:W-:Y:S01]  /*1b10*/  HADD2 R24, R24, -1056, -1056 ;  /* 0xe420e42018187430 */ /* 0x000fe20000000000 */
[----:B------:R-:W-:Y:S01]  /*1b20*/  SHF.R.U32.HI R17, RZ, 0xc, R17 ;  /* 0x0000000cff117819 */ /* 0x000fe20000011611 */
[----:B------:R-:W-:Y:S02]  /*1b30*/  HADD2 R32, R32, -1056, -1056 ;  /* 0xe420e42020207430 */ /* 0x000fe40000000000 */
[----:B------:R-:W-:Y:S01]  /*1b40*/  HFMA2 R20, R24, R9, R20 ;  /* 0x0000000918147231 */ /* 0x000fe20000000014 */
[----:B------:R-:W-:Y:S01]  /*1b50*/  SHF.R.U32.HI R24, RZ, 0xc, R21 ;  /* 0x0000000cff187819 */ /* 0x000fe20000011615 */
[----:B------:R-:W-:Y:S01]  /*1b60*/  HFMA2 R16, R32, R10, R16 ;  /* 0x0000000a20107231 */ /* 0x000fe20000000010 */
        /* <DEDUP_REMOVED lines=8> */
[----:B------:R-:W-:-:S02]  /*1bf0*/  LOP3.LUT R24, R24, 0x64006400, RZ, 0xfc, !PT ;  /* 0x6400640018187812 */ /* 0x000fc400078efcff */
[----:B------:R-:W-:-:S03]  /*1c00*/  LOP3.LUT R21, R21, 0x64006400, RZ, 0xfc, !PT ;  /* 0x6400640015157812 */ /* 0x000fc600078efcff */
[----:B------:R-:W-:Y:S02]  /*1c10*/  HADD2 R24, R24, -1056, -1056 ;  /* 0xe420e42018187430 */ /* 0x000fe40000000000 */
[----:B------:R-:W-:Y:S02]  /*1c20*/  HADD2 R21, R21, -1056, -1056 ;  /* 0xe420e42015157430 */ /* 0x000fe40000000000 */
[-C--:B------:R-:W-:Y:S02]  /*1c30*/  HFMA2 R24, R24, R4.reuse, RZ ;  /* 0x0000000418187231 */ /* 0x080fe400000000ff */
[----:B------:R-:W-:Y:S01]  /*1c40*/  HFMA2 R21, R21, R4, RZ.H0_H0 ;  /* 0x0000000415157231 */ /* 0x000fe200000400ff */
        /* <DEDUP_REMOVED lines=26> */
[----:B------:R-:W-:Y:S02]  /*1df0*/  HADD2 R5, R5, -1056, -1056 ;  /* 0xe420e42005057430 */ /* 0x000fe40000000000 */
[-C--:B------:R-:W-:Y:S01]  /*1e00*/  HFMA2 R4, R6, R7.reuse, R4 ;  /* 0x0000000706047231 */ /* 0x080fe20000000004 */
[----:B------:R-:W-:Y:S01]  /*1e10*/  LOP3.LUT R6, R26, 0x3f003f, RZ, 0xc0, !PT ;  /* 0x003f003f1a067812 */ /* 0x000fe200078ec0ff */
[----:B------:R-:W-:Y:S01]  /*1e20*/  HFMA2 R5, R5, R7, R21 ;  /* 0x0000000705057231 */ /* 0x000fe20000000015 */
[----:B------:R-:W-:Y:S02]  /*1e30*/  LOP3.LUT R18, R18, 0xf000f, RZ, 0xc0, !PT ;  /* 0x000f000f12127812 */ /* 0x000fe400078ec0ff */
[----:B------:R-:W-:Y:S02]  /*1e40*/  SHF.R.U32.HI R7, RZ, 0x8, R26 ;  /* 0x00000008ff077819 */ /* 0x000fe4000001161a */
[----:B------:R-:W-:-:S02]  /*1e50*/  LOP3.LUT R6, R6, 0x64006400, RZ, 0xfc, !PT ;  /* 0x6400640006067812 */ /* 0x000fc400078efcff */
[----:B------:R-:W-:Y:S02]  /*1e60*/  SHF.R.U32.HI R19, RZ, 0xc, R19 ;  /* 0x0000000cff137819 */ /* 0x000fe40000011613 */
[----:B------:R-:W-:Y:S01]  /*1e70*/  LOP3.LUT R7, R18, 0x300030, R7, 0xf8, !PT ;  /* 0x0030003012077812 */ /* 0x000fe200078ef807 */
[----:B------:R-:W-:Y:S01]  /*1e80*/  HADD2 R6, R6, -1056, -1056 ;  /* 0xe420e42006067430 */ /* 0x000fe20000000000 */
[----:B------:R-:W-:Y:S02]  /*1e90*/  LOP3.LUT R19, R19, 0xf000f, RZ, 0xc0, !PT ;  /* 0x000f000f13137812 */ /* 0x000fe400078ec0ff */
[----:B------:R-:W-:Y:S01]  /*1ea0*/  SHF.R.U32.HI R18, RZ, 0x8, R27 ;  /* 0x00000008ff127819 */ /* 0x000fe2000001161b */
[----:B------:R-:W-:Y:S01]  /*1eb0*/  HFMA2 R6, R6, R8, R4 ;  /* 0x0000000806067231 */ /* 0x000fe20000000004 */
[----:B------:R-:W-:Y:S02]  /*1ec0*/  SHF.R.U32.HI R21, RZ, 0xa, R26 ;  /* 0x0000000aff157819 */ /* 0x000fe4000001161a */
[----:B------:R-:W-:-:S02]  /*1ed0*/  LOP3.LUT R18, R19, 0x300030, R18, 0xf8, !PT ;  /* 0x0030003013127812 */ /* 0x000fc400078ef812 */
[----:B------:R-:W-:Y:S02]  /*1ee0*/  SHF.R.U32.HI R26, RZ, 0x6, R26 ;  /* 0x00000006ff1a7819 */ /* 0x000fe4000001161a */
[----:B------:R-:W-:Y:S02]  /*1ef0*/  LOP3.LUT R19, R27, 0x3f003f, RZ, 0xc0, !PT ;  /* 0x003f003f1b137812 */ /* 0x000fe400078ec0ff */
[----:B------:R-:W-:Y:S02]  /*1f00*/  SHF.R.U32.HI R4, RZ, 0x6, R27 ;  /* 0x00000006ff047819 */ /* 0x000fe4000001161b */
[----:B------:R-:W-:Y:S02]  /*1f10*/  SHF.R.U32.HI R22, RZ, 0xc, R22 ;  /* 0x0000000cff167819 */ /* 0x000fe40000011616 */
[----:B------:R-:W-:Y:S02]  /*1f20*/  LOP3.LUT R26, R26, 0x3f003f, RZ, 0xc0, !PT ;  /* 0x003f003f1a1a7812 */ /* 0x000fe400078ec0ff */
[----:B------:R-:W-:-:S02]  /*1f30*/  LOP3.LUT R19, R19, 0x64006400, RZ, 0xfc, !PT ;  /* 0x6400640013137812 */ /* 0x000fc400078efcff */
[----:B------:R-:W-:Y:S02]  /*1f40*/  LOP3.LUT R4, R4, 0x3f003f, RZ, 0xc0, !PT ;  /* 0x003f003f04047812 */ /* 0x000fe400078ec0ff */
[----:B------:R-:W-:Y:S02]  /*1f50*/  LOP3.LUT R22, R22, 0xf000f, RZ, 0xc0, !PT ;  /* 0x000f000f16167812 */ /* 0x000fe400078ec0ff */
[----:B------:R-:W-:Y:S02]  /*1f60*/  SHF.R.U32.HI R23, RZ, 0xc, R23 ;  /* 0x0000000cff177819 */ /* 0x000fe40000011617 */
[----:B------:R-:W-:Y:S01]  /*1f70*/  LOP3.LUT R26, R26, 0x64006400, RZ, 0xfc, !PT ;  /* 0x640064001a1a7812 */ /* 0x000fe200078efcff */
[----:B------:R-:W-:Y:S01]  /*1f80*/  HADD2 R19, R19, -1056, -1056 ;  /* 0xe420e42013137430 */ /* 0x000fe20000000000 */
[----:B------:R-:W-:Y:S02]  /*1f90*/  LOP3.LUT R4, R4, 0x64006400, RZ, 0xfc, !PT ;  /* 0x6400640004047812 */ /* 0x000fe400078efcff */
[----:B------:R-:W-:Y:S01]  /*1fa0*/  LOP3.LUT R21, R22, 0x300030, R21, 0xf8, !PT ;  /* 0x0030003016157812 */ /* 0x000fe200078ef815 */
[----:B------:R-:W-:Y:S01]  /*1fb0*/  HADD2 R26, R26, -1056, -1056 ;  /* 0xe420e4201a1a7430 */ /* 0x000fe20000000000 */
[----:B------:R-:W-:-:S02]  /*1fc0*/  SHF.R.U32.HI R27, RZ, 0xa, R27 ;  /* 0x0000000aff1b7819 */ /* 0x000fc4000001161b */
[----:B------:R-:W-:Y:S01]  /*1fd0*/  LOP3.LUT R22, R23, 0xf000f, RZ, 0xc0, !PT ;  /* 0x000f000f17167812 */ /* 0x000fe200078ec0ff */
[----:B------:R-:W-:Y:S01]  /*1fe0*/  HFMA2 R19, R19, R8, R5 ;  /* 0x0000000813137231 */ /* 0x000fe20000000005 */
[----:B------:R-:W-:Y:S01]  /*1ff0*/  LOP3.LUT R25, R25, 0x64006400, RZ, 0xfc, !PT ;  /* 0x6400640019197812 */ /* 0x000fe200078efcff */
[----:B------:R-:W-:Y:S01]  /*2000*/  HADD2 R4, R4, -1056, -1056 ;  /* 0xe420e42004047430 */ /* 0x000fe20000000000 */
[----:B------:R-:W-:Y:S02]  /*2010*/  LOP3.LUT R7, R7, 0x64006400, RZ, 0xfc, !PT ;  /* 0x6400640007077812 */ /* 0x000fe400078efcff */
[----:B------:R-:W-:Y:S01]  /*2020*/  LOP3.LUT R18, R18, 0x64006400, RZ, 0xfc, !PT ;  /* 0x6400640012127812 */ /* 0x000fe200078efcff */
[-C--:B------:R-:W-:Y:S01]  /*2030*/  HFMA2 R5, R26, R9.reuse, R6 ;  /* 0x000000091a057231 */ /* 0x080fe20000000006 */
[----:B------:R-:W-:Y:S01]  /*2040*/  LOP3.LUT R22, R22, 0x300030, R27, 0xf8, !PT ;  /* 0x0030003016167812 */ /* 0x000fe200078ef81b */
[----:B------:R-:W-:Y:S01]  /*2050*/  HADD2 R25, R25, -1056, -1056 ;  /* 0xe420e42019197430 */ /* 0x000fe20000000000 */
[----:B------:R-:W-:Y:S01]  /*2060*/  LOP3.LUT R29, R29, 0x64006400, RZ, 0xfc, !PT ;  /* 0x640064001d1d7812 */ /* 0x000fe200078efcff */
[----:B------:R-:W-:Y:S01]  /*2070*/  HFMA2 R9, R4, R9, R19 ;  /* 0x0000000904097231 */ /* 0x000fe20000000013 */
[----:B------:R-:W-:Y:S01]  /*2080*/  LOP3.LUT R17, R17, 0x64006400, RZ, 0xfc, !PT ;  /* 0x6400640011117812 */ /* 0x000fe200078efcff */
[----:B------:R-:W-:-:S02]  /*2090*/  HADD2 R7, R7, -1056, -1056 ;  /* 0xe420e42007077430 */ /* 0x000fc40000000000 */
[----:B------:R-:W-:Y:S01]  /*20a0*/  HADD2 R18, R18, -1056, -1056 ;  /* 0xe420e42012127430 */ /* 0x000fe20000000000 */
[----:B------:R-:W-:Y:S02]  /*20b0*/  LOP3.LUT R21, R21, 0x64006400, RZ, 0xfc, !PT ;  /* 0x6400640015157812 */ /* 0x000fe400078efcff */
[----:B------:R-:W-:Y:S01]  /*20c0*/  LOP3.LUT R22, R22, 0x64006400, RZ, 0xfc, !PT ;  /* 0x6400640016167812 */ /* 0x000fe200078efcff */
[-C--:B------:R-:W-:Y:S02]  /*20d0*/  HFMA2 R20, R25, R10.reuse, R20 ;  /* 0x0000000a19147231 */ /* 0x080fe40000000014 */
[-C--:B------:R-:W-:Y:S02]  /*20e0*/  HFMA2 R5, R7, R10.reuse, R5 ;  /* 0x0000000a07057231 */ /* 0x080fe40000000005 */
[----:B------:R-:W-:Y:S02]  /*20f0*/  HFMA2 R9, R18, R10, R9 ;  /* 0x0000000a12097231 */ /* 0x000fe40000000009 */
[----:B------:R-:W-:-:S02]  /*2100*/  HADD2 R29, R29, -1056, -1056 ;  /* 0xe420e4201d1d7430 */ /* 0x000fc40000000000 */
[----:B------:R-:W-:Y:S02]  /*2110*/  HADD2 R10, R17, -1056, -1056 ;  /* 0xe420e420110a7430 */ /* 0x000fe40000000000 */
[----:B------:R-:W-:Y:S02]  /*2120*/  HADD2 R21, R21, -1056, -1056 ;  /* 0xe420e42015157430 */ /* 0x000fe40000000000 */
[----:B------:R-:W-:Y:S02]  /*2130*/  HADD2 R22, R22, -1056, -1056 ;  /* 0xe420e42016167430 */ /* 0x000fe40000000000 */
[-C--:B------:R-:W-:Y:S02]  /*2140*/  HFMA2 R16, R29, R11.reuse, R16 ;  /* 0x0000000b1d107231 */ /* 0x080fe40000000010 */
[-C--:B------:R-:W-:Y:S02]  /*2150*/  HFMA2 R10, R10, R11.reuse, R20 ;  /* 0x0000000b0a0a7231 */ /* 0x080fe40000000014 */
[----:B------:R-:W-:-:S02]  /*2160*/  HFMA2 R5, R21, R11, R5 ;  /* 0x0000000b15057231 */ /* 0x000fc40000000005 */
[----:B------:R-:W-:Y:S02]  /*2170*/  HADD2 R14, R14.H0_H0, R14.H1_H1 ;  /* 0x3000000e0e0e7230 */ /* 0x000fe40000000800 */
[----:B------:R-:W-:Y:S01]  /*2180*/  HFMA2 R9, R22, R11, R9 ;  /* 0x0000000b16097231 */ /* 0x000fe20000000009 */
[----:B------:R-:W-:Y:S01]  /*2190*/  PRMT R28, R28, 0x5410, R3 ;  /* 0x000054101c1c7816 */ /* 0x000fe20000000003 */
[----:B------:R-:W-:Y:S01]  /*21a0*/  HADD2 R16, R16.H0_H0, R16.H1_H1 ;  /* 0x3000001010107230 */ /* 0x000fe20000000800 */
[----:B------:R-:W-:Y:S01]  /*21b0*/  PRMT R12, R12, 0x5410, R13 ;  /* 0x000054100c0c7816 */ /* 0x000fe2000000000d */
[----:B------:R-:W-:Y:S01]  /*21c0*/  HADD2 R8, R10.H0_H0, R10.H1_H1 ;  /* 0x3000000a0a087230 */ /* 0x000fe20000000800 */
[----:B------:R-:W-:Y:S01]  /*21d0*/  PRMT R2, R2, 0x5410, R0 ;  /* 0x0000541002027816 */ /* 0x000fe20000000000 */
[----:B------:R-:W-:Y:S01]  /*21e0*/  HADD2 R6, R5.H0_H0, R5.H1_H1 ;  /* 0x3000000505067230 */ /* 0x000fe20000000800 */
[----:B------:R-:W-:Y:S01]  /*21f0*/  PRMT R15, R15, 0x5410, R14 ;  /* 0x000054100f0f7816 */ /* 0x000fe2000000000e */
[----:B------:R-:W-:Y:S01]  /*2200*/  HADD2 R9, R9.H0_H0, R9.H1_H1 ;  /* 0x3000000909097230 */ /* 0x000fe20000000800 */
[----:B------:R-:W-:Y:S01]  /*2210*/  PRMT R16, R16, 0x5410, R8 ;  /* 0x0000541010107816 */ /* 0x000fe20000000008 */
[----:B------:R-:W-:-:S02]  /*2220*/  HFMA2 R4, R12, R28, RZ ;  /* 0x0000001c0c047231 */ /* 0x000fc400000000ff */
[----:B------:R-:W-:Y:S01]  /*2230*/  HFMA2 R5, R15, R2, RZ.H0_H0 ;  /* 0x000000020f057231 */ /* 0x000fe200000400ff */
[----:B------:R-:W-:Y:S01]  /*2240*/  PRMT R6, R6, 0x5410, R9 ;  /* 0x0000541006067816 */ /* 0x000fe20000000009 */
[----:B------:R-:W-:-:S04]  /*2250*/  HFMA2 R4, R16, R28, R4 ;  /* 0x0000001c10047231 */ /* 0x000fc80000000004 */
[----:B------:R-:W-:-:S07]  /*2260*/  HFMA2 R5, R6, R2, R5 ;  /* 0x0000000206057231 */ /* 0x000fce0000000005 */
.L_x_3739:
[----:B------:R0:W-:Y:S01]  /*2270*/  ATOM.E.ADD.F16x2.RN.STRONG.GPU P0, RZ, desc[UR6][R30.64], R4 ;  /* 0x800000041eff79a2 */ /* 0x0001e2000c10e106 */
[----:B------:R-:W-:Y:S04]  /*2280*/  BSSY.RECONVERGENT B0, `(.L_x_3740) ;  /* 0x000000e000007945 */ /* 0x000fe80003800200 */
[----:B0-----:R-:W-:Y:S05]  /*2290*/  @P0 BRA `(.L_x_3741) ;  /* 0x0000000000300947 */ /* 0x001fea0003800000 */
[----:B------:R-:W0:Y:S02]  /*22a0*/  QSPC.E.S P0, RZ, [R30] ;  /* 0x000000001eff73aa */ /* 0x000e240000000500 */
[----:B0-----:R-:W-:Y:S05]  /*22b0*/  @!P0 BRA `(.L_x_3742) ;  /* 0x00000000001c8947 */ /* 0x001fea0003800000 */
[----:B------:R-:W-:-:S05]  /*22c0*/  IMAD.MOV.U32 R2, RZ, RZ, R30 ;  /* 0x000000ffff027224 */ /* 0x000fca00078e001e */
[----:B------:R-:W-:-:S07]  /*22d0*/  MOV R2, R2 ;  /* 0x0000000200027202 */ /* 0x000fce0000000f00 */
.L_x_3743:
[----:B------:R-:W0:Y:S02]  /*22e0*/  LDS R6, [R2] ;  /* 0x0000000002067984 */ /* 0x000e240000000800 */
[----:B0-----:R-:W-:-:S05]  /*22f0*/  HADD2 R7, R6, R4 ;  /* 0x0000000406077230 */ /* 0x001fca0000000000 */
[----:B------:R-:W0:Y:S02]  /*2300*/  ATOMS.CAST.SPIN P0, [R2], R6, R7 ;  /* 0x000000060200758d */ /* 0x000e240001800007 */
[----:B0-----:R-:W-:Y:S05]  /*2310*/  @!P0 BRA `(.L_x_3743) ;  /* 0xfffffffc00f08947 */ /* 0x001fea000383ffff */
[----:B------:R-:W-:Y:S05]  /*2320*/  BRA `(.L_x_3741) ;  /* 0x00000000000c7947 */ /* 0x000fea0003800000 */
.L_x_3742:
[----:B------:R-:W2:Y:S02]  /*2330*/  LD.E R0, desc[UR6][R30.64] ;  /* 0x000000061e007980 */ /* 0x000ea4000c101900 */
[----:B--2---:R-:W-:-:S05]  /*2340*/  IMAD.IADD R3, R4, 0x1, R0 ;  /* 0x0000000104037824 */ /* 0x004fca00078e0200 */
[----:B------:R0:W-:Y:S02]  /*2350*/  ST.E desc[UR6][R30.64], R3 ;  /* 0x000000031e007985 */ /* 0x0001e4000c101906 */
.L_x_3741:
[----:B------:R-:W-:Y:S05]  /*2360*/  BSYNC.RECONVERGENT B0 ;  /* 0x0000000000007941 */ /* 0x000fea0003800200 */
.L_x_3740:
[----:B------:R1:W-:Y:S02]  /*2370*/  ATOM.E.ADD.F16x2.RN.STRONG.GPU P0, RZ, desc[UR6][R30.64+0x4], R5 ;  /* 0x800004051eff79a2 */ /* 0x0003e4000c10e106 */
[----:B-1----:R-:W-:Y:S05]  /*2380*/  @P0 EXIT ;  /* 0x000000000000094d */ /* 0x002fea0003800000 */
[----:B------:R-:W1:Y:S02]  /*2390*/  QSPC.E.S P0, RZ, [R30+0x4] ;  /* 0x000004001eff73aa */ /* 0x000e640000000500 */
[----:B-1----:R-:W-:Y:S05]  /*23a0*/  @!P0 BRA `(.L_x_3744) ;  /* 0x0000000000188947 */ /* 0x002fea0003800000 */
[----:B0-----:R-:W-:-:S07]  /*23b0*/  MOV R30, R30 ;  /* 0x0000001e001e7202 */ /* 0x001fce0000000f00 */
.L_x_3745:
[----:B------:R-:W0:Y:S02]  /*23c0*/  LDS R2, [R30+0x4] ;  /* 0x000004001e027984 */ /* 0x000e240000000800 */
[----:B0-----:R-:W-:-:S05]  /*23d0*/  HFMA2 R3, R2, 1, 1, R5 ;  /* 0x3c003c0002037831 */ /* 0x001fca0000000005 */
[----:B------:R-:W0:Y:S02]  /*23e0*/  ATOMS.CAST.SPIN P0, [R30+0x4], R2, R3 ;  /* 0x000004021e00758d */ /* 0x000e240001800003 */
[----:B0-----:R-:W-:Y:S05]  /*23f0*/  @!P0 BRA `(.L_x_3745) ;  /* 0xfffffffc00f08947 */ /* 0x001fea000383ffff */
[----:B------:R-:W-:Y:S05]  /*2400*/  EXIT ;  /* 0x000000000000794d */ /* 0x000fea0003800000 */
.L_x_3744:
[----:B------:R-:W0:Y:S02]  /*2410*/  LD.E R0, desc[UR6][R30.64+0x4] ;  /* 0x000004061e007980 */ /* 0x000e24000c101900 */
[----:B0-----:R-:W-:-:S05]  /*2420*/  IMAD.IADD R3, R5, 0x1, R0 ;  /* 0x0000000105037824 */ /* 0x001fca00078e0200 */
[----:B------:R-:W-:Y:S01]  /*2430*/  ST.E desc[UR6][R30.64+0x4], R3 ;  /* 0x000004031e007985 */ /* 0x000fe2000c101906 */
[----:B------:R-:W-:Y:S05]  /*2440*/  EXIT ;  /* 0x000000000000794d */ /* 0x000fea0003800000 */
.L_x_3746:
        /* <DEDUP_REMOVED lines=11> */
.L_x_3983:


//--------------------- .text._Z23gemm_half_q_half_kernelILi1ELi48ELb1ELb0ELi32EEvPK6__halfPKjS4_S2_PS0_iiiiPKtS7_iiiiiibS2_i --------------------------
	.section	.text._Z23gemm_half_q_half_kernelILi1ELi48ELb1ELb0ELi32EEvPK6__halfPKjS4_S2_PS0_iiiiPKtS7_iiiiiibS2_i,"ax",@progbits
	.align	128
        .global         _Z23gemm_half_q_half_kernelILi1ELi48ELb1ELb0ELi32EEvPK6__halfPKjS4_S2_PS0_iiiiPKtS7_iiiiiibS2_i
        .type           _Z23gemm_half_q_half_kernelILi1ELi48ELb1ELb0ELi32EEvPK6__halfPKjS4_S2_PS0_iiiiPKtS7_iiiiiibS2_i,@function
        .size           _Z23gemm_half_q_half_kernelILi1ELi48ELb1ELb0ELi32EEvPK6__halfPKjS4_S2_PS0_iiiiPKtS7_iiiiiibS2_i,(.L_x_3984 - _Z23gemm_half_q_half_kernelILi1ELi48ELb1ELb0ELi32EEvPK6__halfPKjS4_S2_PS0_iiiiPKtS7_iiiiiibS2_i)
        .other          _Z23gemm_half_q_half_kernelILi1ELi48ELb1ELb0ELi32EEvPK6__halfPKjS4_S2_PS0_iiiiPKtS7_iiiiiibS2_i,@"STO_CUDA_ENTRY STV_DEFAULT"
_Z23gemm_half_q_half_kernelILi1ELi48ELb1ELb0ELi32EEvPK6__halfPKjS4_S2_PS0_iiiiPKtS7_iiiiiibS2_i:
.text._Z23gemm_half_q_half_kernelILi1ELi48ELb1ELb0ELi32EEvPK6__halfPKjS4_S2_PS0_iiiiPKtS7_iiiiiibS2_i:
        /* <DEDUP_REMOVED lines=17> */
[C---:B------:R-:W-:Y:S02]  /*0110*/  VIADD R35, R33.reuse, 0x20 ;  /* 0x0000002021237836 */ /* 0x040fe40000000000 */
[--C-:B--2---:R-:W-:Y:S02]  /*0120*/  IMAD.IADD R11, R33, 0x1, R0.reuse ;  /* 0x00000001210b7824 */ /* 0x104fe400078e0200 */
[----:B------:R-:W-:Y:S01]  /*0130*/  IMAD R5, R5, 0x20, R0 ;  /* 0x0000002005057824 */ /* 0x000fe200078e0200 */
[----:B-1----:R-:W-:-:S03]  /*0140*/  VIMNMX R32, PT, PT, R35, R6, PT ;  /* 0x0000000623207248 */ /* 0x002fc60003fe0100 */
[----:B------:R-:W-:Y:S01]  /*0150*/  IMAD.SHL.U32 R34, R5, 0x4, RZ ;  /* 0x0000000405227824 */ /* 0x000fe200078e00ff */
[----:B------:R-:W-:-:S04]  /*0160*/  ISETP.GE.AND P0, PT, R11, R32, PT ;  /* 0x000000200b00720c */ /* 0x000fc80003f06270 */
[----:B---3--:R-:W-:-:S09]  /*0170*/  ISETP.GE.AND P1, PT, R34, R31, PT ;  /* 0x0000001f2200720c */ /* 0x008fd20003f26270 */
        /* <DEDUP_REMOVED lines=19> */
.L_x_3748:
[----:B------:R-:W-:Y:S05]  /*02b0*/  BSYNC.RECONVERGENT B0 ;  /* 0x0000000000007941 */ /* 0x000fea0003800200 */
.L_x_3747:
[----:B------:R-:W-:Y:S05]  /*02c0*/  @P1 EXIT ;  /* 0x000000000000194d */ /* 0x000fea0003800000 */
[----:B------:R-:W1:Y:S01]  /*02d0*/  LDCU.U8 UR4, c[0x0][0x3e0] ;  /* 0x00007c00ff0477ac */ /* 0x000e620008000000 */
[----:B------:R-:W-:Y:S01]  /*02e0*/  ISETP.GE.AND P1, PT, R33, R6, PT ;  /* 0x000000062100720c */ /* 0x000fe20003f26270 */
[----:B-1----:R-:W-:-:S06]  /*02f0*/  UPRMT UR4, UR4, 0x8880, URZ ;  /* 0x0000888004047896 */ /* 0x002fcc00080000ff */
        /* <DEDUP_REMOVED lines=8> */
[----:B0-----:R-:W0:Y:S01]  /*0380*/  LDC.64 R4, c[0x0][0x3b8] ;  /* 0x0000ee00ff047b82 */ /* 0x001e220000000a00 */
[----:B-1----:R-:W-:-:S04]  /*0390*/  IMAD.SHL.U32 R3, R10, 0x40, RZ ;  /* 0x000000400a037824 */ /* 0x002fc800078e00ff */
[----:B0-----:R-:W-:-:S05]  /*03a0*/  IMAD.WIDE.U32 R2, R3, 0x2, R4 ;  /* 0x0000000203027825 */ /* 0x001fca00078e0004 */
[----:B------:R0:W5:Y:S01]  /*03b0*/  LDG.E.U16.CONSTANT R7, desc[UR6][R2.64] ;  /* 0x0000000602077981 */ /* 0x000162000c1e9500 */
[----:B------:R-:W-:Y:S01]  /*03c0*/  SHF.R.S32.HI R9, RZ, 0x1f, R34 ;  /* 0x0000001fff097819 */ /* 0x000fe20000011422 */
[----:B------:R-:W-:Y:S01]  /*03d0*/  IMAD.SHL.U32 R8, R0, 0x10, RZ ;  /* 0x0000001000087824 */ /* 0x000fe200078e00ff */
[----:B------:R-:W-:Y:S02]  /*03e0*/  UMOV UR4, URZ ;  /* 0x000000ff00047c82 */ /* 0x000fe40008000000 */
[----:B------:R-:W-:Y:S01]  /*03f0*/  LEA.HI R10, R9, R34, RZ, 0x3 ;  /* 0x00000022090a7211 */ /* 0x000fe200078f18ff */
[----:B------:R-:W-:Y:S01]  /*0400*/  IMAD.MOV.U32 R9, RZ, RZ, R33 ;  /* 0x000000ffff097224 */ /* 0x000fe200078e0021 */
[----:B------:R-:W-:Y:S02]  /*0410*/  LOP3.LUT R8, R8, 0x10, RZ, 0xc0, !PT ;  /* 0x0000001008087812 */ /* 0x000fe400078ec0ff */
[----:B------:R-:W-:-:S07]  /*0420*/  SHF.R.S32.HI R10, RZ, 0x3, R10 ;  /* 0x00000003ff0a7819 */ /* 0x000fce000001140a */
.L_x_3750:
        /* <DEDUP_REMOVED lines=24> */
[----:B---3--:R-:W-:Y:S01]  /*05b0*/  IMAD.IADD R9, R0, 0x1, R9 ;  /* 0x0000000100097824 */ /* 0x008fe200078e0209 */
[----:B------:R-:W-:-:S02]  /*05c0*/  LOP3.LUT R11, R11, 0xf, RZ, 0xc0, !PT ;  /* 0x0000000f0b0b7812 */ /* 0x000fc400078ec0ff */
[----:B------:R-:W-:Y:S01]  /*05d0*/  IADD3 R19, PT, PT, R16, 0x1, R19 ;  /* 0x0000000110137810 */ /* 0x000fe20007ffe013 */
[----:B------:R-:W-:Y:S01]  /*05e0*/  IMAD R16, R17, R17, R17 ;  /* 0x0000001111107224 */ /* 0x000fe200078e0211 */
[----:B------:R-:W-:Y:S01]  /*05f0*/  IADD3 R14, PT, PT, R12, 0x1, R3 ;  /* 0x000000010c0e7810 */ /* 0x000fe20007ffe003 */
        /* <DEDUP_REMOVED lines=13> */
.L_x_3749:
        /* <DEDUP_REMOVED lines=11> */
.L_x_3751:
        /* <DEDUP_REMOVED lines=11> */
.L_x_3752:
        /* <DEDUP_REMOVED lines=11> */
.L_x_3753:
        /* <DEDUP_REMOVED lines=11> */
.L_x_3754:
        /* <DEDUP_REMOVED lines=11> */
.L_x_3755:
[----:B------:R-:W-:Y:S01]  /*0a40*/  VIMNMX R9, PT, PT, R33, UR4, PT ;  /* 0x0000000421097c48 */ /* 0x000fe2000bfe0100 */
[----:B------:R-:W0:Y:S01]  /*0a50*/  S2UR UR5, SR_CgaCtaId ;  /* 0x00000000000579c3 */ /* 0x000e220000008800 */
[----:B------:R-:W2:Y:S01]  /*0a60*/  LDCU.64 UR10, c[0x0][0x388] ;  /* 0x00007100ff0a77ac */ /* 0x000ea20008000a00 */
[----:B------:R-:W-:Y:S02]  /*0a70*/  VIMNMX R6, PT, PT, R6, UR9, PT ;  /* 0x0000000906067c48 */ /* 0x000fe4000bfe0100 */
[----:B------:R-:W-:Y:S01]  /*0a80*/  SHF.R.S32.HI R12, RZ, 0x1f, R9 ;  /* 0x0000001fff0c7819 */ /* 0x000fe20000011409 */
[----:B------:R-:W-:Y:S01]  /*0a90*/  UMOV UR4, 0x400 ;  /* 0x0000040000047882 */ /* 0x000fe20000000000 */
[----:B------:R-:W-:Y:S02]  /*0aa0*/  PRMT R30, RZ, 0x5410, RZ ;  /* 0x00005410ff1e7816 */ /* 0x000fe400000000ff */
[----:B------:R-:W-:Y:S02]  /*0ab0*/  LEA.HI R12, R12, R9, RZ, 0x5 ;  /* 0x000000090c0c7211 */ /* 0x000fe400078f28ff */
[----:B------:R-:W-:-:S02]  /*0ac0*/  PRMT R29, RZ, 0x5410, RZ ;  /* 0x00005410ff1d7816 */ /* 0x000fc400000000ff */
[----:B------:R-:W-:-:S05]  /*0ad0*/  SHF.R.S32.HI R9, RZ, 0x5, R12 ;  /* 0x00000005ff097819 */ /* 0x000fca000001140c */
[----:B------:R-:W-:-:S05]  /*0ae0*/  IMAD R4, R9, 0x8, R4 ;  /* 0x0000000809047824 */ /* 0x000fca00078e0204 */
[----:B------:R-:W-:Y:S01]  /*0af0*/  IADD3 R4, PT, PT, R8, R4, R5 ;  /* 0x0000000408047210 */ /* 0x000fe20007ffe005 */
[----:B0-----:R-:W-:-:S03]  /*0b00*/  ULEA UR4, UR5, UR4, 0x18 ;  /* 0x0000000405047291 */ /* 0x001fc6000f8ec0ff */
[----:B------:R-:W-:-:S05]  /*0b10*/  IADD3 R4, PT, PT, R10, R4, R7 ;  /* 0x000000040a047210 */ /* 0x000fca0007ffe007 */
[----:B------:R-:W-:Y:S01]  /*0b20*/  IMAD R5, R4, R31, RZ ;  /* 0x0000001f04057224 */ /* 0x000fe200078e02ff */
[----:B------:R-:W-:-:S04]  /*0b30*/  SHF.R.S32.HI R4, RZ, 0x1f, R34 ;  /* 0x0000001fff047819 */ /* 0x000fc80000011422 */
[----:B------:R-:W-:-:S04]  /*0b40*/  IADD3 R7, P0, PT, R34, R5, RZ ;  /* 0x0000000522077210 */ /* 0x000fc80007f1e0ff */
[----:B------:R-:W-:Y:S02]  /*0b50*/  LEA.HI.X.SX32 R4, R5, R4, 0x1, P0 ;  /* 0x0000000405047211 */ /* 0x000fe400000f0eff */
[----:B------:R-:W-:Y:S02]  /*0b60*/  ISETP.GT.AND P0, PT, R6, R33, PT ;  /* 0x000000210600720c */ /* 0x000fe40003f04270 */
[----:B--2---:R-:W-:-:S04]  /*0b70*/  LEA R16, P1, R7, UR10, 0x2 ;  /* 0x0000000a07107c11 */ /* 0x004fc8000f8210ff */
[----:B------:R-:W-:-:S07]  /*0b80*/  LEA.HI.X R17, R7, UR11, R4, 0x2, P1 ;  /* 0x0000000b07117c11 */ /* 0x000fce00088f1404 */
[----:B------:R-:W-:Y:S05]  /*0b90*/  @!P0 BRA `(.L_x_3756) ;  /* 0x0000001400b08947 */ /* 0x000fea0003800000 */
[----:B------:R-:W2:Y:S01]  /*0ba0*/  LDG.E.128.CONSTANT R4, desc[UR6][R16.64] ;  /* 0x0000000610047981 */ /* 0x000ea2000c1e9d00 */
[----:B------:R-:W-:-:S03]  /*0bb0*/  IMAD.WIDE R18, R31, 0x4, R16 ;  /* 0x000000041f127825 */ /* 0x000fc600078e0210 */
[----:B------:R-:W0:Y:S04]  /*0bc0*/  LDS.128 R20, [UR4] ;  /* 0x00000004ff147984 */ /* 0x000e280008000c00 */
[----:B------:R3:W4:Y:S01]  /*0bd0*/  LDG.E.128.CONSTANT R8, desc[UR6][R18.64] ;  /* 0x0000000612087981 */ /* 0x000722000c1e9d00 */
[----:B------:R-:W-:-:S05]  /*0be0*/  IMAD.WIDE R24, R31, 0x4, R18 ;  /* 0x000000041f187825 */ /* 0x000fca00078e0212 */
[----:B------:R-:W5:Y:S01]  /*0bf0*/  LDG.E.128.CONSTANT R12, desc[UR6][R24.64] ;  /* 0x00000006180c7981 */ /* 0x000f62000c1e9d00 */
[----:B------:R-:W-:-:S04]  /*0c00*/  IMAD.WIDE R36, R31, 0x4, R24 ;  /* 0x000000041f247825 */ /* 0x000fc800078e0218 */
[----:B------:R-:W-:Y:S01]  /*0c10*/  IMAD.WIDE R38, R31, 0x4, R36 ;  /* 0x000000041f267825 */ /* 0x000fe200078e0224 */
[----:B--2---:R-:W-:Y:S02]  /*0c20*/  LOP3.LUT R26, R4, 0x3f003f, RZ, 0xc0, !PT ;  /* 0x003f003f041a7812 */ /* 0x004fe400078ec0ff */
[----:B------:R-:W-:Y:S02]  /*0c30*/  LOP3.LUT R27, R5, 0x3f003f, RZ, 0xc0, !PT ;  /* 0x003f003f051b7812 */ /* 0x000fe400078ec0ff */
[----:B------:R-:W-:Y:S02]  /*0c40*/  LOP3.LUT R29, R6, 0x3f003f, RZ, 0xc0, !PT ;  /* 0x003f003f061d7812 */ /* 0x000fe400078ec0ff */
[----:B------:R-:W-:Y:S02]  /*0c50*/  LOP3.LUT R26, R26, 0x64006400, RZ, 0xfc, !PT ;  /* 0x640064001a1a7812 */ /* 0x000fe400078efcff */
[----:B------:R-:W-:Y:S02]  /*0c60*/  LOP3.LUT R27, R27, 0x64006400, RZ, 0xfc, !PT ;  /* 0x640064001b1b7812 */ /* 0x000fe400078efcff */
[----:B------:R-:W-:Y:S01]  /*0c70*/  LOP3.LUT R29, R29, 0x64006400, RZ, 0xfc, !PT ;  /* 0x640064001d1d7812 */ /* 0x000fe200078efcff */
[----:B---3--:R-:W-:Y:S01]  /*0c80*/  HADD2 R18, R26, -1056, -1056 ;  /* 0xe420e4201a127430 */ /* 0x008fe20000000000 */
[----:B------:R-:W-:Y:S01]  /*0c90*/  LOP3.LUT R30, R7, 0x3f003f, RZ, 0xc0, !PT ;  /* 0x003f003f071e7812 */ /* 0x000fe200078ec0ff */
[----:B------:R-:W-:Y:S01]  /*0ca0*/  HADD2 R16, R27, -1056, -1056 ;  /* 0xe420e4201b107430 */ /* 0x000fe20000000000 */
[----:B------:R-:W-:Y:S01]  /*0cb0*/  SHF.R.U32.HI R19, RZ, 0x6, R4 ;  /* 0x00000006ff137819 */ /* 0x000fe20000011604 */
[----:B------:R-:W-:Y:S01]  /*0cc0*/  HADD2 R17, R29, -1056, -1056 ;  /* 0xe420e4201d117430 */ /* 0x000fe20000000000 */
[----:B------:R-:W-:Y:S01]  /*0cd0*/  SHF.R.U32.HI R26, RZ, 0x6, R5 ;  /* 0x00000006ff1a7819 */ /* 0x000fe20000011605 */
[-C--:B0-----:R-:W-:Y:S01]  /*0ce0*/  HFMA2 R18, R18, R20.reuse, RZ ;  /* 0x0000001412127231 */ /* 0x081fe200000000ff */
[----:B------:R-:W-:Y:S01]  /*0cf0*/  SHF.R.U32.HI R27, RZ, 0x6, R6 ;  /* 0x00000006ff1b7819 */ /* 0x000fe20000011606 */
[-C--:B------:R-:W-:Y:S01]  /*0d00*/  HFMA2 R16, R16, R20.reuse, RZ.H0_H0 ;  /* 0x0000001410107231 */ /* 0x080fe200000400ff */
[----:B------:R-:W-:Y:S01]  /*0d10*/  SHF.R.U32.HI R29, RZ, 0x6, R7 ;  /* 0x00000006ff1d7819 */ /* 0x000fe20000011607 */
[----:B------:R-:W-:Y:S01]  /*0d20*/  HFMA2 R17, R17, R20, RZ ;  /* 0x0000001411117231 */ /* 0x000fe200000000ff */
[----:B------:R-:W-:-:S02]  /*0d30*/  LOP3.LUT R30, R30, 0x64006400, RZ, 0xfc, !PT ;  /* 0x640064001e1e7812 */ /* 0x000fc400078efcff */
[----:B------:R-:W-:Y:S02]  /*0d40*/  LOP3.LUT R19, R19, 0x3f003f, RZ, 0xc0, !PT ;  /* 0x003f003f13137812 */ /* 0x000fe400078ec0ff */
[----:B------:R-:W-:Y:S01]  /*0d50*/  LOP3.LUT R26, R26, 0x3f003f, RZ, 0xc0, !PT ;  /* 0x003f003f1a1a7812 */ /* 0x000fe200078ec0ff */
[----:B------:R-:W-:Y:S01]  /*0d60*/  HADD2 R30, R30, -1056, -1056 ;  /* 0xe420e4201e1e7430 */ /* 0x000fe20000000000 */
[----:B------:R-:W-:Y:S02]  /*0d70*/  LOP3.LUT R27, R27, 0x3f003f, RZ, 0xc0, !PT ;  /* 0x003f003f1b1b7812 */ /* 0x000fe400078ec0ff */
[----:B------:R-:W-:Y:S01]  /*0d80*/  LOP3.LUT R29, R29, 0x3f003f, RZ, 0xc0, !PT ;  /* 0x003f003f1d1d7812 */ /* 0x000fe200078ec0ff */
[----:B------:R-:W-:Y:S01]  /*0d90*/  HFMA2 R20, R30, R20, RZ.H0_H0 ;  /* 0x000000141e147231 */ /* 0x000fe200000400ff */
[----:B------:R-:W-:Y:S02]  /*0da0*/  LOP3.LUT R19, R19, 0x64006400, RZ, 0xfc, !PT ;  /* 0x6400640013137812 */ /* 0x000fe400078efcff */
[----:B------:R-:W-:-:S02]  /*0db0*/  LOP3.LUT R26, R26, 0x64006400, RZ, 0xfc, !PT ;  /* 0x640064001a1a7812 */ /* 0x000fc400078efcff */
[----:B------:R-:W-:Y:S01]  /*0dc0*/  LOP3.LUT R27, R27, 0x64006400, RZ, 0xfc, !PT ;  /* 0x640064001b1b7812 */ /* 0x000fe200078efcff */
[----:B------:R-:W-:Y:S01]  /*0dd0*/  HADD2 R19, R19, -1056, -1056 ;  /* 0xe420e42013137430 */ /* 0x000fe20000000000 */
[----:B------:R-:W-:Y:S01]  /*0de0*/  LOP3.LUT R29, R29, 0x64006400, RZ, 0xfc, !PT ;  /* 0x640064001d1d7812 */ /* 0x000fe200078efcff */
[----:B------:R-:W-:Y:S01]  /*0df0*/  HADD2 R26, R26, -1056, -1056 ;  /* 0xe420e4201a1a7430 */ /* 0x000fe20000000000 */
[----:B----4-:R-:W-:Y:S01]  /*0e00*/  LOP3.LUT R30, R11, 0x3f003f, RZ, 0xc0, !PT ;  /* 0x003f003f0b1e7812 */ /* 0x010fe200078ec0ff */
[----:B------:R-:W-:Y:S02]  /*0e10*/  HADD2 R27, R27, -1056, -1056 ;  /* 0xe420e4201b1b7430 */ /* 0x000fe40000000000 */
[-C--:B------:R-:W-:Y:S02]  /*0e20*/  HFMA2 R18, R19, R21.reuse, R18 ;  /* 0x0000001513127231 */ /* 0x080fe40000000012 */
[----:B------:R-:W-:Y:S01]  /*0e30*/  HADD2 R29, R29, -1056, -1056 ;  /* 0xe420e4201d1d7430 */ /* 0x000fe20000000000 */
[----:B------:R-:W-:Y:S01]  /*0e40*/  SHF.R.U32.HI R19, RZ, 0x6, R8 ;  /* 0x00000006ff137819 */ /* 0x000fe20000011608 */
[----:B------:R-:W-:-:S02]  /*0e50*/  HFMA2 R16, R26, R21, R16 ;  /* 0x000000151a107231 */ /* 0x000fc40000000010 */
[-C--:B------:R-:W-:Y:S02]  /*0e60*/  HFMA2 R17, R27, R21.reuse, R17 ;  /* 0x000000151b117231 */ /* 0x080fe40000000011 */
[----:B------:R-:W-:Y:S01]  /*0e70*/  HFMA2 R20, R29, R21, R20 ;  /* 0x000000151d147231 */ /* 0x000fe20000000014 */
        /* <DEDUP_REMOVED lines=10> */
[----:B------:R-:W-:Y:S02]  /*0f20*/  HADD2 R21, R29, -1056, -1056 ;  /* 0xe420e4201d157430 */ /* 0x000fe40000000000 */
[-C--:B------:R-:W-:Y:S02]  /*0f30*/  HFMA2 R27, R27, R22.reuse, R18 ;  /* 0x000000161b1b7231 */ /* 0x080fe40000000012 */
[----:B------:R-:W-:Y:S01]  /*0f40*/  HADD2 R30, R30, -1056, -1056 ;  /* 0xe420e4201e1e7430 */ /* 0x000fe20000000000 */
[----:B------:R-:W-:Y:S01]  /*0f50*/  LOP3.LUT R19, R19, 0x64006400, RZ, 0xfc, !PT ;  /* 0x6400640013137812 */ /* 0x000fe200078efcff */
[----:B------:R-:W-:-:S02]  /*0f60*/  HFMA2 R26, R26, R22, R16 ;  /* 0x000000161a1a7231 */ /* 0x000fc40000000010 */
[-C--:B------:R-:W-:Y:S02]  /*0f70*/  HFMA2 R21, R21, R22.reuse, R17 ;  /* 0x0000001615157231 */ /* 0x080fe40000000011 */
[----:B------:R-:W-:Y:S01]  /*0f80*/  HFMA2 R22, R30, R22, R20 ;  /* 0x000000161e167231 */ /* 0x000fe20000000014 */
[----:B------:R-:W-:Y:S01]  /*0f90*/  SHF.R.U32.HI R29, RZ, 0x6, R9 ;  /* 0x00000006ff1d7819 */ /* 0x000fe20000011609 */
[----:B------:R-:W-:Y:S01]  /*0fa0*/  HADD2 R20, R19, -1056, -1056 ;  /* 0xe420e42013147430 */ /* 0x000fe20000000000 */
[----:B------:R-:W-:Y:S01]  /*0fb0*/  SHF.R.U32.HI R5, RZ, 0xc, R5 ;  /* 0x0000000cff057819 */ /* 0x000fe20000011605 */
[----:B------:R-:W0:Y:S01]  /*0fc0*/  LDS.128 R16, [UR4+0x10] ;  /* 0x00001004ff107984 */ /* 0x000e220008000c00 */
[----:B------:R-:W-:Y:S01]  /*0fd0*/  LOP3.LUT R29, R29, 0x3f003f, RZ, 0xc0, !PT ;  /* 0x003f003f1d1d7812 */ /* 0x000fe200078ec0ff */
[----:B------:R-:W-:Y:S01]  /*0fe0*/  HFMA2 R20, R20, R23, R27 ;  /* 0x0000001714147231 */ /* 0x000fe2000000001b */
[----:B------:R-:W-:Y:S02]  /*0ff0*/  SHF.R.U32.HI R27, RZ, 0x6, R10 ;  /* 0x00000006ff1b7819 */ /* 0x000fe4000001160a */
[----:B------:R-:W-:-:S02]  /*1000*/  LOP3.LUT R29, R29, 0x64006400, RZ, 0xfc, !PT ;  /* 0x640064001d1d7812 */ /* 0x000fc400078efcff */
[----:B------:R-:W-:Y:S02]  /*1010*/  LOP3.LUT R27, R27, 0x3f003f, RZ, 0xc0, !PT ;  /* 0x003f003f1b1b7812 */ /* 0x000fe400078ec0ff */
[----:B-----5:R-:W-:Y:S01]  /*1020*/  SHF.R.U32.HI R24, RZ, 0x6, R13 ;  /* 0x00000006ff187819 */ /* 0x020fe2000001160d */
[----:B------:R-:W-:Y:S01]  /*1030*/  HADD2 R29, R29, -1056, -1056 ;  /* 0xe420e4201d1d7430 */ /* 0x000fe20000000000 */
[----:B------:R-:W-:Y:S02]  /*1040*/  LOP3.LUT R30, R27, 0x64006400, RZ, 0xfc, !PT ;  /* 0x640064001b1e7812 */ /* 0x000fe400078efcff */
[----:B------:R-:W-:Y:S01]  /*1050*/  SHF.R.U32.HI R27, RZ, 0xc, R4 ;  /* 0x0000000cff1b7819 */ /* 0x000fe20000011604 */
[----:B------:R-:W-:Y:S01]  /*1060*/  HFMA2 R4, R29, R23, R26 ;  /* 0x000000171d047231 */ /* 0x000fe2000000001a */
[----:B------:R-:W-:Y:S01]  /*1070*/  SHF.R.U32.HI R26, RZ, 0xc, R8 ;  /* 0x0000000cff1a7819 */ /* 0x000fe20000011608 */
[----:B------:R-:W-:Y:S01]  /*1080*/  HADD2 R33, R30, -1056, -1056 ;  /* 0xe420e4201e217430 */ /* 0x000fe20000000000 */
[----:B------:R-:W-:-:S02]  /*1090*/  LOP3.LUT R30, R27, 0xf000f, RZ, 0xc0, !PT ;  /* 0x000f000f1b1e7812 */ /* 0x000fc400078ec0ff */
[----:B------:R-:W-:Y:S01]  /*10a0*/  SHF.R.U32.HI R27, RZ, 0x8, R12 ;  /* 0x00000008ff1b7819 */ /* 0x000fe2000001160c */
[----:B------:R-:W-:Y:S01]  /*10b0*/  HFMA2 R21, R33, R23, R21 ;  /* 0x0000001721157231 */ /* 0x000fe20000000015 */
[----:B------:R-:W-:Y:S02]  /*10c0*/  SHF.R.U32.HI R29, RZ, 0x6, R11 ;  /* 0x00000006ff1d7819 */ /* 0x000fe4000001160b */
[----:B------:R-:W-:Y:S02]  /*10d0*/  LOP3.LUT R8, R30, 0x300030, R27, 0xf8, !PT ;  /* 0x003000301e087812 */ /* 0x000fe400078ef81b */
[----:B------:R-:W-:Y:S02]  /*10e0*/  LOP3.LUT R30, R26, 0xf000f, RZ, 0xc0, !PT ;  /* 0x000f000f1a1e7812 */ /* 0x000fe400078ec0ff */
[----:B------:R-:W-:Y:S02]  /*10f0*/  LOP3.LUT R27, R29, 0x3f003f, RZ, 0xc0, !PT ;  /* 0x003f003f1d1b7812 */ /* 0x000fe400078ec0ff */
[----:B------:R-:W-:-:S02]  /*1100*/  LOP3.LUT R26, R12, 0x3f003f, RZ, 0xc0, !PT ;  /* 0x003f003f0c1a7812 */ /* 0x000fc400078ec0ff */
[----:B------:R-:W-:Y:S02]  /*1110*/  SHF.R.U32.HI R29, RZ, 0xa, R12 ;  /* 0x0000000aff1d7819 */ /* 0x000fe4000001160c */
[----:B------:R-:W-:Y:S02]  /*1120*/  LOP3.LUT R27, R27, 0x64006400, RZ, 0xfc, !PT ;  /* 0x640064001b1b7812 */ /* 0x000fe400078efcff */
[----:B------:R-:W-:Y:S02]  /*1130*/  LOP3.LUT R26, R26, 0x64006400, RZ, 0xfc, !PT ;  /* 0x640064001a1a7812 */ /* 0x000fe400078efcff */
[----:B------:R-:W-:Y:S01]  /*1140*/  LOP3.LUT R29, R30, 0x300030, R29, 0xf8, !PT ;  /* 0x003000301e1d7812 */ /* 0x000fe200078ef81d */
[----:B------:R-:W-:Y:S01]  /*1150*/  HADD2 R27, R27, -1056, -1056 ;  /* 0xe420e4201b1b7430 */ /* 0x000fe20000000000 */
[----:B------:R-:W-:Y:S01]  /*1160*/  LOP3.LUT R30, R5, 0xf000f, RZ, 0xc0, !PT ;  /* 0x000f000f051e7812 */ /* 0x000fe200078ec0ff */
[----:B------:R-:W-:Y:S01]  /*1170*/  HADD2 R5, R26, -1056, -1056 ;  /* 0xe420e4201a057430 */ /* 0x000fe20000000000 */
[----:B------:R-:W-:Y:S01]  /*1180*/  SHF.R.U32.HI R33, RZ, 0x8, R13 ;  /* 0x00000008ff217819 */ /* 0x000fe2000001160d */
[----:B------:R-:W-:Y:S01]  /*1190*/  HFMA2 R22, R27, R23, R22 ;  /* 0x000000171b167231 */ /* 0x000fe20000000016 */
[----:B------:R-:W-:Y:S01]  /*11a0*/  LOP3.LUT R23, R14, 0x3f003f, RZ, 0xc0, !PT ;  /* 0x003f003f0e177812 */ /* 0x000fe200078ec0ff */
[----:B0-----:R-:W-:Y:S01]  /*11b0*/  HFMA2 R5, R5, R16, R20 ;  /* 0x0000001005057231 */ /* 0x001fe20000000014 */
[----:B------:R-:W-:-:S02]  /*11c0*/  LOP3.LUT R20, R13, 0x3f003f, RZ, 0xc0, !PT ;  /* 0x003f003f0d147812 */ /* 0x000fc400078ec0ff */
[----:B------:R-:W-:Y:S02]  /*11d0*/  LOP3.LUT R26, R23, 0x64006400, RZ, 0xfc, !PT ;  /* 0x64006400171a7812 */ /* 0x000fe400078efcff */
[----:B------:R-:W-:Y:S02]  /*11e0*/  LOP3.LUT R20, R20, 0x64006400, RZ, 0xfc, !PT ;  /* 0x6400640014147812 */ /* 0x000fe400078efcff */
[----:B------:R-:W-:Y:S01]  /*11f0*/  LOP3.LUT R27, R15, 0x3f003f, RZ, 0xc0, !PT ;  /* 0x003f003f0f1b7812 */ /* 0x000fe200078ec0ff */
[----:B------:R-:W-:Y:S01]  /*1200*/  HADD2 R26, R26, -1056, -1056 ;  /* 0xe420e4201a1a7430 */ /* 0x000fe20000000000 */
[----:B------:R-:W-:Y:S01]  /*1210*/  LOP3.LUT R33, R30, 0x300030, R33, 0xf8, !PT ;  /* 0x003000301e217812 */ /* 0x000fe200078ef821 */
[----:B------:R-:W-:Y:S01]  /*1220*/  HADD2 R23, R20, -1056, -1056 ;  /* 0xe420e42014177430 */ /* 0x000fe20000000000 */
[----:B------:R-:W-:Y:S02]  /*1230*/  LOP3.LUT R27, R27, 0x64006400, RZ, 0xfc, !PT ;  /* 0x640064001b1b7812 */ /* 0x000fe400078efcff */
[----:B------:R-:W-:Y:S01]  /*1240*/  SHF.R.U32.HI R20, RZ, 0x6, R12 ;  /* 0x00000006ff147819 */ /* 0x000fe2000001160c */
[-C--:B------:R-:W-:Y:S01]  /*1250*/  HFMA2 R12, R26, R16.reuse, R21 ;  /* 0x000000101a0c7231 */ /* 0x080fe20000000015 */
[----:B------:R-:W-:Y:S01]  /*1260*/  SHF.R.U32.HI R21, RZ, 0xc, R9 ;  /* 0x0000000cff157819 */ /* 0x000fe20000011609 */
[----:B------:R-:W-:Y:S01]  /*1270*/  HADD2 R27, R27, -1056, -1056 ;  /* 0xe420e4201b1b7430 */ /* 0x000fe20000000000 */
[----:B------:R-:W-:Y:S01]  /*1280*/  LOP3.LUT R20, R20, 0x3f003f, RZ, 0xc0, !PT ;  /* 0x003f003f14147812 */ /* 0x000fe200078ec0ff */
[-C--:B------:R-:W-:Y:S01]  /*1290*/  HFMA2 R4, R23, R16.reuse, R4 ;  /* 0x0000001017047231 */ /* 0x080fe20000000004 */
[----:B------:R-:W-:Y:S01]  /*12a0*/  SHF.R.U32.HI R30, RZ, 0xa, R13 ;  /* 0x0000000aff1e7819 */ /* 0x000fe2000001160d */
[----:B------:R-:W-:Y:S01]  /*12b0*/  HFMA2 R16, R27, R16, R22 ;  /* 0x000000101b107231 */ /* 0x000fe20000000016 */
[----:B------:R-:W-:-:S02]  /*12c0*/  LOP3.LUT R9, R20, 0x64006400, RZ, 0xfc, !PT ;  /* 0x6400640014097812 */ /* 0x000fc400078efcff */
[----:B------:R-:W-:Y:S02]  /*12d0*/  LOP3.LUT R13, R21, 0xf000f, RZ, 0xc0, !PT ;  /* 0x000f000f150d7812 */ /* 0x000fe400078ec0ff */
[----:B------:R-:W2:Y:S01]  /*12e0*/  LDG.E.128.CONSTANT R20, desc[UR6][R36.64] ;  /* 0x0000000624147981 */ /* 0x000ea2000c1e9d00 */
[----:B------:R-:W-:Y:S01]  /*12f0*/  HADD2 R9, R9, -1056, -1056 ;  /* 0xe420e42009097430 */ /* 0x000fe20000000000 */
[----:B------:R-:W-:-:S03]  /*1300*/  LOP3.LUT R30, R13, 0x300030, R30, 0xf8, !PT ;  /* 0x003000300d1e7812 */ /* 0x000fc600078ef81e */
[----:B------:R-:W-:Y:S01]  /*1310*/  HFMA2 R9, R9, R17, R5 ;  /* 0x0000001109097231 */ /* 0x000fe20000000005 */
[----:B------:R-:W-:Y:S02]  /*1320*/  LOP3.LUT R5, R24, 0x3f003f, RZ, 0xc0, !PT ;  /* 0x003f003f18057812 */ /* 0x000fe400078ec0ff */
[----:B------:R0:W3:Y:S01]  /*1330*/  LDG.E.128.CONSTANT R24, desc[UR6][R38.64] ;  /* 0x0000000626187981 */ /* 0x0000e2000c1e9d00 */
[----:B------:R-:W-:Y:S02]  /*1340*/  SHF.R.U32.HI R6, RZ, 0xc, R6 ;  /* 0x0000000cff067819 */ /* 0x000fe40000011606 */
[----:B------:R-:W-:Y:S02]  /*1350*/  LOP3.LUT R5, R5, 0x64006400, RZ, 0xfc, !PT ;  /* 0x6400640005057812 */ /* 0x000fe400078efcff */
[----:B------:R-:W-:Y:S02]  /*1360*/  SHF.R.U32.HI R7, RZ, 0xc, R7 ;  /* 0x0000000cff077819 */ /* 0x000fe40000011607 */
[----:B------:R-:W-:Y:S01]  /*1370*/  SHF.R.U32.HI R40, RZ, 0x8, R14 ;  /* 0x00000008ff287819 */ /* 0x000fe2000001160e */
[----:B------:R-:W-:Y:S01]  /*1380*/  HADD2 R13, R5, -1056, -1056 ;  /* 0xe420e420050d7430 */ /* 0x000fe20000000000 */
[----:B------:R-:W-:Y:S01]  /*1390*/  LOP3.LUT R5, R6, 0xf000f, RZ, 0xc0, !PT ;  /* 0x000f000f06057812 */ /* 0x000fe200078ec0ff */
[----:B0-----:R-:W-:Y:S01]  /*13a0*/  IMAD.WIDE R38, R31, 0x4, R38 ;  /* 0x000000041f267825 */ /* 0x001fe200078e0226 */
[----:B------:R-:W-:-:S03]  /*13b0*/  SHF.R.U32.HI R41, RZ, 0x8, R15 ;  /* 0x00000008ff297819 */ /* 0x000fc6000001160f */
[----:B------:R-:W-:Y:S01]  /*13c0*/  HFMA2 R13, R13, R17, R4 ;  /* 0x000000110d0d7231 */ /* 0x000fe20000000004 */
[----:B------:R-:W-:Y:S02]  /*13d0*/  LOP3.LUT R4, R7, 0xf000f, RZ, 0xc0, !PT ;  /* 0x000f000f07047812 */ /* 0x000fe400078ec0ff */
[----:B------:R-:W-:Y:S02]  /*13e0*/  SHF.R.U32.HI R10, RZ, 0xc, R10 ;  /* 0x0000000cff0a7819 */ /* 0x000fe4000001160a */
[----:B------:R-:W-:Y:S02]  /*13f0*/  SHF.R.U32.HI R11, RZ, 0xc, R11 ;  /* 0x0000000cff0b7819 */ /* 0x000fe4000001160b */
[----:B------:R-:W-:Y:S02]  /*1400*/  LOP3.LUT R40, R5, 0x300030, R40, 0xf8, !PT ;  /* 0x0030003005287812 */ /* 0x000fe400078ef828 */
[----:B------:R-:W-:Y:S02]  /*1410*/  LOP3.LUT R41, R4, 0x300030, R41, 0xf8, !PT ;  /* 0x0030003004297812 */ /* 0x000fe400078ef829 */
[----:B------:R-:W-:-:S02]  /*1420*/  LOP3.LUT R5, R10, 0xf000f, RZ, 0xc0, !PT ;  /* 0x000f000f0a057812 */ /* 0x000fc400078ec0ff */
[----:B------:R-:W-:Y:S02]  /*1430*/  SHF.R.U32.HI R4, RZ, 0xa, R15 ;  /* 0x0000000aff047819 */ /* 0x000fe4000001160f */
[----:B------:R-:W-:Y:S02]  /*1440*/  SHF.R.U32.HI R36, RZ, 0xa, R14 ;  /* 0x0000000aff247819 */ /* 0x000fe4000001160e */
[----:B------:R-:W-:Y:S02]  /*1450*/  LOP3.LUT R11, R11, 0xf000f, RZ, 0xc0, !PT ;  /* 0x000f000f0b0b7812 */ /* 0x000fe400078ec0ff */
[----:B------:R-:W-:Y:S02]  /*1460*/  LOP3.LUT R36, R5, 0x300030, R36, 0xf8, !PT ;  /* 0x0030003005247812 */ /* 0x000fe400078ef824 */
[----:B------:R-:W-:Y:S02]  /*1470*/  LOP3.LUT R37, R11, 0x300030, R4, 0xf8, !PT ;  /* 0x003000300b257812 */ /* 0x000fe400078ef804 */
[----:B------:R-:W4:Y:S01]  /*1480*/  LDG.E.128.CONSTANT R4, desc[UR6][R38.64] ;  /* 0x0000000626047981 */ /* 0x000f22000c1e9d00 */
[----:B------:R-:W-:-:S02]  /*1490*/  SHF.R.U32.HI R10, RZ, 0x6, R14 ;  /* 0x00000006ff0a7819 */ /* 0x000fc4000001160e */
[----:B------:R-:W-:Y:S02]  /*14a0*/  SHF.R.U32.HI R11, RZ, 0x6, R15 ;  /* 0x00000006ff0b7819 */ /* 0x000fe4000001160f */
        /* <DEDUP_REMOVED lines=8> */
[-C--:B------:R-:W-:Y:S02]  /*1530*/  HFMA2 R10, R10, R17.reuse, R12 ;  /* 0x000000110a0a7231 */ /* 0x080fe4000000000c */
[----:B------:R-:W-:Y:S01]  /*1540*/  HADD2 R12, R8, -1056, -1056 ;  /* 0xe420e420080c7430 */ /* 0x000fe20000000000 */
[----:B------:R-:W-:Y:S01]  /*1550*/  LOP3.LUT R41, R41, 0x64006400, RZ, 0xfc, !PT ;  /* 0x6400640029297812 */ /* 0x000fe200078efcff */
[----:B------:R-:W-:Y:S01]  /*1560*/  HADD2 R11, R11, -1056, -1056 ;  /* 0xe420e4200b0b7430 */ /* 0x000fe20000000000 */
[----:B------:R-:W-:Y:S01]  /*1570*/  LOP3.LUT R29, R29, 0x64006400, RZ, 0xfc, !PT ;  /* 0x640064001d1d7812 */ /* 0x000fe200078efcff */
[-C--:B------:R-:W-:Y:S02]  /*1580*/  HFMA2 R12, R12, R18.reuse, R9 ;  /* 0x000000120c0c7231 */ /* 0x080fe40000000009 */
[----:B------:R-:W-:Y:S01]  /*1590*/  HADD2 R33, R33, -1056, -1056 ;  /* 0xe420e42021217430 */ /* 0x000fe20000000000 */
[----:B------:R-:W-:Y:S01]  /*15a0*/  LOP3.LUT R30, R30, 0x64006400, RZ, 0xfc, !PT ;  /* 0x640064001e1e7812 */ /* 0x000fe200078efcff */
[----:B------:R-:W-:Y:S01]  /*15b0*/  HFMA2 R11, R11, R17, R16 ;  /* 0x000000110b0b7231 */ /* 0x000fe20000000010 */
[----:B------:R-:W-:Y:S01]  /*15c0*/  LOP3.LUT R36, R36, 0x64006400, RZ, 0xfc, !PT ;  /* 0x6400640024247812 */ /* 0x000fe200078efcff */
[----:B------:R-:W-:Y:S01]  /*15d0*/  HADD2 R9, R40, -1056, -1056 ;  /* 0xe420e42028097430 */ /* 0x000fe20000000000 */
[----:B------:R-:W-:Y:S01]  /*15e0*/  LOP3.LUT R37, R37, 0x64006400, RZ, 0xfc, !PT ;  /* 0x6400640025257812 */ /* 0x000fe200078efcff */
[----:B------:R-:W-:Y:S01]  /*15f0*/  HADD2 R41, R41, -1056, -1056 ;  /* 0xe420e42029297430 */ /* 0x000fe20000000000 */
[----:B------:R-:W-:Y:S01]  /*1600*/  PRMT R28, R28, 0x5410, R3 ;  /* 0x000054101c1c7816 */ /* 0x000fe20000000003 */
[----:B------:R-:W-:-:S02]  /*1610*/  HFMA2 R13, R33, R18, R13 ;  /* 0x00000012210d7231 */ /* 0x000fc4000000000d */
[-C--:B------:R-:W-:Y:S02]  /*1620*/  HFMA2 R14, R9, R18.reuse, R10 ;  /* 0x00000012090e7231 */ /* 0x080fe4000000000a */
[----:B------:R-:W-:Y:S01]  /*1630*/  HFMA2 R18, R41, R18, R11 ;  /* 0x0000001229127231 */ /* 0x000fe2000000000b */
[----:B------:R-:W-:Y:S01]  /*1640*/  PRMT R0, R0, 0x5410, R2 ;  /* 0x0000541000007816 */ /* 0x000fe20000000002 */
[----:B------:R-:W0:Y:S01]  /*1650*/  LDS.128 R8, [UR4+0x20] ;  /* 0x00002004ff087984 */ /* 0x000e220008000c00 */
[----:B------:R-:W-:Y:S02]  /*1660*/  HADD2 R29, R29, -1056, -1056 ;  /* 0xe420e4201d1d7430 */ /* 0x000fe40000000000 */
[----:B------:R-:W-:Y:S02]  /*1670*/  HADD2 R30, R30, -1056, -1056 ;  /* 0xe420e4201e1e7430 */ /* 0x000fe40000000000 */
[----:B------:R-:W-:Y:S02]  /*1680*/  HADD2 R36, R36, -1056, -1056 ;  /* 0xe420e42024247430 */ /* 0x000fe40000000000 */
[----:B------:R-:W-:-:S02]  /*1690*/  HFMA2 R12, R29, R19, R12 ;  /* 0x000000131d0c7231 */ /* 0x000fc4000000000c */
[----:B------:R-:W-:Y:S02]  /*16a0*/  HADD2 R37, R37, -1056, -1056 ;  /* 0xe420e42025257430 */ /* 0x000fe40000000000 */
        /* <DEDUP_REMOVED lines=9> */
[----:B------:R-:W-:Y:S01]  /*1740*/  IMAD.WIDE R16, R31, 0x4, R38 ;  /* 0x000000041f107825 */ /* 0x000fe200078e0226 */
[----:B--2---:R-:W-:Y:S02]  /*1750*/  LOP3.LUT R12, R20, 0x3f003f, RZ, 0xc0, !PT ;  /* 0x003f003f140c7812 */ /* 0x004fe400078ec0ff */
[----:B------:R-:W-:Y:S02]  /*1760*/  LOP3.LUT R15, R21, 0x3f003f, RZ, 0xc0, !PT ;  /* 0x003f003f150f7812 */ /* 0x000fe400078ec0ff */
[----:B------:R-:W-:Y:S02]  /*1770*/  SHF.R.U32.HI R13, RZ, 0x6, R20 ;  /* 0x00000006ff0d7819 */ /* 0x000fe40000011614 */
[----:B------:R-:W-:Y:S02]  /*1780*/  SHF.R.U32.HI R14, RZ, 0x6, R21 ;  /* 0x00000006ff0e7819 */ /* 0x000fe40000011615 */
[----:B------:R-:W-:-:S02]  /*1790*/  LOP3.LUT R12, R12, 0x64006400, RZ, 0xfc, !PT ;  /* 0x640064000c0c7812 */ /* 0x000fc400078efcff */
[----:B------:R-:W-:Y:S02]  /*17a0*/  LOP3.LUT R15, R15, 0x64006400, RZ, 0xfc, !PT ;  /* 0x640064000f0f7812 */ /* 0x000fe400078efcff */
[----:B------:R-:W-:Y:S01]  /*17b0*/  LOP3.LUT R13, R13, 0x3f003f, RZ, 0xc0, !PT ;  /* 0x003f003f0d0d7812 */ /* 0x000fe200078ec0ff */
[----:B------:R-:W-:Y:S01]  /*17c0*/  HADD2 R12, R12, -1056, -1056 ;  /* 0xe420e4200c0c7430 */ /* 0x000fe20000000000 */
[----:B------:R-:W-:Y:S01]  /*17d0*/  LOP3.LUT R14, R14, 0x3f003f, RZ, 0xc0, !PT ;  /* 0x003f003f0e0e7812 */ /* 0x000fe200078ec0ff */
[----:B------:R-:W-:Y:S01]  /*17e0*/  HADD2 R15, R15, -1056, -1056 ;  /* 0xe420e4200f0f7430 */ /* 0x000fe20000000000 */
[----:B------:R-:W-:Y:S01]  /*17f0*/  LOP3.LUT R29, R13, 0x64006400, RZ, 0xfc, !PT ;  /* 0x640064000d1d7812 */ /* 0x000fe200078efcff */
[-C--:B0-----:R-:W-:Y:S01]  /*1800*/  HFMA2 R12, R12, R8.reuse, RZ ;  /* 0x000000080c0c7231 */ /* 0x081fe200000000ff */
[----:B------:R-:W-:Y:S01]  /*1810*/  LOP3.LUT R30, R14, 0x64006400, RZ, 0xfc, !PT ;  /* 0x640064000e1e7812 */ /* 0x000fe200078efcff */
[----:B------:R-:W-:Y:S01]  /*1820*/  HFMA2 R15, R15, R8, RZ.H0_H0 ;  /* 0x000000080f0f7231 */ /* 0x000fe200000400ff */
[----:B---3--:R-:W-:Y:S01]  /*1830*/  LOP3.LUT R33, R24, 0x3f003f, RZ, 0xc0, !PT ;  /* 0x003f003f18217812 */ /* 0x008fe200078ec0ff */
        /* <DEDUP_REMOVED lines=8> */
[----:B------:R-:W0:Y:S01]  /*18c0*/  LDS.128 R12, [UR4+0x30] ;  /* 0x00003004ff0c7984 */ /* 0x000e220008000c00 */
[----:B------:R-:W-:Y:S01]  /*18d0*/  HADD2 R33, R33, -1056, -1056 ;  /* 0xe420e42021217430 */ /* 0x000fe20000000000 */
[----:B------:R-:W-:Y:S01]  /*18e0*/  UIADD3 UR4, UPT, UPT, UR4, 0x40, URZ ;  /* 0x0000004004047890 */ /* 0x000fe2000fffe0ff */
[----:B------:R-:W-:-:S02]  /*18f0*/  HADD2 R36, R36, -1056, -1056 ;  /* 0xe420e42024247430 */ /* 0x000fc40000000000 */
[-C--:B------:R-:W-:Y:S01]  /*1900*/  HFMA2 R29, R33, R10.reuse, R29 ;  /* 0x0000000a211d7231 */ /* 0x080fe2000000001d */
[----:B------:R-:W-:Y:S01]  /*1910*/  SHF.R.U32.HI R33, RZ, 0x6, R24 ;  /* 0x00000006ff217819 */ /* 0x000fe20000011618 */
[----:B------:R-:W-:Y:S01]  /*1920*/  HFMA2 R30, R36, R10, R30 ;  /* 0x0000000a241e7231 */ /* 0x000fe2000000001e */
[----:B------:R-:W-:Y:S02]  /*1930*/  SHF.R.U32.HI R36, RZ, 0x6, R25 ;  /* 0x00000006ff247819 */ /* 0x000fe40000011619 */
[----:B------:R-:W-:Y:S02]  /*1940*/  LOP3.LUT R33, R33, 0x3f003f, RZ, 0xc0, !PT ;  /* 0x003f003f21217812 */ /* 0x000fe400078ec0ff */
[----:B------:R-:W-:Y:S02]  /*1950*/  LOP3.LUT R36, R36, 0x3f003f, RZ, 0xc0, !PT ;  /* 0x003f003f24247812 */ /* 0x000fe400078ec0ff */
[----:B------:R-:W-:Y:S02]  /*1960*/  LOP3.LUT R33, R33, 0x64006400, RZ, 0xfc, !PT ;  /* 0x6400640021217812 */ /* 0x000fe400078efcff */
[----:B------:R-:W-:-:S02]  /*1970*/  LOP3.LUT R36, R36, 0x64006400, RZ, 0xfc, !PT ;  /* 0x6400640024247812 */ /* 0x000fc400078efcff */
[----:B------:R-:W-:Y:S01]  /*1980*/  SHF.R.U32.HI R24, RZ, 0xc, R24 ;  /* 0x0000000cff187819 */ /* 0x000fe20000011618 */
[----:B------:R-:W-:Y:S01]  /*1990*/  HADD2 R33, R33, -1056, -1056 ;  /* 0xe420e42021217430 */ /* 0x000fe20000000000 */
[----:B----4-:R-:W-:Y:S01]  /*19a0*/  SHF.R.U32.HI R37, RZ, 0xa, R4 ;  /* 0x0000000aff257819 */ /* 0x010fe20000011604 */
[----:B------:R-:W-:Y:S01]  /*19b0*/  HADD2 R36, R36, -1056, -1056 ;  /* 0xe420e42024247430 */ /* 0x000fe20000000000 */
[----:B------:R-:W-:Y:S01]  /*19c0*/  LOP3.LUT R24, R24, 0xf000f, RZ, 0xc0, !PT ;  /* 0x000f000f18187812 */ /* 0x000fe200078ec0ff */
[-C--:B------:R-:W-:Y:S01]  /*19d0*/  HFMA2 R29, R33, R11.reuse, R29 ;  /* 0x0000000b211d7231 */ /* 0x080fe2000000001d */
[----:B------:R-:W-:Y:S01]  /*19e0*/  LOP3.LUT R33, R4, 0x3f003f, RZ, 0xc0, !PT ;  /* 0x003f003f04217812 */ /* 0x000fe200078ec0ff */
[----:B------:R-:W-:Y:S01]  /*19f0*/  HFMA2 R30, R36, R11, R30 ;  /* 0x0000000b241e7231 */ /* 0x000fe2000000001e */
[----:B------:R-:W-:Y:S02]  /*1a00*/  LOP3.LUT R36, R5, 0x3f003f, RZ, 0xc0, !PT ;  /* 0x003f003f05247812 */ /* 0x000fe400078ec0ff */
[----:B------:R-:W-:-:S02]  /*1a10*/  LOP3.LUT R33, R33, 0x64006400, RZ, 0xfc, !PT ;  /* 0x6400640021217812 */ /* 0x000fc400078efcff */
[----:B------:R-:W-:Y:S02]  /*1a20*/  LOP3.LUT R36, R36, 0x64006400, RZ, 0xfc, !PT ;  /* 0x6400640024247812 */ /* 0x000fe400078efcff */
[----:B------:R-:W-:Y:S01]  /*1a30*/  SHF.R.U32.HI R25, RZ, 0xc, R25 ;  /* 0x0000000cff197819 */ /* 0x000fe20000011619 */
[----:B------:R-:W-:Y:S02]  /*1a40*/  HADD2 R33, R33, -1056, -1056 ;  /* 0xe420e42021217430 */ /* 0x000fe40000000000 */
[----:B------:R-:W-:Y:S01]  /*1a50*/  HADD2 R36, R36, -1056, -1056 ;  /* 0xe420e42024247430 */ /* 0x000fe20000000000 */
[----:B------:R-:W-:Y:S01]  /*1a60*/  LOP3.LUT R25, R25, 0xf000f, RZ, 0xc0, !PT ;  /* 0x000f000f19197812 */ /* 0x000fe200078ec0ff */
[-C--:B0-----:R-:W-:Y:S01]  /*1a70*/  HFMA2 R29, R33, R12.reuse, R29 ;  /* 0x0000000c211d7231 */ /* 0x081fe2000000001d */
[----:B------:R-:W-:Y:S01]  /*1a80*/  LOP3.LUT R33, R20, 0xf000f, RZ, 0xc0, !PT ;  /* 0x000f000f14217812 */ /* 0x000fe200078ec0ff */
[----:B------:R-:W-:Y:S01]  /*1a90*/  HFMA2 R30, R36, R12, R30 ;  /* 0x0000000c241e7231 */ /* 0x000fe2000000001e */
[----:B------:R-:W-:-:S02]  /*1aa0*/  SHF.R.U32.HI R20, RZ, 0x8, R4 ;  /* 0x00000008ff147819 */ /* 0x000fc40000011604 */
[----:B------:R-:W-:Y:S02]  /*1ab0*/  SHF.R.U32.HI R36, RZ, 0x8, R5 ;  /* 0x00000008ff247819 */ /* 0x000fe40000011605 */
[----:B------:R-:W-:Y:S02]  /*1ac0*/  LOP3.LUT R20, R33, 0x300030, R20, 0xf8, !PT ;  /* 0x0030003021147812 */ /* 0x000fe400078ef814 */
[----:B------:R-:W-:Y:S02]  /*1ad0*/  SHF.R.U32.HI R33, RZ, 0xc, R21 ;  /* 0x0000000cff217819 */ /* 0x000fe40000011615 */
[----:B------:R-:W-:Y:S02]  /*1ae0*/  LOP3.LUT R21, R24, 0x300030, R37, 0xf8, !PT ;  /* 0x0030003018157812 */ /* 0x000fe400078ef825 */
[----:B------:R-:W-:Y:S02]  /*1af0*/  LOP3.LUT R33, R33, 0xf000f, RZ, 0xc0, !PT ;  /* 0x000f000f21217812 */ /* 0x000fe400078ec0ff */
[----:B------:R-:W-:-:S02]  /*1b00*/  SHF.R.U32.HI R24, RZ, 0xa, R5 ;  /* 0x0000000aff187819 */ /* 0x000fc40000011605 */
[----:B------:R-:W-:Y:S02]  /*1b10*/  LOP3.LUT R36, R33, 0x300030, R36, 0xf8, !PT ;  /* 0x0030003021247812 */ /* 0x000fe400078ef824 */
[----:B------:R-:W-:Y:S02]  /*1b20*/  LOP3.LUT R24, R25, 0x300030, R24, 0xf8, !PT ;  /* 0x0030003019187812 */ /* 0x000fe400078ef818 */
[----:B------:R-:W-:Y:S02]  /*1b30*/  LOP3.LUT R33, R22, 0x3f003f, RZ, 0xc0, !PT ;  /* 0x003f003f16217812 */ /* 0x000fe400078ec0ff */
[----:B------:R-:W-:Y:S02]  /*1b40*/  LOP3.LUT R25, R23, 0x3f003f, RZ, 0xc0, !PT ;  /* 0x003f003f17197812 */ /* 0x000fe400078ec0ff */
[----:B------:R-:W-:Y:S02]  /*1b50*/  LOP3.LUT R33, R33, 0x64006400, RZ, 0xfc, !PT ;  /* 0x6400640021217812 */ /* 0x000fe400078efcff */
[----:B------:R-:W-:-:S02]  /*1b60*/  LOP3.LUT R25, R25, 0x64006400, RZ, 0xfc, !PT ;  /* 0x6400640019197812 */ /* 0x000fc400078efcff */
[----:B------:R-:W-:Y:S01]  /*1b70*/  SHF.R.U32.HI R4, RZ, 0x6, R4 ;  /* 0x00000006ff047819 */ /* 0x000fe20000011604 */
[----:B------:R-:W-:Y:S01]  /*1b80*/  HADD2 R33, R33, -1056, -1056 ;  /* 0xe420e42021217430 */ /* 0x000fe20000000000 */
[----:B------:R-:W-:Y:S01]  /*1b90*/  SHF.R.U32.HI R5, RZ, 0x6, R5 ;  /* 0x00000006ff057819 */ /* 0x000fe20000011605 */
[----:B------:R-:W-:Y:S01]  /*1ba0*/  HADD2 R25, R25, -1056, -1056 ;  /* 0xe420e42019197430 */ /* 0x000fe20000000000 */
[----:B------:R-:W-:Y:S01]  /*1bb0*/  LOP3.LUT R4, R4, 0x3f003f, RZ, 0xc0, !PT ;  /* 0x003f003f04047812 */ /* 0x000fe200078ec0ff */
[-C--:B------:R-:W-:Y:S01]  /*1bc0*/  HFMA2 R33, R33, R8.reuse, RZ ;  /* 0x0000000821217231 */ /* 0x080fe200000000ff */
[----:B------:R-:W-:Y:S01]  /*1bd0*/  LOP3.LUT R5, R5, 0x3f003f, RZ, 0xc0, !PT ;  /* 0x003f003f05057812 */ /* 0x000fe200078ec0ff */
[----:B------:R-:W-:Y:S01]  /*1be0*/  HFMA2 R25, R25, R8, RZ.H0_H0 ;  /* 0x0000000819197231 */ /* 0x000fe200000400ff */
[--C-:B------:R-:W-:Y:S02]  /*1bf0*/  SHF.R.U32.HI R8, RZ, 0x6, R22.reuse ;  /* 0x00000006ff087819 */ /* 0x100fe40000011616 */
[----:B------:R-:W-:-:S02]  /*1c00*/  SHF.R.U32.HI R22, RZ, 0xc, R22 ;  /* 0x0000000cff167819 */ /* 0x000fc40000011616 */
        /* <DEDUP_REMOVED lines=8> */
[----:B------:R-:W-:Y:S01]  /*1c90*/  HFMA2 R8, R8, R9, R33 ;  /* 0x0000000908087231 */ /* 0x000fe20000000021 */
[----:B------:R-:W-:Y:S01]  /*1ca0*/  SHF.R.U32.HI R33, RZ, 0x6, R23 ;  /* 0x00000006ff217819 */ /* 0x000fe20000011617 */
        /* <DEDUP_REMOVED lines=9> */
[----:B------:R-:W-:Y:S02]  /*1d40*/  HFMA2 R30, R36, R14, R30 ;  /* 0x0000000e241e7231 */ /* 0x000fe4000000001e */
[----:B------:R-:W-:Y:S02]  /*1d50*/  HADD2 R33, R33, -1056, -1056 ;  /* 0xe420e42021217430 */ /* 0x000fe40000000000 */
[----:B------:R-:W-:Y:S02]  /*1d60*/  HADD2 R24, R24, -1056, -1056 ;  /* 0xe420e42018187430 */ /* 0x000fe40000000000 */
[----:B------:R-:W-:Y:S01]  /*1d70*/  HFMA2 R25, R33, R9, R25 ;  /* 0x0000000921197231 */ /* 0x000fe20000000019 */
[----:B------:R-:W-:Y:S01]  /*1d80*/  LOP3.LUT R9, R26, 0x3f003f, RZ, 0xc0, !PT ;  /* 0x003f003f1a097812 */ /* 0x000fe200078ec0ff */
[----:B------:R-:W-:Y:S01]  /*1d90*/  HFMA2 R24, R24, R15, R30 ;  /* 0x0000000f18187231 */ /* 0x000fe2000000001e */
[----:B------:R-:W-:Y:S01]  /*1da0*/  LOP3.LUT R33, R27, 0x3f003f, RZ, 0xc0, !PT ;  /* 0x003f003f1b217812 */ /* 0x000fe200078ec0ff */
[----:B------:R-:W-:Y:S01]  /*1db0*/  HFMA2 R30, R19, R28, RZ ;  /* 0x0000001c131e7231 */ /* 0x000fe200000000ff */
[----:B------:R-:W-:Y:S01]  /*1dc0*/  LOP3.LUT R9, R9, 0x64006400, RZ, 0xfc, !PT ;  /* 0x6400640009097812 */ /* 0x000fe200078efcff */
[----:B------:R-:W-:Y:S01]  /*1dd0*/  HADD2 R24, R24.H0_H0, R24.H1_H1 ;  /* 0x3000001818187230 */ /* 0x000fe20000000800 */
[----:B------:R-:W-:-:S03]  /*1de0*/  LOP3.LUT R33, R33, 0x64006400, RZ, 0xfc, !PT ;  /* 0x6400640021217812 */ /* 0x000fc600078efcff */
[----:B------:R-:W-:Y:S02]  /*1df0*/  HADD2 R9, R9, -1056, -1056 ;  /* 0xe420e42009097430 */ /* 0x000fe40000000000 */
[----:B------:R-:W-:Y:S02]  /*1e00*/  HADD2 R33, R33, -1056, -1056 ;  /* 0xe420e42021217430 */ /* 0x000fe40000000000 */
[-C--:B------:R-:W-:Y:S01]  /*1e10*/  HFMA2 R8, R9, R10.reuse, R8 ;  /* 0x0000000a09087231 */ /* 0x080fe20000000008 */
[----:B------:R-:W-:Y:S01]  /*1e20*/  SHF.R.U32.HI R9, RZ, 0x6, R27 ;  /* 0x00000006ff097819 */ /* 0x000fe2000001161b */
[----:B------:R-:W-:Y:S01]  /*1e30*/  HFMA2 R25, R33, R10, R25 ;  /* 0x0000000a21197231 */ /* 0x000fe20000000019 */
[----:B------:R-:W-:Y:S01]  /*1e40*/  SHF.R.U32.HI R10, RZ, 0x6, R26 ;  /* 0x00000006ff0a7819 */ /* 0x000fe2000001161a */
[----:B------:R-:W-:Y:S01]  /*1e50*/  IMAD.MOV.U32 R33, RZ, RZ, R35 ;  /* 0x000000ffff217224 */ /* 0x000fe200078e0023 */
[----:B------:R-:W-:Y:S02]  /*1e60*/  LOP3.LUT R9, R9, 0x3f003f, RZ, 0xc0, !PT ;  /* 0x003f003f09097812 */ /* 0x000fe400078ec0ff */
[----:B------:R-:W-:-:S02]  /*1e70*/  LOP3.LUT R10, R10, 0x3f003f, RZ, 0xc0, !PT ;  /* 0x003f003f0a0a7812 */ /* 0x000fc400078ec0ff */
[----:B------:R-:W-:Y:S02]  /*1e80*/  LOP3.LUT R9, R9, 0x64006400, RZ, 0xfc, !PT ;  /* 0x6400640009097812 */ /* 0x000fe400078efcff */
[----:B------:R-:W-:Y:S02]  /*1e90*/  LOP3.LUT R10, R10, 0x64006400, RZ, 0xfc, !PT ;  /* 0x640064000a0a7812 */ /* 0x000fe400078efcff */
[----:B------:R-:W-:Y:S01]  /*1ea0*/  SHF.R.U32.HI R27, RZ, 0xc, R27 ;  /* 0x0000000cff1b7819 */ /* 0x000fe2000001161b */
[----:B------:R-:W-:Y:S02]  /*1eb0*/  HADD2 R9, R9, -1056, -1056 ;  /* 0xe420e42009097430 */ /* 0x000fe40000000000 */
[----:B------:R-:W-:-:S04]  /*1ec0*/  HADD2 R10, R10, -1056, -1056 ;  /* 0xe420e4200a0a7430 */ /* 0x000fc80000000000 */
[-C--:B------:R-:W-:Y:S02]  /*1ed0*/  HFMA2 R8, R10, R11.reuse, R8 ;  /* 0x0000000b0a087231 */ /* 0x080fe40000000008 */
[----:B------:R-:W-:Y:S01]  /*1ee0*/  HFMA2 R11, R9, R11, R25 ;  /* 0x0000000b090b7231 */ /* 0x000fe20000000019 */
[----:B------:R-:W-:Y:S02]  /*1ef0*/  SHF.R.U32.HI R9, RZ, 0x8, R6 ;  /* 0x00000008ff097819 */ /* 0x000fe40000011606 */
[----:B------:R-:W-:Y:S02]  /*1f00*/  SHF.R.U32.HI R10, RZ, 0xc, R26 ;  /* 0x0000000cff0a7819 */ /* 0x000fe4000001161a */
[----:B------:R-:W-:Y:S02]  /*1f10*/  LOP3.LUT R9, R22, 0x300030, R9, 0xf8, !PT ;  /* 0x0030003016097812 */ /* 0x000fe400078ef809 */
[----:B------:R-:W-:Y:S02]  /*1f20*/  LOP3.LUT R10, R10, 0xf000f, RZ, 0xc0, !PT ;  /* 0x000f000f0a0a7812 */ /* 0x000fe400078ec0ff */
[----:B------:R-:W-:-:S02]  /*1f30*/  SHF.R.U32.HI R25, RZ, 0xa, R6 ;  /* 0x0000000aff197819 */ /* 0x000fc40000011606 */
[----:B------:R-:W-:Y:S02]  /*1f40*/  SHF.R.U32.HI R22, RZ, 0xc, R23 ;  /* 0x0000000cff167819 */ /* 0x000fe40000011617 */
[----:B------:R-:W-:Y:S02]  /*1f50*/  LOP3.LUT R10, R10, 0x300030, R25, 0xf8, !PT ;  /* 0x003000300a0a7812 */ /* 0x000fe400078ef819 */
[----:B------:R-:W-:Y:S02]  /*1f60*/  LOP3.LUT R26, R6, 0x3f003f, RZ, 0xc0, !PT ;  /* 0x003f003f061a7812 */ /* 0x000fe400078ec0ff */
[----:B------:R-:W-:Y:S02]  /*1f70*/  LOP3.LUT R22, R22, 0xf000f, RZ, 0xc0, !PT ;  /* 0x000f000f16167812 */ /* 0x000fe400078ec0ff */
[----:B------:R-:W-:Y:S02]  /*1f80*/  SHF.R.U32.HI R25, RZ, 0x8, R7 ;  /* 0x00000008ff197819 */ /* 0x000fe40000011607 */
[----:B------:R-:W-:-:S02]  /*1f90*/  LOP3.LUT R23, R26, 0x64006400, RZ, 0xfc, !PT ;  /* 0x640064001a177812 */ /* 0x000fc400078efcff */
[----:B------:R-:W-:Y:S02]  /*1fa0*/  LOP3.LUT R22, R22, 0x300030, R25, 0xf8, !PT ;  /* 0x0030003016167812 */ /* 0x000fe400078ef819 */
[----:B------:R-:W-:Y:S01]  /*1fb0*/  LOP3.LUT R25, R7, 0x3f003f, RZ, 0xc0, !PT ;  /* 0x003f003f07197812 */ /* 0x000fe200078ec0ff */
[----:B------:R-:W-:Y:S01]  /*1fc0*/  HADD2 R23, R23, -1056, -1056 ;  /* 0xe420e42017177430 */ /* 0x000fe20000000000 */
[----:B------:R-:W-:Y:S02]  /*1fd0*/  SHF.R.U32.HI R6, RZ, 0x6, R6 ;  /* 0x00000006ff067819 */ /* 0x000fe40000011606 */
[----:B------:R-:W-:Y:S01]  /*1fe0*/  LOP3.LUT R25, R25, 0x64006400, RZ, 0xfc, !PT ;  /* 0x6400640019197812 */ /* 0x000fe200078efcff */
[----:B------:R-:W-:Y:S01]  /*1ff0*/  HFMA2 R8, R23, R12, R8 ;  /* 0x0000000c17087231 */ /* 0x000fe20000000008 */
[--C-:B------:R-:W-:Y:S02]  /*2000*/  SHF.R.U32.HI R23, RZ, 0xa, R7.reuse ;  /* 0x0000000aff177819 */ /* 0x100fe40000011607 */
[----:B------:R-:W-:Y:S01]  /*2010*/  SHF.R.U32.HI R7, RZ, 0x6, R7 ;  /* 0x00000006ff077819 */ /* 0x000fe20000011607 */
[----:B------:R-:W-:Y:S01]  /*2020*/  HADD2 R25, R25, -1056, -1056 ;  /* 0xe420e42019197430 */ /* 0x000fe20000000000 */
[----:B------:R-:W-:-:S02]  /*2030*/  LOP3.LUT R6, R6, 0x3f003f, RZ, 0xc0, !PT ;  /* 0x003f003f06067812 */ /* 0x000fc400078ec0ff */
        /* <DEDUP_REMOVED lines=16> */
[----:B------:R-:W-:-:S02]  /*2140*/  HADD2 R9, R9, -1056, -1056 ;  /* 0xe420e42009097430 */ /* 0x000fc40000000000 */
[-C--:B------:R-:W-:Y:S02]  /*2150*/  HFMA2 R7, R20, R14.reuse, R7 ;  /* 0x0000000e14077231 */ /* 0x080fe40000000007 */
[----:B------:R-:W-:Y:S02]  /*2160*/  HADD2 R22, R22, -1056, -1056 ;  /* 0xe420e42016167430 */ /* 0x000fe40000000000 */
[-C--:B------:R-:W-:Y:S02]  /*2170*/  HFMA2 R5, R9, R14.reuse, R4 ;  /* 0x0000000e09057231 */ /* 0x080fe40000000004 */
[----:B------:R-:W-:Y:S02]  /*2180*/  HADD2 R10, R10, -1056, -1056 ;  /* 0xe420e4200a0a7430 */ /* 0x000fe40000000000 */
[----:B------:R-:W-:Y:S02]  /*2190*/  HFMA2 R7, R21, R15, R7 ;  /* 0x0000000f15077231 */ /* 0x000fe40000000007 */
[----:B------:R-:W-:-:S02]  /*21a0*/  HFMA2 R11, R22, R14, R11 ;  /* 0x0000000e160b7231 */ /* 0x000fc4000000000b */
[----:B------:R-:W-:Y:S02]  /*21b0*/  HADD2 R23, R23, -1056, -1056 ;  /* 0xe420e42017177430 */ /* 0x000fe40000000000 */
[-C--:B------:R-:W-:Y:S02]  /*21c0*/  HFMA2 R5, R10, R15.reuse, R5 ;  /* 0x0000000f0a057231 */ /* 0x080fe40000000005 */
[----:B------:R-:W-:Y:S02]  /*21d0*/  HADD2 R7, R7.H0_H0, R7.H1_H1 ;  /* 0x3000000707077230 */ /* 0x000fe40000000800 */
[----:B------:R-:W-:Y:S02]  /*21e0*/  HFMA2 R11, R23, R15, R11 ;  /* 0x0000000f170b7231 */ /* 0x000fe4000000000b */
[----:B------:R-:W-:Y:S01]  /*21f0*/  HADD2 R5, R5.H0_H0, R5.H1_H1 ;  /* 0x3000000505057230 */ /* 0x000fe20000000800 */
[----:B------:R-:W-:Y:S01]  /*2200*/  PRMT R7, R7, 0x5410, R24 ;  /* 0x0000541007077816 */ /* 0x000fe20000000018 */
[----:B------:R-:W-:-:S02]  /*2210*/  HADD2 R11, R11.H0_H0, R11.H1_H1 ;  /* 0x3000000b0b0b7230 */ /* 0x000fc40000000800 */
[----:B------:R-:W-:Y:S02]  /*2220*/  HFMA2 R29, R18, R0, RZ.H0_H0 ;  /* 0x00000000121d7231 */ /* 0x000fe400000400ff */
[----:B------:R-:W-:Y:S01]  /*2230*/  HFMA2 R30, R7, R28, R30 ;  /* 0x0000001c071e7231 */ /* 0x000fe2000000001e */
[----:B------:R-:W-:-:S05]  /*2240*/  PRMT R5, R5, 0x5410, R11 ;  /* 0x0000541005057816 */ /* 0x000fca000000000b */
[----:B------:R-:W-:-:S07]  /*2250*/  HFMA2 R29, R5, R0, R29 ;  /* 0x00000000051d7231 */ /* 0x000fce000000001d */
.L_x_3756:
[----:B------:R-:W0:Y:S01]  /*2260*/  LDC.64 R36, c[0x0][0x3a0] ;  /* 0x0000e800ff247b82 */ /* 0x000e220000000a00 */
[----:B------:R-:W-:Y:S01]  /*2270*/  VIMNMX R4, PT, PT, R32, UR12, PT ;  /* 0x0000000c20047c48 */ /* 0x000fe2000bfe0100 */
[----:B------:R-:W-:-:S03]  /*2280*/  IMAD R5, R31, UR8, R34 ;  /* 0x000000081f057c24 */ /* 0x000fc6000f8e0222 */
[----:B------:R-:W-:Y:S01]  /*2290*/  ISETP.GT.AND P0, PT, R4, R33, PT ;  /* 0x000000210400720c */ /* 0x000fe20003f04270 */
[----:B0-----:R-:W-:-:S12]  /*22a0*/  IMAD.WIDE R36, R5, 0x2, R36 ;  /* 0x0000000205247825 */ /* 0x001fd800078e0224 */
[----:B------:R-:W-:Y:S05]  /*22b0*/  @!P0 BRA `(.L_x_3757) ;  /* 0x00000014005c8947 */ /* 0x000fea0003800000 */
[----:B------:R-:W-:-:S07]  /*22c0*/  VIMNMX.U32 R32, PT, PT, R32, UR12, PT ;  /* 0x0000000c20207c48 */ /* 0x000fce000bfe0000 */
.L_x_3758:
[----:B------:R-:W2:Y:S01]  /*22d0*/  LDG.E.128.CONSTANT R4, desc[UR6][R16.64] ;  /* 0x0000000610047981 */ /* 0x000ea2000c1e9d00 */
[----:B------:R-:W-:-:S03]  /*22e0*/  IMAD.WIDE R18, R31, 0x4, R16 ;  /* 0x000000041f127825 */ /* 0x000fc600078e0210 */
[----:B------:R-:W0:Y:S04]  /*22f0*/  LDS.128 R20, [UR4] ;  /* 0x00000004ff147984 */ /* 0x000e280008000c00 */
[----:B------:R-:W3:Y:S01]  /*2300*/  LDG.E.128.CONSTANT R8, desc[UR6][R18.64] ;  /* 0x0000000612087981 */ /* 0x000ee2000c1e9d00 */
[----:B------:R-:W-:-:S05]  /*2310*/  IMAD.WIDE R38, R31, 0x4, R18 ;  /* 0x000000041f267825 */ /* 0x000fca00078e0212 */
[----:B------:R4:W5:Y:S01]  /*2320*/  LDG.E.128.CONSTANT R12, desc[UR6][R38.64] ;  /* 0x00000006260c7981 */ /* 0x000962000c1e9d00 */
[----:B------:R-:W-:-:S05]  /*2330*/  IMAD.MOV.U32 R27, RZ, RZ, 0x2800 ;  /* 0x00002800ff1b7424 */ /* 0x000fca00078e00ff */
[----:B------:R-:W-:Y:S01]  /*2340*/  PRMT R0, R0, 0x5410, R27 ;  /* 0x0000541000007816 */ /* 0x000fe2000000001b */
[----:B----4-:R-:W-:Y:S01]  /*2350*/  IMAD.WIDE R38, R31, 0x4, R38 ;  /* 0x000000041f267825 */ /* 0x010fe200078e0226 */
[----:B--2---:R-:W-:Y:S02]  /*2360*/  LOP3.LUT R24, R4, 0x1f001f, RZ, 0xc0, !PT ;  /* 0x001f001f04187812 */ /* 0x004fe400078ec0ff */
        /* <DEDUP_REMOVED lines=11> */
[----:B------:R-:W-:-:S02]  /*2420*/  LOP3.LUT R19, R19, 0x64006400, RZ, 0xfc, !PT ;  /* 0x6400640013137812 */ /* 0x000fc400078efcff */
[----:B------:R-:W-:Y:S02]  /*2430*/  LOP3.LUT R17, R17, 0x64006400, RZ, 0xfc, !PT ;  /* 0x6400640011117812 */ /* 0x000fe400078efcff */
[----:B------:R-:W-:Y:S01]  /*2440*/  LOP3.LUT R16, R26, 0x64006400, RZ, 0xfc, !PT ;  /* 0x640064001a107812 */ /* 0x000fe200078efcff */
[-C--:B------:R-:W-:Y:S01]  /*2450*/  HFMA2 R19, R19, R0.reuse.H1_H1, -48, -48 ;  /* 0xd200d20013137431 */ /* 0x080fe20000060000 */
[----:B------:R-:W-:Y:S01]  /*2460*/  LOP3.LUT R18, R18, 0x64006400, RZ, 0xfc, !PT ;  /* 0x6400640012127812 */ /* 0x000fe200078efcff */
[----:B------:R-:W-:Y:S02]  /*2470*/  HFMA2 R17, R17, R0.H1_H1, -48, -48 ;  /* 0xd200d20011117431 */ /* 0x000fe40000060000 */
[----:B------:R-:W-:Y:S02]  /*2480*/  HADD2 R16, R16, -1040, -1040 ;  /* 0xe410e41010107430 */ /* 0x000fe40000000000 */
[-C--:B------:R-:W-:Y:S02]  /*2490*/  HFMA2 R24, R19, R21.reuse, R24 ;  /* 0x0000001513187231 */ /* 0x080fe40000000018 */
[----:B------:R-:W-:Y:S01]  /*24a0*/  HADD2 R18, R18, -1040, -1040 ;  /* 0xe410e41012127430 */ /* 0x000fe20000000000 */
[----:B------:R-:W-:Y:S01]  /*24b0*/  LOP3.LUT R19, R6, 0x3e003e0, RZ, 0xc0, !PT ;  /* 0x03e003e006137812 */ /* 0x000fe200078ec0ff */
[----:B------:R-:W-:-:S02]  /*24c0*/  HFMA2 R25, R17, R21, R25 ;  /* 0x0000001511197231 */ /* 0x000fc40000000019 */
[-C--:B------:R-:W-:Y:S02]  /*24d0*/  HFMA2 R16, R16, R20.reuse, RZ ;  /* 0x0000001410107231 */ /* 0x080fe400000000ff */
[----:B------:R-:W-:Y:S01]  /*24e0*/  HFMA2 R18, R18, R20, RZ.H0_H0 ;  /* 0x0000001412127231 */ /* 0x000fe200000400ff */
[----:B------:R-:W-:Y:S02]  /*24f0*/  LOP3.LUT R17, R7, 0x3e003e0, RZ, 0xc0, !PT ;  /* 0x03e003e007117812 */ /* 0x000fe400078ec0ff */
[----:B------:R-:W-:Y:S02]  /*2500*/  SHF.R.U32.HI R20, RZ, 0xa, R4 ;  /* 0x0000000aff147819 */ /* 0x000fe40000011604 */
[----:B------:R-:W-:Y:S02]  /*2510*/  LOP3.LUT R19, R19, 0x64006400, RZ, 0xfc, !PT ;  /* 0x6400640013137812 */ /* 0x000fe400078efcff */
[----:B------:R-:W-:Y:S02]  /*2520*/  LOP3.LUT R27, R17, 0x64006400, RZ, 0xfc, !PT ;  /* 0x64006400111b7812 */ /* 0x000fe400078efcff */
[----:B------:R-:W-:Y:S01]  /*2530*/  LOP3.LUT R20, R20, 0x1f001f, RZ, 0xc0, !PT ;  /* 0x001f001f14147812 */ /* 0x000fe200078ec0ff */
[----:B------:R-:W-:-:S02]  /*2540*/  HFMA2 R19, R19, R0.H1_H1, -48, -48 ;  /* 0xd200d20013137431 */ /* 0x000fc40000060000 */
[----:B------:R-:W-:Y:S01]  /*2550*/  HFMA2 R27, R27, R0.H1_H1, -48, -48 ;  /* 0xd200d2001b1b7431 */ /* 0x000fe20000060000 */
[----:B------:R-:W-:Y:S01]  /*2560*/  LOP3.LUT R17, R20, 0x64006400, RZ, 0xfc, !PT ;  /* 0x6400640014117812 */ /* 0x000fe200078efcff */
[-C--:B------:R-:W-:Y:S01]  /*2570*/  HFMA2 R16, R19, R21.reuse, R16 ;  /* 0x0000001513107231 */ /* 0x080fe20000000010 */
[----:B------:R-:W-:Y:S01]  /*2580*/  SHF.R.U32.HI R19, RZ, 0xa, R6 ;  /* 0x0000000aff137819 */ /* 0x000fe20000011606 */
[----:B------:R-:W-:Y:S02]  /*2590*/  HFMA2 R18, R27, R21, R18 ;  /* 0x000000151b127231 */ /* 0x000fe40000000012 */
[----:B------:R-:W-:Y:S01]  /*25a0*/  HADD2 R21, R17, -1040, -1040 ;  /* 0xe410e41011157430 */ /* 0x000fe20000000000 */
[----:B------:R-:W-:Y:S02]  /*25b0*/  SHF.R.U32.HI R17, RZ, 0xa, R5 ;  /* 0x0000000aff117819 */ /* 0x000fe40000011605 */
[----:B------:R-:W-:Y:S01]  /*25c0*/  LOP3.LUT R20, R19, 0x1f001f, RZ, 0xc0, !PT ;  /* 0x001f001f13147812 */ /* 0x000fe200078ec0ff */
[----:B------:R-:W-:Y:S01]  /*25d0*/  HFMA2 R21, R21, R22, R24 ;  /* 0x0000001615157231 */ /* 0x000fe20000000018 */
[----:B------:R-:W-:-:S02]  /*25e0*/  LOP3.LUT R17, R17, 0x1f001f, RZ, 0xc0, !PT ;  /* 0x001f001f11117812 */ /* 0x000fc400078ec0ff */
[----:B------:R-:W-:Y:S02]  /*25f0*/  SHF.R.U32.HI R24, RZ, 0xa, R7 ;  /* 0x0000000aff187819 */ /* 0x000fe40000011607 */
[----:B------:R-:W-:Y:S02]  /*2600*/  LOP3.LUT R19, R17, 0x64006400, RZ, 0xfc, !PT ;  /* 0x6400640011137812 */ /* 0x000fe400078efcff */
[----:B------:R-:W-:Y:S02]  /*2610*/  LOP3.LUT R17, R20, 0x64006400, RZ, 0xfc, !PT ;  /* 0x6400640014117812 */ /* 0x000fe400078efcff */
[----:B------:R-:W-:Y:S01]  /*2620*/  LOP3.LUT R26, R24, 0x1f001f, RZ, 0xc0, !PT ;  /* 0x001f001f181a7812 */ /* 0x000fe200078ec0ff */
[----:B------:R-:W-:Y:S02]  /*2630*/  HADD2 R24, R19, -1040, -1040 ;  /* 0xe410e41013187430 */ /* 0x000fe40000000000 */
[----:B------:R-:W-:Y:S01]  /*2640*/  HADD2 R20, R17, -1040, -1040 ;  /* 0xe410e41011147430 */ /* 0x000fe20000000000 */
[----:B------:R-:W-:Y:S01]  /*2650*/  LOP3.LUT R26, R26, 0x64006400, RZ, 0xfc, !PT ;  /* 0x640064001a1a7812 */ /* 0x000fe200078efcff */
[-C--:B------:R-:W-:Y:S01]  /*2660*/  HFMA2 R24, R24, R22.reuse, R25 ;  /* 0x0000001618187231 */ /* 0x080fe20000000019 */
[----:B---3--:R-:W-:Y:S01]  /*2670*/  LOP3.LUT R17, R9, 0x1f001f, RZ, 0xc0, !PT ;  /* 0x001f001f09117812 */ /* 0x008fe200078ec0ff */
[----:B------:R-:W-:Y:S01]  /*2680*/  HFMA2 R20, R20, R22, R16 ;  /* 0x0000001614147231 */ /* 0x000fe20000000010 */
[----:B------:R-:W-:Y:S01]  /*2690*/  LOP3.LUT R16, R8, 0x1f001f, RZ, 0xc0, !PT ;  /* 0x001f001f08107812 */ /* 0x000fe200078ec0ff */
[----:B------:R-:W-:Y:S01]  /*26a0*/  HADD2 R26, R26, -1040, -1040 ;  /* 0xe410e4101a1a7430 */ /* 0x000fe20000000000 */
[----:B------:R-:W-:-:S02]  /*26b0*/  LOP3.LUT R17, R17, 0x64006400, RZ, 0xfc, !PT ;  /* 0x6400640011117812 */ /* 0x000fc400078efcff */
[----:B------:R-:W-:Y:S01]  /*26c0*/  LOP3.LUT R16, R16, 0x64006400, RZ, 0xfc, !PT ;  /* 0x6400640010107812 */ /* 0x000fe200078efcff */
[----:B------:R-:W-:Y:S01]  /*26d0*/  HFMA2 R22, R26, R22, R18 ;  /* 0x000000161a167231 */ /* 0x000fe20000000012 */
[----:B------:R-:W-:Y:S01]  /*26e0*/  LOP3.LUT R18, R10, 0x1f001f, RZ, 0xc0, !PT ;  /* 0x001f001f0a127812 */ /* 0x000fe200078ec0ff */
[----:B------:R-:W-:Y:S02]  /*26f0*/  HADD2 R17, R17, -1040, -1040 ;  /* 0xe410e41011117430 */ /* 0x000fe40000000000 */
[----:B------:R-:W-:Y:S01]  /*2700*/  HADD2 R16, R16, -1040, -1040 ;  /* 0xe410e41010107430 */ /* 0x000fe20000000000 */
[----:B------:R-:W-:Y:S01]  /*2710*/  LOP3.LUT R25, R18, 0x64006400, RZ, 0xfc, !PT ;  /* 0x6400640012197812 */ /* 0x000fe200078efcff */
[-C--:B------:R-:W-:Y:S02]  /*2720*/  HFMA2 R24, R17, R23.reuse, R24 ;  /* 0x0000001711187231 */ /* 0x080fe40000000018 */
[----:B------:R-:W-:Y:S02]  /*2730*/  HFMA2 R21, R16, R23, R21 ;  /* 0x0000001710157231 */ /* 0x000fe40000000015 */
[----:B------:R-:W0:Y:S01]  /*2740*/  LDS.128 R16, [UR4+0x10] ;  /* 0x00001004ff107984 */ /* 0x000e220008000c00 */
        /* <DEDUP_REMOVED lines=10> */
[-C--:B------:R-:W-:Y:S02]  /*27f0*/  HFMA2 R23, R23, R0.reuse.H1_H1, -48, -48 ;  /* 0xd200d20017177431 */ /* 0x080fe40000060000 */
[----:B------:R-:W-:Y:S02]  /*2800*/  HFMA2 R25, R25, R0.H1_H1, -48, -48 ;  /* 0xd200d20019197431 */ /* 0x000fe40000060000 */
[-C--:B0-----:R-:W-:Y:S02]  /*2810*/  HFMA2 R23, R23, R16.reuse, R21 ;  /* 0x0000001017177231 */ /* 0x081fe40000000015 */
[----:B------:R-:W-:Y:S01]  /*2820*/  HFMA2 R24, R25, R16, R24 ;  /* 0x0000001019187231 */ /* 0x000fe20000000018 */
[----:B------:R-:W-:Y:S02]  /*2830*/  LOP3.LUT R21, R10, 0x3e003e0, RZ, 0xc0, !PT ;  /* 0x03e003e00a157812 */ /* 0x000fe400078ec0ff */
[----:B------:R-:W-:Y:S02]  /*2840*/  LOP3.LUT R25, R11, 0x3e003e0, RZ, 0xc0, !PT ;  /* 0x03e003e00b197812 */ /* 0x000fe400078ec0ff */
[----:B------:R-:W-:-:S02]  /*2850*/  LOP3.LUT R21, R21, 0x64006400, RZ, 0xfc, !PT ;  /* 0x6400640015157812 */ /* 0x000fc400078efcff */
[----:B------:R-:W-:-:S03]  /*2860*/  LOP3.LUT R25, R25, 0x64006400, RZ, 0xfc, !PT ;  /* 0x6400640019197812 */ /* 0x000fc600078efcff */
[-C--:B------:R-:W-:Y:S02]  /*2870*/  HFMA2 R21, R21, R0.reuse.H1_H1, -48, -48 ;  /* 0xd200d20015157431 */ /* 0x080fe40000060000 */
[----:B------:R-:W-:Y:S02]  /*2880*/  HFMA2 R25, R25, R0.H1_H1, -48, -48 ;  /* 0xd200d20019197431 */ /* 0x000fe40000060000 */
        /* <DEDUP_REMOVED lines=8> */
[----:B------:R-:W-:Y:S02]  /*2910*/  HADD2 R16, R16, -1040, -1040 ;  /* 0xe410e41010107430 */ /* 0x000fe40000000000 */
[----:B------:R-:W-:Y:S02]  /*2920*/  HADD2 R25, R25, -1040, -1040 ;  /* 0xe410e41019197430 */ /* 0x000fe40000000000 */
[-C--:B------:R-:W-:Y:S01]  /*2930*/  HFMA2 R16, R16, R17.reuse, R23 ;  /* 0x0000001110107231 */ /* 0x080fe20000000017 */
[----:B------:R-:W-:Y:S01]  /*2940*/  SHF.R.U32.HI R23, RZ, 0xa, R10 ;  /* 0x0000000aff177819 */ /* 0x000fe2000001160a */
[----:B------:R-:W-:-:S03]  /*2950*/  HFMA2 R25, R25, R17, R24 ;  /* 0x0000001119197231 */ /* 0x000fc60000000018 */
[----:B------:R-:W-:Y:S02]  /*2960*/  LOP3.LUT R22, R23, 0x1f001f, RZ, 0xc0, !PT ;  /* 0x001f001f17167812 */ /* 0x000fe400078ec0ff */
[----:B------:R-:W-:Y:S02]  /*2970*/  SHF.R.U32.HI R23, RZ, 0xa, R11 ;  /* 0x0000000aff177819 */ /* 0x000fe4000001160b */
[----:B------:R-:W-:Y:S02]  /*2980*/  LOP3.LUT R22, R22, 0x64006400, RZ, 0xfc, !PT ;  /* 0x6400640016167812 */ /* 0x000fe400078efcff */
[----:B------:R-:W-:-:S03]  /*2990*/  LOP3.LUT R23, R23, 0x1f001f, RZ, 0xc0, !PT ;  /* 0x001f001f17177812 */ /* 0x000fc600078ec0ff */
[----:B------:R-:W-:Y:S01]  /*29a0*/  HADD2 R34, R22, -1040, -1040 ;  /* 0xe410e41016227430 */ /* 0x000fe20000000000 */
[----:B------:R-:W-:-:S03]  /*29b0*/  LOP3.LUT R23, R23, 0x64006400, RZ, 0xfc, !PT ;  /* 0x6400640017177812 */ /* 0x000fc600078efcff */
[----:B------:R-:W-:Y:S02]  /*29c0*/  HFMA2 R34, R34, R17, R20 ;  /* 0x0000001122227231 */ /* 0x000fe40000000014 */
[----:B------:R-:W-:-:S04]  /*29d0*/  HADD2 R24, R23, -1040, -1040 ;  /* 0xe410e41017187430 */ /* 0x000fc80000000000 */
[----:B------:R-:W-:Y:S01]  /*29e0*/  HFMA2 R24, R24, R17, R21 ;  /* 0x0000001118187231 */ /* 0x000fe20000000015 */
[----:B-----5:R-:W-:Y:S01]  /*29f0*/  LOP3.LUT R17, R12, 0x1f001f, RZ, 0xc0, !PT ;  /* 0x001f001f0c117812 */ /* 0x020fe200078ec0ff */
[----:B------:R0:W2:Y:S03]  /*2a00*/  LDG.E.128.CONSTANT R20, desc[UR6][R38.64] ;  /* 0x0000000626147981 */ /* 0x0000a6000c1e9d00 */
        /* <DEDUP_REMOVED lines=13> */
[----:B------:R-:W-:-:S03]  /*2ae0*/  SHF.R.U32.HI R4, RZ, 0xf, R4 ;  /* 0x0000000fff047819 */ /* 0x000fc60000011604 */
[----:B------:R-:W-:Y:S01]  /*2af0*/  HADD2 R25, R25, -1040, -1040 ;  /* 0xe410e41019197430 */ /* 0x000fe20000000000 */
[----:B------:R-:W-:-:S03]  /*2b00*/  LOP3.LUT R4, R4, 0x10001, RZ, 0xc0, !PT ;  /* 0x0001000104047812 */ /* 0x000fc600078ec0ff */
[----:B------:R-:W-:Y:S01]  /*2b10*/  HFMA2 R18, R25, R18, R24 ;  /* 0x0000001219127231 */ /* 0x000fe20000000018 */
[----:B------:R-:W-:-:S04]  /*2b20*/  SHF.R.U32.HI R25, RZ, 0xe, R8 ;  /* 0x0000000eff197819 */ /* 0x000fc80000011608 */
[----:B------:R-:W-:Y:S02]  /*2b30*/  LOP3.LUT R8, R4, 0x20002, R25, 0xf8, !PT ;  /* 0x0002000204087812 */ /* 0x000fe400078ef819 */
[----:B------:R-:W-:-:S04]  /*2b40*/  LOP3.LUT R25, R13, 0x3e003e0, RZ, 0xc0, !PT ;  /* 0x03e003e00d197812 */ /* 0x000fc800078ec0ff */
[----:B------:R-:W-:Y:S02]  /*2b50*/  LOP3.LUT R25, R25, 0x64006400, RZ, 0xfc, !PT ;  /* 0x6400640019197812 */ /* 0x000fe400078efcff */
[----:B------:R-:W-:Y:S01]  /*2b60*/  LOP3.LUT R4, R12, 0x3e003e0, RZ, 0xc0, !PT ;  /* 0x03e003e00c047812 */ /* 0x000fe200078ec0ff */
[----:B0-----:R-:W-:Y:S01]  /*2b70*/  IMAD.WIDE R38, R31, 0x4, R38 ;  /* 0x000000041f267825 */ /* 0x001fe200078e0226 */
[----:B------:R-:W-:-:S03]  /*2b80*/  SHF.R.U32.HI R24, RZ, 0xf, R5 ;  /* 0x0000000fff187819 */ /* 0x000fc60000011605 */
[-C--:B------:R-:W-:Y:S01]  /*2b90*/  HFMA2 R25, R25, R0.reuse.H1_H1, -48, -48 ;  /* 0xd200d20019197431 */ /* 0x080fe20000060000 */
[----:B------:R-:W-:Y:S02]  /*2ba0*/  LOP3.LUT R5, R4, 0x64006400, RZ, 0xfc, !PT ;  /* 0x6400640004057812 */ /* 0x000fe400078efcff */
[----:B------:R-:W-:Y:S01]  /*2bb0*/  SHF.R.U32.HI R4, RZ, 0xe, R9 ;  /* 0x0000000eff047819 */ /* 0x000fe20000011609 */
[----:B------:R-:W-:Y:S01]  /*2bc0*/  HFMA2 R17, R25, R19, R17 ;  /* 0x0000001319117231 */ /* 0x000fe20000000011 */
[----:B------:R-:W-:Y:S02]  /*2bd0*/  LOP3.LUT R9, R24, 0x10001, RZ, 0xc0, !PT ;  /* 0x0001000118097812 */ /* 0x000fe400078ec0ff */
[----:B------:R-:W3:Y:S01]  /*2be0*/  LDG.E.128.CONSTANT R24, desc[UR6][R38.64] ;  /* 0x0000000626187981 */ /* 0x000ee2000c1e9d00 */
[----:B------:R-:W-:-:S04]  /*2bf0*/  HFMA2 R5, R5, R0.H1_H1, -48, -48 ;  /* 0xd200d20005057431 */ /* 0x000fc80000060000 */
[----:B------:R-:W-:Y:S01]  /*2c00*/  HFMA2 R16, R5, R19, R16 ;  /* 0x0000001305107231 */ /* 0x000fe20000000010 */
[----:B------:R-:W-:-:S04]  /*2c10*/  LOP3.LUT R5, R14, 0x3e003e0, RZ, 0xc0, !PT ;  /* 0x03e003e00e057812 */ /* 0x000fc800078ec0ff */
[----:B------:R-:W-:-:S05]  /*2c20*/  LOP3.LUT R5, R5, 0x64006400, RZ, 0xfc, !PT ;  /* 0x6400640005057812 */ /* 0x000fca00078efcff */
[----:B------:R-:W-:-:S04]  /*2c30*/  HFMA2 R5, R5, R0.H1_H1, -48, -48 ;  /* 0xd200d20005057431 */ /* 0x000fc80000060000 */
[----:B------:R-:W-:Y:S01]  /*2c40*/  HFMA2 R34, R5, R19, R34 ;  /* 0x0000001305227231 */ /* 0x000fe20000000022 */
[----:B------:R-:W-:-:S04]  /*2c50*/  LOP3.LUT R5, R15, 0x3e003e0, RZ, 0xc0, !PT ;  /* 0x03e003e00f057812 */ /* 0x000fc800078ec0ff */
[----:B------:R-:W-:Y:S02]  /*2c60*/  LOP3.LUT R5, R5, 0x64006400, RZ, 0xfc, !PT ;  /* 0x6400640005057812 */ /* 0x000fe400078efcff */
[----:B------:R-:W-:Y:S02]  /*2c70*/  LOP3.LUT R9, R9, 0x20002, R4, 0xf8, !PT ;  /* 0x0002000209097812 */ /* 0x000fe400078ef804 */
[----:B------:R-:W-:Y:S01]  /*2c80*/  SHF.R.U32.HI R6, RZ, 0xf, R6 ;  /* 0x0000000fff067819 */ /* 0x000fe20000011606 */
[----:B------:R-:W-:Y:S01]  /*2c90*/  HFMA2 R4, R5, R0.H1_H1, -48, -48 ;  /* 0xd200d20005047431 */ /* 0x000fe20000060000 */
[----:B------:R-:W-:Y:S02]  /*2ca0*/  SHF.R.U32.HI R7, RZ, 0xf, R7 ;  /* 0x0000000fff077819 */ /* 0x000fe40000011607 */
[----:B------:R-:W-:Y:S01]  /*2cb0*/  LOP3.LUT R5, R6, 0x10001, RZ, 0xc0, !PT ;  /* 0x0001000106057812 */ /* 0x000fe200078ec0ff */
[----:B------:R-:W-:Y:S01]  /*2cc0*/  HFMA2 R18, R4, R19, R18 ;  /* 0x0000001304127231 */ /* 0x000fe20000000012 */
[----:B------:R-:W-:-:S02]  /*2cd0*/  LOP3.LUT R4, R7, 0x10001, RZ, 0xc0, !PT ;  /* 0x0001000107047812 */ /* 0x000fc400078ec0ff */
        /* <DEDUP_REMOVED lines=25> */
[----:B--2---:R-:W-:-:S04]  /*2e70*/  LOP3.LUT R4, R20, 0x1f001f, RZ, 0xc0, !PT ;  /* 0x001f001f14047812 */ /* 0x004fc800078ec0ff */
        /* <DEDUP_REMOVED lines=16> */
[----:B------:R-:W-:-:S04]  /*2f80*/  SHF.R.U32.HI R12, RZ, 0xd, R13 ;  /* 0x0000000dff0c7819 */ /* 0x000fc8000001160d */
[----:B------:R-:W-:Y:S02]  /*2f90*/  LOP3.LUT R9, R9, 0x40004, R12, 0xf8, !PT ;  /* 0x0004000409097812 */ /* 0x000fe400078ef80c */
[----:B------:R-:W-:Y:S02]  /*2fa0*/  SHF.R.U32.HI R12, RZ, 0xd, R15 ;  /* 0x0000000dff0c7819 */ /* 0x000fe4000001160f */
[----:B------:R-:W-:Y:S02]  /*2fb0*/  LOP3.LUT R8, R8, 0x40004, R5, 0xf8, !PT ;  /* 0x0004000408087812 */ /* 0x000fe400078ef805 */
[----:B------:R-:W-:Y:S02]  /*2fc0*/  LOP3.LUT R5, R20, 0x3e003e0, RZ, 0xc0, !PT ;  /* 0x03e003e014057812 */ /* 0x000fe400078ec0ff */
[----:B------:R-:W-:Y:S02]  /*2fd0*/  SHF.R.U32.HI R13, RZ, 0xd, R14 ;  /* 0x0000000dff0d7819 */ /* 0x000fe4000001160e */
[----:B------:R-:W-:-:S02]  /*2fe0*/  LOP3.LUT R11, R11, 0x40004, R12, 0xf8, !PT ;  /* 0x000400040b0b7812 */ /* 0x000fc400078ef80c */
[----:B------:R-:W-:Y:S02]  /*2ff0*/  LOP3.LUT R12, R21, 0x3e003e0, RZ, 0xc0, !PT ;  /* 0x03e003e0150c7812 */ /* 0x000fe400078ec0ff */
[----:B------:R-:W-:Y:S02]  /*3000*/  LOP3.LUT R5, R5, 0x64006400, RZ, 0xfc, !PT ;  /* 0x6400640005057812 */ /* 0x000fe400078efcff */
[----:B------:R-:W-:Y:S02]  /*3010*/  LOP3.LUT R10, R10, 0x40004, R13, 0xf8, !PT ;  /* 0x000400040a0a7812 */ /* 0x000fe400078ef80d */
[----:B------:R-:W-:Y:S01]  /*3020*/  LOP3.LUT R13, R12, 0x64006400, RZ, 0xfc, !PT ;  /* 0x640064000c0d7812 */ /* 0x000fe200078efcff */
[----:B------:R-:W-:-:S04]  /*3030*/  HFMA2 R5, R5, R0.H1_H1, -48, -48 ;  /* 0xd200d20005057431 */ /* 0x000fc80000060000 */
[----:B------:R-:W-:Y:S02]  /*3040*/  HFMA2 R13, R13, R0.H1_H1, -48, -48 ;  /* 0xd200d2000d0d7431 */ /* 0x000fe40000060000 */
[-C--:B------:R-:W-:Y:S01]  /*3050*/  HFMA2 R5, R5, R6.reuse, R4 ;  /* 0x0000000605057231 */ /* 0x080fe20000000004 */
[----:B------:R-:W-:Y:S01]  /*3060*/  LOP3.LUT R4, R22, 0x3e003e0, RZ, 0xc0, !PT ;  /* 0x03e003e016047812 */ /* 0x000fe200078ec0ff */
[----:B------:R-:W-:Y:S01]  /*3070*/  HFMA2 R16, R13, R6, R16 ;  /* 0x000000060d107231 */ /* 0x000fe20000000010 */
[----:B------:R-:W-:Y:S02]  /*3080*/  SHF.R.U32.HI R13, RZ, 0xc, R20 ;  /* 0x0000000cff0d7819 */ /* 0x000fe40000011614 */
[----:B------:R-:W-:Y:S02]  /*3090*/  LOP3.LUT R15, R4, 0x64006400, RZ, 0xfc, !PT ;  /* 0x64006400040f7812 */ /* 0x000fe400078efcff */
[----:B------:R-:W-:Y:S02]  /*30a0*/  LOP3.LUT R4, R8, 0x80008, R13, 0xf8, !PT ;  /* 0x0008000808047812 */ /* 0x000fe400078ef80d */
[----:B------:R-:W-:-:S02]  /*30b0*/  SHF.R.U32.HI R12, RZ, 0xc, R21 ;  /* 0x0000000cff0c7819 */ /* 0x000fc40000011615 */
[----:B------:R-:W-:Y:S02]  /*30c0*/  LOP3.LUT R8, R23, 0x3e003e0, RZ, 0xc0, !PT ;  /* 0x03e003e017087812 */ /* 0x000fe400078ec0ff */
[----:B------:R-:W-:Y:S02]  /*30d0*/  LOP3.LUT R12, R9, 0x80008, R12, 0xf8, !PT ;  /* 0x00080008090c7812 */ /* 0x000fe400078ef80c */
[----:B------:R-:W-:Y:S02]  /*30e0*/  LOP3.LUT R9, R8, 0x64006400, RZ, 0xfc, !PT ;  /* 0x6400640008097812 */ /* 0x000fe400078efcff */
[----:B------:R-:W-:Y:S02]  /*30f0*/  SHF.R.U32.HI R13, RZ, 0xc, R22 ;  /* 0x0000000cff0d7819 */ /* 0x000fe40000011616 */
[----:B------:R-:W-:Y:S01]  /*3100*/  SHF.R.U32.HI R14, RZ, 0xc, R23 ;  /* 0x0000000cff0e7819 */ /* 0x000fe20000011617 */
[----:B------:R-:W-:Y:S01]  /*3110*/  HFMA2 R9, R9, R0.H1_H1, -48, -48 ;  /* 0xd200d20009097431 */ /* 0x000fe20000060000 */
[----:B------:R-:W-:-:S02]  /*3120*/  LOP3.LUT R13, R10, 0x80008, R13, 0xf8, !PT ;  /* 0x000800080a0d7812 */ /* 0x000fc400078ef80d */
[----:B------:R-:W-:Y:S01]  /*3130*/  LOP3.LUT R14, R11, 0x80008, R14, 0xf8, !PT ;  /* 0x000800080b0e7812 */ /* 0x000fe200078ef80e */
[----:B------:R-:W-:Y:S02]  /*3140*/  HFMA2 R18, R9, R6, R18 ;  /* 0x0000000609127231 */ /* 0x000fe40000000012 */
[----:B------:R-:W0:Y:S01]  /*3150*/  LDS.128 R8, [UR4+0x30] ;  /* 0x00003004ff087984 */ /* 0x000e220008000c00 */
[----:B------:R-:W-:Y:S02]  /*3160*/  SHF.R.U32.HI R20, RZ, 0xa, R20 ;  /* 0x0000000aff147819 */ /* 0x000fe40000011614 */
[----:B------:R-:W-:Y:S02]  /*3170*/  SHF.R.U32.HI R21, RZ, 0xa, R21 ;  /* 0x0000000aff157819 */ /* 0x000fe40000011615 */
[----:B------:R-:W-:Y:S02]  /*3180*/  SHF.R.U32.HI R22, RZ, 0xa, R22 ;  /* 0x0000000aff167819 */ /* 0x000fe40000011616 */
[----:B------:R-:W-:-:S02]  /*3190*/  SHF.R.U32.HI R23, RZ, 0xa, R23 ;  /* 0x0000000aff177819 */ /* 0x000fc40000011617 */
[----:B------:R-:W-:Y:S02]  /*31a0*/  LOP3.LUT R20, R20, 0x1f001f, RZ, 0xc0, !PT ;  /* 0x001f001f14147812 */ /* 0x000fe400078ec0ff */
[----:B------:R-:W-:Y:S02]  /*31b0*/  LOP3.LUT R21, R21, 0x1f001f, RZ, 0xc0, !PT ;  /* 0x001f001f15157812 */ /* 0x000fe400078ec0ff */
[----:B------:R-:W-:Y:S01]  /*31c0*/  LOP3.LUT R22, R22, 0x1f001f, RZ, 0xc0, !PT ;  /* 0x001f001f16167812 */ /* 0x000fe200078ec0ff */
[----:B------:R-:W-:Y:S01]  /*31d0*/  HFMA2 R15, R15, R0.H1_H1, -48, -48 ;  /* 0xd200d2000f0f7431 */ /* 0x000fe20000060000 */
[----:B------:R-:W-:Y:S02]  /*31e0*/  LOP3.LUT R23, R23, 0x1f001f, RZ, 0xc0, !PT ;  /* 0x001f001f17177812 */ /* 0x000fe400078ec0ff */
[----:B------:R-:W-:Y:S02]  /*31f0*/  LOP3.LUT R20, R20, 0x64006400, RZ, 0xfc, !PT ;  /* 0x6400640014147812 */ /* 0x000fe400078efcff */
[----:B------:R-:W-:-:S02]  /*3200*/  LOP3.LUT R21, R21, 0x64006400, RZ, 0xfc, !PT ;  /* 0x6400640015157812 */ /* 0x000fc400078efcff */
[----:B------:R-:W-:Y:S01]  /*3210*/  LOP3.LUT R22, R22, 0x64006400, RZ, 0xfc, !PT ;  /* 0x6400640016167812 */ /* 0x000fe200078efcff */
[----:B------:R-:W-:Y:S01]  /*3220*/  HFMA2 R17, R15, R6, R17 ;  /* 0x000000060f117231 */ /* 0x000fe20000000011 */
[----:B------:R-:W-:Y:S02]  /*3230*/  LOP3.LUT R23, R23, 0x64006400, RZ, 0xfc, !PT ;  /* 0x6400640017177812 */ /* 0x000fe400078efcff */
[----:B---3--:R-:W-:Y:S02]  /*3240*/  SHF.R.U32.HI R15, RZ, 0xb, R24 ;  /* 0x0000000bff0f7819 */ /* 0x008fe40000011618 */
[----:B------:R-:W-:Y:S01]  /*3250*/  SHF.R.U32.HI R6, RZ, 0xb, R26 ;  /* 0x0000000bff067819 */ /* 0x000fe2000001161a */
[----:B------:R-:W-:Y:S02]  /*3260*/  HADD2 R20, R20, -1040, -1040 ;  /* 0xe410e41014147430 */ /* 0x000fe40000000000 */
[----:B------:R-:W-:Y:S02]  /*3270*/  HADD2 R21, R21, -1040, -1040 ;  /* 0xe410e41015157430 */ /* 0x000fe40000000000 */
[----:B------:R-:W-:Y:S01]  /*3280*/  HADD2 R22, R22, -1040, -1040 ;  /* 0xe410e41016167430 */ /* 0x000fe20000000000 */
[----:B------:R-:W-:Y:S01]  /*3290*/  SHF.R.U32.HI R19, RZ, 0xb, R25 ;  /* 0x0000000bff137819 */ /* 0x000fe20000011619 */
[----:B------:R-:W-:Y:S01]  /*32a0*/  HADD2 R23, R23, -1040, -1040 ;  /* 0xe410e41017177430 */ /* 0x000fe20000000000 */
[----:B------:R-:W-:-:S02]  /*32b0*/  LOP3.LUT R4, R4, 0x100010, R15, 0xf8, !PT ;  /* 0x0010001004047812 */ /* 0x000fc400078ef80f */
[----:B------:R-:W-:Y:S01]  /*32c0*/  LOP3.LUT R13, R13, 0x100010, R6, 0xf8, !PT ;  /* 0x001000100d0d7812 */ /* 0x000fe200078ef806 */
[-C--:B------:R-:W-:Y:S01]  /*32d0*/  HFMA2 R5, R20, R7.reuse, R5 ;  /* 0x0000000714057231 */ /* 0x080fe20000000005 */
[----:B------:R-:W-:Y:S01]  /*32e0*/  LOP3.LUT R6, R24, 0x1f001f, RZ, 0xc0, !PT ;  /* 0x001f001f18067812 */ /* 0x000fe200078ec0ff */
[-C--:B------:R-:W-:Y:S01]  /*32f0*/  HFMA2 R16, R21, R7.reuse, R16 ;  /* 0x0000000715107231 */ /* 0x080fe20000000010 */
[----:B------:R-:W-:Y:S01]  /*3300*/  LOP3.LUT R15, R25, 0x1f001f, RZ, 0xc0, !PT ;  /* 0x001f001f190f7812 */ /* 0x000fe200078ec0ff */
[-C--:B------:R-:W-:Y:S02]  /*3310*/  HFMA2 R17, R22, R7.reuse, R17 ;  /* 0x0000000716117231 */ /* 0x080fe40000000011 */
[----:B------:R-:W-:Y:S01]  /*3320*/  HFMA2 R7, R23, R7, R18 ;  /* 0x0000000717077231 */ /* 0x000fe20000000012 */
[----:B------:R-:W-:Y:S02]  /*3330*/  LOP3.LUT R12, R12, 0x100010, R19, 0xf8, !PT ;  /* 0x001000100c0c7812 */ /* 0x000fe400078ef813 */
[----:B------:R-:W-:-:S02]  /*3340*/  LOP3.LUT R18, R26, 0x1f001f, RZ, 0xc0, !PT ;  /* 0x001f001f1a127812 */ /* 0x000fc400078ec0ff */
[----:B------:R-:W-:Y:S02]  /*3350*/  LOP3.LUT R19, R27, 0x1f001f, RZ, 0xc0, !PT ;  /* 0x001f001f1b137812 */ /* 0x000fe400078ec0ff */
[----:B------:R-:W-:Y:S02]  /*3360*/  LOP3.LUT R6, R6, 0x64006400, RZ, 0xfc, !PT ;  /* 0x6400640006067812 */ /* 0x000fe400078efcff */
[----:B------:R-:W-:Y:S02]  /*3370*/  LOP3.LUT R15, R15, 0x64006400, RZ, 0xfc, !PT ;  /* 0x640064000f0f7812 */ /* 0x000fe400078efcff */
[----:B------:R-:W-:Y:S01]  /*3380*/  LOP3.LUT R18, R18, 0x64006400, RZ, 0xfc, !PT ;  /* 0x6400640012127812 */ /* 0x000fe200078efcff */
[----:B------:R-:W-:Y:S01]  /*3390*/  HADD2 R6, R6, -1040, -1040 ;  /* 0xe410e41006067430 */ /* 0x000fe20000000000 */
[----:B------:R-:W-:Y:S01]  /*33a0*/  LOP3.LUT R19, R19, 0x64006400, RZ, 0xfc, !PT ;  /* 0x6400640013137812 */ /* 0x000fe200078efcff */
[----:B------:R-:W-:Y:S02]  /*33b0*/  HADD2 R15, R15, -1040, -1040 ;  /* 0xe410e4100f0f7430 */ /* 0x000fe40000000000 */
[----:B------:R-:W-:-:S02]  /*33c0*/  HADD2 R18, R18, -1040, -1040 ;  /* 0xe410e41012127430 */ /* 0x000fc40000000000 */
[----:B------:R-:W-:Y:S02]  /*33d0*/  HADD2 R19, R19, -1040, -1040 ;  /* 0xe410e41013137430 */ /* 0x000fe40000000000 */
[-C--:B0-----:R-:W-:Y:S02]  /*33e0*/  HFMA2 R16, R15, R8.reuse, R16 ;  /* 0x000000080f107231 */ /* 0x081fe40000000010 */
[-C--:B------:R-:W-:Y:S01]  /*33f0*/  HFMA2 R5, R6, R8.reuse, R5 ;  /* 0x0000000806057231 */ /* 0x080fe20000000005 */
[----:B------:R-:W-:Y:S02]  /*3400*/  LOP3.LUT R6, R24, 0x3e003e0, RZ, 0xc0, !PT ;  /* 0x03e003e018067812 */ /* 0x000fe400078ec0ff */
[----:B------:R-:W-:Y:S01]  /*3410*/  LOP3.LUT R15, R25, 0x3e003e0, RZ, 0xc0, !PT ;  /* 0x03e003e0190f7812 */ /* 0x000fe200078ec0ff */
[-C--:B------:R-:W-:Y:S01]  /*3420*/  HFMA2 R17, R18, R8.reuse, R17 ;  /* 0x0000000812117231 */ /* 0x080fe20000000011 */
[----:B------:R-:W-:Y:S01]  /*3430*/  SHF.R.U32.HI R25, RZ, 0xa, R25 ;  /* 0x0000000aff197819 */ /* 0x000fe20000011619 */
[----:B------:R-:W-:Y:S01]  /*3440*/  HFMA2 R8, R19, R8, R7 ;  /* 0x0000000813087231 */ /* 0x000fe20000000007 */
[----:B------:R-:W-:-:S02]  /*3450*/  SHF.R.U32.HI R24, RZ, 0xa, R24 ;  /* 0x0000000aff187819 */ /* 0x000fc40000011618 */
[----:B------:R-:W-:Y:S02]  /*3460*/  LOP3.LUT R7, R6, 0x64006400, RZ, 0xfc, !PT ;  /* 0x6400640006077812 */ /* 0x000fe400078efcff */
[----:B------:R-:W-:Y:S02]  /*3470*/  SHF.R.U32.HI R21, RZ, 0xb, R27 ;  /* 0x0000000bff157819 */ /* 0x000fe4000001161b */
[----:B------:R-:W-:Y:S02]  /*3480*/  LOP3.LUT R18, R26, 0x3e003e0, RZ, 0xc0, !PT ;  /* 0x03e003e01a127812 */ /* 0x000fe400078ec0ff */
[----:B------:R-:W-:Y:S02]  /*3490*/  LOP3.LUT R20, R27, 0x3e003e0, RZ, 0xc0, !PT ;  /* 0x03e003e01b147812 */ /* 0x000fe400078ec0ff */
[----:B------:R-:W-:Y:S02]  /*34a0*/  LOP3.LUT R15, R15, 0x64006400, RZ, 0xfc, !PT ;  /* 0x640064000f0f7812 */ /* 0x000fe400078efcff */
[----:B------:R-:W-:-:S02]  /*34b0*/  LOP3.LUT R25, R25, 0x1f001f, RZ, 0xc0, !PT ;  /* 0x001f001f19197812 */ /* 0x000fc400078ec0ff */
[----:B------:R-:W-:Y:S02]  /*34c0*/  SHF.R.U32.HI R26, RZ, 0xa, R26 ;  /* 0x0000000aff1a7819 */ /* 0x000fe4000001161a */
[----:B------:R-:W-:Y:S01]  /*34d0*/  SHF.R.U32.HI R27, RZ, 0xa, R27 ;  /* 0x0000000aff1b7819 */ /* 0x000fe2000001161b */
[-C--:B------:R-:W-:Y:S01]  /*34e0*/  HFMA2 R6, R7, R0.reuse.H1_H1, -48, -48 ;  /* 0xd200d20007067431 */ /* 0x080fe20000060000 */
[----:B------:R-:W-:Y:S02]  /*34f0*/  LOP3.LUT R24, R24, 0x1f001f, RZ, 0xc0, !PT ;  /* 0x001f001f18187812 */ /* 0x000fe400078ec0ff */
[----:B------:R-:W-:Y:S02]  /*3500*/  LOP3.LUT R14, R14, 0x100010, R21, 0xf8, !PT ;  /* 0x001000100e0e7812 */ /* 0x000fe400078ef815 */
[----:B------:R-:W-:Y:S01]  /*3510*/  LOP3.LUT R19, R18, 0x64006400, RZ, 0xfc, !PT ;  /* 0x6400640012137812 */ /* 0x000fe200078efcff */
[----:B------:R-:W-:Y:S01]  /*3520*/  HFMA2 R18, R15, R0.H1_H1, -48, -48 ;  /* 0xd200d2000f127431 */ /* 0x000fe20000060000 */
[----:B------:R-:W-:-:S02]  /*3530*/  LOP3.LUT R25, R25, 0x64006400, RZ, 0xfc, !PT ;  /* 0x6400640019197812 */ /* 0x000fc400078efcff */
[----:B------:R-:W-:Y:S02]  /*3540*/  LOP3.LUT R21, R20, 0x64006400, RZ, 0xfc, !PT ;  /* 0x6400640014157812 */ /* 0x000fe400078efcff */
[----:B------:R-:W-:Y:S02]  /*3550*/  LOP3.LUT R26, R26, 0x1f001f, RZ, 0xc0, !PT ;  /* 0x001f001f1a1a7812 */ /* 0x000fe400078ec0ff */
[----:B------:R-:W-:Y:S01]  /*3560*/  LOP3.LUT R27, R27, 0x1f001f, RZ, 0xc0, !PT ;  /* 0x001f001f1b1b7812 */ /* 0x000fe200078ec0ff */
[-C--:B------:R-:W-:Y:S01]  /*3570*/  HFMA2 R6, R6, R9.reuse, R5 ;  /* 0x0000000906067231 */ /* 0x080fe20000000005 */
[----:B------:R-:W-:Y:S01]  /*3580*/  LOP3.LUT R24, R24, 0x64006400, RZ, 0xfc, !PT ;  /* 0x6400640018187812 */ /* 0x000fe200078efcff */
[-C--:B------:R-:W-:Y:S01]  /*3590*/  HFMA2 R5, R18, R9.reuse, R16 ;  /* 0x0000000912057231 */ /* 0x080fe20000000010 */
        /* <DEDUP_REMOVED lines=9> */
[----:B------:R-:W-:Y:S01]  /*3630*/  HFMA2 R25, R25, R10, R5 ;  /* 0x0000000a19197231 */ /* 0x000fe20000000005 */
[----:B------:R-:W-:Y:S01]  /*3640*/  LOP3.LUT R14, R14, 0x64006400, RZ, 0xfc, !PT ;  /* 0x640064000e0e7812 */ /* 0x000fe200078efcff */
[----:B------:R-:W-:-:S02]  /*3650*/  HFMA2 R15, R15, R9, R17 ;  /* 0x000000090f0f7231 */ /* 0x000fc40000000011 */
[----:B------:R-:W-:Y:S02]  /*3660*/  HFMA2 R7, R7, R9, R8 ;  /* 0x0000000907077231 */ /* 0x000fe40000000008 */
[----:B------:R-:W-:Y:S02]  /*3670*/  HADD2 R26, R26, -1040, -1040 ;  /* 0xe410e4101a1a7430 */ /* 0x000fe40000000000 */
[----:B------:R-:W-:Y:S02]  /*3680*/  HADD2 R5, R27, -1040, -1040 ;  /* 0xe410e4101b057430 */ /* 0x000fe40000000000 */
[----:B------:R-:W-:Y:S02]  /*3690*/  HFMA2 R6, R24, R10, R6 ;  /* 0x0000000a18067231 */ /* 0x000fe40000000006 */
[----:B------:R-:W-:Y:S02]  /*36a0*/  HADD2 R4, R4, -1040, -1040 ;  /* 0xe410e41004047430 */ /* 0x000fe40000000000 */
[----:B------:R-:W-:-:S02]  /*36b0*/  VIADD R33, R33, 0x20 ;  /* 0x0000002021217836 */ /* 0x000fc40000000000 */
[----:B------:R-:W-:Y:S02]  /*36c0*/  HADD2 R12, R12, -1040, -1040 ;  /* 0xe410e4100c0c7430 */ /* 0x000fe40000000000 */
[-C--:B------:R-:W-:Y:S02]  /*36d0*/  HFMA2 R15, R26, R10.reuse, R15 ;  /* 0x0000000a1a0f7231 */ /* 0x080fe4000000000f */
[----:B------:R-:W-:Y:S02]  /*36e0*/  HFMA2 R7, R5, R10, R7 ;  /* 0x0000000a05077231 */ /* 0x000fe40000000007 */
[----:B------:R-:W-:Y:S02]  /*36f0*/  HADD2 R13, R13, -1040, -1040 ;  /* 0xe410e4100d0d7430 */ /* 0x000fe40000000000 */
[----:B------:R-:W-:Y:S02]  /*3700*/  HADD2 R14, R14, -1040, -1040 ;  /* 0xe410e4100e0e7430 */ /* 0x000fe40000000000 */
[----:B------:R-:W-:-:S02]  /*3710*/  HFMA2 R4, R4, R11, R6 ;  /* 0x0000000b04047231 */ /* 0x000fc40000000006 */
[-C--:B------:R-:W-:Y:S01]  /*3720*/  HFMA2 R12, R12, R11.reuse, R25 ;  /* 0x0000000b0c0c7231 */ /* 0x080fe20000000019 */
[----:B------:R-:W-:Y:S01]  /*3730*/  ISETP.GE.AND P0, PT, R33, R32, PT ;  /* 0x000000202100720c */ /* 0x000fe20003f06270 */
[-C--:B------:R-:W-:Y:S02]  /*3740*/  HFMA2 R13, R13, R11.reuse, R15 ;  /* 0x0000000b0d0d7231 */ /* 0x080fe4000000000f */
[----:B------:R-:W-:Y:S02]  /*3750*/  HFMA2 R7, R14, R11, R7 ;  /* 0x0000000b0e077231 */ /* 0x000fe40000000007 */
[----:B------:R-:W-:Y:S02]  /*3760*/  HADD2 R4, R4.H0_H0, R4.H1_H1 ;  /* 0x3000000404047230 */ /* 0x000fe40000000800 */
[----:B------:R-:W-:Y:S02]  /*3770*/  HADD2 R12, R12.H0_H0, R12.H1_H1 ;  /* 0x3000000c0c0c7230 */ /* 0x000fe40000000800 */
[----:B------:R-:W-:-:S02]  /*3780*/  HADD2 R13, R13.H0_H0, R13.H1_H1 ;  /* 0x3000000d0d0d7230 */ /* 0x000fc40000000800 */
[----:B------:R-:W-:Y:S01]  /*3790*/  HADD2 R7, R7.H0_H0, R7.H1_H1 ;  /* 0x3000000707077230 */ /* 0x000fe20000000800 */
[----:B------:R-:W-:Y:S02]  /*37a0*/  PRMT R4, R4, 0x5410, R12 ;  /* 0x0000541004047816 */ /* 0x000fe4000000000c */
[----:B------:R-:W-:Y:S02]  /*37b0*/  PRMT R28, R28, 0x5410, R3 ;  /* 0x000054101c1c7816 */ /* 0x000fe40000000003 */
[----:B------:R-:W-:Y:S02]  /*37c0*/  PRMT R13, R13, 0x5410, R7 ;  /* 0x000054100d0d7816 */ /* 0x000fe40000000007 */
[----:B------:R-:W-:Y:S01]  /*37d0*/  PRMT R0, R0, 0x5410, R2 ;  /* 0x0000541000007816 */ /* 0x000fe20000000002 */
[----:B------:R-:W-:Y:S01]  /*37e0*/  UIADD3 UR4, UPT, UPT, UR4, 0x40, URZ ;  /* 0x0000004004047890 */ /* 0x000fe2000fffe0ff */
[----:B------:R-:W-:Y:S02]  /*37f0*/  HFMA2 R30, R4, R28, R30 ;  /* 0x0000001c041e7231 */ /* 0x000fe4000000001e */
[----:B------:R-:W-:-:S04]  /*3800*/  IMAD.WIDE R16, R31, 0x4, R38 ;  /* 0x000000041f107825 */ /* 0x000fc800078e0226 */
[----:B------:R-:W-:Y:S01]  /*3810*/  HFMA2 R29, R13, R0, R29 ;  /* 0x000000000d1d7231 */ /* 0x000fe2000000001d */
[----:B------:R-:W-:Y:S06]  /*3820*/  @!P0 BRA `(.L_x_3758) ;  /* 0xffffffe800a88947 */ /* 0x000fec000383ffff */
.L_x_3757:
[----:B------:R0:W-:Y:S01]  /*3830*/  ATOM.E.ADD.F16x2.RN.STRONG.GPU P0, RZ, desc[UR6][R36.64], R30 ;  /* 0x8000001e24ff79a2 */ /* 0x0001e2000c10e106 */
[----:B------:R-:W-:Y:S04]  /*3840*/  BSSY.RECONVERGENT B0, `(.L_x_3759) ;  /* 0x000000e000007945 */ /* 0x000fe80003800200 */
[----:B0-----:R-:W-:Y:S05]  /*3850*/  @P0 BRA `(.L_x_3760) ;  /* 0x0000000000300947 */ /* 0x001fea0003800000 */
[----:B------:R-:W0:Y:S02]  /*3860*/  QSPC.E.S P0, RZ, [R36] ;  /* 0x0000000024ff73aa */ /* 0x000e240000000500 */
[----:B0-----:R-:W-:Y:S05]  /*3870*/  @!P0 BRA `(.L_x_3761) ;  /* 0x00000000001c8947 */ /* 0x001fea0003800000 */
[----:B-1----:R-:W-:-:S05]  /*3880*/  IMAD.MOV.U32 R2, RZ, RZ, R36 ;  /* 0x000000ffff027224 */ /* 0x002fca00078e0024 */
[----:B------:R-:W-:-:S07]  /*3890*/  MOV R2, R2 ;  /* 0x0000000200027202 */ /* 0x000fce0000000f00 */
.L_x_3762:
[----:B------:R-:W0:Y:S02]  /*38a0*/  LDS R4, [R2] ;  /* 0x0000000002047984 */ /* 0x000e240000000800 */
[----:B0-----:R-:W-:-:S05]  /*38b0*/  HADD2 R5, R4, R30 ;  /* 0x0000001e04057230 */ /* 0x001fca0000000000 */
[----:B------:R-:W0:Y:S02]  /*38c0*/  ATOMS.CAST.SPIN P0, [R2], R4, R5 ;  /* 0x000000040200758d */ /* 0x000e240001800005 */
[----:B0-----:R-:W-:Y:S05]  /*38d0*/  @!P0 BRA `(.L_x_3762) ;  /* 0xfffffffc00f08947 */ /* 0x001fea000383ffff */
[----:B------:R-:W-:Y:S05]  /*38e0*/  BRA `(.L_x_3760) ;  /* 0x00000000000c7947 */ /* 0x000fea0003800000 */
.L_x_3761:
[----:B------:R-:W1:Y:S02]  /*38f0*/  LD.E R0, desc[UR6][R36.64] ;  /* 0x0000000624007980 */ /* 0x000e64000c101900 */
[----:B-1----:R-:W-:-:S05]  /*3900*/  IMAD.IADD R3, R30, 0x1, R0 ;  /* 0x000000011e037824 */ /* 0x002fca00078e0200 */
[----:B------:R0:W-:Y:S02]  /*3910*/  ST.E desc[UR6][R36.64], R3 ;  /* 0x0000000324007985 */ /* 0x0001e4000c101906 */
.L_x_3760:
[----:B------:R-:W-:Y:S05]  /*3920*/  BSYNC.RECONVERGENT B0 ;  /* 0x0000000000007941 */ /* 0x000fea0003800200 */
.L_x_3759:
[----:B------:R2:W-:Y:S02]  /*3930*/  ATOM.E.ADD.F16x2.RN.STRONG.GPU P0, RZ, desc[UR6][R36.64+0x4], R29 ;  /* 0x8000041d24ff79a2 */ /* 0x0005e4000c10e106 */
[----:B--2---:R-:W-:Y:S05]  /*3940*/  @P0 EXIT ;  /* 0x000000000000094d */ /* 0x004fea0003800000 */
[----:B------:R-:W2:Y:S02]  /*3950*/  QSPC.E.S P0, RZ, [R36+0x4] ;  /* 0x0000040024ff73aa */ /* 0x000ea40000000500 */
[----:B--2---:R-:W-:Y:S05]  /*3960*/  @!P0 BRA `(.L_x_3763) ;  /* 0x0000000000188947 */ /* 0x004fea0003800000 */
[----:B0-----:R-:W-:-:S07]  /*3970*/  MOV R36, R36 ;  /* 0x0000002400247202 */ /* 0x001fce0000000f00 */
.L_x_3764:
[----:B-1----:R-:W0:Y:S02]  /*3980*/  LDS R2, [R36+0x4] ;  /* 0x0000040024027984 */ /* 0x002e240000000800 */
[----:B0-----:R-:W-:-:S05]  /*3990*/  HFMA2 R3, R2, 1, 1, R29 ;  /* 0x3c003c0002037831 */ /* 0x001fca000000001d */
[----:B------:R-:W0:Y:S02]  /*39a0*/  ATOMS.CAST.SPIN P0, [R36+0x4], R2, R3 ;  /* 0x000004022400758d */ /* 0x000e240001800003 */
[----:B0-----:R-:W-:Y:S05]  /*39b0*/  @!P0 BRA `(.L_x_3764) ;  /* 0xfffffffc00f08947 */ /* 0x001fea000383ffff */
[----:B------:R-:W-:Y:S05]  /*39c0*/  EXIT ;  /* 0x000000000000794d */ /* 0x000fea0003800000 */
.L_x_3763:
[----:B------:R-:W0:Y:S02]  /*39d0*/  LD.E R0, desc[UR6][R36.64+0x4] ;  /* 0x0000040624007980 */ /* 0x000e24000c101900 */
[----:B01----:R-:W-:-:S05]  /*39e0*/  IMAD.IADD R3, R29, 0x1, R0 ;  /* 0x000000011d037824 */ /* 0x003fca00078e0200 */
[----:B------:R-:W-:Y:S01]  /*39f0*/  ST.E desc[UR6][R36.64+0x4], R3 ;  /* 0x0000040324007985 */ /* 0x000fe2000c101906 */
[----:B------:R-:W-:Y:S05]  /*3a00*/  EXIT ;  /* 0x000000000000794d */ /* 0x000fea0003800000 */
.L_x_3765:
        /* <DEDUP_REMOVED lines=15> */
.L_x_3984:


//--------------------- .text._Z23gemm_half_q_half_kernelILi1ELi16ELb1ELb0ELi32EEvPK6__halfPKjS4_S2_PS0_iiiiPKtS7_iiiiiibS2_i --------------------------
	.section	.text._Z23gemm_half_q_half_kernelILi1ELi16ELb1ELb0ELi32EEvPK6__halfPKjS4_S2_PS0_iiiiPKtS7_iiiiiibS2_i,"ax",@progbits
	.align	128
        .global         _Z23gemm_half_q_half_kernelILi1ELi16ELb1ELb0ELi32EEvPK6__halfPKjS4_S2_PS0_iiiiPKtS7_iiiiiibS2_i
        .type           _Z23gemm_half_q_half_kernelILi1ELi16ELb1ELb0ELi32EEvPK6__halfPKjS4_S2_PS0_iiiiPKtS7_iiiiiibS2_i,@function
        .size           _Z23gemm_half_q_half_kernelILi1ELi16ELb1ELb0ELi32EEvPK6__halfPKjS4_S2_PS0_iiiiPKtS7_iiiiiibS2_i,(.L_x_3985 - _Z23gemm_half_q_half_kernelILi1ELi16ELb1ELb0ELi32EEvPK6__halfPKjS4_S2_PS0_iiiiPKtS7_iiiiiibS2_i)
        .other          _Z23gemm_half_q_half_kernelILi1ELi16ELb1ELb0ELi32EEvPK6__halfPKjS4_S2_PS0_iiiiPKtS7_iiiiiibS2_i,@"STO_CUDA_ENTRY STV_DEFAULT"
_Z23gemm_half_q_half_kernelILi1ELi16ELb1ELb0ELi32EEvPK6__halfPKjS4_S2_PS0_iiiiPKtS7_iiiiiibS2_i:
.text._Z23gemm_half_q_half_kernelILi1ELi16ELb1ELb0ELi32EEvPK6__halfPKjS4_S2_PS0_iiiiPKtS7_iiiiiibS2_i:
        /* <DEDUP_REMOVED lines=42> */
.L_x_3767:
[----:B------:R-:W-:Y:S05]  /*02a0*/  BSYNC.RECONVERGENT B0 ;  /* 0x0000000000007941 */ /* 0x000fea0003800200 */
.L_x_3766:
        /* <DEDUP_REMOVED lines=25> */
.L_x_3769:
        /* <DEDUP_REMOVED lines=40> */
.L_x_3768:
        /* <DEDUP_REMOVED lines=11> */
.L_x_3770:
        /* <DEDUP_REMOVED lines=11> */
.L_x_3771:
        /* <DEDUP_REMOVED lines=11> */
.L_x_3772:
        /* <DEDUP_REMOVED lines=11> */
.L_x_3773:
        /* <DEDUP_REMOVED lines=11> */
.L_x_3774:
        /* <DEDUP_REMOVED lines=24> */
[----:B------:R0:W3:Y:S01]  /*0bb0*/  LDG.E.128.CONSTANT R8, desc[UR6][R26.64] ;  /* 0x000000061a087981 */ /* 0x0000e2000c1e9d00 */
[----:B------:R-:W1:Y:S01]  /*0bc0*/  S2UR UR5, SR_CgaCtaId ;  /* 0x00000000000579c3 */ /* 0x000e620000008800 */
[----:B------:R-:W-:Y:S01]  /*0bd0*/  UMOV UR4, 0x400 ;  /* 0x0000040000047882 */ /* 0x000fe20000000000 */
[----:B------:R-:W-:-:S05]  /*0be0*/  IMAD.MOV.U32 R14, RZ, RZ, 0x2800 ;  /* 0x00002800ff0e7424 */ /* 0x000fca00078e00ff */
[----:B------:R-:W-:Y:S01]  /*0bf0*/  PRMT R0, R0, 0x5410, R14 ;  /* 0x0000541000007816 */ /* 0x000fe2000000000e */
[----:B0-----:R-:W-:Y:S01]  /*0c00*/  IMAD.WIDE R26, R24, 0x4, R26 ;  /* 0x00000004181a7825 */ /* 0x001fe200078e021a */
[----:B-1----:R-:W-:-:S09]  /*0c10*/  ULEA UR4, UR5, UR4, 0x18 ;  /* 0x0000000405047291 */ /* 0x002fd2000f8ec0ff */
[----:B------:R-:W0:Y:S01]  /*0c20*/  LDS.128 R16, [UR4] ;  /* 0x00000004ff107984 */ /* 0x000e220008000c00 */
[----:B--2---:R-:W-:Y:S02]  /*0c30*/  LOP3.LUT R20, R4, 0x1f001f, RZ, 0xc0, !PT ;  /* 0x001f001f04147812 */ /* 0x004fe400078ec0ff */
        /* <DEDUP_REMOVED lines=18> */
[----:B------:R-:W-:-:S03]  /*0d60*/  HFMA2 R13, R13, R0.H1_H1, -48, -48 ;  /* 0xd200d2000d0d7431 */ /* 0x000fc60000060000 */
[----:B------:R-:W-:Y:S01]  /*0d70*/  LOP3.LUT R21, R16, 0x64006400, RZ, 0xfc, !PT ;  /* 0x6400640010157812 */ /* 0x000fe200078efcff */
[-C--:B------:R-:W-:Y:S01]  /*0d80*/  HFMA2 R20, R13, R17.reuse, R20 ;  /* 0x000000110d147231 */ /* 0x080fe20000000014 */
[----:B------:R-:W-:Y:S02]  /*0d90*/  LOP3.LUT R16, R7, 0x3e003e0, RZ, 0xc0, !PT ;  /* 0x03e003e007107812 */ /* 0x000fe400078ec0ff */
[----:B------:R-:W-:Y:S01]  /*0da0*/  LOP3.LUT R13, R6, 0x3e003e0, RZ, 0xc0, !PT ;  /* 0x03e003e0060d7812 */ /* 0x000fe200078ec0ff */
[-C--:B------:R-:W-:Y:S01]  /*0db0*/  HFMA2 R22, R21, R0.reuse.H1_H1, -48, -48 ;  /* 0xd200d20015167431 */ /* 0x080fe20000060000 */
[----:B------:R-:W-:Y:S02]  /*0dc0*/  LOP3.LUT R21, R16, 0x64006400, RZ, 0xfc, !PT ;  /* 0x6400640010157812 */ /* 0x000fe400078efcff */
[----:B------:R-:W-:Y:S01]  /*0dd0*/  LOP3.LUT R13, R13, 0x64006400, RZ, 0xfc, !PT ;  /* 0x640064000d0d7812 */ /* 0x000fe200078efcff */
[----:B------:R-:W-:Y:S02]  /*0de0*/  HFMA2 R15, R22, R17, R15 ;  /* 0x00000011160f7231 */ /* 0x000fe4000000000f */
[----:B------:R-:W-:-:S02]  /*0df0*/  HFMA2 R23, R21, R0.H1_H1, -48, -48 ;  /* 0xd200d20015177431 */ /* 0x000fc40000060000 */
[----:B------:R-:W-:Y:S01]  /*0e00*/  HFMA2 R16, R13, R0.H1_H1, -48, -48 ;  /* 0xd200d2000d107431 */ /* 0x000fe20000060000 */
[----:B------:R-:W-:Y:S01]  /*0e10*/  SHF.R.U32.HI R13, RZ, 0xa, R5 ;  /* 0x0000000aff0d7819 */ /* 0x000fe20000011605 */
[-C--:B------:R-:W-:Y:S01]  /*0e20*/  HFMA2 R23, R23, R17.reuse, R12 ;  /* 0x0000001117177231 */ /* 0x080fe2000000000c */
        /* <DEDUP_REMOVED lines=9> */
[----:B------:R-:W-:Y:S02]  /*0ec0*/  HFMA2 R20, R12, R18, R20 ;  /* 0x000000120c147231 */ /* 0x000fe40000000014 */
[----:B------:R-:W2:Y:S01]  /*0ed0*/  LDG.E.128.CONSTANT R12, desc[UR6][R26.64] ;  /* 0x000000061a0c7981 */ /* 0x000ea2000c1e9d00 */
[----:B------:R-:W-:Y:S02]  /*0ee0*/  SHF.R.U32.HI R17, RZ, 0xa, R6 ;  /* 0x0000000aff117819 */ /* 0x000fe40000011606 */
[----:B------:R-:W-:-:S02]  /*0ef0*/  SHF.R.U32.HI R5, RZ, 0xf, R5 ;  /* 0x0000000fff057819 */ /* 0x000fc40000011605 */
[----:B------:R-:W-:Y:S02]  /*0f00*/  LOP3.LUT R17, R17, 0x1f001f, RZ, 0xc0, !PT ;  /* 0x001f001f11117812 */ /* 0x000fe400078ec0ff */
[----:B------:R-:W-:Y:S02]  /*0f10*/  LOP3.LUT R29, R5, 0x10001, RZ, 0xc0, !PT ;  /* 0x00010001051d7812 */ /* 0x000fe400078ec0ff */
[----:B------:R-:W-:Y:S02]  /*0f20*/  LOP3.LUT R17, R17, 0x64006400, RZ, 0xfc, !PT ;  /* 0x6400640011117812 */ /* 0x000fe400078efcff */
[----:B------:R-:W-:Y:S02]  /*0f30*/  SHF.R.U32.HI R4, RZ, 0xf, R4 ;  /* 0x0000000fff047819 */ /* 0x000fe40000011604 */
[----:B---3--:R-:W-:Y:S01]  /*0f40*/  LOP3.LUT R25, R8, 0x3e003e0, RZ, 0xc0, !PT ;  /* 0x03e003e008197812 */ /* 0x008fe200078ec0ff */
[----:B------:R-:W-:Y:S01]  /*0f50*/  HADD2 R17, R17, -1040, -1040 ;  /* 0xe410e41011117430 */ /* 0x000fe20000000000 */
[----:B------:R-:W-:-:S02]  /*0f60*/  LOP3.LUT R4, R4, 0x10001, RZ, 0xc0, !PT ;  /* 0x0001000104047812 */ /* 0x000fc400078ec0ff */
[----:B------:R-:W-:Y:S01]  /*0f70*/  SHF.R.U32.HI R5, RZ, 0xe, R8 ;  /* 0x0000000eff057819 */ /* 0x000fe20000011608 */
[----:B------:R-:W-:Y:S01]  /*0f80*/  HFMA2 R16, R17, R18, R16 ;  /* 0x0000001211107231 */ /* 0x000fe20000000010 */
[----:B------:R-:W-:Y:S02]  /*0f90*/  SHF.R.U32.HI R17, RZ, 0xa, R7 ;  /* 0x0000000aff117819 */ /* 0x000fe40000011607 */
[----:B------:R-:W-:Y:S02]  /*0fa0*/  LOP3.LUT R25, R25, 0x64006400, RZ, 0xfc, !PT ;  /* 0x6400640019197812 */ /* 0x000fe400078efcff */
[----:B------:R-:W-:Y:S02]  /*0fb0*/  LOP3.LUT R17, R17, 0x1f001f, RZ, 0xc0, !PT ;  /* 0x001f001f11117812 */ /* 0x000fe400078ec0ff */
[----:B------:R-:W-:Y:S01]  /*0fc0*/  LOP3.LUT R5, R4, 0x20002, R5, 0xf8, !PT ;  /* 0x0002000204057812 */ /* 0x000fe200078ef805 */
[----:B------:R-:W-:Y:S01]  /*0fd0*/  HFMA2 R4, R25, R0.H1_H1, -48, -48 ;  /* 0xd200d20019047431 */ /* 0x000fe20000060000 */
[----:B------:R-:W-:-:S02]  /*0fe0*/  LOP3.LUT R17, R17, 0x64006400, RZ, 0xfc, !PT ;  /* 0x6400640011117812 */ /* 0x000fc400078efcff */
[----:B------:R-:W-:-:S03]  /*0ff0*/  LOP3.LUT R25, R9, 0x3e003e0, RZ, 0xc0, !PT ;  /* 0x03e003e009197812 */ /* 0x000fc600078ec0ff */
[----:B------:R-:W-:Y:S01]  /*1000*/  HADD2 R17, R17, -1040, -1040 ;  /* 0xe410e41011117430 */ /* 0x000fe20000000000 */
[----:B------:R-:W-:-:S03]  /*1010*/  LOP3.LUT R25, R25, 0x64006400, RZ, 0xfc, !PT ;  /* 0x6400640019197812 */ /* 0x000fc600078efcff */
[----:B------:R-:W-:Y:S01]  /*1020*/  HFMA2 R23, R17, R18, R23 ;  /* 0x0000001211177231 */ /* 0x000fe20000000017 */
[----:B------:R-:W-:Y:S02]  /*1030*/  LOP3.LUT R17, R8, 0x1f001f, RZ, 0xc0, !PT ;  /* 0x001f001f08117812 */ /* 0x000fe400078ec0ff */
[----:B------:R-:W-:Y:S02]  /*1040*/  SHF.R.U32.HI R8, RZ, 0xa, R8 ;  /* 0x0000000aff087819 */ /* 0x000fe40000011608 */
[----:B------:R-:W-:Y:S02]  /*1050*/  LOP3.LUT R17, R17, 0x64006400, RZ, 0xfc, !PT ;  /* 0x6400640011117812 */ /* 0x000fe400078efcff */
[----:B------:R-:W-:-:S03]  /*1060*/  LOP3.LUT R8, R8, 0x1f001f, RZ, 0xc0, !PT ;  /* 0x001f001f08087812 */ /* 0x000fc600078ec0ff */
[----:B------:R-:W-:Y:S01]  /*1070*/  HADD2 R17, R17, -1040, -1040 ;  /* 0xe410e41011117430 */ /* 0x000fe20000000000 */
[----:B------:R-:W-:-:S03]  /*1080*/  LOP3.LUT R8, R8, 0x64006400, RZ, 0xfc, !PT ;  /* 0x6400640008087812 */ /* 0x000fc600078efcff */
[----:B------:R-:W-:Y:S01]  /*1090*/  HFMA2 R20, R17, R19, R20 ;  /* 0x0000001311147231 */ /* 0x000fe20000000014 */
[----:B------:R-:W-:Y:S01]  /*10a0*/  LOP3.LUT R17, R9, 0x1f001f, RZ, 0xc0, !PT ;  /* 0x001f001f09117812 */ /* 0x000fe200078ec0ff */
[----:B------:R-:W-:-:S03]  /*10b0*/  HADD2 R8, R8, -1040, -1040 ;  /* 0xe410e41008087430 */ /* 0x000fc60000000000 */
        /* <DEDUP_REMOVED lines=11> */
[--C-:B------:R-:W-:Y:S02]  /*1170*/  SHF.R.U32.HI R16, RZ, 0xe, R9.reuse ;  /* 0x0000000eff107819 */ /* 0x100fe40000011609 */
[----:B------:R-:W-:Y:S02]  /*1180*/  SHF.R.U32.HI R9, RZ, 0xa, R9 ;  /* 0x0000000aff097819 */ /* 0x000fe40000011609 */
[----:B------:R-:W-:Y:S02]  /*1190*/  LOP3.LUT R29, R29, 0x20002, R16, 0xf8, !PT ;  /* 0x000200021d1d7812 */ /* 0x000fe400078ef810 */
[----:B------:R-:W0:Y:S01]  /*11a0*/  LDS.128 R16, [UR4+0x10] ;  /* 0x00001004ff107984 */ /* 0x000e220008000c00 */
[----:B------:R-:W-:-:S04]  /*11b0*/  LOP3.LUT R9, R9, 0x1f001f, RZ, 0xc0, !PT ;  /* 0x001f001f09097812 */ /* 0x000fc800078ec0ff */
[----:B------:R-:W-:-:S05]  /*11c0*/  LOP3.LUT R9, R9, 0x64006400, RZ, 0xfc, !PT ;  /* 0x6400640009097812 */ /* 0x000fca00078efcff */
[----:B------:R-:W-:Y:S02]  /*11d0*/  HADD2 R9, R9, -1040, -1040 ;  /* 0xe410e41009097430 */ /* 0x000fe40000000000 */
[----:B0-----:R-:W-:Y:S02]  /*11e0*/  HFMA2 R4, R4, R16, R20 ;  /* 0x0000001004047231 */ /* 0x001fe40000000014 */
[----:B------:R-:W-:Y:S01]  /*11f0*/  HFMA2 R20, R25, R0.H1_H1, -48, -48 ;  /* 0xd200d20019147431 */ /* 0x000fe20000060000 */
[----:B------:R-:W-:Y:S01]  /*1200*/  LOP3.LUT R25, R10, 0x3e003e0, RZ, 0xc0, !PT ;  /* 0x03e003e00a197812 */ /* 0x000fe200078ec0ff */
[-C--:B------:R-:W-:Y:S02]  /*1210*/  HFMA2 R4, R8, R17.reuse, R4 ;  /* 0x0000001108047231 */ /* 0x080fe40000000004 */
[----:B------:R-:W-:Y:S01]  /*1220*/  HFMA2 R20, R20, R16, R22 ;  /* 0x0000001014147231 */ /* 0x000fe20000000016 */
[----:B------:R-:W-:Y:S02]  /*1230*/  LOP3.LUT R25, R25, 0x64006400, RZ, 0xfc, !PT ;  /* 0x6400640019197812 */ /* 0x000fe400078efcff */
[----:B------:R-:W-:Y:S01]  /*1240*/  SHF.R.U32.HI R8, RZ, 0xa, R10 ;  /* 0x0000000aff087819 */ /* 0x000fe2000001160a */
[----:B------:R-:W-:-:S02]  /*1250*/  HFMA2 R20, R9, R17, R20 ;  /* 0x0000001109147231 */ /* 0x000fc40000000014 */
[----:B------:R-:W-:Y:S01]  /*1260*/  HFMA2 R22, R25, R0.H1_H1, -48, -48 ;  /* 0xd200d20019167431 */ /* 0x000fe20000060000 */
[----:B------:R-:W-:Y:S02]  /*1270*/  LOP3.LUT R25, R11, 0x3e003e0, RZ, 0xc0, !PT ;  /* 0x03e003e00b197812 */ /* 0x000fe400078ec0ff */
[----:B------:R-:W-:Y:S01]  /*1280*/  LOP3.LUT R8, R8, 0x1f001f, RZ, 0xc0, !PT ;  /* 0x001f001f08087812 */ /* 0x000fe200078ec0ff */
[----:B------:R-:W-:Y:S01]  /*1290*/  HFMA2 R21, R22, R16, R21 ;  /* 0x0000001016157231 */ /* 0x000fe20000000015 */
[----:B------:R-:W-:Y:S02]  /*12a0*/  LOP3.LUT R25, R25, 0x64006400, RZ, 0xfc, !PT ;  /* 0x6400640019197812 */ /* 0x000fe400078efcff */
[----:B------:R-:W-:-:S03]  /*12b0*/  LOP3.LUT R8, R8, 0x64006400, RZ, 0xfc, !PT ;  /* 0x6400640008087812 */ /* 0x000fc600078efcff */
[----:B------:R-:W-:-:S04]  /*12c0*/  HFMA2 R22, R25, R0.H1_H1, -48, -48 ;  /* 0xd200d20019167431 */ /* 0x000fc80000060000 */
[----:B------:R-:W-:Y:S02]  /*12d0*/  HFMA2 R22, R22, R16, R23 ;  /* 0x0000001016167231 */ /* 0x000fe40000000017 */
[----:B------:R-:W-:Y:S01]  /*12e0*/  HADD2 R16, R8, -1040, -1040 ;  /* 0xe410e41008107430 */ /* 0x000fe20000000000 */
[----:B------:R-:W-:-:S03]  /*12f0*/  SHF.R.U32.HI R8, RZ, 0xa, R11 ;  /* 0x0000000aff087819 */ /* 0x000fc6000001160b */
[----:B------:R-:W-:Y:S01]  /*1300*/  HFMA2 R16, R16, R17, R21 ;  /* 0x0000001110107231 */ /* 0x000fe20000000015 */
[----:B------:R-:W-:-:S04]  /*1310*/  LOP3.LUT R8, R8, 0x1f001f, RZ, 0xc0, !PT ;  /* 0x001f001f08087812 */ /* 0x000fc800078ec0ff */
[----:B------:R-:W-:-:S05]  /*1320*/  LOP3.LUT R8, R8, 0x64006400, RZ, 0xfc, !PT ;  /* 0x6400640008087812 */ /* 0x000fca00078efcff */
[----:B------:R-:W-:-:S04]  /*1330*/  HADD2 R8, R8, -1040, -1040 ;  /* 0xe410e41008087430 */ /* 0x000fc80000000000 */
[----:B------:R-:W-:Y:S02]  /*1340*/  HFMA2 R17, R8, R17, R22 ;  /* 0x0000001108117231 */ /* 0x000fe40000000016 */
[----:B------:R-:W-:-:S04]  /*1350*/  IMAD.WIDE R22, R24, 0x4, R26 ;  /* 0x0000000418167825 */ /* 0x000fc800078e021a */
[----:B------:R-:W-:-:S06]  /*1360*/  IMAD.WIDE R24, R24, 0x4, R22 ;  /* 0x0000000418187825 */ /* 0x000fcc00078e0216 */
[----:B------:R-:W3:Y:S01]  /*1370*/  LDG.E.128.CONSTANT R24, desc[UR6][R24.64] ;  /* 0x0000000618187981 */ /* 0x000ee2000c1e9d00 */
[----:B--2---:R-:W-:Y:S02]  /*1380*/  LOP3.LUT R9, R12, 0x1f001f, RZ, 0xc0, !PT ;  /* 0x001f001f0c097812 */ /* 0x004fe400078ec0ff */
        /* <DEDUP_REMOVED lines=8> */
[----:B------:R-:W-:Y:S02]  /*1410*/  LOP3.LUT R8, R14, 0x1f001f, RZ, 0xc0, !PT ;  /* 0x001f001f0e087812 */ /* 0x000fe400078ec0ff */
[----:B------:R-:W-:-:S02]  /*1420*/  SHF.R.U32.HI R6, RZ, 0xf, R6 ;  /* 0x0000000fff067819 */ /* 0x000fc40000011606 */
[----:B------:R-:W-:Y:S02]  /*1430*/  LOP3.LUT R8, R8, 0x64006400, RZ, 0xfc, !PT ;  /* 0x6400640008087812 */ /* 0x000fe400078efcff */
[----:B------:R-:W-:-:S03]  /*1440*/  LOP3.LUT R6, R6, 0x10001, RZ, 0xc0, !PT ;  /* 0x0001000106067812 */ /* 0x000fc600078ec0ff */
[----:B------:R-:W-:-:S04]  /*1450*/  HADD2 R8, R8, -1040, -1040 ;  /* 0xe410e41008087430 */ /* 0x000fc80000000000 */
[----:B------:R-:W-:Y:S01]  /*1460*/  HFMA2 R16, R8, R18, R16 ;  /* 0x0000001208107231 */ /* 0x000fe20000000010 */
[----:B------:R-:W-:-:S04]  /*1470*/  LOP3.LUT R8, R15, 0x1f001f, RZ, 0xc0, !PT ;  /* 0x001f001f0f087812 */ /* 0x000fc800078ec0ff */
[----:B------:R-:W-:-:S05]  /*1480*/  LOP3.LUT R8, R8, 0x64006400, RZ, 0xfc, !PT ;  /* 0x6400640008087812 */ /* 0x000fca00078efcff */
[----:B------:R-:W-:-:S04]  /*1490*/  HADD2 R8, R8, -1040, -1040 ;  /* 0xe410e41008087430 */ /* 0x000fc80000000000 */
[----:B------:R-:W-:Y:S01]  /*14a0*/  HFMA2 R18, R8, R18, R17 ;  /* 0x0000001208127231 */ /* 0x000fe20000000011 */
[----:B------:R-:W-:-:S04]  /*14b0*/  SHF.R.U32.HI R17, RZ, 0xe, R10 ;  /* 0x0000000eff117819 */ /* 0x000fc8000001160a */
[----:B------:R-:W-:Y:S02]  /*14c0*/  LOP3.LUT R8, R6, 0x20002, R17, 0xf8, !PT ;  /* 0x0002000206087812 */ /* 0x000fe400078ef811 */
[----:B------:R-:W-:-:S04]  /*14d0*/  LOP3.LUT R6, R12, 0x3e003e0, RZ, 0xc0, !PT ;  /* 0x03e003e00c067812 */ /* 0x000fc800078ec0ff */
[----:B------:R-:W-:Y:S02]  /*14e0*/  LOP3.LUT R17, R6, 0x64006400, RZ, 0xfc, !PT ;  /* 0x6400640006117812 */ /* 0x000fe400078efcff */
[----:B------:R-:W-:-:S03]  /*14f0*/  LOP3.LUT R6, R13, 0x3e003e0, RZ, 0xc0, !PT ;  /* 0x03e003e00d067812 */ /* 0x000fc600078ec0ff */
[----:B------:R-:W-:-:S04]  /*1500*/  HFMA2 R17, R17, R0.H1_H1, -48, -48 ;  /* 0xd200d20011117431 */ /* 0x000fc80000060000 */
[----:B------:R-:W-:Y:S01]  /*1510*/  HFMA2 R9, R17, R19, R9 ;  /* 0x0000001311097231 */ /* 0x000fe20000000009 */
[----:B------:R-:W-:-:S05]  /*1520*/  LOP3.LUT R17, R6, 0x64006400, RZ, 0xfc, !PT ;  /* 0x6400640006117812 */ /* 0x000fca00078efcff */
        /* <DEDUP_REMOVED lines=8> */
[----:B------:R-:W-:-:S03]  /*15b0*/  SHF.R.U32.HI R7, RZ, 0xf, R7 ;  /* 0x0000000fff077819 */ /* 0x000fc60000011607 */
[----:B------:R-:W-:Y:S01]  /*15c0*/  HFMA2 R4, R17, R0.H1_H1, -48, -48 ;  /* 0xd200d20011047431 */ /* 0x000fe20000060000 */
[----:B------:R-:W-:-:S03]  /*15d0*/  LOP3.LUT R7, R7, 0x10001, RZ, 0xc0, !PT ;  /* 0x0001000107077812 */ /* 0x000fc600078ec0ff */
        /* <DEDUP_REMOVED lines=9> */
[----:B------:R-:W-:Y:S01]  /*1670*/  HADD2 R11, R11, -1040, -1040 ;  /* 0xe410e4100b0b7430 */ /* 0x000fe20000000000 */
[----:B------:R-:W-:-:S03]  /*1680*/  SHF.R.U32.HI R12, RZ, 0xa, R15 ;  /* 0x0000000aff0c7819 */ /* 0x000fc6000001160f */
[----:B0-----:R-:W-:Y:S01]  /*1690*/  HFMA2 R9, R11, R4, R9 ;  /* 0x000000040b097231 */ /* 0x001fe20000000009 */
[----:B------:R-:W-:-:S04]  /*16a0*/  SHF.R.U32.HI R11, RZ, 0xa, R13 ;  /* 0x0000000aff0b7819 */ /* 0x000fc8000001160d */
[----:B------:R-:W-:-:S04]  /*16b0*/  LOP3.LUT R11, R11, 0x1f001f, RZ, 0xc0, !PT ;  /* 0x001f001f0b0b7812 */ /* 0x000fc800078ec0ff */
[----:B------:R-:W-:-:S05]  /*16c0*/  LOP3.LUT R11, R11, 0x64006400, RZ, 0xfc, !PT ;  /* 0x640064000b0b7812 */ /* 0x000fca00078efcff */
[----:B------:R-:W-:-:S04]  /*16d0*/  HADD2 R11, R11, -1040, -1040 ;  /* 0xe410e4100b0b7430 */ /* 0x000fc80000000000 */
[----:B------:R-:W-:Y:S01]  /*16e0*/  HFMA2 R10, R11, R4, R10 ;  /* 0x000000040b0a7231 */ /* 0x000fe2000000000a */
[----:B------:R-:W-:Y:S02]  /*16f0*/  SHF.R.U32.HI R11, RZ, 0xa, R14 ;  /* 0x0000000aff0b7819 */ /* 0x000fe4000001160e */
        /* <DEDUP_REMOVED lines=24> */
[----:B------:R-:W-:Y:S02]  /*1880*/  LOP3.LUT R5, R20, 0x3e003e0, RZ, 0xc0, !PT ;  /* 0x03e003e014057812 */ /* 0x000fe400078ec0ff */
[----:B------:R-:W-:Y:S02]  /*1890*/  SHF.R.U32.HI R12, RZ, 0xd, R13 ;  /* 0x0000000dff0c7819 */ /* 0x000fe4000001160d */
[----:B------:R-:W-:Y:S02]  /*18a0*/  SHF.R.U32.HI R13, RZ, 0xd, R14 ;  /* 0x0000000dff0d7819 */ /* 0x000fe4000001160e */
[----:B------:R-:W-:Y:S02]  /*18b0*/  LOP3.LUT R5, R5, 0x64006400, RZ, 0xfc, !PT ;  /* 0x6400640005057812 */ /* 0x000fe400078efcff */
[----:B------:R-:W-:-:S03]  /*18c0*/  LOP3.LUT R8, R8, 0x40004, R13, 0xf8, !PT ;  /* 0x0004000408087812 */ /* 0x000fc600078ef80d */
[----:B------:R-:W-:Y:S01]  /*18d0*/  HFMA2 R13, R5, R0.H1_H1, -48, -48 ;  /* 0xd200d200050d7431 */ /* 0x000fe20000060000 */
[----:B------:R-:W-:Y:S02]  /*18e0*/  LOP3.LUT R5, R21, 0x3e003e0, RZ, 0xc0, !PT ;  /* 0x03e003e015057812 */ /* 0x000fe400078ec0ff */
[----:B------:R-:W-:Y:S02]  /*18f0*/  LOP3.LUT R14, R22, 0x3e003e0, RZ, 0xc0, !PT ;  /* 0x03e003e0160e7812 */ /* 0x000fe400078ec0ff */
[----:B------:R-:W-:Y:S01]  /*1900*/  LOP3.LUT R5, R5, 0x64006400, RZ, 0xfc, !PT ;  /* 0x6400640005057812 */ /* 0x000fe200078efcff */
[----:B------:R-:W-:Y:S01]  /*1910*/  HFMA2 R13, R13, R6, R4 ;  /* 0x000000060d0d7231 */ /* 0x000fe20000000004 */
[----:B------:R-:W-:Y:S02]  /*1920*/  LOP3.LUT R29, R29, 0x40004, R12, 0xf8, !PT ;  /* 0x000400041d1d7812 */ /* 0x000fe400078ef80c */
[----:B------:R-:W-:Y:S01]  /*1930*/  SHF.R.U32.HI R12, RZ, 0xd, R15 ;  /* 0x0000000dff0c7819 */ /* 0x000fe2000001160f */
[----:B------:R-:W-:Y:S01]  /*1940*/  HFMA2 R4, R5, R0.H1_H1, -48, -48 ;  /* 0xd200d20005047431 */ /* 0x000fe20000060000 */
[----:B------:R-:W-:-:S02]  /*1950*/  LOP3.LUT R15, R14, 0x64006400, RZ, 0xfc, !PT ;  /* 0x640064000e0f7812 */ /* 0x000fc400078efcff */
[--C-:B------:R-:W-:Y:S01]  /*1960*/  SHF.R.U32.HI R5, RZ, 0xc, R20.reuse ;  /* 0x0000000cff057819 */ /* 0x100fe20000011614 */
[----:B------:R-:W-:Y:S01]  /*1970*/  HFMA2 R4, R4, R6, R9 ;  /* 0x0000000604047231 */ /* 0x000fe20000000009 */
[----:B------:R-:W-:Y:S01]  /*1980*/  SHF.R.U32.HI R9, RZ, 0xa, R20 ;  /* 0x0000000aff097819 */ /* 0x000fe20000011614 */
[----:B------:R-:W-:Y:S01]  /*1990*/  HFMA2 R15, R15, R0.H1_H1, -48, -48 ;  /* 0xd200d2000f0f7431 */ /* 0x000fe20000060000 */
[----:B------:R-:W-:Y:S02]  /*19a0*/  LOP3.LUT R18, R18, 0x80008, R5, 0xf8, !PT ;  /* 0x0008000812127812 */ /* 0x000fe400078ef805 */
[----:B------:R-:W-:Y:S01]  /*19b0*/  LOP3.LUT R9, R9, 0x1f001f, RZ, 0xc0, !PT ;  /* 0x001f001f09097812 */ /* 0x000fe200078ec0ff */
[----:B------:R-:W-:Y:S01]  /*19c0*/  HFMA2 R5, R15, R6, R10 ;  /* 0x000000060f057231 */ /* 0x000fe2000000000a */
[----:B------:R-:W-:Y:S02]  /*19d0*/  LOP3.LUT R10, R23, 0x3e003e0, RZ, 0xc0, !PT ;  /* 0x03e003e0170a7812 */ /* 0x000fe400078ec0ff */
[----:B------:R-:W-:-:S02]  /*19e0*/  LOP3.LUT R9, R9, 0x64006400, RZ, 0xfc, !PT ;  /* 0x6400640009097812 */ /* 0x000fc400078efcff */
[----:B------:R-:W-:Y:S02]  /*19f0*/  LOP3.LUT R15, R10, 0x64006400, RZ, 0xfc, !PT ;  /* 0x640064000a0f7812 */ /* 0x000fe400078efcff */
[----:B------:R-:W-:Y:S01]  /*1a00*/  LOP3.LUT R12, R17, 0x40004, R12, 0xf8, !PT ;  /* 0x00040004110c7812 */ /* 0x000fe200078ef80c */
[----:B------:R-:W-:Y:S01]  /*1a10*/  HADD2 R9, R9, -1040, -1040 ;  /* 0xe410e41009097430 */ /* 0x000fe20000000000 */
[----:B------:R-:W-:Y:S01]  /*1a20*/  SHF.R.U32.HI R14, RZ, 0xc, R21 ;  /* 0x0000000cff0e7819 */ /* 0x000fe20000011615 */
[----:B------:R-:W-:Y:S01]  /*1a30*/  HFMA2 R15, R15, R0.H1_H1, -48, -48 ;  /* 0xd200d2000f0f7431 */ /* 0x000fe20000060000 */
[----:B------:R-:W-:Y:S01]  /*1a40*/  SHF.R.U32.HI R17, RZ, 0xc, R22 ;  /* 0x0000000cff117819 */ /* 0x000fe20000011616 */
[----:B------:R-:W-:Y:S01]  /*1a50*/  HFMA2 R13, R9, R7, R13 ;  /* 0x00000007090d7231 */ /* 0x000fe2000000000d */
[----:B------:R-:W-:Y:S01]  /*1a60*/  LOP3.LUT R29, R29, 0x80008, R14, 0xf8, !PT ;  /* 0x000800081d1d7812 */ /* 0x000fe200078ef80e */
[----:B------:R-:W-:Y:S01]  /*1a70*/  HFMA2 R6, R15, R6, R11 ;  /* 0x000000060f067231 */ /* 0x000fe2000000000b */
[----:B------:R-:W-:-:S02]  /*1a80*/  LOP3.LUT R14, R8, 0x80008, R17, 0xf8, !PT ;  /* 0x00080008080e7812 */ /* 0x000fc400078ef811 */
[----:B------:R-:W0:Y:S01]  /*1a90*/  LDS.128 R8, [UR4+0x30] ;  /* 0x00003004ff087984 */ /* 0x000e220008000c00 */
[----:B------:R-:W-:Y:S02]  /*1aa0*/  SHF.R.U32.HI R17, RZ, 0xc, R23 ;  /* 0x0000000cff117819 */ /* 0x000fe40000011617 */
[----:B------:R-:W-:Y:S02]  /*1ab0*/  SHF.R.U32.HI R21, RZ, 0xa, R21 ;  /* 0x0000000aff157819 */ /* 0x000fe40000011615 */
[----:B------:R-:W-:Y:S02]  /*1ac0*/  SHF.R.U32.HI R22, RZ, 0xa, R22 ;  /* 0x0000000aff167819 */ /* 0x000fe40000011616 */
[----:B------:R-:W-:Y:S02]  /*1ad0*/  SHF.R.U32.HI R23, RZ, 0xa, R23 ;  /* 0x0000000aff177819 */ /* 0x000fe40000011617 */
        /* <DEDUP_REMOVED lines=8> */
[----:B------:R-:W-:Y:S01]  /*1b60*/  HADD2 R23, R23, -1040, -1040 ;  /* 0xe410e41017177430 */ /* 0x000fe20000000000 */
[----:B------:R-:W-:Y:S01]  /*1b70*/  LOP3.LUT R12, R12, 0x80008, R17, 0xf8, !PT ;  /* 0x000800080c0c7812 */ /* 0x000fe200078ef811 */
[----:B------:R-:W-:-:S02]  /*1b80*/  HFMA2 R4, R21, R7, R4 ;  /* 0x0000000715047231 */ /* 0x000fc40000000004 */
[-C--:B------:R-:W-:Y:S02]  /*1b90*/  HFMA2 R5, R22, R7.reuse, R5 ;  /* 0x0000000716057231 */ /* 0x080fe40000000005 */
[----:B------:R-:W-:Y:S01]  /*1ba0*/  HFMA2 R6, R23, R7, R6 ;  /* 0x0000000717067231 */ /* 0x000fe20000000006 */
[----:B---3--:R-:W-:Y:S02]  /*1bb0*/  SHF.R.U32.HI R15, RZ, 0xb, R24 ;  /* 0x0000000bff0f7819 */ /* 0x008fe40000011618 */
[----:B------:R-:W-:Y:S02]  /*1bc0*/  SHF.R.U32.HI R17, RZ, 0xb, R26 ;  /* 0x0000000bff117819 */ /* 0x000fe4000001161a */
[----:B------:R-:W-:Y:S02]  /*1bd0*/  SHF.R.U32.HI R7, RZ, 0xb, R27 ;  /* 0x0000000bff077819 */ /* 0x000fe4000001161b */
[----:B------:R-:W-:Y:S02]  /*1be0*/  LOP3.LUT R18, R18, 0x100010, R15, 0xf8, !PT ;  /* 0x0010001012127812 */ /* 0x000fe400078ef80f */
[----:B------:R-:W-:-:S02]  /*1bf0*/  LOP3.LUT R14, R14, 0x100010, R17, 0xf8, !PT ;  /* 0x001000100e0e7812 */ /* 0x000fc400078ef811 */
[----:B------:R-:W-:Y:S02]  /*1c00*/  LOP3.LUT R12, R12, 0x100010, R7, 0xf8, !PT ;  /* 0x001000100c0c7812 */ /* 0x000fe400078ef807 */
[----:B------:R-:W-:Y:S02]  /*1c10*/  LOP3.LUT R17, R24, 0x1f001f, RZ, 0xc0, !PT ;  /* 0x001f001f18117812 */ /* 0x000fe400078ec0ff */
[----:B------:R-:W-:Y:S02]  /*1c20*/  LOP3.LUT R15, R26, 0x1f001f, RZ, 0xc0, !PT ;  /* 0x001f001f1a0f7812 */ /* 0x000fe400078ec0ff */
[----:B------:R-:W-:Y:S02]  /*1c30*/  LOP3.LUT R7, R25, 0x1f001f, RZ, 0xc0, !PT ;  /* 0x001f001f19077812 */ /* 0x000fe400078ec0ff */
[----:B------:R-:W-:Y:S02]  /*1c40*/  SHF.R.U32.HI R16, RZ, 0xb, R25 ;  /* 0x0000000bff107819 */ /* 0x000fe40000011619 */
[----:B------:R-:W-:-:S02]  /*1c50*/  LOP3.LUT R17, R17, 0x64006400, RZ, 0xfc, !PT ;  /* 0x6400640011117812 */ /* 0x000fc400078efcff */
[----:B------:R-:W-:Y:S02]  /*1c60*/  LOP3.LUT R15, R15, 0x64006400, RZ, 0xfc, !PT ;  /* 0x640064000f0f7812 */ /* 0x000fe400078efcff */
[----:B------:R-:W-:Y:S02]  /*1c70*/  LOP3.LUT R7, R7, 0x64006400, RZ, 0xfc, !PT ;  /* 0x6400640007077812 */ /* 0x000fe400078efcff */
[----:B------:R-:W-:Y:S02]  /*1c80*/  LOP3.LUT R29, R29, 0x100010, R16, 0xf8, !PT ;  /* 0x001000101d1d7812 */ /* 0x000fe400078ef810 */
[----:B------:R-:W-:Y:S01]  /*1c90*/  LOP3.LUT R16, R27, 0x1f001f, RZ, 0xc0, !PT ;  /* 0x001f001f1b107812 */ /* 0x000fe200078ec0ff */
[----:B------:R-:W-:Y:S02]  /*1ca0*/  HADD2 R17, R17, -1040, -1040 ;  /* 0xe410e41011117430 */ /* 0x000fe40000000000 */
[----:B------:R-:W-:Y:S01]  /*1cb0*/  HADD2 R15, R15, -1040, -1040 ;  /* 0xe410e4100f0f7430 */ /* 0x000fe20000000000 */
[----:B------:R-:W-:Y:S01]  /*1cc0*/  LOP3.LUT R16, R16, 0x64006400, RZ, 0xfc, !PT ;  /* 0x6400640010107812 */ /* 0x000fe200078efcff */
[----:B------:R-:W-:Y:S01]  /*1cd0*/  HADD2 R7, R7, -1040, -1040 ;  /* 0xe410e41007077430 */ /* 0x000fe20000000000 */
[----:B------:R-:W-:Y:S01]  /*1ce0*/  LOP3.LUT R19, R26, 0x3e003e0, RZ, 0xc0, !PT ;  /* 0x03e003e01a137812 */ /* 0x000fe200078ec0ff */
[-C--:B0-----:R-:W-:Y:S01]  /*1cf0*/  HFMA2 R13, R17, R8.reuse, R13 ;  /* 0x00000008110d7231 */ /* 0x081fe2000000000d */
[----:B------:R-:W-:Y:S01]  /*1d00*/  SHF.R.U32.HI R26, RZ, 0xa, R26 ;  /* 0x0000000aff1a7819 */ /* 0x000fe2000001161a */
[----:B------:R-:W-:-:S02]  /*1d10*/  HFMA2 R5, R15, R8, R5 ;  /* 0x000000080f057231 */ /* 0x000fc40000000005 */
[----:B------:R-:W-:Y:S01]  /*1d20*/  HFMA2 R4, R7, R8, R4 ;  /* 0x0000000807047231 */ /* 0x000fe20000000004 */
[----:B------:R-:W-:Y:S02]  /*1d30*/  LOP3.LUT R15, R24, 0x3e003e0, RZ, 0xc0, !PT ;  /* 0x03e003e0180f7812 */ /* 0x000fe400078ec0ff */
[----:B------:R-:W-:Y:S01]  /*1d40*/  LOP3.LUT R17, R25, 0x3e003e0, RZ, 0xc0, !PT ;  /* 0x03e003e019117812 */ /* 0x000fe200078ec0ff */
[----:B------:R-:W-:Y:S01]  /*1d50*/  HADD2 R16, R16, -1040, -1040 ;  /* 0xe410e41010107430 */ /* 0x000fe20000000000 */
[----:B------:R-:W-:Y:S02]  /*1d60*/  SHF.R.U32.HI R24, RZ, 0xa, R24 ;  /* 0x0000000aff187819 */ /* 0x000fe40000011618 */
[----:B------:R-:W-:Y:S02]  /*1d70*/  SHF.R.U32.HI R25, RZ, 0xa, R25 ;  /* 0x0000000aff197819 */ /* 0x000fe40000011619 */
[----:B------:R-:W-:Y:S02]  /*1d80*/  LOP3.LUT R7, R27, 0x3e003e0, RZ, 0xc0, !PT ;  /* 0x03e003e01b077812 */ /* 0x000fe400078ec0ff */
[----:B------:R-:W-:-:S02]  /*1d90*/  LOP3.LUT R19, R19, 0x64006400, RZ, 0xfc, !PT ;  /* 0x6400640013137812 */ /* 0x000fc400078efcff */
[----:B------:R-:W-:Y:S02]  /*1da0*/  LOP3.LUT R26, R26, 0x1f001f, RZ, 0xc0, !PT ;  /* 0x001f001f1a1a7812 */ /* 0x000fe400078ec0ff */
[----:B------:R-:W-:Y:S01]  /*1db0*/  SHF.R.U32.HI R27, RZ, 0xa, R27 ;  /* 0x0000000aff1b7819 */ /* 0x000fe2000001161b */
[----:B------:R-:W-:Y:S01]  /*1dc0*/  HFMA2 R6, R16, R8, R6 ;  /* 0x0000000810067231 */ /* 0x000fe20000000006 */
        /* <DEDUP_REMOVED lines=12> */
[----:B------:R-:W-:Y:S02]  /*1e90*/  HFMA2 R7, R7, R0.H1_H1, -48, -48 ;  /* 0xd200d20007077431 */ /* 0x000fe40000060000 */
[----:B------:R-:W-:-:S02]  /*1ea0*/  HFMA2 R5, R8, R9, R5 ;  /* 0x0000000908057231 */ /* 0x000fc40000000005 */
[----:B------:R-:W-:Y:S01]  /*1eb0*/  HADD2 R26, R26, -1040, -1040 ;  /* 0xe410e4101a1a7430 */ /* 0x000fe20000000000 */
[----:B------:R-:W-:Y:S01]  /*1ec0*/  LOP3.LUT R27, R27, 0x64006400, RZ, 0xfc, !PT ;  /* 0x640064001b1b7812 */ /* 0x000fe200078efcff */
[-C--:B------:R-:W-:Y:S01]  /*1ed0*/  HFMA2 R13, R15, R9.reuse, R13 ;  /* 0x000000090f0d7231 */ /* 0x080fe2000000000d */
[----:B------:R-:W-:Y:S01]  /*1ee0*/  LOP3.LUT R18, R18, 0x64006400, RZ, 0xfc, !PT ;  /* 0x6400640012127812 */ /* 0x000fe200078efcff */
[-C--:B------:R-:W-:Y:S01]  /*1ef0*/  HFMA2 R4, R17, R9.reuse, R4 ;  /* 0x0000000911047231 */ /* 0x080fe20000000004 */
[----:B------:R-:W-:Y:S01]  /*1f00*/  LOP3.LUT R29, R29, 0x64006400, RZ, 0xfc, !PT ;  /* 0x640064001d1d7812 */ /* 0x000fe200078efcff */
[----:B------:R-:W-:Y:S02]  /*1f10*/  HFMA2 R6, R7, R9, R6 ;  /* 0x0000000907067231 */ /* 0x000fe40000000006 */
[----:B------:R-:W-:Y:S02]  /*1f20*/  HFMA2 R7, R26, R10, R5 ;  /* 0x0000000a1a077231 */ /* 0x000fe40000000005 */
[----:B------:R-:W-:Y:S01]  /*1f30*/  HADD2 R24, R24, -1040, -1040 ;  /* 0xe410e41018187430 */ /* 0x000fe20000000000 */
        /* <DEDUP_REMOVED lines=8> */
[----:B------:R-:W-:Y:S02]  /*1fc0*/  HFMA2 R6, R5, R10, R6 ;  /* 0x0000000a05067231 */ /* 0x000fe40000000006 */
[----:B------:R-:W-:-:S02]  /*1fd0*/  HADD2 R14, R14, -1040, -1040 ;  /* 0xe410e4100e0e7430 */ /* 0x000fc40000000000 */
[----:B------:R-:W-:Y:S02]  /*1fe0*/  HADD2 R12, R12, -1040, -1040 ;  /* 0xe410e4100c0c7430 */ /* 0x000fe40000000000 */
        /* <DEDUP_REMOVED lines=8> */
[----:B------:R-:W-:Y:S02]  /*2070*/  PRMT R28, R28, 0x5410, R3 ;  /* 0x000054101c1c7816 */ /* 0x000fe40000000003 */
[----:B------:R-:W-:Y:S02]  /*2080*/  PRMT R13, R13, 0x5410, R4 ;  /* 0x000054100d0d7816 */ /* 0x000fe40000000004 */
[----:B------:R-:W-:Y:S02]  /*2090*/  PRMT R2, R2, 0x5410, R0 ;  /* 0x0000541002027816 */ /* 0x000fe40000000000 */
[----:B------:R-:W-:Y:S01]  /*20a0*/  PRMT R7, R7, 0x5410, R6 ;  /* 0x0000541007077816 */ /* 0x000fe20000000006 */
[----:B------:R-:W-:-:S04]  /*20b0*/  HFMA2 R4, R13, R28, RZ ;  /* 0x0000001c0d047231 */ /* 0x000fc800000000ff */
[----:B------:R-:W-:-:S07]  /*20c0*/  HFMA2 R5, R7, R2, RZ.H0_H0 ;  /* 0x0000000207057231 */ /* 0x000fce00000400ff */
.L_x_3775:
[----:B------:R0:W-:Y:S01]  /*20d0*/  ATOM.E.ADD.F16x2.RN.STRONG.GPU P0, RZ, desc[UR6][R30.64], R4 ;  /* 0x800000041eff79a2 */ /* 0x0001e2000c10e106 */
[----:B------:R-:W-:Y:S04]  /*20e0*/  BSSY.RECONVERGENT B0, `(.L_x_3776) ;  /* 0x000000e000007945 */ /* 0x000fe80003800200 */
[----:B0-----:R-:W-:Y:S05]  /*20f0*/  @P0 BRA `(.L_x_3777) ;  /* 0x0000000000300947 */ /* 0x001fea0003800000 */
[----:B------:R-:W0:Y:S02]  /*2100*/  QSPC.E.S P0, RZ, [R30] ;  /* 0x000000001eff73aa */ /* 0x000e240000000500 */
[----:B0-----:R-:W-:Y:S05]  /*2110*/  @!P0 BRA `(.L_x_3778) ;  /* 0x00000000001c8947 */ /* 0x001fea0003800000 */
[----:B------:R-:W-:-:S05]  /*2120*/  IMAD.MOV.U32 R2, RZ, RZ, R30 ;  /* 0x000000ffff027224 */ /* 0x000fca00078e001e */
[----:B------:R-:W-:-:S07]  /*2130*/  MOV R2, R2 ;  /* 0x0000000200027202 */ /* 0x000fce0000000f00 */
.L_x_3779:
[----:B------:R-:W0:Y:S02]  /*2140*/  LDS R6, [R2] ;  /* 0x0000000002067984 */ /* 0x000e240000000800 */
[----:B0-----:R-:W-:-:S05]  /*2150*/  HADD2 R7, R6, R4 ;  /* 0x0000000406077230 */ /* 0x001fca0000000000 */
[----:B------:R-:W0:Y:S02]  /*2160*/  ATOMS.CAST.SPIN P0, [R2], R6, R7 ;  /* 0x000000060200758d */ /* 0x000e240001800007 */
[----:B0-----:R-:W-:Y:S05]  /*2170*/  @!P0 BRA `(.L_x_3779) ;  /* 0xfffffffc00f08947 */ /* 0x001fea000383ffff */
[----:B------:R-:W-:Y:S05]  /*2180*/  BRA `(.L_x_3777) ;  /* 0x00000000000c7947 */ /* 0x000fea0003800000 */
.L_x_3778:
[----:B------:R-:W2:Y:S02]  /*2190*/  LD.E R0, desc[UR6][R30.64] ;  /* 0x000000061e007980 */ /* 0x000ea4000c101900 */
[----:B--2---:R-:W-:-:S05]  /*21a0*/  IMAD.IADD R3, R4, 0x1, R0 ;  /* 0x0000000104037824 */ /* 0x004fca00078e0200 */
[----:B------:R0:W-:Y:S02]  /*21b0*/  ST.E desc[UR6][R30.64], R3 ;  /* 0x000000031e007985 */ /* 0x0001e4000c101906 */
.L_x_3777:
[----:B------:R-:W-:Y:S05]  /*21c0*/  BSYNC.RECONVERGENT B0 ;  /* 0x0000000000007941 */ /* 0x000fea0003800200 */
.L_x_3776:
[----:B------:R1:W-:Y:S02]  /*21d0*/  ATOM.E.ADD.F16x2.RN.STRONG.GPU P0, RZ, desc[UR6][R30.64+0x4], R5 ;  /* 0x800004051eff79a2 */ /* 0x0003e4000c10e106 */
[----:B-1----:R-:W-:Y:S05]  /*21e0*/  @P0 EXIT ;  /* 0x000000000000094d */ /* 0x002fea0003800000 */
[----:B------:R-:W1:Y:S02]  /*21f0*/  QSPC.E.S P0, RZ, [R30+0x4] ;  /* 0x000004001eff73aa */ /* 0x000e640000000500 */
[----:B-1----:R-:W-:Y:S05]  /*2200*/  @!P0 BRA `(.L_x_3780) ;  /* 0x0000000000188947 */ /* 0x002fea0003800000 */
[----:B0-----:R-:W-:-:S07]  /*2210*/  MOV R30, R30 ;  /* 0x0000001e001e7202 */ /* 0x001fce0000000f00 */
.L_x_3781:
[----:B------:R-:W0:Y:S02]  /*2220*/  LDS R2, [R30+0x4] ;  /* 0x000004001e027984 */ /* 0x000e240000000800 */
[----:B0-----:R-:W-:-:S05]  /*2230*/  HFMA2 R3, R2, 1, 1, R5 ;  /* 0x3c003c0002037831 */ /* 0x001fca0000000005 */
[----:B------:R-:W0:Y:S02]  /*2240*/  ATOMS.CAST.SPIN P0, [R30+0x4], R2, R3 ;  /* 0x000004021e00758d */ /* 0x000e240001800003 */
[----:B0-----:R-:W-:Y:S05]  /*2250*/  @!P0 BRA `(.L_x_3781) ;  /* 0xfffffffc00f08947 */ /* 0x001fea000383ffff */
[----:B------:R-:W-:Y:S05]  /*2260*/  EXIT ;  /* 0x000000000000794d */ /* 0x000fea0003800000 */
.L_x_3780:
[----:B------:R-:W0:Y:S02]  /*2270*/  LD.E R0, desc[UR6][R30.64+0x4] ;  /* 0x000004061e007980 */ /* 0x000e24000c101900 */
[----:B0-----:R-:W-:-:S05]  /*2280*/  IMAD.IADD R3, R5, 0x1, R0 ;  /* 0x0000000105037824 */ /* 0x001fca00078e0200 */
[----:B------:R-:W-:Y:S01]  /*2290*/  ST.E desc[UR6][R30.64+0x4], R3 ;  /* 0x000004031e007985 */ /* 0x000fe2000c101906 */
[----:B------:R-:W-:Y:S05]  /*22a0*/  EXIT ;  /* 0x000000000000794d */ /* 0x000fea0003800000 */
.L_x_3782:
        /* <DEDUP_REMOVED lines=13> */
.L_x_3985:


//--------------------- .text._Z23gemm_half_q_half_kernelILi1ELi24ELb1ELb0ELi32EEvPK6__halfPKjS4_S2_PS0_iiiiPKtS7_iiiiiibS2_i --------------------------
	.section	.text._Z23gemm_half_q_half_kernelILi1ELi24ELb1ELb0ELi32EEvPK6__halfPKjS4_S2_PS0_iiiiPKtS7_iiiiiibS2_i,"ax",@progbits
	.align	128
        .global         _Z23gemm_half_q_half_kernelILi1ELi24ELb1ELb0ELi32EEvPK6__halfPKjS4_S2_PS0_iiiiPKtS7_iiiiiibS2_i
        .type           _Z23gemm_half_q_half_kernelILi1ELi24ELb1ELb0ELi32EEvPK6__halfPKjS4_S2_PS0_iiiiPKtS7_iiiiiibS2_i,@function
        .size           _Z23gemm_half_q_half_kernelILi1ELi24ELb1ELb0ELi32EEvPK6__halfPKjS4_S2_PS0_iiiiPKtS7_iiiiiibS2_i,(.L_x_3986 - _Z23gemm_half_q_half_kernelILi1ELi24ELb1ELb0ELi32EEvPK6__halfPKjS4_S2_PS0_iiiiPKtS7_iiiiiibS2_i)
        .other          _Z23gemm_half_q_half_kernelILi1ELi24ELb1ELb0ELi32EEvPK6__halfPKjS4_S2_PS0_iiiiPKtS7_iiiiiibS2_i,@"STO_CUDA_ENTRY STV_DEFAULT"
_Z23gemm_half_q_half_kernelILi1ELi24ELb1ELb0ELi32EEvPK6__halfPKjS4_S2_PS0_iiiiPKtS7_iiiiiibS2_i:
.text._Z23gemm_half_q_half_kernelILi1ELi24ELb1ELb0ELi32EEvPK6__halfPKjS4_S2_PS0_iiiiPKtS7_iiiiiibS2_i:
        /* <DEDUP_REMOVED lines=16> */
[----:B0-----:R-:W-:-:S04]  /*0100*/  SHF.L.U32 R14, R13, 0x5, RZ ;  /* 0x000000050d0e7819 */ /* 0x001fc800000006ff */
[C---:B------:R-:W-:Y:S02]  /*0110*/  IADD3 R28, PT, PT, R14.reuse, 0x20, RZ ;  /* 0x000000200e1c7810 */ /* 0x040fe40007ffe0ff */
[----:B--2---:R-:W-:Y:S02]  /*0120*/  IADD3 R15, PT, PT, R14, R3, RZ ;  /* 0x000000030e0f7210 */ /* 0x004fe40007ffe0ff */
[----:B-1----:R-:W-:Y:S02]  /*0130*/  VIMNMX R26, PT, PT, R28, R7, PT ;  /* 0x000000071c1a7248 */ /* 0x002fe40003fe0100 */
[----:B------:R-:W-:Y:S02]  /*0140*/  LEA R4, R4, R3, 0x5 ;  /* 0x0000000304047211 */ /* 0x000fe400078e28ff */
[----:B------:R-:W-:Y:S02]  /*0150*/  ISETP.GE.AND P0, PT, R15, R26, PT ;  /* 0x0000001a0f00720c */ /* 0x000fe40003f06270 */
[----:B------:R-:W-:-:S04]  /*0160*/  SHF.L.U32 R27, R4, 0x2, RZ ;  /* 0x00000002041b7819 */ /* 0x000fc800000006ff */
        /* <DEDUP_REMOVED lines=20> */
.L_x_3784:
[----:B------:R-:W-:Y:S05]  /*02b0*/  BSYNC.RECONVERGENT B0 ;  /* 0x0000000000007941 */ /* 0x000fea0003800200 */
.L_x_3783:
        /* <DEDUP_REMOVED lines=23> */
.L_x_3786:
        /* <DEDUP_REMOVED lines=12> */
[----:B-1----:R-:W-:-:S05]  /*04f0*/  IMAD.WIDE.U32 R16, R11, 0x2, R16 ;  /* 0x000000020b107825 */ /* 0x002fca00078e0010 */
        /* <DEDUP_REMOVED lines=15> */
[C---:B------:R-:W-:Y:S01]  /*05f0*/  IMAD R12, R11.reuse, R11, R11 ;  /* 0x0000000b0b0c7224 */ /* 0x040fe200078e020b */
        /* <DEDUP_REMOVED lines=13> */
.L_x_3785:
        /* <DEDUP_REMOVED lines=11> */
.L_x_3787:
        /* <DEDUP_REMOVED lines=11> */
.L_x_3788:
        /* <DEDUP_REMOVED lines=11> */
.L_x_3789:
        /* <DEDUP_REMOVED lines=11> */
.L_x_3790:
        /* <DEDUP_REMOVED lines=11> */
.L_x_3791:
[----:B------:R-:W-:Y:S01]  /*0a40*/  VIMNMX R10, PT, PT, R14, UR4, PT ;  /* 0x000000040e0a7c48 */ /* 0x000fe2000bfe0100 */
[----:B------:R-:W0:Y:S01]  /*0a50*/  S2UR UR5, SR_CgaCtaId ;  /* 0x00000000000579c3 */ /* 0x000e220000008800 */
[----:B------:R-:W1:Y:S01]  /*0a60*/  LDCU.64 UR10, c[0x0][0x388] ;  /* 0x00007100ff0a77ac */ /* 0x000e620008000a00 */
[----:B------:R-:W-:Y:S02]  /*0a70*/  VIMNMX R7, PT, PT, R7, UR9, PT ;  /* 0x0000000907077c48 */ /* 0x000fe4000bfe0100 */
[----:B------:R-:W-:Y:S01]  /*0a80*/  SHF.R.S32.HI R11, RZ, 0x1f, R10 ;  /* 0x0000001fff0b7819 */ /* 0x000fe2000001140a */
[----:B------:R-:W-:Y:S01]  /*0a90*/  UMOV UR4, 0x400 ;  /* 0x0000040000047882 */ /* 0x000fe20000000000 */
[----:B------:R-:W-:Y:S02]  /*0aa0*/  PRMT R19, RZ, 0x5410, RZ ;  /* 0x00005410ff137816 */ /* 0x000fe400000000ff */
[----:B------:R-:W-:Y:S02]  /*0ab0*/  LEA.HI R11, R11, R10, RZ, 0x5 ;  /* 0x0000000a0b0b7211 */ /* 0x000fe400078f28ff */
[----:B------:R-:W-:-:S02]  /*0ac0*/  PRMT R18, RZ, 0x5410, RZ ;  /* 0x00005410ff127816 */ /* 0x000fc400000000ff */
        /* <DEDUP_REMOVED lines=10> */
[----:B-1----:R-:W-:-:S04]  /*0b70*/  LEA R20, P1, R6, UR10, 0x2 ;  /* 0x0000000a06147c11 */ /* 0x002fc8000f8210ff */
[----:B------:R-:W-:-:S07]  /*0b80*/  LEA.HI.X R21, R6, UR11, R5, 0x2, P1 ;  /* 0x0000000b06157c11 */ /* 0x000fce00088f1405 */
[----:B------:R-:W-:Y:S05]  /*0b90*/  @!P0 BRA `(.L_x_3792) ;  /* 0x0000001400508947 */ /* 0x000fea0003800000 */
[----:B------:R-:W2:Y:S01]  /*0ba0*/  LDG.E.128.CONSTANT R4, desc[UR6][R20.64] ;  /* 0x0000000614047981 */ /* 0x000ea2000c1e9d00 */
[----:B------:R-:W-:-:S03]  /*0bb0*/  IMAD.WIDE R22, R0, 0x4, R20 ;  /* 0x0000000400167825 */ /* 0x000fc600078e0214 */
[----:B------:R-:W0:Y:S04]  /*0bc0*/  LDS.128 R16, [UR4] ;  /* 0x00000004ff107984 */ /* 0x000e280008000c00 */
        /* <DEDUP_REMOVED lines=14> */
[-C--:B0-----:R-:W-:Y:S01]  /*0cb0*/  HFMA2 R21, R14, R16.reuse, RZ.H0_H0 ;  /* 0x000000100e157231 */ /* 0x081fe200000400ff */
[----:B------:R-:W-:Y:S01]  /*0cc0*/  LOP3.LUT R20, R7, 0x1f001f, RZ, 0xc0, !PT ;  /* 0x001f001f07147812 */ /* 0x000fe200078ec0ff */
[----:B------:R-:W-:Y:S02]  /*0cd0*/  HADD2 R15, R15, -1040, -1040 ;  /* 0xe410e4100f0f7430 */ /* 0x000fe40000000000 */
[----:B------:R-:W-:Y:S02]  /*0ce0*/  HFMA2 R12, R12, R16, RZ ;  /* 0x000000100c0c7231 */ /* 0x000fe400000000ff */
[----:B------:R-:W-:Y:S01]  /*0cf0*/  HFMA2 R13, R13, R2.H1_H1, -48, -48 ;  /* 0xd200d2000d0d7431 */ /* 0x000fe20000060002 */
[----:B------:R-:W-:Y:S01]  /*0d00*/  LOP3.LUT R20, R20, 0x64006400, RZ, 0xfc, !PT ;  /* 0x6400640014147812 */ /* 0x000fe200078efcff */
[----:B------:R-:W-:Y:S01]  /*0d10*/  HFMA2 R29, R15, R16, RZ ;  /* 0x000000100f1d7231 */ /* 0x000fe200000000ff */
[----:B------:R-:W-:Y:S01]  /*0d20*/  LOP3.LUT R15, R6, 0x3e003e0, RZ, 0xc0, !PT ;  /* 0x03e003e0060f7812 */ /* 0x000fe200078ec0ff */
[----:B------:R-:W-:Y:S01]  /*0d30*/  HFMA2 R12, R13, R17, R12 ;  /* 0x000000110d0c7231 */ /* 0x000fe2000000000c */
[----:B------:R-:W-:Y:S01]  /*0d40*/  LOP3.LUT R13, R5, 0x3e003e0, RZ, 0xc0, !PT ;  /* 0x03e003e0050d7812 */ /* 0x000fe200078ec0ff */
[----:B------:R-:W-:Y:S01]  /*0d50*/  HADD2 R20, R20, -1040, -1040 ;  /* 0xe410e41014147430 */ /* 0x000fe20000000000 */
[----:B------:R-:W-:-:S02]  /*0d60*/  LOP3.LUT R15, R15, 0x64006400, RZ, 0xfc, !PT ;  /* 0x640064000f0f7812 */ /* 0x000fc400078efcff */
[----:B------:R-:W-:Y:S01]  /*0d70*/  LOP3.LUT R13, R13, 0x64006400, RZ, 0xfc, !PT ;  /* 0x640064000d0d7812 */ /* 0x000fe200078efcff */
[----:B------:R-:W-:Y:S01]  /*0d80*/  HFMA2 R14, R20, R16, RZ.H0_H0 ;  /* 0x00000010140e7231 */ /* 0x000fe200000400ff */
[----:B------:R-:W-:Y:S01]  /*0d90*/  LOP3.LUT R20, R7, 0x3e003e0, RZ, 0xc0, !PT ;  /* 0x03e003e007147812 */ /* 0x000fe200078ec0ff */
[-C--:B------:R-:W-:Y:S01]  /*0da0*/  HFMA2 R16, R15, R2.reuse.H1_H1, -48, -48 ;  /* 0xd200d2000f107431 */ /* 0x080fe20000060002 */
[--C-:B------:R-:W-:Y:S01]  /*0db0*/  SHF.R.U32.HI R15, RZ, 0xa, R4.reuse ;  /* 0x0000000aff0f7819 */ /* 0x100fe20000011604 */
[----:B------:R-:W-:Y:S01]  /*0dc0*/  HFMA2 R13, R13, R2.H1_H1, -48, -48 ;  /* 0xd200d2000d0d7431 */ /* 0x000fe20000060002 */
[----:B------:R-:W-:Y:S01]  /*0dd0*/  SHF.R.U32.HI R4, RZ, 0xf, R4 ;  /* 0x0000000fff047819 */ /* 0x000fe20000011604 */
[-C--:B------:R-:W-:Y:S01]  /*0de0*/  HFMA2 R16, R16, R17.reuse, R29 ;  /* 0x0000001110107231 */ /* 0x080fe2000000001d */
[----:B------:R-:W-:Y:S01]  /*0df0*/  LOP3.LUT R15, R15, 0x1f001f, RZ, 0xc0, !PT ;  /* 0x001f001f0f0f7812 */ /* 0x000fe200078ec0ff */
[----:B------:R-:W-:Y:S01]  /*0e00*/  HFMA2 R13, R13, R17, R21 ;  /* 0x000000110d0d7231 */ /* 0x000fe20000000015 */
[----:B------:R-:W-:-:S02]  /*0e10*/  LOP3.LUT R21, R20, 0x64006400, RZ, 0xfc, !PT ;  /* 0x6400640014157812 */ /* 0x000fc400078efcff */
[----:B------:R-:W-:Y:S02]  /*0e20*/  LOP3.LUT R15, R15, 0x64006400, RZ, 0xfc, !PT ;  /* 0x640064000f0f7812 */ /* 0x000fe400078efcff */
[----:B------:R-:W-:Y:S01]  /*0e30*/  SHF.R.U32.HI R20, RZ, 0xa, R7 ;  /* 0x0000000aff147819 */ /* 0x000fe20000011607 */
[----:B------:R-:W-:Y:S01]  /*0e40*/  HFMA2 R21, R21, R2.H1_H1, -48, -48 ;  /* 0xd200d20015157431 */ /* 0x000fe20000060002 */
[----:B------:R-:W-:Y:S01]  /*0e50*/  LOP3.LUT R4, R4, 0x10001, RZ, 0xc0, !PT ;  /* 0x0001000104047812 */ /* 0x000fe200078ec0ff */
[----:B------:R-:W-:Y:S01]  /*0e60*/  HADD2 R15, R15, -1040, -1040 ;  /* 0xe410e4100f0f7430 */ /* 0x000fe20000000000 */
[----:B------:R-:W-:Y:S01]  /*0e70*/  LOP3.LUT R20, R20, 0x1f001f, RZ, 0xc0, !PT ;  /* 0x001f001f14147812 */ /* 0x000fe200078ec0ff */
        /* <DEDUP_REMOVED lines=13> */
[-C--:B------:R-:W-:Y:S01]  /*0f50*/  HFMA2 R16, R15, R18.reuse, R16 ;  /* 0x000000120f107231 */ /* 0x080fe20000000010 */
[----:B---3--:R-:W-:Y:S01]  /*0f60*/  LOP3.LUT R14, R8, 0x1f001f, RZ, 0xc0, !PT ;  /* 0x001f001f080e7812 */ /* 0x008fe200078ec0ff */
[----:B------:R-:W-:Y:S01]  /*0f70*/  HFMA2 R18, R20, R18, R17 ;  /* 0x0000001214127231 */ /* 0x000fe20000000011 */
[----:B------:R-:W-:Y:S02]  /*0f80*/  LOP3.LUT R20, R9, 0x1f001f, RZ, 0xc0, !PT ;  /* 0x001f001f09147812 */ /* 0x000fe400078ec0ff */
[----:B------:R-:W-:Y:S02]  /*0f90*/  SHF.R.U32.HI R15, RZ, 0xe, R8 ;  /* 0x0000000eff0f7819 */ /* 0x000fe40000011608 */
[----:B------:R-:W-:-:S02]  /*0fa0*/  LOP3.LUT R14, R14, 0x64006400, RZ, 0xfc, !PT ;  /* 0x640064000e0e7812 */ /* 0x000fc400078efcff */
[----:B------:R-:W-:Y:S02]  /*0fb0*/  LOP3.LUT R20, R20, 0x64006400, RZ, 0xfc, !PT ;  /* 0x6400640014147812 */ /* 0x000fe400078efcff */
[----:B------:R-:W-:Y:S01]  /*0fc0*/  SHF.R.U32.HI R17, RZ, 0xf, R5 ;  /* 0x0000000fff117819 */ /* 0x000fe20000011605 */
[----:B------:R-:W-:Y:S01]  /*0fd0*/  HADD2 R14, R14, -1040, -1040 ;  /* 0xe410e4100e0e7430 */ /* 0x000fe20000000000 */
[----:B------:R-:W-:Y:S01]  /*0fe0*/  LOP3.LUT R5, R4, 0x20002, R15, 0xf8, !PT ;  /* 0x0002000204057812 */ /* 0x000fe200078ef80f */
[----:B------:R-:W-:Y:S01]  /*0ff0*/  HADD2 R20, R20, -1040, -1040 ;  /* 0xe410e41014147430 */ /* 0x000fe20000000000 */
[----:B------:R-:W-:Y:S01]  /*1000*/  SHF.R.U32.HI R15, RZ, 0xe, R9 ;  /* 0x0000000eff0f7819 */ /* 0x000fe20000011609 */
[-C--:B------:R-:W-:Y:S01]  /*1010*/  HFMA2 R30, R14, R19.reuse, R12 ;  /* 0x000000130e1e7231 */ /* 0x080fe2000000000c */
[----:B------:R-:W-:Y:S01]  /*1020*/  LOP3.LUT R4, R17, 0x10001, RZ, 0xc0, !PT ;  /* 0x0001000111047812 */ /* 0x000fe200078ec0ff */
[----:B------:R-:W-:Y:S01]  /*1030*/  HFMA2 R31, R20, R19, R13 ;  /* 0x00000013141f7231 */ /* 0x000fe2000000000d */
[----:B------:R-:W-:-:S02]  /*1040*/  LOP3.LUT R17, R8, 0x3e003e0, RZ, 0xc0, !PT ;  /* 0x03e003e008117812 */ /* 0x000fc400078ec0ff */
[----:B------:R-:W-:Y:S02]  /*1050*/  LOP3.LUT R4, R4, 0x20002, R15, 0xf8, !PT ;  /* 0x0002000204047812 */ /* 0x000fe400078ef80f */
[----:B------:R-:W0:Y:S01]  /*1060*/  LDS.128 R12, [UR4+0x10] ;  /* 0x00001004ff0c7984 */ /* 0x000e220008000c00 */
[----:B------:R-:W-:Y:S02]  /*1070*/  LOP3.LUT R17, R17, 0x64006400, RZ, 0xfc, !PT ;  /* 0x6400640011117812 */ /* 0x000fe400078efcff */
[----:B------:R-:W-:-:S03]  /*1080*/  LOP3.LUT R20, R9, 0x3e003e0, RZ, 0xc0, !PT ;  /* 0x03e003e009147812 */ /* 0x000fc600078ec0ff */
[----:B------:R-:W-:Y:S01]  /*1090*/  HFMA2 R29, R17, R2.H1_H1, -48, -48 ;  /* 0xd200d200111d7431 */ /* 0x000fe20000060002 */
[----:B------:R-:W-:Y:S02]  /*10a0*/  LOP3.LUT R17, R10, 0x1f001f, RZ, 0xc0, !PT ;  /* 0x001f001f0a117812 */ /* 0x000fe400078ec0ff */
[----:B------:R-:W-:Y:S02]  /*10b0*/  LOP3.LUT R21, R20, 0x64006400, RZ, 0xfc, !PT ;  /* 0x6400640014157812 */ /* 0x000fe400078efcff */
[----:B------:R-:W-:-:S03]  /*10c0*/  LOP3.LUT R17, R17, 0x64006400, RZ, 0xfc, !PT ;  /* 0x6400640011117812 */ /* 0x000fc600078efcff */
[----:B------:R-:W-:Y:S02]  /*10d0*/  HFMA2 R21, R21, R2.H1_H1, -48, -48 ;  /* 0xd200d20015157431 */ /* 0x000fe40000060002 */
[----:B------:R-:W-:Y:S02]  /*10e0*/  HADD2 R17, R17, -1040, -1040 ;  /* 0xe410e41011117430 */ /* 0x000fe40000000000 */
[-C--:B0-----:R-:W-:Y:S02]  /*10f0*/  HFMA2 R29, R29, R12.reuse, R30 ;  /* 0x0000000c1d1d7231 */ /* 0x081fe4000000001e */
[----:B------:R-:W-:Y:S02]  /*1100*/  HFMA2 R21, R21, R12, R31 ;  /* 0x0000000c15157231 */ /* 0x000fe4000000001f */
[----:B------:R-:W-:Y:S01]  /*1110*/  HFMA2 R30, R17, R19, R16 ;  /* 0x00000013111e7231 */ /* 0x000fe20000000010 */
[----:B------:R-:W-:-:S04]  /*1120*/  LOP3.LUT R16, R10, 0x3e003e0, RZ, 0xc0, !PT ;  /* 0x03e003e00a107812 */ /* 0x000fc800078ec0ff */
[----:B------:R-:W-:Y:S02]  /*1130*/  LOP3.LUT R17, R16, 0x64006400, RZ, 0xfc, !PT ;  /* 0x6400640010117812 */ /* 0x000fe400078efcff */
[----:B------:R-:W-:-:S03]  /*1140*/  LOP3.LUT R16, R11, 0x1f001f, RZ, 0xc0, !PT ;  /* 0x001f001f0b107812 */ /* 0x000fc600078ec0ff */
[----:B------:R-:W-:Y:S01]  /*1150*/  HFMA2 R20, R17, R2.H1_H1, -48, -48 ;  /* 0xd200d20011147431 */ /* 0x000fe20000060002 */
[----:B------:R-:W-:-:S03]  /*1160*/  LOP3.LUT R16, R16, 0x64006400, RZ, 0xfc, !PT ;  /* 0x6400640010107812 */ /* 0x000fc600078efcff */
[----:B------:R-:W-:Y:S02]  /*1170*/  HFMA2 R20, R20, R12, R30 ;  /* 0x0000000c14147231 */ /* 0x000fe4000000001e */
[----:B------:R-:W-:-:S04]  /*1180*/  HADD2 R16, R16, -1040, -1040 ;  /* 0xe410e41010107430 */ /* 0x000fc80000000000 */
[----:B------:R-:W-:Y:S01]  /*1190*/  HFMA2 R18, R16, R19, R18 ;  /* 0x0000001310127231 */ /* 0x000fe20000000012 */
[----:B------:R-:W-:-:S04]  /*11a0*/  LOP3.LUT R16, R11, 0x3e003e0, RZ, 0xc0, !PT ;  /* 0x03e003e00b107812 */ /* 0x000fc800078ec0ff */
[----:B------:R-:W-:-:S05]  /*11b0*/  LOP3.LUT R17, R16, 0x64006400, RZ, 0xfc, !PT ;  /* 0x6400640010117812 */ /* 0x000fca00078efcff */
[----:B------:R-:W-:-:S04]  /*11c0*/  HFMA2 R17, R17, R2.H1_H1, -48, -48 ;  /* 0xd200d20011117431 */ /* 0x000fc80000060002 */
[----:B------:R-:W-:Y:S02]  /*11d0*/  HFMA2 R12, R17, R12, R18 ;  /* 0x0000000c110c7231 */ /* 0x000fe40000000012 */
[----:B------:R-:W2:Y:S01]  /*11e0*/  LDG.E.128.CONSTANT R16, desc[UR6][R22.64] ;  /* 0x0000000616107981 */ /* 0x000ea2000c1e9d00 */
[----:B------:R-:W-:Y:S02]  /*11f0*/  SHF.R.U32.HI R8, RZ, 0xa, R8 ;  /* 0x0000000aff087819 */ /* 0x000fe40000011608 */
[----:B------:R-:W-:Y:S02]  /*1200*/  SHF.R.U32.HI R9, RZ, 0xa, R9 ;  /* 0x0000000aff097819 */ /* 0x000fe40000011609 */
[----:B------:R-:W-:Y:S02]  /*1210*/  LOP3.LUT R8, R8, 0x1f001f, RZ, 0xc0, !PT ;  /* 0x001f001f08087812 */ /* 0x000fe400078ec0ff */
[----:B------:R-:W-:Y:S02]  /*1220*/  LOP3.LUT R9, R9, 0x1f001f, RZ, 0xc0, !PT ;  /* 0x001f001f09097812 */ /* 0x000fe400078ec0ff */
[----:B------:R-:W-:-:S02]  /*1230*/  LOP3.LUT R8, R8, 0x64006400, RZ, 0xfc, !PT ;  /* 0x6400640008087812 */ /* 0x000fc400078efcff */
[----:B------:R-:W-:Y:S02]  /*1240*/  LOP3.LUT R9, R9, 0x64006400, RZ, 0xfc, !PT ;  /* 0x6400640009097812 */ /* 0x000fe400078efcff */
[----:B------:R-:W-:Y:S01]  /*1250*/  SHF.R.U32.HI R6, RZ, 0xf, R6 ;  /* 0x0000000fff067819 */ /* 0x000fe20000011606 */
[----:B------:R-:W-:Y:S02]  /*1260*/  HADD2 R8, R8, -1040, -1040 ;  /* 0xe410e41008087430 */ /* 0x000fe40000000000 */
[----:B------:R-:W-:Y:S02]  /*1270*/  HADD2 R9, R9, -1040, -1040 ;  /* 0xe410e41009097430 */ /* 0x000fe40000000000 */
[-C--:B------:R-:W-:Y:S01]  /*1280*/  HFMA2 R29, R8, R13.reuse, R29 ;  /* 0x0000000d081d7231 */ /* 0x080fe2000000001d */
[----:B------:R-:W-:Y:S01]  /*1290*/  SHF.R.U32.HI R8, RZ, 0xa, R10 ;  /* 0x0000000aff087819 */ /* 0x000fe2000001160a */
[----:B------:R-:W-:-:S03]  /*12a0*/  HFMA2 R21, R9, R13, R21 ;  /* 0x0000000d09157231 */ /* 0x000fc60000000015 */
        /* <DEDUP_REMOVED lines=11> */
[----:B--2---:R-:W-:-:S04]  /*1360*/  LOP3.LUT R9, R16, 0x1f001f, RZ, 0xc0, !PT ;  /* 0x001f001f10097812 */ /* 0x004fc800078ec0ff */
[----:B------:R-:W-:-:S05]  /*1370*/  LOP3.LUT R9, R9, 0x64006400, RZ, 0xfc, !PT ;  /* 0x6400640009097812 */ /* 0x000fca00078efcff */
[----:B------:R-:W-:Y:S01]  /*1380*/  HADD2 R12, R9, -1040, -1040 ;  /* 0xe410e410090c7430 */ /* 0x000fe20000000000 */
[----:B------:R-:W-:-:S03]  /*1390*/  LOP3.LUT R9, R17, 0x1f001f, RZ, 0xc0, !PT ;  /* 0x001f001f11097812 */ /* 0x000fc600078ec0ff */
[----:B------:R-:W-:Y:S01]  /*13a0*/  HFMA2 R12, R12, R14, R29 ;  /* 0x0000000e0c0c7231 */ /* 0x000fe2000000001d */
[----:B------:R-:W-:-:S05]  /*13b0*/  LOP3.LUT R9, R9, 0x64006400, RZ, 0xfc, !PT ;  /* 0x6400640009097812 */ /* 0x000fca00078efcff */
[----:B------:R-:W-:Y:S01]  /*13c0*/  HADD2 R30, R9, -1040, -1040 ;  /* 0xe410e410091e7430 */ /* 0x000fe20000000000 */
[----:B------:R-:W-:-:S03]  /*13d0*/  LOP3.LUT R9, R18, 0x1f001f, RZ, 0xc0, !PT ;  /* 0x001f001f12097812 */ /* 0x000fc600078ec0ff */
[-C--:B------:R-:W-:Y:S01]  /*13e0*/  HFMA2 R30, R30, R14.reuse, R21 ;  /* 0x0000000e1e1e7231 */ /* 0x080fe20000000015 */
[----:B------:R-:W-:Y:S02]  /*13f0*/  LOP3.LUT R9, R9, 0x64006400, RZ, 0xfc, !PT ;  /* 0x6400640009097812 */ /* 0x000fe400078efcff */
[----:B------:R-:W-:Y:S02]  /*1400*/  SHF.R.U32.HI R21, RZ, 0xe, R10 ;  /* 0x0000000eff157819 */ /* 0x000fe4000001160a */
[----:B------:R-:W-:Y:S01]  /*1410*/  LOP3.LUT R10, R6, 0x10001, RZ, 0xc0, !PT ;  /* 0x00010001060a7812 */ /* 0x000fe200078ec0ff */
[----:B------:R-:W-:Y:S01]  /*1420*/  HADD2 R13, R9, -1040, -1040 ;  /* 0xe410e410090d7430 */ /* 0x000fe20000000000 */
[----:B------:R-:W-:Y:S02]  /*1430*/  LOP3.LUT R9, R19, 0x1f001f, RZ, 0xc0, !PT ;  /* 0x001f001f13097812 */ /* 0x000fe400078ec0ff */
[----:B------:R-:W-:Y:S01]  /*1440*/  LOP3.LUT R10, R10, 0x20002, R21, 0xf8, !PT ;  /* 0x000200020a0a7812 */ /* 0x000fe200078ef815 */
[----:B------:R-:W-:Y:S01]  /*1450*/  HFMA2 R13, R13, R14, R20 ;  /* 0x0000000e0d0d7231 */ /* 0x000fe20000000014 */
[----:B------:R-:W-:-:S05]  /*1460*/  LOP3.LUT R9, R9, 0x64006400, RZ, 0xfc, !PT ;  /* 0x6400640009097812 */ /* 0x000fca00078efcff */
[----:B------:R-:W-:-:S04]  /*1470*/  HADD2 R29, R9, -1040, -1040 ;  /* 0xe410e410091d7430 */ /* 0x000fc80000000000 */
[----:B------:R-:W-:Y:S01]  /*1480*/  HFMA2 R29, R29, R14, R8 ;  /* 0x0000000e1d1d7231 */ /* 0x000fe20000000008 */
[----:B------:R-:W-:-:S04]  /*1490*/  LOP3.LUT R8, R16, 0x3e003e0, RZ, 0xc0, !PT ;  /* 0x03e003e010087812 */ /* 0x000fc800078ec0ff */
[----:B------:R-:W-:Y:S02]  /*14a0*/  LOP3.LUT R9, R8, 0x64006400, RZ, 0xfc, !PT ;  /* 0x6400640008097812 */ /* 0x000fe400078efcff */
[----:B------:R-:W-:-:S03]  /*14b0*/  LOP3.LUT R8, R18, 0x3e003e0, RZ, 0xc0, !PT ;  /* 0x03e003e012087812 */ /* 0x000fc600078ec0ff */
[----:B------:R-:W-:Y:S01]  /*14c0*/  HFMA2 R6, R9, R2.H1_H1, -48, -48 ;  /* 0xd200d20009067431 */ /* 0x000fe20000060002 */
[----:B------:R-:W-:Y:S01]  /*14d0*/  LOP3.LUT R31, R8, 0x64006400, RZ, 0xfc, !PT ;  /* 0x64006400081f7812 */ /* 0x000fe200078efcff */
[----:B------:R-:W-:-:S04]  /*14e0*/  IMAD.WIDE R8, R0, 0x4, R22 ;  /* 0x0000000400087825 */ /* 0x000fc800078e0216 */
[----:B------:R-:W-:Y:S01]  /*14f0*/  HFMA2 R12, R6, R15, R12 ;  /* 0x0000000f060c7231 */ /* 0x000fe2000000000c */
[----:B------:R-:W-:Y:S01]  /*1500*/  LOP3.LUT R6, R17, 0x3e003e0, RZ, 0xc0, !PT ;  /* 0x03e003e011067812 */ /* 0x000fe200078ec0ff */
[----:B------:R-:W-:-:S03]  /*1510*/  HFMA2 R31, R31, R2.H1_H1, -48, -48 ;  /* 0xd200d2001f1f7431 */ /* 0x000fc60000060002 */
[----:B------:R-:W-:Y:S01]  /*1520*/  LOP3.LUT R21, R6, 0x64006400, RZ, 0xfc, !PT ;  /* 0x6400640006157812 */ /* 0x000fe200078efcff */
[----:B------:R-:W-:-:S04]  /*1530*/  HFMA2 R13, R31, R15, R13 ;  /* 0x0000000f1f0d7231 */ /* 0x000fc8000000000d */
[----:B------:R-:W-:-:S04]  /*1540*/  HFMA2 R21, R21, R2.H1_H1, -48, -48 ;  /* 0xd200d20015157431 */ /* 0x000fc80000060002 */
[----:B------:R-:W-:Y:S02]  /*1550*/  HFMA2 R30, R21, R15, R30 ;  /* 0x0000000f151e7231 */ /* 0x000fe4000000001e */
[----:B------:R-:W2:Y:S01]  /*1560*/  LDG.E.128.CONSTANT R20, desc[UR6][R8.64] ;  /* 0x0000000608147981 */ /* 0x000ea2000c1e9d00 */
[----:B------:R-:W-:Y:S02]  /*1570*/  LOP3.LUT R6, R19, 0x3e003e0, RZ, 0xc0, !PT ;  /* 0x03e003e013067812 */ /* 0x000fe400078ec0ff */
[----:B------:R-:W-:Y:S02]  /*1580*/  SHF.R.U32.HI R14, RZ, 0xd, R16 ;  /* 0x0000000dff0e7819 */ /* 0x000fe40000011610 */
[----:B------:R-:W-:Y:S02]  /*1590*/  LOP3.LUT R31, R6, 0x64006400, RZ, 0xfc, !PT ;  /* 0x64006400061f7812 */ /* 0x000fe400078efcff */
[----:B------:R-:W-:Y:S02]  /*15a0*/  SHF.R.U32.HI R6, RZ, 0xe, R11 ;  /* 0x0000000eff067819 */ /* 0x000fe4000001160b */
[----:B------:R-:W-:Y:S01]  /*15b0*/  LOP3.LUT R14, R5, 0x40004, R14, 0xf8, !PT ;  /* 0x00040004050e7812 */ /* 0x000fe200078ef80e */
[----:B------:R-:W-:Y:S01]  /*15c0*/  HFMA2 R31, R31, R2.H1_H1, -48, -48 ;  /* 0xd200d2001f1f7431 */ /* 0x000fe20000060002 */
[----:B------:R-:W-:-:S02]  /*15d0*/  LOP3.LUT R11, R7, 0x20002, R6, 0xf8, !PT ;  /* 0x00020002070b7812 */ /* 0x000fc400078ef806 */
[----:B------:R-:W-:Y:S01]  /*15e0*/  SHF.R.U32.HI R16, RZ, 0xa, R16 ;  /* 0x0000000aff107819 */ /* 0x000fe20000011610 */
[----:B------:R-:W-:Y:S01]  /*15f0*/  HFMA2 R29, R31, R15, R29 ;  /* 0x0000000f1f1d7231 */ /* 0x000fe2000000001d */
[----:B------:R-:W-:Y:S02]  /*1600*/  SHF.R.U32.HI R15, RZ, 0xd, R17 ;  /* 0x0000000dff0f7819 */ /* 0x000fe40000011611 */
[----:B------:R-:W-:Y:S02]  /*1610*/  LOP3.LUT R16, R16, 0x1f001f, RZ, 0xc0, !PT ;  /* 0x001f001f10107812 */ /* 0x000fe400078ec0ff */
[----:B------:R-:W-:Y:S02]  /*1620*/  LOP3.LUT R15, R4, 0x40004, R15, 0xf8, !PT ;  /* 0x00040004040f7812 */ /* 0x000fe400078ef80f */
[----:B------:R-:W0:Y:S01]  /*1630*/  LDS.128 R4, [UR4+0x20] ;  /* 0x00002004ff047984 */ /* 0x000e220008000c00 */
[----:B------:R-:W-:Y:S02]  /*1640*/  LOP3.LUT R16, R16, 0x64006400, RZ, 0xfc, !PT ;  /* 0x6400640010107812 */ /* 0x000fe400078efcff */
[----:B------:R-:W-:-:S02]  /*1650*/  SHF.R.U32.HI R17, RZ, 0xa, R17 ;  /* 0x0000000aff117819 */ /* 0x000fc40000011611 */
[----:B------:R-:W-:Y:S01]  /*1660*/  SHF.R.U32.HI R31, RZ, 0xd, R18 ;  /* 0x0000000dff1f7819 */ /* 0x000fe20000011612 */
[----:B------:R-:W-:Y:S01]  /*1670*/  HADD2 R16, R16, -1040, -1040 ;  /* 0xe410e41010107430 */ /* 0x000fe20000000000 */
[----:B------:R-:W-:-:S04]  /*1680*/  LOP3.LUT R17, R17, 0x1f001f, RZ, 0xc0, !PT ;  /* 0x001f001f11117812 */ /* 0x000fc800078ec0ff */
[----:B------:R-:W-:-:S05]  /*1690*/  LOP3.LUT R17, R17, 0x64006400, RZ, 0xfc, !PT ;  /* 0x6400640011117812 */ /* 0x000fca00078efcff */
[----:B------:R-:W-:Y:S02]  /*16a0*/  HADD2 R17, R17, -1040, -1040 ;  /* 0xe410e41011117430 */ /* 0x000fe40000000000 */
[-C--:B0-----:R-:W-:Y:S01]  /*16b0*/  HFMA2 R16, R16, R4.reuse, R12 ;  /* 0x0000000410107231 */ /* 0x081fe2000000000c */
[----:B------:R-:W-:Y:S01]  /*16c0*/  SHF.R.U32.HI R12, RZ, 0xa, R18 ;  /* 0x0000000aff0c7819 */ /* 0x000fe20000011612 */
[----:B------:R-:W-:Y:S01]  /*16d0*/  HFMA2 R17, R17, R4, R30 ;  /* 0x0000000411117231 */ /* 0x000fe2000000001e */
[----:B------:R-:W-:Y:S02]  /*16e0*/  SHF.R.U32.HI R18, RZ, 0xd, R19 ;  /* 0x0000000dff127819 */ /* 0x000fe40000011613 */
[----:B------:R-:W-:Y:S02]  /*16f0*/  LOP3.LUT R12, R12, 0x1f001f, RZ, 0xc0, !PT ;  /* 0x001f001f0c0c7812 */ /* 0x000fe400078ec0ff */
[----:B------:R-:W-:Y:S02]  /*1700*/  LOP3.LUT R18, R11, 0x40004, R18, 0xf8, !PT ;  /* 0x000400040b127812 */ /* 0x000fe400078ef812 */
[----:B------:R-:W-:-:S05]  /*1710*/  LOP3.LUT R12, R12, 0x64006400, RZ, 0xfc, !PT ;  /* 0x640064000c0c7812 */ /* 0x000fca00078efcff */
[----:B------:R-:W-:Y:S01]  /*1720*/  HADD2 R30, R12, -1040, -1040 ;  /* 0xe410e4100c1e7430 */ /* 0x000fe20000000000 */
[----:B------:R-:W-:-:S03]  /*1730*/  SHF.R.U32.HI R12, RZ, 0xa, R19 ;  /* 0x0000000aff0c7819 */ /* 0x000fc60000011613 */
[----:B------:R-:W-:Y:S01]  /*1740*/  HFMA2 R30, R30, R4, R13 ;  /* 0x000000041e1e7231 */ /* 0x000fe2000000000d */
[----:B------:R-:W-:-:S04]  /*1750*/  LOP3.LUT R12, R12, 0x1f001f, RZ, 0xc0, !PT ;  /* 0x001f001f0c0c7812 */ /* 0x000fc800078ec0ff */
[----:B------:R-:W-:-:S05]  /*1760*/  LOP3.LUT R12, R12, 0x64006400, RZ, 0xfc, !PT ;  /* 0x640064000c0c7812 */ /* 0x000fca00078efcff */
[----:B------:R-:W-:-:S04]  /*1770*/  HADD2 R12, R12, -1040, -1040 ;  /* 0xe410e4100c0c7430 */ /* 0x000fc80000000000 */
[----:B------:R-:W-:Y:S02]  /*1780*/  HFMA2 R29, R12, R4, R29 ;  /* 0x000000040c1d7231 */ /* 0x000fe4000000001d */
[----:B------:R-:W-:Y:S01]  /*1790*/  IMAD.WIDE R12, R0, 0x4, R8 ;  /* 0x00000004000c7825 */ /* 0x000fe200078e0208 */
[----:B------:R-:W-:-:S04]  /*17a0*/  LOP3.LUT R4, R10, 0x40004, R31, 0xf8, !PT ;  /* 0x000400040a047812 */ /* 0x000fc800078ef81f */
[----:B------:R-:W3:Y:S01]  /*17b0*/  LDG.E.128.CONSTANT R8, desc[UR6][R12.64] ;  /* 0x000000060c087981 */ /* 0x000ee2000c1e9d00 */
[----:B------:R-:W-:Y:S02]  /*17c0*/  PRMT R24, R24, 0x5410, R25 ;  /* 0x0000541018187816 */ /* 0x000fe40000000019 */
        /* <DEDUP_REMOVED lines=18> */
[----:B------:R-:W-:Y:S01]  /*18f0*/  HFMA2 R17, R5, R2.H1_H1, -48, -48 ;  /* 0xd200d20005117431 */ /* 0x000fe20000060002 */
[----:B------:R-:W-:-:S03]  /*1900*/  LOP3.LUT R5, R21, 0x3e003e0, RZ, 0xc0, !PT ;  /* 0x03e003e015057812 */ /* 0x000fc600078ec0ff */
[----:B------:R-:W-:Y:S01]  /*1910*/  HFMA2 R17, R17, R6, R16 ;  /* 0x0000000611117231 */ /* 0x000fe20000000010 */
[----:B------:R-:W-:Y:S02]  /*1920*/  LOP3.LUT R5, R5, 0x64006400, RZ, 0xfc, !PT ;  /* 0x6400640005057812 */ /* 0x000fe400078efcff */
[----:B------:R-:W-:-:S03]  /*1930*/  LOP3.LUT R16, R22, 0x3e003e0, RZ, 0xc0, !PT ;  /* 0x03e003e016107812 */ /* 0x000fc600078ec0ff */
[----:B------:R-:W-:-:S04]  /*1940*/  HFMA2 R5, R5, R2.H1_H1, -48, -48 ;  /* 0xd200d20005057431 */ /* 0x000fc80000060002 */
[----:B------:R-:W-:Y:S01]  /*1950*/  HFMA2 R5, R5, R6, R31 ;  /* 0x0000000605057231 */ /* 0x000fe2000000001f */
[----:B------:R-:W-:Y:S02]  /*1960*/  LOP3.LUT R31, R16, 0x64006400, RZ, 0xfc, !PT ;  /* 0x64006400101f7812 */ /* 0x000fe400078efcff */
[----:B------:R-:W-:-:S03]  /*1970*/  LOP3.LUT R16, R23, 0x3e003e0, RZ, 0xc0, !PT ;  /* 0x03e003e017107812 */ /* 0x000fc600078ec0ff */
[----:B------:R-:W-:-:S04]  /*1980*/  HFMA2 R31, R31, R2.H1_H1, -48, -48 ;  /* 0xd200d2001f1f7431 */ /* 0x000fc80000060002 */
[----:B------:R-:W-:Y:S01]  /*1990*/  HFMA2 R19, R31, R6, R19 ;  /* 0x000000061f137231 */ /* 0x000fe20000000013 */
[----:B------:R-:W-:-:S05]  /*19a0*/  LOP3.LUT R31, R16, 0x64006400, RZ, 0xfc, !PT ;  /* 0x64006400101f7812 */ /* 0x000fca00078efcff */
[----:B------:R-:W-:-:S04]  /*19b0*/  HFMA2 R31, R31, R2.H1_H1, -48, -48 ;  /* 0xd200d2001f1f7431 */ /* 0x000fc80000060002 */
[----:B------:R-:W-:Y:S01]  /*19c0*/  HFMA2 R6, R31, R6, R29 ;  /* 0x000000061f067231 */ /* 0x000fe2000000001d */
[--C-:B------:R-:W-:Y:S02]  /*19d0*/  SHF.R.U32.HI R29, RZ, 0xc, R20.reuse ;  /* 0x0000000cff1d7819 */ /* 0x100fe40000011614 */
[----:B------:R-:W-:Y:S02]  /*19e0*/  SHF.R.U32.HI R20, RZ, 0xa, R20 ;  /* 0x0000000aff147819 */ /* 0x000fe40000011614 */
[----:B------:R-:W-:Y:S02]  /*19f0*/  LOP3.LUT R16, R14, 0x80008, R29, 0xf8, !PT ;  /* 0x000800080e107812 */ /* 0x000fe400078ef81d */
[----:B------:R-:W-:-:S04]  /*1a00*/  LOP3.LUT R20, R20, 0x1f001f, RZ, 0xc0, !PT ;  /* 0x001f001f14147812 */ /* 0x000fc800078ec0ff */
[----:B------:R-:W-:-:S05]  /*1a10*/  LOP3.LUT R20, R20, 0x64006400, RZ, 0xfc, !PT ;  /* 0x6400640014147812 */ /* 0x000fca00078efcff */
[----:B------:R-:W-:Y:S01]  /*1a20*/  HADD2 R14, R20, -1040, -1040 ;  /* 0xe410e410140e7430 */ /* 0x000fe20000000000 */
[--C-:B------:R-:W-:Y:S02]  /*1a30*/  SHF.R.U32.HI R20, RZ, 0xc, R21.reuse ;  /* 0x0000000cff147819 */ /* 0x100fe40000011615 */
[----:B------:R-:W-:Y:S01]  /*1a40*/  SHF.R.U32.HI R21, RZ, 0xa, R21 ;  /* 0x0000000aff157819 */ /* 0x000fe20000011615 */
[----:B------:R-:W-:Y:S01]  /*1a50*/  HFMA2 R14, R14, R7, R17 ;  /* 0x000000070e0e7231 */ /* 0x000fe20000000011 */
[--C-:B------:R-:W-:Y:S02]  /*1a60*/  SHF.R.U32.HI R17, RZ, 0xc, R22.reuse ;  /* 0x0000000cff117819 */ /* 0x100fe40000011616 */
[----:B------:R-:W-:Y:S02]  /*1a70*/  SHF.R.U32.HI R22, RZ, 0xa, R22 ;  /* 0x0000000aff167819 */ /* 0x000fe40000011616 */
[----:B------:R-:W-:Y:S02]  /*1a80*/  LOP3.LUT R17, R4, 0x80008, R17, 0xf8, !PT ;  /* 0x0008000804117812 */ /* 0x000fe400078ef811 */
[----:B------:R-:W-:-:S02]  /*1a90*/  SHF.R.U32.HI R4, RZ, 0xa, R23 ;  /* 0x0000000aff047819 */ /* 0x000fc40000011617 */
[----:B------:R-:W-:Y:S02]  /*1aa0*/  LOP3.LUT R21, R21, 0x1f001f, RZ, 0xc0, !PT ;  /* 0x001f001f15157812 */ /* 0x000fe400078ec0ff */
[----:B------:R-:W-:Y:S02]  /*1ab0*/  LOP3.LUT R22, R22, 0x1f001f, RZ, 0xc0, !PT ;  /* 0x001f001f16167812 */ /* 0x000fe400078ec0ff */
[----:B------:R-:W-:Y:S02]  /*1ac0*/  LOP3.LUT R4, R4, 0x1f001f, RZ, 0xc0, !PT ;  /* 0x001f001f04047812 */ /* 0x000fe400078ec0ff */
[----:B------:R-:W-:Y:S02]  /*1ad0*/  LOP3.LUT R21, R21, 0x64006400, RZ, 0xfc, !PT ;  /* 0x6400640015157812 */ /* 0x000fe400078efcff */
[----:B------:R-:W-:Y:S02]  /*1ae0*/  LOP3.LUT R22, R22, 0x64006400, RZ, 0xfc, !PT ;  /* 0x6400640016167812 */ /* 0x000fe400078efcff */
[----:B------:R-:W-:Y:S01]  /*1af0*/  LOP3.LUT R4, R4, 0x64006400, RZ, 0xfc, !PT ;  /* 0x6400640004047812 */ /* 0x000fe200078efcff */
[----:B------:R-:W-:Y:S01]  /*1b00*/  HADD2 R21, R21, -1040, -1040 ;  /* 0xe410e41015157430 */ /* 0x000fe20000000000 */
[----:B------:R-:W-:Y:S01]  /*1b10*/  LOP3.LUT R15, R15, 0x80008, R20, 0xf8, !PT ;  /* 0x000800080f0f7812 */ /* 0x000fe200078ef814 */
[----:B------:R-:W-:Y:S01]  /*1b20*/  HADD2 R22, R22, -1040, -1040 ;  /* 0xe410e41016167430 */ /* 0x000fe20000000000 */
[----:B------:R-:W-:Y:S01]  /*1b30*/  SHF.R.U32.HI R23, RZ, 0xc, R23 ;  /* 0x0000000cff177819 */ /* 0x000fe20000011617 */
[----:B------:R-:W-:-:S02]  /*1b40*/  HADD2 R20, R4, -1040, -1040 ;  /* 0xe410e41004147430 */ /* 0x000fc40000000000 */
[-C--:B------:R-:W-:Y:S02]  /*1b50*/  HFMA2 R21, R21, R7.reuse, R5 ;  /* 0x0000000715157231 */ /* 0x080fe40000000005 */
[-C--:B------:R-:W-:Y:S01]  /*1b60*/  HFMA2 R19, R22, R7.reuse, R19 ;  /* 0x0000000716137231 */ /* 0x080fe20000000013 */
[----:B------:R-:W-:Y:S01]  /*1b70*/  LOP3.LUT R18, R18, 0x80008, R23, 0xf8, !PT ;  /* 0x0008000812127812 */ /* 0x000fe200078ef817 */
[----:B------:R-:W-:Y:S01]  /*1b80*/  HFMA2 R20, R20, R7, R6 ;  /* 0x0000000714147231 */ /* 0x000fe20000000006 */
[----:B---3--:R-:W-:Y:S01]  /*1b90*/  SHF.R.U32.HI R23, RZ, 0xb, R8 ;  /* 0x0000000bff177819 */ /* 0x008fe20000011608 */
[----:B------:R-:W0:Y:S01]  /*1ba0*/  LDS.128 R4, [UR4+0x30] ;  /* 0x00003004ff047984 */ /* 0x000e220008000c00 */
[----:B------:R-:W-:Y:S01]  /*1bb0*/  LOP3.LUT R22, R8, 0x1f001f, RZ, 0xc0, !PT ;  /* 0x001f001f08167812 */ /* 0x000fe200078ec0ff */
[----:B------:R-:W-:Y:S01]  /*1bc0*/  UIADD3 UR4, UPT, UPT, UR4, 0x40, URZ ;  /* 0x0000004004047890 */ /* 0x000fe2000fffe0ff */
[----:B------:R-:W-:Y:S02]  /*1bd0*/  LOP3.LUT R16, R16, 0x100010, R23, 0xf8, !PT ;  /* 0x0010001010107812 */ /* 0x000fe400078ef817 */
[----:B------:R-:W-:-:S02]  /*1be0*/  LOP3.LUT R22, R22, 0x64006400, RZ, 0xfc, !PT ;  /* 0x6400640016167812 */ /* 0x000fc400078efcff */
[----:B------:R-:W-:Y:S02]  /*1bf0*/  LOP3.LUT R23, R8, 0x3e003e0, RZ, 0xc0, !PT ;  /* 0x03e003e008177812 */ /* 0x000fe400078ec0ff */
[----:B------:R-:W-:Y:S01]  /*1c00*/  SHF.R.U32.HI R8, RZ, 0xa, R8 ;  /* 0x0000000aff087819 */ /* 0x000fe20000011608 */
[----:B------:R-:W-:Y:S01]  /*1c10*/  HADD2 R22, R22, -1040, -1040 ;  /* 0xe410e41016167430 */ /* 0x000fe20000000000 */
[----:B------:R-:W-:Y:S02]  /*1c20*/  LOP3.LUT R23, R23, 0x64006400, RZ, 0xfc, !PT ;  /* 0x6400640017177812 */ /* 0x000fe400078efcff */
[----:B------:R-:W-:Y:S02]  /*1c30*/  LOP3.LUT R8, R8, 0x1f001f, RZ, 0xc0, !PT ;  /* 0x001f001f08087812 */ /* 0x000fe400078ec0ff */
[----:B------:R-:W-:Y:S02]  /*1c40*/  LOP3.LUT R16, R16, 0x64006400, RZ, 0xfc, !PT ;  /* 0x6400640010107812 */ /* 0x000fe400078efcff */
[----:B------:R-:W-:-:S03]  /*1c50*/  LOP3.LUT R8, R8, 0x64006400, RZ, 0xfc, !PT ;  /* 0x6400640008087812 */ /* 0x000fc600078efcff */
[----:B------:R-:W-:Y:S02]  /*1c60*/  HADD2 R16, R16, -1040, -1040 ;  /* 0xe410e41010107430 */ /* 0x000fe40000000000 */
[----:B------:R-:W-:Y:S02]  /*1c70*/  HADD2 R8, R8, -1040, -1040 ;  /* 0xe410e41008087430 */ /* 0x000fe40000000000 */
[----:B0-----:R-:W-:Y:S02]  /*1c80*/  HFMA2 R22, R22, R4, R14 ;  /* 0x0000000416167231 */ /* 0x001fe4000000000e */
[----:B------:R-:W-:-:S04]  /*1c90*/  HFMA2 R14, R23, R2.H1_H1, -48, -48 ;  /* 0xd200d200170e7431 */ /* 0x000fc80000060002 */
[----:B------:R-:W-:Y:S01]  /*1ca0*/  HFMA2 R14, R14, R5, R22 ;  /* 0x000000050e0e7231 */ /* 0x000fe20000000016 */
[----:B------:R-:W-:-:S03]  /*1cb0*/  LOP3.LUT R22, R9, 0x1f001f, RZ, 0xc0, !PT ;  /* 0x001f001f09167812 */ /* 0x000fc600078ec0ff */
[----:B------:R-:W-:Y:S01]  /*1cc0*/  HFMA2 R8, R8, R6, R14 ;  /* 0x0000000608087231 */ /* 0x000fe2000000000e */
[----:B------:R-:W-:Y:S02]  /*1cd0*/  LOP3.LUT R22, R22, 0x64006400, RZ, 0xfc, !PT ;  /* 0x6400640016167812 */ /* 0x000fe400078efcff */
[----:B------:R-:W-:Y:S01]  /*1ce0*/  MOV R14, R28 ;  /* 0x0000001c000e7202 */ /* 0x000fe20000000f00 */
[----:B------:R-:W-:Y:S02]  /*1cf0*/  HFMA2 R8, R16, R7, R8 ;  /* 0x0000000710087231 */ /* 0x000fe40000000008 */
[----:B------:R-:W-:Y:S02]  /*1d00*/  HADD2 R22, R22, -1040, -1040 ;  /* 0xe410e41016167430 */ /* 0x000fe40000000000 */
[----:B------:R-:W-:Y:S02]  /*1d10*/  HADD2 R8, R8.H0_H0, R8.H1_H1 ;  /* 0x3000000808087230 */ /* 0x000fe40000000800 */
[----:B------:R-:W-:Y:S01]  /*1d20*/  HFMA2 R22, R22, R4, R21 ;  /* 0x0000000416167231 */ /* 0x000fe20000000015 */
[----:B------:R-:W-:-:S04]  /*1d30*/  LOP3.LUT R21, R9, 0x3e003e0, RZ, 0xc0, !PT ;  /* 0x03e003e009157812 */ /* 0x000fc800078ec0ff */
[----:B------:R-:W-:-:S05]  /*1d40*/  LOP3.LUT R21, R21, 0x64006400, RZ, 0xfc, !PT ;  /* 0x6400640015157812 */ /* 0x000fca00078efcff */
[----:B------:R-:W-:-:S04]  /*1d50*/  HFMA2 R21, R21, R2.H1_H1, -48, -48 ;  /* 0xd200d20015157431 */ /* 0x000fc80000060002 */
[----:B------:R-:W-:Y:S01]  /*1d60*/  HFMA2 R21, R21, R5, R22 ;  /* 0x0000000515157231 */ /* 0x000fe20000000016 */
[--C-:B------:R-:W-:Y:S02]  /*1d70*/  SHF.R.U32.HI R22, RZ, 0xb, R9.reuse ;  /* 0x0000000bff167819 */ /* 0x100fe40000011609 */
[----:B------:R-:W-:Y:S02]  /*1d80*/  SHF.R.U32.HI R9, RZ, 0xa, R9 ;  /* 0x0000000aff097819 */ /* 0x000fe40000011609 */
[----:B------:R-:W-:Y:S02]  /*1d90*/  LOP3.LUT R15, R15, 0x100010, R22, 0xf8, !PT ;  /* 0x001000100f0f7812 */ /* 0x000fe400078ef816 */
[----:B------:R-:W-:Y:S02]  /*1da0*/  LOP3.LUT R22, R10, 0x1f001f, RZ, 0xc0, !PT ;  /* 0x001f001f0a167812 */ /* 0x000fe400078ec0ff */
[----:B------:R-:W-:Y:S02]  /*1db0*/  LOP3.LUT R9, R9, 0x1f001f, RZ, 0xc0, !PT ;  /* 0x001f001f09097812 */ /* 0x000fe400078ec0ff */
[----:B------:R-:W-:-:S02]  /*1dc0*/  LOP3.LUT R22, R22, 0x64006400, RZ, 0xfc, !PT ;  /* 0x6400640016167812 */ /* 0x000fc400078efcff */
[----:B------:R-:W-:Y:S02]  /*1dd0*/  LOP3.LUT R9, R9, 0x64006400, RZ, 0xfc, !PT ;  /* 0x6400640009097812 */ /* 0x000fe400078efcff */
[----:B------:R-:W-:Y:S01]  /*1de0*/  LOP3.LUT R15, R15, 0x64006400, RZ, 0xfc, !PT ;  /* 0x640064000f0f7812 */ /* 0x000fe200078efcff */
[----:B------:R-:W-:Y:S02]  /*1df0*/  HADD2 R22, R22, -1040, -1040 ;  /* 0xe410e41016167430 */ /* 0x000fe40000000000 */
[----:B------:R-:W-:Y:S02]  /*1e00*/  HADD2 R9, R9, -1040, -1040 ;  /* 0xe410e41009097430 */ /* 0x000fe40000000000 */
[----:B------:R-:W-:Y:S01]  /*1e10*/  HFMA2 R22, R22, R4, R19 ;  /* 0x0000000416167231 */ /* 0x000fe20000000013 */
[----:B------:R-:W-:Y:S01]  /*1e20*/  LOP3.LUT R19, R10, 0x3e003e0, RZ, 0xc0, !PT ;  /* 0x03e003e00a137812 */ /* 0x000fe200078ec0ff */
[----:B------:R-:W-:Y:S02]  /*1e30*/  HFMA2 R9, R9, R6, R21 ;  /* 0x0000000609097231 */ /* 0x000fe40000000015 */
[----:B------:R-:W-:Y:S01]  /*1e40*/  HADD2 R15, R15, -1040, -1040 ;  /* 0xe410e4100f0f7430 */ /* 0x000fe20000000000 */
[----:B------:R-:W-:-:S03]  /*1e50*/  LOP3.LUT R19, R19, 0x64006400, RZ, 0xfc, !PT ;  /* 0x6400640013137812 */ /* 0x000fc600078efcff */
[----:B------:R-:W-:Y:S02]  /*1e60*/  HFMA2 R9, R15, R7, R9 ;  /* 0x000000070f097231 */ /* 0x000fe40000000009 */
        /* <DEDUP_REMOVED lines=18> */
[----:B------:R-:W-:Y:S01]  /*1f90*/  HFMA2 R4, R23, R2.H1_H1, -48, -48 ;  /* 0xd200d20017047431 */ /* 0x000fe20000060002 */
[--C-:B------:R-:W-:Y:S01]  /*1fa0*/  SHF.R.U32.HI R23, RZ, 0xb, R11.reuse ;  /* 0x0000000bff177819 */ /* 0x100fe2000001160b */
[----:B------:R-:W-:Y:S01]  /*1fb0*/  HADD2 R10, R10.H0_H0, R10.H1_H1 ;  /* 0x3000000a0a0a7230 */ /* 0x000fe20000000800 */
[----:B------:R-:W-:Y:S01]  /*1fc0*/  SHF.R.U32.HI R11, RZ, 0xa, R11 ;  /* 0x0000000aff0b7819 */ /* 0x000fe2000001160b */
[----:B------:R-:W-:Y:S01]  /*1fd0*/  HFMA2 R4, R4, R5, R20 ;  /* 0x0000000504047231 */ /* 0x000fe20000000014 */
[----:B------:R-:W-:Y:S01]  /*1fe0*/  LOP3.LUT R18, R18, 0x100010, R23, 0xf8, !PT ;  /* 0x0010001012127812 */ /* 0x000fe200078ef817 */
[----:B------:R-:W-:Y:S01]  /*1ff0*/  IMAD.WIDE R20, R0, 0x4, R12 ;  /* 0x0000000400147825 */ /* 0x000fe200078e020c */
[----:B------:R-:W-:Y:S02]  /*2000*/  LOP3.LUT R11, R11, 0x1f001f, RZ, 0xc0, !PT ;  /* 0x001f001f0b0b7812 */ /* 0x000fe400078ec0ff */
[----:B------:R-:W-:-:S02]  /*2010*/  LOP3.LUT R18, R18, 0x64006400, RZ, 0xfc, !PT ;  /* 0x6400640012127812 */ /* 0x000fc400078efcff */
[----:B------:R-:W-:Y:S02]  /*2020*/  LOP3.LUT R11, R11, 0x64006400, RZ, 0xfc, !PT ;  /* 0x640064000b0b7812 */ /* 0x000fe400078efcff */
[----:B------:R-:W-:Y:S01]  /*2030*/  PRMT R2, R2, 0x5410, R3 ;  /* 0x0000541002027816 */ /* 0x000fe20000000003 */
[----:B------:R-:W-:Y:S02]  /*2040*/  HADD2 R18, R18, -1040, -1040 ;  /* 0xe410e41012127430 */ /* 0x000fe40000000000 */
[----:B------:R-:W-:-:S04]  /*2050*/  HADD2 R11, R11, -1040, -1040 ;  /* 0xe410e4100b0b7430 */ /* 0x000fc80000000000 */
[----:B------:R-:W-:-:S04]  /*2060*/  HFMA2 R4, R11, R6, R4 ;  /* 0x000000060b047231 */ /* 0x000fc80000000004 */
[----:B------:R-:W-:Y:S02]  /*2070*/  HFMA2 R18, R18, R7, R4 ;  /* 0x0000000712127231 */ /* 0x000fe40000000004 */
[----:B------:R-:W-:Y:S02]  /*2080*/  HADD2 R4, R9.H0_H0, R9.H1_H1 ;  /* 0x3000000909047230 */ /* 0x000fe40000000800 */
[----:B------:R-:W-:-:S03]  /*2090*/  HADD2 R5, R18.H0_H0, R18.H1_H1 ;  /* 0x3000001212057230 */ /* 0x000fc60000000800 */
[----:B------:R-:W-:Y:S02]  /*20a0*/  PRMT R8, R8, 0x5410, R4 ;  /* 0x0000541008087816 */ /* 0x000fe40000000004 */
[----:B------:R-:W-:-:S03]  /*20b0*/  PRMT R10, R10, 0x5410, R5 ;  /* 0x000054100a0a7816 */ /* 0x000fc60000000005 */
[----:B------:R-:W-:Y:S02]  /*20c0*/  HFMA2 R19, R8, R2, RZ.H0_H0 ;  /* 0x0000000208137231 */ /* 0x000fe400000400ff */
[----:B------:R-:W-:-:S07]  /*20d0*/  HFMA2 R18, R10, R24, RZ ;  /* 0x000000180a127231 */ /* 0x000fce00000000ff */
.L_x_3792:
[----:B------:R-:W0:Y:S01]  /*20e0*/  LDC.64 R12, c[0x0][0x3a0] ;  /* 0x0000e800ff0c7b82 */ /* 0x000e220000000a00 */
[----:B------:R-:W-:Y:S01]  /*20f0*/  VIMNMX R5, PT, PT, R26, UR12, PT ;  /* 0x0000000c1a057c48 */ /* 0x000fe2000bfe0100 */
[----:B------:R-:W-:-:S03]  /*2100*/  IMAD R27, R0, UR8, R27 ;  /* 0x00000008001b7c24 */ /* 0x000fc6000f8e021b */
[----:B------:R-:W-:Y:S01]  /*2110*/  ISETP.GT.AND P0, PT, R5, R14, PT ;  /* 0x0000000e0500720c */ /* 0x000fe20003f04270 */
[----:B0-----:R-:W-:-:S12]  /*2120*/  IMAD.WIDE R12, R27, 0x2, R12 ;  /* 0x000000021b0c7825 */ /* 0x001fd800078e020c */
[----:B------:R-:W-:Y:S05]  /*2130*/  @!P0 BRA `(.L_x_3793) ;  /* 0x0000002000ec8947 */ /* 0x000fea0003800000 */
[----:B------:R-:W-:-:S07]  /*2140*/  VIMNMX.U32 R15, PT, PT, R26, UR12, PT ;  /* 0x0000000c1a0f7c48 */ /* 0x000fce000bfe0000 */
.L_x_3794:
[----:B------:R0:W2:Y:S04]  /*2150*/  LDG.E.128.CONSTANT R4, desc[UR6][R20.64] ;  /* 0x0000000614047981 */ /* 0x0000a8000c1e9d00 */
[----:B------:R-:W1:Y:S01]  /*2160*/  LDS.64 R16, [UR4] ;  /* 0x00000004ff107984 */ /* 0x000e620008000a00 */
[----:B0-----:R-:W-:Y:S01]  /*2170*/  IMAD.WIDE R20, R0, 0x4, R20 ;  /* 0x0000000400147825 */ /* 0x001fe200078e0214 */
[----:B--2---:R-:W-:Y:S02]  /*2180*/  LOP3.LUT R8, R4, 0xf000f, RZ, 0xc0, !PT ;  /* 0x000f000f04087812 */ /* 0x004fe400078ec0ff */
        /* <DEDUP_REMOVED lines=9> */
[----:B-1----:R-:W-:Y:S02]  /*2220*/  HADD2.F32 R9, -RZ, R16.H0_H0 ;  /* 0x20000010ff097230 */ /* 0x002fe40000004100 */
[----:B------:R-:W-:Y:S02]  /*2230*/  HADD2 R26, R10, -1032, -1032 ;  /* 0xe408e4080a1a7430 */ /* 0x000fe40000000000 */
[----:B------:R-:W-:Y:S02]  /*2240*/  HADD2.F32 R8, -RZ, R11.H0_H0 ;  /* 0x2000000bff087230 */ /* 0x000fe40000004100 */
[----:B------:R-:W-:Y:S02]  /*2250*/  HADD2 R27, R22, -1032, -1032 ;  /* 0xe408e408161b7430 */ /* 0x000fe40000000000 */
[----:B------:R-:W-:Y:S02]  /*2260*/  HADD2.F32 R28, -RZ, R23.H0_H0 ;  /* 0x20000017ff1c7230 */ /* 0x000fe40000004100 */
[----:B------:R-:W-:-:S02]  /*2270*/  HADD2.F32 R10, -RZ, R26.H0_H0 ;  /* 0x2000001aff0a7230 */ /* 0x000fc40000004100 */
[----:B------:R-:W-:Y:S01]  /*2280*/  FFMA.FTZ R29, R8, R9, RZ ;  /* 0x00000009081d7223 */ /* 0x000fe200000100ff */
[----:B------:R-:W-:Y:S02]  /*2290*/  HADD2.F32 R22, -RZ, R27.H0_H0 ;  /* 0x2000001bff167230 */ /* 0x000fe40000004100 */
[C---:B------:R-:W-:Y:S01]  /*22a0*/  FFMA.FTZ R28, R9.reuse, R28, RZ ;  /* 0x0000001c091c7223 */ /* 0x040fe200000100ff */
[----:B------:R-:W-:Y:S02]  /*22b0*/  HADD2.F32 R26, -RZ, R26.H1_H1 ;  /* 0x3000001aff1a7230 */ /* 0x000fe40000004100 */
[C---:B------:R-:W-:Y:S01]  /*22c0*/  FFMA.FTZ R31, R9.reuse, R10, RZ ;  /* 0x0000000a091f7223 */ /* 0x040fe200000100ff */
[----:B------:R-:W-:Y:S02]  /*22d0*/  HADD2.F32 R8, -RZ, R11.H1_H1 ;  /* 0x3000000bff087230 */ /* 0x000fe40000004100 */
[----:B------:R-:W-:Y:S01]  /*22e0*/  FFMA.FTZ R33, R9, R22, RZ ;  /* 0x0000001609217223 */ /* 0x000fe200000100ff */
[----:B------:R-:W-:-:S02]  /*22f0*/  HADD2.F32 R9, -RZ, R16.H1_H1 ;  /* 0x30000010ff097230 */ /* 0x000fc40000004100 */
[----:B------:R-:W-:Y:S02]  /*2300*/  HFMA2 R11, -RZ, RZ, 0, 0.0625 ;  /* 0x00002c00ff0b7431 */ /* 0x000fe400000001ff */
[----:B------:R-:W-:Y:S01]  /*2310*/  HADD2.F32 R32, -RZ, R23.H1_H1 ;  /* 0x30000017ff207230 */ /* 0x000fe20000004100 */
[----:B------:R-:W-:Y:S01]  /*2320*/  LOP3.LUT R16, R6, 0xf000f0, RZ, 0xc0, !PT ;  /* 0x00f000f006107812 */ /* 0x000fe200078ec0ff */
[----:B------:R-:W-:Y:S02]  /*2330*/  HADD2.F32 R10, -RZ, R27.H1_H1 ;  /* 0x3000001bff0a7230 */ /* 0x000fe40000004100 */
[C---:B------:R-:W-:Y:S01]  /*2340*/  FFMA.FTZ R30, R9.reuse, R26, R31 ;  /* 0x0000001a091e7223 */ /* 0x040fe2000001001f */
[----:B------:R-:W-:Y:S01]  /*2350*/  FFMA.FTZ R8, R8, R9, R29 ;  /* 0x0000000908087223 */ /* 0x000fe2000001001d */
[C---:B------:R-:W-:Y:S01]  /*2360*/  FFMA.FTZ R32, R9.reuse, R32, R28 ;  /* 0x0000002009207223 */ /* 0x040fe2000001001c */
[----:B------:R-:W-:Y:S01]  /*2370*/  PRMT R2, R2, 0x5410, R11 ;  /* 0x0000541002027816 */ /* 0x000fe2000000000b */
[----:B------:R-:W-:Y:S01]  /*2380*/  FFMA.FTZ R26, R9, R10, R33 ;  /* 0x0000000a091a7223 */ /* 0x000fe20000010021 */
[----:B------:R-:W-:Y:S01]  /*2390*/  LOP3.LUT R9, R4, 0xf000f0, RZ, 0xc0, !PT ;  /* 0x00f000f004097812 */ /* 0x000fe200078ec0ff */
[----:B------:R-:W-:Y:S01]  /*23a0*/  HADD2.F32 R29, -RZ, R17.H0_H0 ;  /* 0x20000011ff1d7230 */ /* 0x000fe20000004100 */
[----:B------:R-:W-:-:S02]  /*23b0*/  LOP3.LUT R10, R5, 0xf000f0, RZ, 0xc0, !PT ;  /* 0x00f000f0050a7812 */ /* 0x000fc400078ec0ff */
[----:B------:R-:W-:Y:S02]  /*23c0*/  LOP3.LUT R9, R9, 0x64006400, RZ, 0xfc, !PT ;  /* 0x6400640009097812 */ /* 0x000fe400078efcff */
[----:B------:R-:W-:Y:S02]  /*23d0*/  LOP3.LUT R11, R10, 0x64006400, RZ, 0xfc, !PT ;  /* 0x640064000a0b7812 */ /* 0x000fe400078efcff */
[----:B------:R-:W-:Y:S01]  /*23e0*/  LOP3.LUT R27, R16, 0x64006400, RZ, 0xfc, !PT ;  /* 0x64006400101b7812 */ /* 0x000fe200078efcff */
[-C--:B------:R-:W-:Y:S02]  /*23f0*/  HFMA2 R23, R9, R2.reuse.H1_H1, -72, -72 ;  /* 0xd480d48009177431 */ /* 0x080fe40000060002 */
[-C--:B------:R-:W-:Y:S02]  /*2400*/  HFMA2 R22, R11, R2.reuse.H1_H1, -72, -72 ;  /* 0xd480d4800b167431 */ /* 0x080fe40000060002 */
[----:B------:R-:W-:Y:S02]  /*2410*/  HFMA2 R16, R27, R2.H1_H1, -72, -72 ;  /* 0xd480d4801b107431 */ /* 0x000fe40000060002 */
[----:B------:R-:W-:-:S02]  /*2420*/  HADD2.F32 R27, -RZ, R23.H0_H0 ;  /* 0x20000017ff1b7230 */ /* 0x000fc40000004100 */
[----:B------:R-:W-:Y:S02]  /*2430*/  HADD2.F32 R9, -RZ, R22.H0_H0 ;  /* 0x20000016ff097230 */ /* 0x000fe40000004100 */
[----:B------:R-:W-:Y:S02]  /*2440*/  HADD2.F32 R11, -RZ, R16.H0_H0 ;  /* 0x20000010ff0b7230 */ /* 0x000fe40000004100 */
[----:B------:R-:W-:Y:S01]  /*2450*/  FFMA.FTZ R27, R27, R29, R8 ;  /* 0x0000001d1b1b7223 */ /* 0x000fe20000010008 */
[C---:B------:R-:W-:Y:S02]  /*2460*/  FFMA.FTZ R32, R29.reuse, R9, R32 ;  /* 0x000000091d207223 */ /* 0x040fe40000010020 */
[----:B------:R-:W-:Y:S02]  /*2470*/  FFMA.FTZ R30, R29, R11, R30 ;  /* 0x0000000b1d1e7223 */ /* 0x000fe4000001001e */
[----:B------:R0:W2:Y:S01]  /*2480*/  LDG.E.128.CONSTANT R8, desc[UR6][R20.64] ;  /* 0x0000000614087981 */ /* 0x0000a2000c1e9d00 */
[----:B------:R-:W-:Y:S01]  /*2490*/  LOP3.LUT R28, R7, 0xf000f0, RZ, 0xc0, !PT ;  /* 0x00f000f0071c7812 */ /* 0x000fe200078ec0ff */
[----:B------:R-:W-:Y:S01]  /*24a0*/  HADD2.F32 R17, -RZ, R17.H1_H1 ;  /* 0x30000011ff117230 */ /* 0x000fe20000004100 */
[----:B------:R-:W-:Y:S01]  /*24b0*/  SHF.R.U32.HI R5, RZ, 0x8, R5 ;  /* 0x00000008ff057819 */ /* 0x000fe20000011605 */
[----:B------:R-:W-:Y:S01]  /*24c0*/  HADD2.F32 R22, -RZ, R22.H1_H1 ;  /* 0x30000016ff167230 */ /* 0x000fe20000004100 */
[----:B------:R-:W-:-:S02]  /*24d0*/  LOP3.LUT R31, R28, 0x64006400, RZ, 0xfc, !PT ;  /* 0x640064001c1f7812 */ /* 0x000fc400078efcff */
[----:B------:R-:W-:Y:S02]  /*24e0*/  SHF.R.U32.HI R6, RZ, 0x8, R6 ;  /* 0x00000008ff067819 */ /* 0x000fe40000011606 */
[----:B------:R-:W-:Y:S01]  /*24f0*/  FFMA.FTZ R32, R17, R22, R32 ;  /* 0x0000001611207223 */ /* 0x000fe20000010020 */
[----:B------:R-:W-:Y:S01]  /*2500*/  HFMA2 R28, R31, R2.H1_H1, -72, -72 ;  /* 0xd480d4801f1c7431 */ /* 0x000fe20000060002 */
[----:B------:R-:W-:Y:S01]  /*2510*/  SHF.R.U32.HI R7, RZ, 0x8, R7 ;  /* 0x00000008ff077819 */ /* 0x000fe20000011607 */
[----:B0-----:R-:W-:-:S04]  /*2520*/  IMAD.WIDE R20, R0, 0x4, R20 ;  /* 0x0000000400147825 */ /* 0x001fc800078e0214 */
[--C-:B------:R-:W-:Y:S02]  /*2530*/  HADD2.F32 R31, -RZ, R28.reuse.H0_H0 ;  /* 0x2000001cff1f7230 */ /* 0x100fe40000004100 */
[----:B------:R-:W-:Y:S01]  /*2540*/  HADD2.F32 R22, -RZ, R28.H1_H1 ;  /* 0x3000001cff167230 */ /* 0x000fe20000004100 */
[----:B------:R-:W-:Y:S02]  /*2550*/  LOP3.LUT R28, R5, 0xf000f, RZ, 0xc0, !PT ;  /* 0x000f000f051c7812 */ /* 0x000fe400078ec0ff */
[----:B------:R-:W-:Y:S01]  /*2560*/  FFMA.FTZ R29, R29, R31, R26 ;  /* 0x0000001f1d1d7223 */ /* 0x000fe2000001001a */
[----:B------:R-:W-:Y:S01]  /*2570*/  HADD2.F32 R26, -RZ, R23.H1_H1 ;  /* 0x30000017ff1a7230 */ /* 0x000fe20000004100 */
[----:B------:R-:W-:Y:S01]  /*2580*/  LOP3.LUT R28, R28, 0x64006400, RZ, 0xfc, !PT ;  /* 0x640064001c1c7812 */ /* 0x000fe200078efcff */
[----:B------:R-:W-:Y:S02]  /*2590*/  HADD2.F32 R23, -RZ, R16.H1_H1 ;  /* 0x30000010ff177230 */ /* 0x000fe40000004100 */
[----:B------:R-:W-:Y:S01]  /*25a0*/  FFMA.FTZ R22, R17, R22, R29 ;  /* 0x0000001611167223 */ /* 0x000fe2000001001d */
[----:B------:R-:W-:Y:S01]  /*25b0*/  FFMA.FTZ R26, R26, R17, R27 ;  /* 0x000000111a1a7223 */ /* 0x000fe2000001001b */
[----:B------:R-:W-:-:S02]  /*25c0*/  HADD2 R28, R28, -1032, -1032 ;  /* 0xe408e4081c1c7430 */ /* 0x000fc40000000000 */
[----:B------:R-:W-:Y:S01]  /*25d0*/  FFMA.FTZ R30, R17, R23, R30 ;  /* 0x00000017111e7223 */ /* 0x000fe2000001001e */
[----:B------:R-:W-:Y:S01]  /*25e0*/  SHF.R.U32.HI R23, RZ, 0x8, R4 ;  /* 0x00000008ff177819 */ /* 0x000fe20000011604 */
[----:B------:R-:W0:Y:S01]  /*25f0*/  LDS.64 R16, [UR4+0x8] ;  /* 0x00000804ff107984 */ /* 0x000e220008000a00 */
[--C-:B------:R-:W-:Y:S02]  /*2600*/  HADD2.F32 R31, -RZ, R28.reuse.H0_H0 ;  /* 0x2000001cff1f7230 */ /* 0x100fe40000004100 */
[C---:B------:R-:W-:Y:S01]  /*2610*/  LOP3.LUT R4, R23.reuse, 0xf000f, RZ, 0xc0, !PT ;  /* 0x000f000f17047812 */ /* 0x040fe200078ec0ff */
[----:B------:R-:W-:Y:S01]  /*2620*/  HADD2.F32 R28, -RZ, R28.H1_H1 ;  /* 0x3000001cff1c7230 */ /* 0x000fe20000004100 */
[----:B------:R-:W-:Y:S02]  /*2630*/  LOP3.LUT R23, R23, 0xf000f0, RZ, 0xc0, !PT ;  /* 0x00f000f017177812 */ /* 0x000fe400078ec0ff */
[----:B------:R-:W-:-:S05]  /*2640*/  LOP3.LUT R4, R4, 0x64006400, RZ, 0xfc, !PT ;  /* 0x6400640004047812 */ /* 0x000fca00078efcff */
[----:B------:R-:W-:-:S05]  /*2650*/  HADD2 R4, R4, -1032, -1032 ;  /* 0xe408e40804047430 */ /* 0x000fca0000000000 */
[----:B------:R-:W-:Y:S02]  /*2660*/  HADD2.F32 R29, -RZ, R4.H0_H0 ;  /* 0x20000004ff1d7230 */ /* 0x000fe40000004100 */
[--C-:B0-----:R-:W-:Y:S02]  /*2670*/  HADD2.F32 R27, -RZ, R16.reuse.H0_H0 ;  /* 0x20000010ff1b7230 */ /* 0x101fe40000004100 */
[----:B------:R-:W-:-:S03]  /*2680*/  HADD2.F32 R16, -RZ, R16.H1_H1 ;  /* 0x30000010ff107230 */ /* 0x000fc60000004100 */
[----:B------:R-:W-:Y:S01]  /*2690*/  FFMA.FTZ R26, R29, R27, R26 ;  /* 0x0000001b1d1a7223 */ /* 0x000fe2000001001a */
[C---:B------:R-:W-:Y:S01]  /*26a0*/  LOP3.LUT R29, R6.reuse, 0xf000f, RZ, 0xc0, !PT ;  /* 0x000f000f061d7812 */ /* 0x040fe200078ec0ff */
[----:B------:R-:W-:Y:S01]  /*26b0*/  FFMA.FTZ R31, R27, R31, R32 ;  /* 0x0000001f1b1f7223 */ /* 0x000fe20000010020 */
[----:B------:R-:W-:Y:S02]  /*26c0*/  LOP3.LUT R6, R6, 0xf000f0, RZ, 0xc0, !PT ;  /* 0x00f000f006067812 */ /* 0x000fe400078ec0ff */
[----:B------:R-:W-:Y:S01]  /*26d0*/  LOP3.LUT R29, R29, 0x64006400, RZ, 0xfc, !PT ;  /* 0x640064001d1d7812 */ /* 0x000fe200078efcff */
[----:B------:R-:W-:-:S04]  /*26e0*/  FFMA.FTZ R31, R16, R28, R31 ;  /* 0x0000001c101f7223 */ /* 0x000fc8000001001f */
[----:B------:R-:W-:-:S05]  /*26f0*/  HADD2 R29, R29, -1032, -1032 ;  /* 0xe408e4081d1d7430 */ /* 0x000fca0000000000 */
[--C-:B------:R-:W-:Y:S02]  /*2700*/  HADD2.F32 R32, -RZ, R29.reuse.H0_H0 ;  /* 0x2000001dff207230 */ /* 0x100fe40000004100 */
[----:B------:R-:W-:-:S03]  /*2710*/  HADD2.F32 R29, -RZ, R29.H1_H1 ;  /* 0x3000001dff1d7230 */ /* 0x000fc60000004100 */
[----:B------:R-:W-:Y:S01]  /*2720*/  FFMA.FTZ R32, R27, R32, R30 ;  /* 0x000000201b207223 */ /* 0x000fe2000001001e */
[C---:B------:R-:W-:Y:S02]  /*2730*/  LOP3.LUT R30, R7.reuse, 0xf000f, RZ, 0xc0, !PT ;  /* 0x000f000f071e7812 */ /* 0x040fe400078ec0ff */
[----:B------:R-:W-:Y:S01]  /*2740*/  LOP3.LUT R7, R7, 0xf000f0, RZ, 0xc0, !PT ;  /* 0x00f000f007077812 */ /* 0x000fe200078ec0ff */
[----:B------:R-:W-:Y:S01]  /*2750*/  FFMA.FTZ R32, R16, R29, R32 ;  /* 0x0000001d10207223 */ /* 0x000fe20000010020 */
[----:B------:R-:W-:-:S05]  /*2760*/  LOP3.LUT R30, R30, 0x64006400, RZ, 0xfc, !PT ;  /* 0x640064001e1e7812 */ /* 0x000fca00078efcff */
[----:B------:R-:W-:-:S05]  /*2770*/  HADD2 R30, R30, -1032, -1032 ;  /* 0xe408e4081e1e7430 */ /* 0x000fca0000000000 */
[----:B------:R-:W-:-:S05]  /*2780*/  HADD2.F32 R33, -RZ, R30.H0_H0 ;  /* 0x2000001eff217230 */ /* 0x000fca0000004100 */
[----:B------:R-:W-:Y:S01]  /*2790*/  FFMA.FTZ R22, R27, R33, R22 ;  /* 0x000000211b167223 */ /* 0x000fe20000010016 */
[----:B------:R-:W-:Y:S01]  /*27a0*/  HADD2.F32 R27, -RZ, R4.H1_H1 ;  /* 0x30000004ff1b7230 */ /* 0x000fe20000004100 */
[----:B------:R-:W-:Y:S02]  /*27b0*/  LOP3.LUT R4, R5, 0xf000f0, RZ, 0xc0, !PT ;  /* 0x00f000f005047812 */ /* 0x000fe400078ec0ff */
[----:B------:R-:W-:Y:S02]  /*27c0*/  LOP3.LUT R5, R23, 0x64006400, RZ, 0xfc, !PT ;  /* 0x6400640017057812 */ /* 0x000fe400078efcff */
[----:B------:R-:W-:Y:S01]  /*27d0*/  FFMA.FTZ R26, R27, R16, R26 ;  /* 0x000000101b1a7223 */ /* 0x000fe2000001001a */
[----:B------:R-:W-:Y:S01]  /*27e0*/  HADD2.F32 R27, -RZ, R30.H1_H1 ;  /* 0x3000001eff1b7230 */ /* 0x000fe20000004100 */
[----:B------:R-:W-:Y:S01]  /*27f0*/  LOP3.LUT R23, R4, 0x64006400, RZ, 0xfc, !PT ;  /* 0x6400640004177812 */ /* 0x000fe200078efcff */
[----:B------:R-:W-:-:S03]  /*2800*/  HFMA2 R5, R5, R2.H1_H1, -72, -72 ;  /* 0xd480d48005057431 */ /* 0x000fc60000060002 */
[----:B------:R-:W-:Y:S01]  /*2810*/  FFMA.FTZ R16, R16, R27, R22 ;  /* 0x0000001b10107223 */ /* 0x000fe20000010016 */
[----:B------:R-:W-:Y:S01]  /*2820*/  LOP3.LUT R27, R6, 0x64006400, RZ, 0xfc, !PT ;  /* 0x64006400061b7812 */ /* 0x000fe200078efcff */
[-C--:B------:R-:W-:Y:S02]  /*2830*/  HFMA2 R22, R23, R2.reuse.H1_H1, -72, -72 ;  /* 0xd480d48017167431 */ /* 0x080fe40000060002 */
[----:B------:R-:W-:Y:S02]  /*2840*/  HADD2.F32 R23, -RZ, R17.H0_H0 ;  /* 0x20000011ff177230 */ /* 0x000fe40000004100 */
[----:B------:R-:W-:Y:S02]  /*2850*/  HADD2.F32 R29, -RZ, R5.H0_H0 ;  /* 0x20000005ff1d7230 */ /* 0x000fe40000004100 */
[----:B------:R-:W-:Y:S02]  /*2860*/  HFMA2 R4, R27, R2.H1_H1, -72, -72 ;  /* 0xd480d4801b047431 */ /* 0x000fe40000060002 */
[----:B------:R-:W-:-:S02]  /*2870*/  HADD2.F32 R6, -RZ, R22.H0_H0 ;  /* 0x20000016ff067230 */ /* 0x000fc40000004100 */
[----:B------:R-:W-:Y:S02]  /*2880*/  HADD2.F32 R17, -RZ, R17.H1_H1 ;  /* 0x30000011ff117230 */ /* 0x000fe40000004100 */
[----:B------:R-:W-:Y:S01]  /*2890*/  FFMA.FTZ R26, R29, R23, R26 ;  /* 0x000000171d1a7223 */ /* 0x000fe2000001001a */
[----:B------:R-:W-:Y:S02]  /*28a0*/  HADD2.F32 R27, -RZ, R4.H0_H0 ;  /* 0x20000004ff1b7230 */ /* 0x000fe40000004100 */
[C---:B------:R-:W-:Y:S01]  /*28b0*/  FFMA.FTZ R31, R23.reuse, R6, R31 ;  /* 0x00000006171f7223 */ /* 0x040fe2000001001f */
[----:B------:R-:W-:Y:S02]  /*28c0*/  HADD2.F32 R5, -RZ, R5.H1_H1 ;  /* 0x30000005ff057230 */ /* 0x000fe40000004100 */
[----:B------:R-:W-:Y:S02]  /*28d0*/  HADD2.F32 R22, -RZ, R22.H1_H1 ;  /* 0x30000016ff167230 */ /* 0x000fe40000004100 */
[----:B------:R-:W-:Y:S01]  /*28e0*/  FFMA.FTZ R32, R23, R27, R32 ;  /* 0x0000001b17207223 */ /* 0x000fe20000010020 */
[----:B------:R-:W-:-:S02]  /*28f0*/  LOP3.LUT R27, R7, 0x64006400, RZ, 0xfc, !PT ;  /* 0x64006400071b7812 */ /* 0x000fc400078efcff */
[----:B------:R-:W0:Y:S03]  /*2900*/  LDS.64 R6, [UR4+0x10] ;  /* 0x00001004ff067984 */ /* 0x000e260008000a00 */
[----:B------:R-:W-:-:S05]  /*2910*/  HFMA2 R27, R27, R2.H1_H1, -72, -72 ;  /* 0xd480d4801b1b7431 */ /* 0x000fca0000060002 */
[----:B------:R-:W-:-:S05]  /*2920*/  HADD2.F32 R28, -RZ, R27.H0_H0 ;  /* 0x2000001bff1c7230 */ /* 0x000fca0000004100 */
[----:B------:R-:W-:Y:S01]  /*2930*/  FFMA.FTZ R28, R23, R28, R16 ;  /* 0x0000001c171c7223 */ /* 0x000fe20000010010 */
[----:B------:R-:W-:Y:S01]  /*2940*/  FFMA.FTZ R16, R5, R17, R26 ;  /* 0x0000001105107223 */ /* 0x000fe2000001001a */
[----:B------:R-:W-:Y:S02]  /*2950*/  HADD2.F32 R5, -RZ, R4.H1_H1 ;  /* 0x30000004ff057230 */ /* 0x000fe40000004100 */
[----:B------:R-:W-:-:S03]  /*2960*/  FFMA.FTZ R23, R17, R22, R31 ;  /* 0x0000001611177223 */ /* 0x000fc6000001001f */
[----:B------:R-:W-:Y:S01]  /*2970*/  FFMA.FTZ R26, R17, R5, R32 ;  /* 0x00000005111a7223 */ /* 0x000fe20000010020 */
[----:B------:R-:W-:-:S05]  /*2980*/  HADD2.F32 R5, -RZ, R27.H1_H1 ;  /* 0x3000001bff057230 */ /* 0x000fca0000004100 */
[----:B------:R-:W-:Y:S01]  /*2990*/  FFMA.FTZ R5, R17, R5, R28 ;  /* 0x0000000511057223 */ /* 0x000fe2000001001c */
[----:B0-----:R-:W-:Y:S01]  /*29a0*/  HADD2.F32 R28, -RZ, R7.H0_H0 ;  /* 0x20000007ff1c7230 */ /* 0x001fe20000004100 */
[C---:B--2---:R-:W-:Y:S02]  /*29b0*/  LOP3.LUT R4, R8.reuse, 0xf000f, RZ, 0xc0, !PT ;  /* 0x000f000f08047812 */ /* 0x044fe400078ec0ff */
[----:B------:R-:W-:Y:S02]  /*29c0*/  LOP3.LUT R22, R8, 0xf000f0, RZ, 0xc0, !PT ;  /* 0x00f000f008167812 */ /* 0x000fe400078ec0ff */
[----:B------:R-:W-:Y:S02]  /*29d0*/  LOP3.LUT R4, R4, 0x64006400, RZ, 0xfc, !PT ;  /* 0x6400640004047812 */ /* 0x000fe400078efcff */
[----:B------:R-:W-:-:S03]  /*29e0*/  LOP3.LUT R27, R22, 0x64006400, RZ, 0xfc, !PT ;  /* 0x64006400161b7812 */ /* 0x000fc600078efcff */
[----:B------:R-:W-:Y:S02]  /*29f0*/  HADD2 R29, R4, -1032, -1032 ;  /* 0xe408e408041d7430 */ /* 0x000fe40000000000 */
[----:B------:R-:W-:-:S03]  /*2a00*/  HADD2.F32 R4, -RZ, R6.H0_H0 ;  /* 0x20000006ff047230 */ /* 0x000fc60000004100 */
[--C-:B------:R-:W-:Y:S02]  /*2a10*/  HADD2.F32 R17, -RZ, R29.reuse.H0_H0 ;  /* 0x2000001dff117230 */ /* 0x100fe40000004100 */
[----:B------:R-:W-:Y:S02]  /*2a20*/  HADD2.F32 R22, -RZ, R29.H1_H1 ;  /* 0x3000001dff167230 */ /* 0x000fe40000004100 */
[----:B------:R-:W-:Y:S02]  /*2a30*/  HADD2.F32 R29, -RZ, R6.H1_H1 ;  /* 0x30000006ff1d7230 */ /* 0x000fe40000004100 */
[----:B------:R-:W-:Y:S01]  /*2a40*/  FFMA.FTZ R17, R17, R4, RZ ;  /* 0x0000000411117223 */ /* 0x000fe200000100ff */
[----:B------:R-:W-:Y:S02]  /*2a50*/  HFMA2 R6, R27, R2.H1_H1, -72, -72 ;  /* 0xd480d4801b067431 */ /* 0x000fe40000060002 */
[----:B------:R-:W-:Y:S02]  /*2a60*/  HADD2.F32 R27, -RZ, R7.H1_H1 ;  /* 0x30000007ff1b7230 */ /* 0x000fe40000004100 */
[----:B------:R-:W-:Y:S01]  /*2a70*/  FFMA.FTZ R17, R22, R29, R17 ;  /* 0x0000001d16117223 */ /* 0x000fe20000010011 */
[----:B------:R-:W-:-:S02]  /*2a80*/  HADD2.F32 R22, -RZ, R6.H0_H0 ;  /* 0x20000006ff167230 */ /* 0x000fc40000004100 */
[----:B------:R-:W-:-:S03]  /*2a90*/  HADD2.F32 R6, -RZ, R6.H1_H1 ;  /* 0x30000006ff067230 */ /* 0x000fc60000004100 */
[----:B------:R-:W-:-:S04]  /*2aa0*/  FFMA.FTZ R17, R22, R28, R17 ;  /* 0x0000001c16117223 */ /* 0x000fc80000010011 */
[----:B------:R-:W-:Y:S01]  /*2ab0*/  FFMA.FTZ R31, R6, R27, R17 ;  /* 0x0000001b061f7223 */ /* 0x000fe20000010011 */
[----:B------:R-:W-:Y:S01]  /*2ac0*/  SHF.R.U32.HI R17, RZ, 0x8, R8 ;  /* 0x00000008ff117819 */ /* 0x000fe20000011608 */
[----:B------:R-:W0:Y:S03]  /*2ad0*/  LDS.64 R6, [UR4+0x18] ;  /* 0x00001804ff067984 */ /* 0x000e260008000a00 */
[C---:B------:R-:W-:Y:S02]  /*2ae0*/  LOP3.LUT R8, R17.reuse, 0xf000f, RZ, 0xc0, !PT ;  /* 0x000f000f11087812 */ /* 0x040fe400078ec0ff */
[----:B------:R-:W-:Y:S02]  /*2af0*/  LOP3.LUT R17, R17, 0xf000f0, RZ, 0xc0, !PT ;  /* 0x00f000f011117812 */ /* 0x000fe400078ec0ff */
[----:B------:R-:W-:Y:S02]  /*2b00*/  LOP3.LUT R8, R8, 0x64006400, RZ, 0xfc, !PT ;  /* 0x6400640008087812 */ /* 0x000fe400078efcff */
[----:B------:R-:W-:-:S03]  /*2b10*/  LOP3.LUT R17, R17, 0x64006400, RZ, 0xfc, !PT ;  /* 0x6400640011117812 */ /* 0x000fc600078efcff */
[----:B------:R-:W-:Y:S02]  /*2b20*/  HADD2 R22, R8, -1032, -1032 ;  /* 0xe408e40808167430 */ /* 0x000fe40000000000 */
[----:B------:R-:W-:-:S03]  /*2b30*/  HFMA2 R17, R17, R2.H1_H1, -72, -72 ;  /* 0xd480d48011117431 */ /* 0x000fc60000060002 */
[----:B------:R-:W-:Y:S02]  /*2b40*/  HADD2.F32 R30, -RZ, R22.H0_H0 ;  /* 0x20000016ff1e7230 */ /* 0x000fe40000004100 */
[----:B------:R-:W-:Y:S02]  /*2b50*/  HADD2.F32 R32, -RZ, R17.H1_H1 ;  /* 0x30000011ff207230 */ /* 0x000fe40000004100 */
[--C-:B0-----:R-:W-:Y:S02]  /*2b60*/  HADD2.F32 R8, -RZ, R6.reuse.H0_H0 ;  /* 0x20000006ff087230 */ /* 0x101fe40000004100 */
[----:B------:R-:W-:-:S03]  /*2b70*/  HADD2.F32 R6, -RZ, R6.H1_H1 ;  /* 0x30000006ff067230 */ /* 0x000fc60000004100 */
[----:B------:R-:W-:Y:S01]  /*2b80*/  FFMA.FTZ R30, R30, R8, R31 ;  /* 0x000000081e1e7223 */ /* 0x000fe2000001001f */
[----:B------:R-:W-:Y:S02]  /*2b90*/  HADD2.F32 R31, -RZ, R22.H1_H1 ;  /* 0x30000016ff1f7230 */ /* 0x000fe40000004100 */
[--C-:B------:R-:W-:Y:S02]  /*2ba0*/  HADD2.F32 R22, -RZ, R7.reuse.H0_H0 ;  /* 0x20000007ff167230 */ /* 0x100fe40000004100 */
[----:B------:R-:W-:Y:S02]  /*2bb0*/  HADD2.F32 R7, -RZ, R7.H1_H1 ;  /* 0x30000007ff077230 */ /* 0x000fe40000004100 */
[----:B------:R-:W-:Y:S01]  /*2bc0*/  FFMA.FTZ R31, R31, R6, R30 ;  /* 0x000000061f1f7223 */ /* 0x000fe2000001001e */
[----:B------:R-:W-:Y:S01]  /*2bd0*/  HADD2.F32 R30, -RZ, R17.H0_H0 ;  /* 0x20000011ff1e7230 */ /* 0x000fe20000004100 */
[----:B------:R-:W-:-:S04]  /*2be0*/  LOP3.LUT R17, R9, 0xf000f, RZ, 0xc0, !PT ;  /* 0x000f000f09117812 */ /* 0x000fc800078ec0ff */
[----:B------:R-:W-:Y:S01]  /*2bf0*/  LOP3.LUT R17, R17, 0x64006400, RZ, 0xfc, !PT ;  /* 0x6400640011117812 */ /* 0x000fe200078efcff */
[----:B------:R-:W-:-:S04]  /*2c00*/  FFMA.FTZ R31, R30, R22, R31 ;  /* 0x000000161e1f7223 */ /* 0x000fc8000001001f */
[----:B------:R-:W-:Y:S02]  /*2c10*/  HADD2 R17, R17, -1032, -1032 ;  /* 0xe408e40811117430 */ /* 0x000fe40000000000 */
[----:B------:R-:W-:-:S03]  /*2c20*/  FFMA.FTZ R32, R32, R7, R31 ;  /* 0x0000000720207223 */ /* 0x000fc6000001001f */
[--C-:B------:R-:W-:Y:S02]  /*2c30*/  HADD2.F32 R31, -RZ, R17.reuse.H0_H0 ;  /* 0x20000011ff1f7230 */ /* 0x100fe40000004100 */
[----:B------:R-:W-:Y:S01]  /*2c40*/  HADD2.F32 R30, -RZ, R17.H1_H1 ;  /* 0x30000011ff1e7230 */ /* 0x000fe20000004100 */
[----:B------:R-:W-:Y:S02]  /*2c50*/  LOP3.LUT R17, R9, 0xf000f0, RZ, 0xc0, !PT ;  /* 0x00f000f009117812 */ /* 0x000fe400078ec0ff */
[----:B------:R-:W-:Y:S01]  /*2c60*/  FFMA.FTZ R34, R4, R31, RZ ;  /* 0x0000001f04227223 */ /* 0x000fe200000100ff */
[----:B------:R-:W-:Y:S02]  /*2c70*/  SHF.R.U32.HI R9, RZ, 0x8, R9 ;  /* 0x00000008ff097819 */ /* 0x000fe40000011609 */
[----:B------:R-:W-:Y:S01]  /*2c80*/  LOP3.LUT R17, R17, 0x64006400, RZ, 0xfc, !PT ;  /* 0x6400640011117812 */ /* 0x000fe200078efcff */
[----:B------:R-:W-:-:S04]  /*2c90*/  FFMA.FTZ R31, R29, R30, R34 ;  /* 0x0000001e1d1f7223 */ /* 0x000fc80000010022 */
[----:B------:R-:W-:-:S05]  /*2ca0*/  HFMA2 R17, R17, R2.H1_H1, -72, -72 ;  /* 0xd480d48011117431 */ /* 0x000fca0000060002 */
[----:B------:R-:W-:-:S05]  /*2cb0*/  HADD2.F32 R30, -RZ, R17.H0_H0 ;  /* 0x20000011ff1e7230 */ /* 0x000fca0000004100 */
[----:B------:R-:W-:Y:S01]  /*2cc0*/  FFMA.FTZ R34, R28, R30, R31 ;  /* 0x0000001e1c227223 */ /* 0x000fe2000001001f */
[----:B------:R-:W-:Y:S01]  /*2cd0*/  HADD2.F32 R30, -RZ, R17.H1_H1 ;  /* 0x30000011ff1e7230 */ /* 0x000fe20000004100 */
[C---:B------:R-:W-:Y:S02]  /*2ce0*/  LOP3.LUT R17, R9.reuse, 0xf000f, RZ, 0xc0, !PT ;  /* 0x000f000f09117812 */ /* 0x040fe400078ec0ff */
[----:B------:R-:W-:Y:S02]  /*2cf0*/  LOP3.LUT R9, R9, 0xf000f0, RZ, 0xc0, !PT ;  /* 0x00f000f009097812 */ /* 0x000fe400078ec0ff */
[----:B------:R-:W-:Y:S01]  /*2d00*/  LOP3.LUT R17, R17, 0x64006400, RZ, 0xfc, !PT ;  /* 0x6400640011117812 */ /* 0x000fe200078efcff */
[----:B------:R-:W-:Y:S01]  /*2d10*/  FFMA.FTZ R31, R27, R30, R34 ;  /* 0x0000001e1b1f7223 */ /* 0x000fe20000010022 */
[----:B------:R-:W-:-:S03]  /*2d20*/  LOP3.LUT R9, R9, 0x64006400, RZ, 0xfc, !PT ;  /* 0x6400640009097812 */ /* 0x000fc600078efcff */
[----:B------:R-:W-:Y:S02]  /*2d30*/  HADD2 R17, R17, -1032, -1032 ;  /* 0xe408e40811117430 */ /* 0x000fe40000000000 */
[----:B------:R-:W-:-:S03]  /*2d40*/  HFMA2 R9, R9, R2.H1_H1, -72, -72 ;  /* 0xd480d48009097431 */ /* 0x000fc60000060002 */
[--C-:B------:R-:W-:Y:S02]  /*2d50*/  HADD2.F32 R30, -RZ, R17.reuse.H0_H0 ;  /* 0x20000011ff1e7230 */ /* 0x100fe40000004100 */
[----:B------:R-:W-:-:S03]  /*2d60*/  HADD2.F32 R17, -RZ, R17.H1_H1 ;  /* 0x30000011ff117230 */ /* 0x000fc60000004100 */
[----:B------:R-:W-:Y:S01]  /*2d70*/  FFMA.FTZ R31, R8, R30, R31 ;  /* 0x0000001e081f7223 */ /* 0x000fe2000001001f */
[--C-:B------:R-:W-:Y:S02]  /*2d80*/  HADD2.F32 R30, -RZ, R9.reuse.H0_H0 ;  /* 0x20000009ff1e7230 */ /* 0x100fe40000004100 */
[----:B------:R-:W-:Y:S02]  /*2d90*/  HADD2.F32 R9, -RZ, R9.H1_H1 ;  /* 0x30000009ff097230 */ /* 0x000fe40000004100 */
[----:B------:R-:W-:-:S04]  /*2da0*/  FFMA.FTZ R17, R6, R17, R31 ;  /* 0x0000001106117223 */ /* 0x000fc8000001001f */
[----:B------:R-:W-:Y:S01]  /*2db0*/  FFMA.FTZ R30, R22, R30, R17 ;  /* 0x0000001e161e7223 */ /* 0x000fe20000010011 */
[----:B------:R-:W-:-:S03]  /*2dc0*/  HADD2.F32 R17, -RZ, R2.H0_H0 ;  /* 0x20000002ff117230 */ /* 0x000fc60000004100 */
[----:B------:R-:W-:Y:S02]  /*2dd0*/  FFMA.FTZ R9, R7, R9, R30 ;  /* 0x0000000907097223 */ /* 0x000fe4000001001e */
[----:B------:R-:W-:Y:S01]  /*2de0*/  FMUL.FTZ R16, R16, R17 ;  /* 0x0000001110107220 */ /* 0x000fe20000410000 */
[----:B------:R-:W-:-:S04]  /*2df0*/  FMUL.FTZ R31, R17, R32 ;  /* 0x00000020111f7220 */ /* 0x000fc80000410000 */
[----:B------:R-:W-:Y:S01]  /*2e00*/  F2FP.F16.F32.PACK_AB R33, RZ, R16 ;  /* 0x00000010ff21723e */ /* 0x000fe200000000ff */
[----:B------:R-:W-:Y:S01]  /*2e10*/  HADD2.F32 R16, -RZ, R3.H0_H0 ;  /* 0x20000003ff107230 */ /* 0x000fe20000004100 */
[----:B------:R-:W-:-:S04]  /*2e20*/  F2FP.F16.F32.PACK_AB R31, RZ, R31 ;  /* 0x0000001fff1f723e */ /* 0x000fc800000000ff */
[----:B------:R-:W-:Y:S01]  /*2e30*/  FMUL.FTZ R9, R16, R9 ;  /* 0x0000000910097220 */ /* 0x000fe20000410000 */
[----:B------:R-:W-:-:S04]  /*2e40*/  FMUL.FTZ R23, R23, R16 ;  /* 0x0000001017177220 */ /* 0x000fc80000410000 */
[----:B------:R-:W-:Y:S02]  /*2e50*/  F2FP.F16.F32.PACK_AB R9, RZ, R9 ;  /* 0x00000009ff09723e */ /* 0x000fe400000000ff */
[----:B------:R-:W-:Y:S02]  /*2e60*/  F2FP.F16.F32.PACK_AB R23, RZ, R23 ;  /* 0x00000017ff17723e */ /* 0x000fe400000000ff */
[----:B------:R-:W-:Y:S02]  /*2e70*/  PRMT R31, R31, 0x5410, R9 ;  /* 0x000054101f1f7816 */ /* 0x000fe40000000009 */
[----:B------:R-:W-:Y:S02]  /*2e80*/  LOP3.LUT R9, R10, 0xf000f, RZ, 0xc0, !PT ;  /* 0x000f000f0a097812 */ /* 0x000fe400078ec0ff */
[----:B------:R-:W-:Y:S02]  /*2e90*/  PRMT R33, R33, 0x5410, R23 ;  /* 0x0000541021217816 */ /* 0x000fe40000000017 */
[----:B------:R-:W-:-:S03]  /*2ea0*/  LOP3.LUT R9, R9, 0x64006400, RZ, 0xfc, !PT ;  /* 0x6400640009097812 */ /* 0x000fc600078efcff */
[----:B------:R-:W-:Y:S02]  /*2eb0*/  HFMA2 R19, R33, 1, 1, R19 ;  /* 0x3c003c0021137831 */ /* 0x000fe40000000013 */
[----:B------:R-:W-:Y:S02]  /*2ec0*/  HADD2 R9, R9, -1032, -1032 ;  /* 0xe408e40809097430 */ /* 0x000fe40000000000 */
[----:B------:R-:W-:-:S03]  /*2ed0*/  HFMA2 R19, R31, 1, 1, R19 ;  /* 0x3c003c001f137831 */ /* 0x000fc60000000013 */
[--C-:B------:R-:W-:Y:S02]  /*2ee0*/  HADD2.F32 R23, -RZ, R9.reuse.H0_H0 ;  /* 0x20000009ff177230 */ /* 0x100fe40000004100 */
[----:B------:R-:W-:-:S03]  /*2ef0*/  HADD2.F32 R30, -RZ, R9.H1_H1 ;  /* 0x30000009ff1e7230 */ /* 0x000fc60000004100 */
[----:B------:R-:W-:Y:S01]  /*2f00*/  FFMA.FTZ R32, R4, R23, RZ ;  /* 0x0000001704207223 */ /* 0x000fe200000100ff */
[----:B------:R-:W-:-:S03]  /*2f10*/  LOP3.LUT R23, R11, 0xf000f, RZ, 0xc0, !PT ;  /* 0x000f000f0b177812 */ /* 0x000fc600078ec0ff */
[----:B------:R-:W-:Y:S01]  /*2f20*/  FFMA.FTZ R9, R29, R30, R32 ;  /* 0x0000001e1d097223 */ /* 0x000fe20000010020 */
[----:B------:R-:W-:-:S05]  /*2f30*/  LOP3.LUT R23, R23, 0x64006400, RZ, 0xfc, !PT ;  /* 0x6400640017177812 */ /* 0x000fca00078efcff */
[----:B------:R-:W-:-:S05]  /*2f40*/  HADD2 R23, R23, -1032, -1032 ;  /* 0xe408e40817177430 */ /* 0x000fca0000000000 */
[----:B------:R-:W-:-:S05]  /*2f50*/  HADD2.F32 R31, -RZ, R23.H0_H0 ;  /* 0x20000017ff1f7230 */ /* 0x000fca0000004100 */
[----:B------:R-:W-:Y:S01]  /*2f60*/  FFMA.FTZ R30, R4, R31, RZ ;  /* 0x0000001f041e7223 */ /* 0x000fe200000100ff */
[----:B------:R-:W-:-:S05]  /*2f70*/  HADD2.F32 R4, -RZ, R23.H1_H1 ;  /* 0x30000017ff047230 */ /* 0x000fca0000004100 */
[----:B------:R-:W-:Y:S01]  /*2f80*/  FFMA.FTZ R29, R29, R4, R30 ;  /* 0x000000041d1d7223 */ /* 0x000fe2000001001e */
[----:B------:R-:W-:-:S04]  /*2f90*/  LOP3.LUT R4, R10, 0xf000f0, RZ, 0xc0, !PT ;  /* 0x00f000f00a047812 */ /* 0x000fc800078ec0ff */
[----:B------:R-:W-:-:S05]  /*2fa0*/  LOP3.LUT R23, R4, 0x64006400, RZ, 0xfc, !PT ;  /* 0x6400640004177812 */ /* 0x000fca00078efcff */
[----:B------:R-:W-:-:S05]  /*2fb0*/  HFMA2 R23, R23, R2.H1_H1, -72, -72 ;  /* 0xd480d48017177431 */ /* 0x000fca0000060002 */
[----:B------:R-:W-:-:S05]  /*2fc0*/  HADD2.F32 R4, -RZ, R23.H0_H0 ;  /* 0x20000017ff047230 */ /* 0x000fca0000004100 */
[----:B------:R-:W-:Y:S01]  /*2fd0*/  FFMA.FTZ R32, R28, R4, R9 ;  /* 0x000000041c207223 */ /* 0x000fe20000010009 */
[----:B------:R-:W-:-:S04]  /*2fe0*/  LOP3.LUT R4, R11, 0xf000f0, RZ, 0xc0, !PT ;  /* 0x00f000f00b047812 */ /* 0x000fc800078ec0ff */
[----:B------:R-:W-:Y:S02]  /*2ff0*/  LOP3.LUT R9, R4, 0x64006400, RZ, 0xfc, !PT ;  /* 0x6400640004097812 */ /* 0x000fe400078efcff */
[----:B------:R-:W-:-:S03]  /*3000*/  SHF.R.U32.HI R4, RZ, 0x8, R10 ;  /* 0x00000008ff047819 */ /* 0x000fc6000001160a */
[----:B------:R-:W-:Y:S01]  /*3010*/  HFMA2 R9, R9, R2.H1_H1, -72, -72 ;  /* 0xd480d48009097431 */ /* 0x000fe20000060002 */
[----:B------:R-:W-:-:S04]  /*3020*/  LOP3.LUT R10, R4, 0xf000f, RZ, 0xc0, !PT ;  /* 0x000f000f040a7812 */ /* 0x000fc800078ec0ff */
[--C-:B------:R-:W-:Y:S01]  /*3030*/  HADD2.F32 R30, -RZ, R9.reuse.H0_H0 ;  /* 0x20000009ff1e7230 */ /* 0x100fe20000004100 */
[----:B------:R-:W-:Y:S01]  /*3040*/  LOP3.LUT R10, R10, 0x64006400, RZ, 0xfc, !PT ;  /* 0x640064000a0a7812 */ /* 0x000fe200078efcff */
[----:B------:R-:W-:-:S03]  /*3050*/  HADD2.F32 R9, -RZ, R9.H1_H1 ;  /* 0x30000009ff097230 */ /* 0x000fc60000004100 */
[----:B------:R-:W-:Y:S01]  /*3060*/  FFMA.FTZ R30, R28, R30, R29 ;  /* 0x0000001e1c1e7223 */ /* 0x000fe2000001001d */
[----:B------:R-:W-:-:S03]  /*3070*/  HADD2.F32 R28, -RZ, R23.H1_H1 ;  /* 0x30000017ff1c7230 */ /* 0x000fc60000004100 */
[C---:B------:R-:W-:Y:S02]  /*3080*/  FFMA.FTZ R31, R27.reuse, R9, R30 ;  /* 0x000000091b1f7223 */ /* 0x040fe4000001001e */
[----:B------:R-:W-:Y:S01]  /*3090*/  FFMA.FTZ R23, R27, R28, R32 ;  /* 0x0000001c1b177223 */ /* 0x000fe20000010020 */
[----:B------:R-:W-:Y:S01]  /*30a0*/  SHF.R.U32.HI R27, RZ, 0x8, R11 ;  /* 0x00000008ff1b7819 */ /* 0x000fe2000001160b */
[----:B------:R-:W-:-:S03]  /*30b0*/  HADD2 R28, R10, -1032, -1032 ;  /* 0xe408e4080a1c7430 */ /* 0x000fc60000000000 */
[----:B------:R-:W-:Y:S02]  /*30c0*/  LOP3.LUT R9, R27, 0xf000f, RZ, 0xc0, !PT ;  /* 0x000f000f1b097812 */ /* 0x000fe400078ec0ff */
[----:B------:R-:W-:Y:S02]  /*30d0*/  HADD2.F32 R10, -RZ, R28.H0_H0 ;  /* 0x2000001cff0a7230 */ /* 0x000fe40000004100 */
[----:B------:R-:W-:-:S03]  /*30e0*/  LOP3.LUT R9, R9, 0x64006400, RZ, 0xfc, !PT ;  /* 0x6400640009097812 */ /* 0x000fc600078efcff */
[----:B------:R-:W-:Y:S02]  /*30f0*/  FFMA.FTZ R23, R8, R10, R23 ;  /* 0x0000000a08177223 */ /* 0x000fe40000010017 */
[----:B------:R-:W-:-:S05]  /*3100*/  HADD2 R29, R9, -1032, -1032 ;  /* 0xe408e408091d7430 */ /* 0x000fca0000000000 */
[----:B------:R-:W-:-:S05]  /*3110*/  HADD2.F32 R9, -RZ, R29.H0_H0 ;  /* 0x2000001dff097230 */ /* 0x000fca0000004100 */
[----:B------:R-:W-:Y:S02]  /*3120*/  FFMA.FTZ R30, R8, R9, R31 ;  /* 0x00000009081e7223 */ /* 0x000fe4000001001f */
[----:B------:R0:W2:Y:S01]  /*3130*/  LDG.E.128.CONSTANT R8, desc[UR6][R20.64] ;  /* 0x0000000614087981 */ /* 0x0000a2000c1e9d00 */
[----:B------:R-:W-:Y:S01]  /*3140*/  HADD2.F32 R29, -RZ, R29.H1_H1 ;  /* 0x3000001dff1d7230 */ /* 0x000fe20000004100 */
[----:B------:R-:W-:Y:S01]  /*3150*/  LOP3.LUT R4, R4, 0xf000f0, RZ, 0xc0, !PT ;  /* 0x00f000f004047812 */ /* 0x000fe200078ec0ff */
[----:B------:R-:W-:Y:S01]  /*3160*/  HADD2.F32 R28, -RZ, R28.H1_H1 ;  /* 0x3000001cff1c7230 */ /* 0x000fe20000004100 */
[----:B------:R-:W-:Y:S02]  /*3170*/  LOP3.LUT R27, R27, 0xf000f0, RZ, 0xc0, !PT ;  /* 0x00f000f01b1b7812 */ /* 0x000fe400078ec0ff */
[----:B------:R-:W-:Y:S01]  /*3180*/  FFMA.FTZ R31, R6, R29, R30 ;  /* 0x0000001d061f7223 */ /* 0x000fe2000001001e */
[----:B------:R-:W-:Y:S01]  /*3190*/  LOP3.LUT R29, R4, 0x64006400, RZ, 0xfc, !PT ;  /* 0x64006400041d7812 */ /* 0x000fe200078efcff */
[----:B------:R-:W-:Y:S01]  /*31a0*/  FFMA.FTZ R23, R6, R28, R23 ;  /* 0x0000001c06177223 */ /* 0x000fe20000010017 */
[----:B------:R-:W-:Y:S01]  /*31b0*/  LOP3.LUT R27, R27, 0x64006400, RZ, 0xfc, !PT ;  /* 0x640064001b1b7812 */ /* 0x000fe200078efcff */
[----:B0-----:R-:W-:-:S04]  /*31c0*/  IMAD.WIDE R20, R0, 0x4, R20 ;  /* 0x0000000400147825 */ /* 0x001fc800078e0214 */
[-C--:B------:R-:W-:Y:S02]  /*31d0*/  HFMA2 R29, R29, R2.reuse.H1_H1, -72, -72 ;  /* 0xd480d4801d1d7431 */ /* 0x080fe40000060002 */
[----:B------:R-:W-:-:S03]  /*31e0*/  HFMA2 R27, R27, R2.H1_H1, -72, -72 ;  /* 0xd480d4801b1b7431 */ /* 0x000fc60000060002 */
[----:B------:R-:W-:-:S05]  /*31f0*/  HADD2.F32 R4, -RZ, R29.H0_H0 ;  /* 0x2000001dff047230 */ /* 0x000fca0000004100 */
[----:B------:R-:W-:Y:S01]  /*3200*/  FFMA.FTZ R6, R22, R4, R23 ;  /* 0x0000000416067223 */ /* 0x000fe20000010017 */
[----:B------:R-:W-:Y:S02]  /*3210*/  HADD2.F32 R4, -RZ, R27.H0_H0 ;  /* 0x2000001bff047230 */ /* 0x000fe40000004100 */
[----:B------:R-:W-:-:S03]  /*3220*/  HADD2.F32 R23, -RZ, R24.H0_H0 ;  /* 0x20000018ff177230 */ /* 0x000fc60000004100 */
[----:B------:R-:W-:Y:S01]  /*3230*/  FFMA.FTZ R31, R22, R4, R31 ;  /* 0x00000004161f7223 */ /* 0x000fe2000001001f */
[----:B------:R-:W-:Y:S02]  /*3240*/  HADD2.F32 R4, -RZ, R29.H1_H1 ;  /* 0x3000001dff047230 */ /* 0x000fe40000004100 */
[----:B------:R-:W-:Y:S01]  /*3250*/  FMUL.FTZ R26, R26, R23 ;  /* 0x000000171a1a7220 */ /* 0x000fe20000410000 */
[----:B------:R-:W-:Y:S02]  /*3260*/  HADD2.F32 R22, -RZ, R27.H1_H1 ;  /* 0x3000001bff167230 */ /* 0x000fe40000004100 */
[C---:B------:R-:W-:Y:S02]  /*3270*/  FFMA.FTZ R4, R7.reuse, R4, R6 ;  /* 0x0000000407047223 */ /* 0x040fe40000010006 */
[----:B------:R-:W-:Y:S01]  /*3280*/  F2FP.F16.F32.PACK_AB R26, RZ, R26 ;  /* 0x0000001aff1a723e */ /* 0x000fe200000000ff */
[----:B------:R-:W-:Y:S01]  /*3290*/  FFMA.FTZ R31, R7, R22, R31 ;  /* 0x00000016071f7223 */ /* 0x000fe2000001001f */
[----:B------:R-:W-:Y:S01]  /*32a0*/  HADD2.F32 R22, -RZ, R25.H0_H0 ;  /* 0x20000019ff167230 */ /* 0x000fe20000004100 */
[----:B------:R-:W0:Y:S01]  /*32b0*/  LDS.64 R6, [UR4+0x20] ;  /* 0x00002004ff067984 */ /* 0x000e220008000a00 */
[----:B------:R-:W-:-:S03]  /*32c0*/  FMUL.FTZ R4, R23, R4 ;  /* 0x0000000417047220 */ /* 0x000fc60000410000 */
[----:B------:R-:W-:Y:S01]  /*32d0*/  FMUL.FTZ R5, R5, R22 ;  /* 0x0000001605057220 */ /* 0x000fe20000410000 */
[----:B------:R-:W-:Y:S01]  /*32e0*/  FMUL.FTZ R31, R22, R31 ;  /* 0x0000001f161f7220 */ /* 0x000fe20000410000 */
[----:B------:R-:W-:-:S03]  /*32f0*/  F2FP.F16.F32.PACK_AB R4, RZ, R4 ;  /* 0x00000004ff04723e */ /* 0x000fc600000000ff */
[----:B------:R-:W-:Y:S02]  /*3300*/  F2FP.F16.F32.PACK_AB R5, RZ, R5 ;  /* 0x00000005ff05723e */ /* 0x000fe400000000ff */
[----:B------:R-:W-:Y:S02]  /*3310*/  F2FP.F16.F32.PACK_AB R31, RZ, R31 ;  /* 0x0000001fff1f723e */ /* 0x000fe400000000ff */
[----:B------:R-:W-:Y:S02]  /*3320*/  PRMT R26, R26, 0x5410, R5 ;  /* 0x000054101a1a7816 */ /* 0x000fe40000000005 */
[----:B------:R-:W-:-:S03]  /*3330*/  PRMT R4, R4, 0x5410, R31 ;  /* 0x0000541004047816 */ /* 0x000fc6000000001f */
[----:B------:R-:W-:-:S04]  /*3340*/  HFMA2 R18, R26, 1, 1, R18 ;  /* 0x3c003c001a127831 */ /* 0x000fc80000000012 */
[----:B------:R-:W-:Y:S02]  /*3350*/  HFMA2 R18, R4, 1, 1, R18 ;  /* 0x3c003c0004127831 */ /* 0x000fe40000000012 */
[--C-:B0-----:R-:W-:Y:S02]  /*3360*/  HADD2.F32 R4, -RZ, R6.reuse.H0_H0 ;  /* 0x20000006ff047230 */ /* 0x101fe40000004100 */
[----:B------:R-:W-:Y:S01]  /*3370*/  HADD2.F32 R30, -RZ, R6.H1_H1 ;  /* 0x30000006ff1e7230 */ /* 0x000fe20000004100 */
[C---:B--2---:R-:W-:Y:S02]  /*3380*/  LOP3.LUT R5, R8.reuse, 0xf000f, RZ, 0xc0, !PT ;  /* 0x000f000f08057812 */ /* 0x044fe400078ec0ff */
[----:B------:R-:W-:Y:S02]  /*3390*/  LOP3.LUT R26, R8, 0xf000f0, RZ, 0xc0, !PT ;  /* 0x00f000f0081a7812 */ /* 0x000fe400078ec0ff */
[----:B------:R-:W-:Y:S02]  /*33a0*/  LOP3.LUT R5, R5, 0x64006400, RZ, 0xfc, !PT ;  /* 0x6400640005057812 */ /* 0x000fe400078efcff */
[----:B------:R-:W-:-:S02]  /*33b0*/  LOP3.LUT R27, R26, 0x64006400, RZ, 0xfc, !PT ;  /* 0x640064001a1b7812 */ /* 0x000fc400078efcff */
[----:B------:R-:W-:Y:S01]  /*33c0*/  SHF.R.U32.HI R8, RZ, 0x8, R8 ;  /* 0x00000008ff087819 */ /* 0x000fe20000011608 */
[----:B------:R-:W-:Y:S02]  /*33d0*/  HADD2 R28, R5, -1032, -1032 ;  /* 0xe408e408051c7430 */ /* 0x000fe40000000000 */
[----:B------:R-:W-:-:S03]  /*33e0*/  HFMA2 R27, R27, R2.H1_H1, -72, -72 ;  /* 0xd480d4801b1b7431 */ /* 0x000fc60000060002 */
[--C-:B------:R-:W-:Y:S02]  /*33f0*/  HADD2.F32 R5, -RZ, R28.reuse.H0_H0 ;  /* 0x2000001cff057230 */ /* 0x100fe40000004100 */
[----:B------:R-:W-:Y:S02]  /*3400*/  HADD2.F32 R29, -RZ, R28.H1_H1 ;  /* 0x3000001cff1d7230 */ /* 0x000fe40000004100 */
[----:B------:R-:W-:Y:S02]  /*3410*/  HADD2.F32 R28, -RZ, R7.H1_H1 ;  /* 0x30000007ff1c7230 */ /* 0x000fe40000004100 */
[----:B------:R-:W-:Y:S01]  /*3420*/  FFMA.FTZ R26, R5, R4, RZ ;  /* 0x00000004051a7223 */ /* 0x000fe200000100ff */
[--C-:B------:R-:W-:Y:S02]  /*3430*/  HADD2.F32 R5, -RZ, R27.reuse.H0_H0 ;  /* 0x2000001bff057230 */ /* 0x100fe40000004100 */
[----:B------:R-:W-:Y:S02]  /*3440*/  HADD2.F32 R27, -RZ, R27.H1_H1 ;  /* 0x3000001bff1b7230 */ /* 0x000fe40000004100 */
[----:B------:R-:W-:Y:S01]  /*3450*/  FFMA.FTZ R26, R29, R30, R26 ;  /* 0x0000001e1d1a7223 */ /* 0x000fe2000001001a */
[----:B------:R-:W-:-:S02]  /*3460*/  HADD2.F32 R29, -RZ, R7.H0_H0 ;  /* 0x20000007ff1d7230 */ /* 0x000fc40000004100 */
[----:B------:R-:W0:Y:S03]  /*3470*/  LDS.64 R6, [UR4+0x28] ;  /* 0x00002804ff067984 */ /* 0x000e260008000a00 */
[----:B------:R-:W-:Y:S01]  /*3480*/  FFMA.FTZ R26, R5, R29, R26 ;  /* 0x0000001d051a7223 */ /* 0x000fe2000001001a */
[C---:B------:R-:W-:Y:S02]  /*3490*/  LOP3.LUT R5, R8.reuse, 0xf000f, RZ, 0xc0, !PT ;  /* 0x000f000f08057812 */ /* 0x040fe400078ec0ff */
[----:B------:R-:W-:Y:S01]  /*34a0*/  LOP3.LUT R8, R8, 0xf000f0, RZ, 0xc0, !PT ;  /* 0x00f000f008087812 */ /* 0x000fe200078ec0ff */
[----:B------:R-:W-:Y:S01]  /*34b0*/  FFMA.FTZ R32, R27, R28, R26 ;  /* 0x0000001c1b207223 */ /* 0x000fe2000001001a */
[----:B------:R-:W-:-:S05]  /*34c0*/  LOP3.LUT R5, R5, 0x64006400, RZ, 0xfc, !PT ;  /* 0x6400640005057812 */ /* 0x000fca00078efcff */
[----:B------:R-:W-:-:S05]  /*34d0*/  HADD2 R26, R5, -1032, -1032 ;  /* 0xe408e408051a7430 */ /* 0x000fca0000000000 */
[--C-:B------:R-:W-:Y:S02]  /*34e0*/  HADD2.F32 R27, -RZ, R26.reuse.H0_H0 ;  /* 0x2000001aff1b7230 */ /* 0x100fe40000004100 */
[----:B------:R-:W-:Y:S02]  /*34f0*/  HADD2.F32 R31, -RZ, R26.H1_H1 ;  /* 0x3000001aff1f7230 */ /* 0x000fe40000004100 */
[----:B0-----:R-:W-:Y:S02]  /*3500*/  HADD2.F32 R5, -RZ, R6.H0_H0 ;  /* 0x20000006ff057230 */ /* 0x001fe40000004100 */
[----:B------:R-:W-:-:S03]  /*3510*/  HADD2.F32 R26, -RZ, R7.H1_H1 ;  /* 0x30000007ff1a7230 */ /* 0x000fc60000004100 */
[----:B------:R-:W-:Y:S01]  /*3520*/  FFMA.FTZ R32, R27, R5, R32 ;  /* 0x000000051b207223 */ /* 0x000fe20000010020 */
[----:B------:R-:W-:Y:S01]  /*3530*/  LOP3.LUT R27, R8, 0x64006400, RZ, 0xfc, !PT ;  /* 0x64006400081b7812 */ /* 0x000fe200078efcff */
[----:B------:R-:W-:-:S04]  /*3540*/  HADD2.F32 R8, -RZ, R6.H1_H1 ;  /* 0x30000006ff087230 */ /* 0x000fc80000004100 */
[----:B------:R-:W-:Y:S02]  /*3550*/  HFMA2 R6, R27, R2.H1_H1, -72, -72 ;  /* 0xd480d4801b067431 */ /* 0x000fe40000060002 */
[----:B------:R-:W-:Y:S01]  /*3560*/  FFMA.FTZ R32, R31, R8, R32 ;  /* 0x000000081f207223 */ /* 0x000fe20000010020 */
[----:B------:R-:W-:Y:S02]  /*3570*/  HADD2.F32 R27, -RZ, R7.H0_H0 ;  /* 0x20000007ff1b7230 */ /* 0x000fe40000004100 */
[--C-:B------:R-:W-:Y:S02]  /*3580*/  HADD2.F32 R31, -RZ, R6.reuse.H0_H0 ;  /* 0x20000006ff1f7230 */ /* 0x100fe40000004100 */
[----:B------:R-:W-:-:S03]  /*3590*/  HADD2.F32 R7, -RZ, R6.H1_H1 ;  /* 0x30000006ff077230 */ /* 0x000fc60000004100 */
[----:B------:R-:W-:-:S04]  /*35a0*/  FFMA.FTZ R32, R31, R27, R32 ;  /* 0x0000001b1f207223 */ /* 0x000fc80000010020 */
[----:B------:R-:W-:Y:S01]  /*35b0*/  FFMA.FTZ R32, R7, R26, R32 ;  /* 0x0000001a07207223 */ /* 0x000fe20000010020 */
[----:B------:R-:W-:-:S03]  /*35c0*/  LOP3.LUT R7, R9, 0xf000f, RZ, 0xc0, !PT ;  /* 0x000f000f09077812 */ /* 0x000fc600078ec0ff */
[----:B------:R-:W-:Y:S01]  /*35d0*/  FMUL.FTZ R6, R17, R32 ;  /* 0x0000002011067220 */ /* 0x000fe20000410000 */
[----:B------:R-:W-:-:S04]  /*35e0*/  LOP3.LUT R7, R7, 0x64006400, RZ, 0xfc, !PT ;  /* 0x6400640007077812 */ /* 0x000fc800078efcff */
[----:B------:R-:W-:Y:S01]  /*35f0*/  F2FP.F16.F32.PACK_AB R6, RZ, R6 ;  /* 0x00000006ff06723e */ /* 0x000fe200000000ff */
        /* <DEDUP_REMOVED lines=8> */
[----:B------:R-:W-:-:S05]  /*3680*/  HFMA2 R7, R7, R2.H1_H1, -72, -72 ;  /* 0xd480d48007077431 */ /* 0x000fca0000060002 */
[--C-:B------:R-:W-:Y:S02]  /*3690*/  HADD2.F32 R31, -RZ, R7.reuse.H0_H0 ;  /* 0x20000007ff1f7230 */ /* 0x100fe40000004100 */
[----:B------:R-:W-:-:S03]  /*36a0*/  HADD2.F32 R7, -RZ, R7.H1_H1 ;  /* 0x30000007ff077230 */ /* 0x000fc60000004100 */
[----:B------:R-:W-:-:S04]  /*36b0*/  FFMA.FTZ R31, R29, R31, R32 ;  /* 0x0000001f1d1f7223 */ /* 0x000fc80000010020 */
[----:B------:R-:W-:Y:S01]  /*36c0*/  FFMA.FTZ R32, R28, R7, R31 ;  /* 0x000000071c207223 */ /* 0x000fe2000001001f */
[C---:B------:R-:W-:Y:S02]  /*36d0*/  LOP3.LUT R7, R9.reuse, 0xf000f, RZ, 0xc0, !PT ;  /* 0x000f000f09077812 */ /* 0x040fe400078ec0ff */
[----:B------:R-:W-:Y:S02]  /*36e0*/  LOP3.LUT R9, R9, 0xf000f0, RZ, 0xc0, !PT ;  /* 0x00f000f009097812 */ /* 0x000fe400078ec0ff */
[----:B------:R-:W-:Y:S02]  /*36f0*/  LOP3.LUT R7, R7, 0x64006400, RZ, 0xfc, !PT ;  /* 0x6400640007077812 */ /* 0x000fe400078efcff */
[----:B------:R-:W-:-:S03]  /*3700*/  LOP3.LUT R9, R9, 0x64006400, RZ, 0xfc, !PT ;  /* 0x6400640009097812 */ /* 0x000fc600078efcff */
[----:B------:R-:W-:Y:S02]  /*3710*/  HADD2 R7, R7, -1032, -1032 ;  /* 0xe408e40807077430 */ /* 0x000fe40000000000 */
[----:B------:R-:W-:-:S03]  /*3720*/  HFMA2 R9, R9, R2.H1_H1, -72, -72 ;  /* 0xd480d48009097431 */ /* 0x000fc60000060002 */
[--C-:B------:R-:W-:Y:S02]  /*3730*/  HADD2.F32 R31, -RZ, R7.reuse.H0_H0 ;  /* 0x20000007ff1f7230 */ /* 0x100fe40000004100 */
[----:B------:R-:W-:-:S03]  /*3740*/  HADD2.F32 R7, -RZ, R7.H1_H1 ;  /* 0x30000007ff077230 */ /* 0x000fc60000004100 */
[----:B------:R-:W-:-:S04]  /*3750*/  FFMA.FTZ R31, R5, R31, R32 ;  /* 0x0000001f051f7223 */ /* 0x000fc80000010020 */
[----:B------:R-:W-:Y:S01]  /*3760*/  FFMA.FTZ R32, R8, R7, R31 ;  /* 0x0000000708207223 */ /* 0x000fe2000001001f */
[--C-:B------:R-:W-:Y:S02]  /*3770*/  HADD2.F32 R7, -RZ, R9.reuse.H0_H0 ;  /* 0x20000009ff077230 */ /* 0x100fe40000004100 */
[----:B------:R-:W-:-:S03]  /*3780*/  HADD2.F32 R9, -RZ, R9.H1_H1 ;  /* 0x30000009ff097230 */ /* 0x000fc60000004100 */
[----:B------:R-:W-:-:S04]  /*3790*/  FFMA.FTZ R7, R27, R7, R32 ;  /* 0x000000071b077223 */ /* 0x000fc80000010020 */
[----:B------:R-:W-:-:S04]  /*37a0*/  FFMA.FTZ R7, R26, R9, R7 ;  /* 0x000000091a077223 */ /* 0x000fc80000010007 */
[----:B------:R-:W-:-:S05]  /*37b0*/  FMUL.FTZ R7, R16, R7 ;  /* 0x0000000710077220 */ /* 0x000fca0000410000 */
[----:B------:R-:W-:-:S04]  /*37c0*/  F2FP.F16.F32.PACK_AB R7, RZ, R7 ;  /* 0x00000007ff07723e */ /* 0x000fc800000000ff */
[----:B------:R-:W-:-:S05]  /*37d0*/  PRMT R6, R6, 0x5410, R7 ;  /* 0x0000541006067816 */ /* 0x000fca0000000007 */
[----:B------:R-:W-:Y:S01]  /*37e0*/  HFMA2 R19, R6, 1, 1, R19 ;  /* 0x3c003c0006137831 */ /* 0x000fe20000000013 */
[----:B------:R-:W-:-:S04]  /*37f0*/  LOP3.LUT R6, R10, 0xf000f, RZ, 0xc0, !PT ;  /* 0x000f000f0a067812 */ /* 0x000fc800078ec0ff */
        /* <DEDUP_REMOVED lines=8> */
[----:B------:R-:W-:-:S05]  /*3880*/  HADD2 R7, R7, -1032, -1032 ;  /* 0xe408e40807077430 */ /* 0x000fca0000000000 */
[--C-:B------:R-:W-:Y:S02]  /*3890*/  HADD2.F32 R9, -RZ, R7.reuse.H0_H0 ;  /* 0x20000007ff097230 */ /* 0x100fe40000004100 */
[----:B------:R-:W-:-:S03]  /*38a0*/  HADD2.F32 R7, -RZ, R7.H1_H1 ;  /* 0x30000007ff077230 */ /* 0x000fc60000004100 */
[----:B------:R-:W-:Y:S01]  /*38b0*/  FFMA.FTZ R9, R4, R9, RZ ;  /* 0x0000000904097223 */ /* 0x000fe200000100ff */
[----:B------:R-:W-:Y:S02]  /*38c0*/  LOP3.LUT R4, R10, 0xf000f0, RZ, 0xc0, !PT ;  /* 0x00f000f00a047812 */ /* 0x000fe400078ec0ff */
[----:B------:R-:W-:Y:S01]  /*38d0*/  SHF.R.U32.HI R10, RZ, 0x8, R10 ;  /* 0x00000008ff0a7819 */ /* 0x000fe2000001160a */
[----:B------:R-:W-:Y:S01]  /*38e0*/  FFMA.FTZ R30, R30, R7, R9 ;  /* 0x000000071e1e7223 */ /* 0x000fe20000010009 */
[----:B------:R-:W-:-:S05]  /*38f0*/  LOP3.LUT R7, R4, 0x64006400, RZ, 0xfc, !PT ;  /* 0x6400640004077812 */ /* 0x000fca00078efcff */
[----:B------:R-:W-:-:S05]  /*3900*/  HFMA2 R9, R7, R2.H1_H1, -72, -72 ;  /* 0xd480d48007097431 */ /* 0x000fca0000060002 */
[--C-:B------:R-:W-:Y:S02]  /*3910*/  HADD2.F32 R4, -RZ, R9.reuse.H0_H0 ;  /* 0x20000009ff047230 */ /* 0x100fe40000004100 */
[----:B------:R-:W-:-:S03]  /*3920*/  HADD2.F32 R9, -RZ, R9.H1_H1 ;  /* 0x30000009ff097230 */ /* 0x000fc60000004100 */
[----:B------:R-:W-:Y:S01]  /*3930*/  FFMA.FTZ R31, R29, R4, R6 ;  /* 0x000000041d1f7223 */ /* 0x000fe20000010006 */
[----:B------:R-:W-:Y:S02]  /*3940*/  LOP3.LUT R4, R11, 0xf000f0, RZ, 0xc0, !PT ;  /* 0x00f000f00b047812 */ /* 0x000fe400078ec0ff */
[----:B------:R-:W-:Y:S02]  /*3950*/  LOP3.LUT R6, R10, 0xf000f, RZ, 0xc0, !PT ;  /* 0x000f000f0a067812 */ /* 0x000fe400078ec0ff */
[----:B------:R-:W-:Y:S02]  /*3960*/  LOP3.LUT R7, R4, 0x64006400, RZ, 0xfc, !PT ;  /* 0x6400640004077812 */ /* 0x000fe400078efcff */
[----:B------:R-:W-:Y:S02]  /*3970*/  LOP3.LUT R6, R6, 0x64006400, RZ, 0xfc, !PT ;  /* 0x6400640006067812 */ /* 0x000fe400078efcff */
[----:B------:R-:W-:Y:S01]  /*3980*/  SHF.R.U32.HI R11, RZ, 0x8, R11 ;  /* 0x00000008ff0b7819 */ /* 0x000fe2000001160b */
[----:B------:R-:W-:-:S05]  /*3990*/  HFMA2 R4, R7, R2.H1_H1, -72, -72 ;  /* 0xd480d48007047431 */ /* 0x000fca0000060002 */
[--C-:B------:R-:W-:Y:S02]  /*39a0*/  HADD2.F32 R7, -RZ, R4.reuse.H0_H0 ;  /* 0x20000004ff077230 */ /* 0x100fe40000004100 */
[----:B------:R-:W-:-:S03]  /*39b0*/  HADD2.F32 R4, -RZ, R4.H1_H1 ;  /* 0x30000004ff047230 */ /* 0x000fc60000004100 */
[----:B------:R-:W-:Y:S01]  /*39c0*/  FFMA.FTZ R7, R29, R7, R30 ;  /* 0x000000071d077223 */ /* 0x000fe2000001001e */
[----:B------:R-:W-:Y:S02]  /*39d0*/  HADD2 R29, R6, -1032, -1032 ;  /* 0xe408e408061d7430 */ /* 0x000fe40000000000 */
[C---:B------:R-:W-:Y:S01]  /*39e0*/  FFMA.FTZ R30, R28.reuse, R9, R31 ;  /* 0x000000091c1e7223 */ /* 0x040fe2000001001f */
[----:B------:R-:W-:Y:S01]  /*39f0*/  FFMA.FTZ R6, R28, R4, R7 ;  /* 0x000000041c067223 */ /* 0x000fe20000010007 */
[----:B------:R-:W-:Y:S01]  /*3a00*/  LOP3.LUT R4, R11, 0xf000f, RZ, 0xc0, !PT ;  /* 0x000f000f0b047812 */ /* 0x000fe200078ec0ff */
[----:B------:R-:W-:-:S03]  /*3a10*/  HADD2.F32 R9, -RZ, R29.H0_H0 ;  /* 0x2000001dff097230 */ /* 0x000fc60000004100 */
[----:B------:R-:W-:Y:S02]  /*3a20*/  LOP3.LUT R4, R4, 0x64006400, RZ, 0xfc, !PT ;  /* 0x6400640004047812 */ /* 0x000fe400078efcff */
[----:B------:R-:W-:-:S03]  /*3a30*/  FFMA.FTZ R9, R5, R9, R30 ;  /* 0x0000000905097223 */ /* 0x000fc6000001001e */
[----:B------:R-:W-:-:S05]  /*3a40*/  HADD2 R28, R4, -1032, -1032 ;  /* 0xe408e408041c7430 */ /* 0x000fca0000000000 */
[----:B------:R-:W-:-:S05]  /*3a50*/  HADD2.F32 R4, -RZ, R28.H0_H0 ;  /* 0x2000001cff047230 */ /* 0x000fca0000004100 */
[----:B------:R-:W-:Y:S02]  /*3a60*/  FFMA.FTZ R32, R5, R4, R6 ;  /* 0x0000000405207223 */ /* 0x000fe40000010006 */
[----:B------:R0:W2:Y:S01]  /*3a70*/  LDG.E.128.CONSTANT R4, desc[UR6][R20.64] ;  /* 0x0000000614047981 */ /* 0x0000a2000c1e9d00 */
[----:B------:R-:W-:Y:S01]  /*3a80*/  HADD2.F32 R29, -RZ, R29.H1_H1 ;  /* 0x3000001dff1d7230 */ /* 0x000fe20000004100 */
[----:B------:R-:W-:Y:S02]  /*3a90*/  LOP3.LUT R10, R10, 0xf000f0, RZ, 0xc0, !PT ;  /* 0x00f000f00a0a7812 */ /* 0x000fe400078ec0ff */
[----:B------:R-:W-:Y:S02]  /*3aa0*/  LOP3.LUT R11, R11, 0xf000f0, RZ, 0xc0, !PT ;  /* 0x00f000f00b0b7812 */ /* 0x000fe400078ec0ff */
[----:B------:R-:W-:Y:S01]  /*3ab0*/  FFMA.FTZ R30, R8, R29, R9 ;  /* 0x0000001d081e7223 */ /* 0x000fe20000010009 */
[----:B------:R-:W-:Y:S01]  /*3ac0*/  HADD2.F32 R9, -RZ, R28.H1_H1 ;  /* 0x3000001cff097230 */ /* 0x000fe20000004100 */
[----:B------:R-:W-:-:S02]  /*3ad0*/  LOP3.LUT R11, R11, 0x64006400, RZ, 0xfc, !PT ;  /* 0x640064000b0b7812 */ /* 0x000fc400078efcff */
[----:B------:R-:W-:Y:S01]  /*3ae0*/  IADD3 R14, PT, PT, R14, 0x20, RZ ;  /* 0x000000200e0e7810 */ /* 0x000fe20007ffe0ff */
[----:B0-----:R-:W-:-:S04]  /*3af0*/  IMAD.WIDE R20, R0, 0x4, R20 ;  /* 0x0000000400147825 */ /* 0x001fc800078e0214 */
[----:B------:R-:W-:Y:S01]  /*3b00*/  FFMA.FTZ R32, R8, R9, R32 ;  /* 0x0000000908207223 */ /* 0x000fe20000010020 */
[----:B------:R-:W-:Y:S01]  /*3b10*/  LOP3.LUT R9, R10, 0x64006400, RZ, 0xfc, !PT ;  /* 0x640064000a097812 */ /* 0x000fe200078efcff */
[----:B------:R-:W-:Y:S01]  /*3b20*/  HFMA2 R11, R11, R2.H1_H1, -72, -72 ;  /* 0xd480d4800b0b7431 */ /* 0x000fe20000060002 */
[----:B------:R-:W-:-:S03]  /*3b30*/  ISETP.GE.AND P0, PT, R14, R15, PT ;  /* 0x0000000f0e00720c */ /* 0x000fc60003f06270 */
[----:B------:R-:W-:Y:S02]  /*3b40*/  HFMA2 R10, R9, R2.H1_H1, -72, -72 ;  /* 0xd480d480090a7431 */ /* 0x000fe40000060002 */
[--C-:B------:R-:W-:Y:S02]  /*3b50*/  HADD2.F32 R9, -RZ, R11.reuse.H0_H0 ;  /* 0x2000000bff097230 */ /* 0x100fe40000004100 */
[----:B------:R-:W-:Y:S02]  /*3b60*/  HADD2.F32 R11, -RZ, R11.H1_H1 ;  /* 0x3000000bff0b7230 */ /* 0x000fe40000004100 */
[----:B------:R-:W-:Y:S02]  /*3b70*/  HADD2.F32 R8, -RZ, R10.H0_H0 ;  /* 0x2000000aff087230 */ /* 0x000fe40000004100 */
[----:B------:R-:W-:-:S03]  /*3b80*/  FFMA.FTZ R32, R27, R9, R32 ;  /* 0x000000091b207223 */ /* 0x000fc60000010020 */
[----:B------:R-:W-:Y:S01]  /*3b90*/  FFMA.FTZ R29, R27, R8, R30 ;  /* 0x000000081b1d7223 */ /* 0x000fe2000001001e */
[----:B------:R-:W-:Y:S01]  /*3ba0*/  HADD2.F32 R27, -RZ, R10.H1_H1 ;  /* 0x3000000aff1b7230 */ /* 0x000fe20000004100 */
[----:B------:R-:W0:Y:S01]  /*3bb0*/  LDS.64 R8, [UR4+0x30] ;  /* 0x00003004ff087984 */ /* 0x000e220008000a00 */
[----:B------:R-:W-:-:S03]  /*3bc0*/  FFMA.FTZ R11, R26, R11, R32 ;  /* 0x0000000b1a0b7223 */ /* 0x000fc60000010020 */
[----:B------:R-:W-:Y:S01]  /*3bd0*/  FFMA.FTZ R10, R26, R27, R29 ;  /* 0x0000001b1a0a7223 */ /* 0x000fe2000001001d */
[----:B------:R-:W-:-:S03]  /*3be0*/  FMUL.FTZ R11, R22, R11 ;  /* 0x0000000b160b7220 */ /* 0x000fc60000410000 */
[----:B------:R-:W-:Y:S02]  /*3bf0*/  FMUL.FTZ R10, R23, R10 ;  /* 0x0000000a170a7220 */ /* 0x000fe40000410000 */
[----:B------:R-:W-:-:S03]  /*3c00*/  F2FP.F16.F32.PACK_AB R11, RZ, R11 ;  /* 0x0000000bff0b723e */ /* 0x000fc600000000ff */
[----:B------:R-:W-:-:S04]  /*3c10*/  F2FP.F16.F32.PACK_AB R10, RZ, R10 ;  /* 0x0000000aff0a723e */ /* 0x000fc800000000ff */
[----:B------:R-:W-:-:S05]  /*3c20*/  PRMT R10, R10, 0x5410, R11 ;  /* 0x000054100a0a7816 */ /* 0x000fca000000000b */
[----:B------:R-:W-:Y:S02]  /*3c30*/  HFMA2 R18, R10, 1, 1, R18 ;  /* 0x3c003c000a127831 */ /* 0x000fe40000000012 */
[----:B0-----:R-:W-:Y:S01]  /*3c40*/  HADD2.F32 R10, -RZ, R8.H0_H0 ;  /* 0x20000008ff0a7230 */ /* 0x001fe20000004100 */
[----:B--2---:R-:W-:-:S04]  /*3c50*/  LOP3.LUT R26, R4, 0xf000f, RZ, 0xc0, !PT ;  /* 0x000f000f041a7812 */ /* 0x004fc800078ec0ff */
[----:B------:R-:W-:-:S05]  /*3c60*/  LOP3.LUT R26, R26, 0x64006400, RZ, 0xfc, !PT ;  /* 0x640064001a1a7812 */ /* 0x000fca00078efcff */
[----:B------:R-:W-:Y:S01]  /*3c70*/  HADD2 R28, R26, -1032, -1032 ;  /* 0xe408e4081a1c7430 */ /* 0x000fe20000000000 */
[----:B------:R-:W-:-:S04]  /*3c80*/  LOP3.LUT R26, R4, 0xf000f0, RZ, 0xc0, !PT ;  /* 0x00f000f0041a7812 */ /* 0x000fc800078ec0ff */
[--C-:B------:R-:W-:Y:S01]  /*3c90*/  HADD2.F32 R11, -RZ, R28.reuse.H0_H0 ;  /* 0x2000001cff0b7230 */ /* 0x100fe20000004100 */
[----:B------:R-:W-:Y:S01]  /*3ca0*/  LOP3.LUT R27, R26, 0x64006400, RZ, 0xfc, !PT ;  /* 0x640064001a1b7812 */ /* 0x000fe200078efcff */
[----:B------:R-:W-:Y:S02]  /*3cb0*/  HADD2.F32 R28, -RZ, R28.H1_H1 ;  /* 0x3000001cff1c7230 */ /* 0x000fe40000004100 */
[--C-:B------:R-:W-:Y:S02]  /*3cc0*/  HADD2.F32 R26, -RZ, R9.reuse.H0_H0 ;  /* 0x20000009ff1a7230 */ /* 0x100fe40000004100 */
[----:B------:R-:W-:Y:S01]  /*3cd0*/  FFMA.FTZ R29, R11, R10, RZ ;  /* 0x0000000a0b1d7223 */ /* 0x000fe200000100ff */
[----:B------:R-:W-:Y:S02]  /*3ce0*/  HADD2.F32 R11, -RZ, R8.H1_H1 ;  /* 0x30000008ff0b7230 */ /* 0x000fe40000004100 */
[----:B------:R-:W-:Y:S02]  /*3cf0*/  HFMA2 R8, R27, R2.H1_H1, -72, -72 ;  /* 0xd480d4801b087431 */ /* 0x000fe40000060002 */
[----:B------:R-:W-:-:S02]  /*3d00*/  HADD2.F32 R27, -RZ, R9.H1_H1 ;  /* 0x30000009ff1b7230 */ /* 0x000fc40000004100 */
[----:B------:R-:W-:Y:S01]  /*3d10*/  FFMA.FTZ R29, R28, R11, R29 ;  /* 0x0000000b1c1d7223 */ /* 0x000fe2000001001d */
[--C-:B------:R-:W-:Y:S02]  /*3d20*/  HADD2.F32 R28, -RZ, R8.reuse.H0_H0 ;  /* 0x20000008ff1c7230 */ /* 0x100fe40000004100 */
[----:B------:R-:W-:-:S03]  /*3d30*/  HADD2.F32 R8, -RZ, R8.H1_H1 ;  /* 0x30000008ff087230 */ /* 0x000fc60000004100 */
[----:B------:R-:W-:Y:S01]  /*3d40*/  FFMA.FTZ R29, R28, R26, R29 ;  /* 0x0000001a1c1d7223 */ /* 0x000fe2000001001d */
[----:B------:R-:W-:-:S03]  /*3d50*/  SHF.R.U32.HI R28, RZ, 0x8, R4 ;  /* 0x00000008ff1c7819 */ /* 0x000fc60000011604 */
[----:B------:R-:W-:Y:S01]  /*3d60*/  FFMA.FTZ R29, R8, R27, R29 ;  /* 0x0000001b081d7223 */ /* 0x000fe2000001001d */
[C---:B------:R-:W-:Y:S01]  /*3d70*/  LOP3.LUT R4, R28.reuse, 0xf000f, RZ, 0xc0, !PT ;  /* 0x000f000f1c047812 */ /* 0x040fe200078ec0ff */
[----:B------:R-:W0:Y:S01]  /*3d80*/  LDS.64 R8, [UR4+0x38] ;  /* 0x00003804ff087984 */ /* 0x000e220008000a00 */
[----:B------:R-:W-:Y:S01]  /*3d90*/  LOP3.LUT R28, R28, 0xf000f0, RZ, 0xc0, !PT ;  /* 0x00f000f01c1c7812 */ /* 0x000fe200078ec0ff */
[----:B------:R-:W-:Y:S01]  /*3da0*/  UIADD3 UR4, UPT, UPT, UR4, 0x40, URZ ;  /* 0x0000004004047890 */ /* 0x000fe2000fffe0ff */
[----:B------:R-:W-:-:S05]  /*3db0*/  LOP3.LUT R4, R4, 0x64006400, RZ, 0xfc, !PT ;  /* 0x6400640004047812 */ /* 0x000fca00078efcff */
[----:B------:R-:W-:-:S05]  /*3dc0*/  HADD2 R30, R4, -1032, -1032 ;  /* 0xe408e408041e7430 */ /* 0x000fca0000000000 */
[--C-:B------:R-:W-:Y:S02]  /*3dd0*/  HADD2.F32 R32, -RZ, R30.reuse.H0_H0 ;  /* 0x2000001eff207230 */ /* 0x100fe40000004100 */
[----:B------:R-:W-:Y:S02]  /*3de0*/  HADD2.F32 R31, -RZ, R30.H1_H1 ;  /* 0x3000001eff1f7230 */ /* 0x000fe40000004100 */
[--C-:B0-----:R-:W-:Y:S02]  /*3df0*/  HADD2.F32 R4, -RZ, R8.reuse.H0_H0 ;  /* 0x20000008ff047230 */ /* 0x101fe40000004100 */
[----:B------:R-:W-:-:S03]  /*3e00*/  HADD2.F32 R8, -RZ, R8.H1_H1 ;  /* 0x30000008ff087230 */ /* 0x000fc60000004100 */
[----:B------:R-:W-:Y:S01]  /*3e10*/  FFMA.FTZ R32, R32, R4, R29 ;  /* 0x0000000420207223 */ /* 0x000fe2000001001d */
[----:B------:R-:W-:Y:S01]  /*3e20*/  LOP3.LUT R29, R28, 0x64006400, RZ, 0xfc, !PT ;  /* 0x640064001c1d7812 */ /* 0x000fe200078efcff */
[--C-:B------:R-:W-:Y:S02]  /*3e30*/  HADD2.F32 R28, -RZ, R9.reuse.H0_H0 ;  /* 0x20000009ff1c7230 */ /* 0x100fe40000004100 */
[----:B------:R-:W-:Y:S01]  /*3e40*/  FFMA.FTZ R31, R31, R8, R32 ;  /* 0x000000081f1f7223 */ /* 0x000fe20000010020 */
[----:B------:R-:W-:Y:S02]  /*3e50*/  HADD2.F32 R9, -RZ, R9.H1_H1 ;  /* 0x30000009ff097230 */ /* 0x000fe40000004100 */
[----:B------:R-:W-:-:S05]  /*3e60*/  HFMA2 R29, R29, R2.H1_H1, -72, -72 ;  /* 0xd480d4801d1d7431 */ /* 0x000fca0000060002 */
[----:B------:R-:W-:-:S05]  /*3e70*/  HADD2.F32 R30, -RZ, R29.H0_H0 ;  /* 0x2000001dff1e7230 */ /* 0x000fca0000004100 */
[----:B------:R-:W-:Y:S01]  /*3e80*/  FFMA.FTZ R31, R30, R28, R31 ;  /* 0x0000001c1e1f7223 */ /* 0x000fe2000001001f */
[----:B------:R-:W-:Y:S01]  /*3e90*/  HADD2.F32 R30, -RZ, R29.H1_H1 ;  /* 0x3000001dff1e7230 */ /* 0x000fe20000004100 */
[----:B------:R-:W-:-:S04]  /*3ea0*/  LOP3.LUT R29, R5, 0xf000f, RZ, 0xc0, !PT ;  /* 0x000f000f051d7812 */ /* 0x000fc800078ec0ff */
[----:B------:R-:W-:Y:S01]  /*3eb0*/  LOP3.LUT R29, R29, 0x64006400, RZ, 0xfc, !PT ;  /* 0x640064001d1d7812 */ /* 0x000fe200078efcff */
[----:B------:R-:W-:-:S04]  /*3ec0*/  FFMA.FTZ R30, R30, R9, R31 ;  /* 0x000000091e1e7223 */ /* 0x000fc8000001001f */
[----:B------:R-:W-:Y:S02]  /*3ed0*/  HADD2 R29, R29, -1032, -1032 ;  /* 0xe408e4081d1d7430 */ /* 0x000fe40000000000 */
[----:B------:R-:W-:-:S03]  /*3ee0*/  FMUL.FTZ R17, R17, R30 ;  /* 0x0000001e11117220 */ /* 0x000fc60000410000 */
[--C-:B------:R-:W-:Y:S02]  /*3ef0*/  HADD2.F32 R31, -RZ, R29.reuse.H0_H0 ;  /* 0x2000001dff1f7230 */ /* 0x100fe40000004100 */
[----:B------:R-:W-:Y:S01]  /*3f00*/  F2FP.F16.F32.PACK_AB R17, RZ, R17 ;  /* 0x00000011ff11723e */ /* 0x000fe200000000ff */
[----:B------:R-:W-:Y:S01]  /*3f10*/  HADD2.F32 R30, -RZ, R29.H1_H1 ;  /* 0x3000001dff1e7230 */ /* 0x000fe20000004100 */
[----:B------:R-:W-:Y:S01]  /*3f20*/  LOP3.LUT R29, R5, 0xf000f0, RZ, 0xc0, !PT ;  /* 0x00f000f0051d7812 */ /* 0x000fe200078ec0ff */
        /* <DEDUP_REMOVED lines=18> */
[----:B------:R-:W-:-:S03]  /*4050*/  HADD2.F32 R30, -RZ, R5.H0_H0 ;  /* 0x20000005ff1e7230 */ /* 0x000fc60000004100 */
[----:B------:R-:W-:-:S04]  /*4060*/  FFMA.FTZ R29, R8, R29, R31 ;  /* 0x0000001d081d7223 */ /* 0x000fc8000001001f */
[----:B------:R-:W-:Y:S01]  /*4070*/  FFMA.FTZ R32, R28, R30, R29 ;  /* 0x0000001e1c207223 */ /* 0x000fe2000001001d */
[----:B------:R-:W-:-:S05]  /*4080*/  HADD2.F32 R30, -RZ, R5.H1_H1 ;  /* 0x30000005ff1e7230 */ /* 0x000fca0000004100 */
[----:B------:R-:W-:-:S04]  /*4090*/  FFMA.FTZ R5, R9, R30, R32 ;  /* 0x0000001e09057223 */ /* 0x000fc80000010020 */
[----:B------:R-:W-:Y:S01]  /*40a0*/  FMUL.FTZ R16, R16, R5 ;  /* 0x0000000510107220 */ /* 0x000fe20000410000 */
[----:B------:R-:W-:-:S04]  /*40b0*/  LOP3.LUT R5, R6, 0xf000f, RZ, 0xc0, !PT ;  /* 0x000f000f06057812 */ /* 0x000fc800078ec0ff */
[----:B------:R-:W-:Y:S02]  /*40c0*/  LOP3.LUT R5, R5, 0x64006400, RZ, 0xfc, !PT ;  /* 0x6400640005057812 */ /* 0x000fe400078efcff */
[----:B------:R-:W-:-:S03]  /*40d0*/  F2FP.F16.F32.PACK_AB R16, RZ, R16 ;  /* 0x00000010ff10723e */ /* 0x000fc600000000ff */
[----:B------:R-:W-:Y:S01]  /*40e0*/  HADD2 R5, R5, -1032, -1032 ;  /* 0xe408e40805057430 */ /* 0x000fe20000000000 */
[----:B------:R-:W-:-:S04]  /*40f0*/  PRMT R29, R17, 0x5410, R16 ;  /* 0x00005410111d7816 */ /* 0x000fc80000000010 */
[----:B------:R-:W-:Y:S02]  /*4100*/  HADD2.F32 R17, -RZ, R5.H0_H0 ;  /* 0x20000005ff117230 */ /* 0x000fe40000004100 */
[----:B------:R-:W-:Y:S02]  /*4110*/  HFMA2 R19, R29, 1, 1, R19 ;  /* 0x3c003c001d137831 */ /* 0x000fe40000000013 */
        /* <DEDUP_REMOVED lines=13> */
[----:B------:R-:W-:-:S04]  /*41f0*/  FFMA.FTZ R17, R27, R16, R30 ;  /* 0x000000101b117223 */ /* 0x000fc8000001001e */
[----:B------:R-:W-:-:S05]  /*4200*/  HADD2 R5, R5, -1032, -1032 ;  /* 0xe408e40805057430 */ /* 0x000fca0000000000 */
[--C-:B------:R-:W-:Y:S02]  /*4210*/  HADD2.F32 R16, -RZ, R5.reuse.H0_H0 ;  /* 0x20000005ff107230 */ /* 0x100fe40000004100 */
[----:B------:R-:W-:-:S03]  /*4220*/  HADD2.F32 R5, -RZ, R5.H1_H1 ;  /* 0x30000005ff057230 */ /* 0x000fc60000004100 */
[----:B------:R-:W-:-:S04]  /*4230*/  FFMA.FTZ R17, R4, R16, R17 ;  /* 0x0000001004117223 */ /* 0x000fc80000010011 */
[----:B------:R-:W-:Y:S01]  /*4240*/  FFMA.FTZ R17, R8, R5, R17 ;  /* 0x0000000508117223 */ /* 0x000fe20000010011 */
[----:B------:R-:W-:Y:S02]  /*4250*/  LOP3.LUT R5, R6, 0x64006400, RZ, 0xfc, !PT ;  /* 0x6400640006057812 */ /* 0x000fe400078efcff */
[----:B------:R-:W-:-:S03]  /*4260*/  LOP3.LUT R6, R7, 0xf000f, RZ, 0xc0, !PT ;  /* 0x000f000f07067812 */ /* 0x000fc600078ec0ff */
[----:B------:R-:W-:Y:S01]  /*4270*/  HFMA2 R5, R5, R2.H1_H1, -72, -72 ;  /* 0xd480d48005057431 */ /* 0x000fe20000060002 */
[----:B------:R-:W-:-:S04]  /*4280*/  LOP3.LUT R6, R6, 0x64006400, RZ, 0xfc, !PT ;  /* 0x6400640006067812 */ /* 0x000fc800078efcff */
[--C-:B------:R-:W-:Y:S02]  /*4290*/  HADD2.F32 R29, -RZ, R5.reuse.H0_H0 ;  /* 0x20000005ff1d7230 */ /* 0x100fe40000004100 */
[----:B------:R-:W-:Y:S02]  /*42a0*/  HADD2 R16, R6, -1032, -1032 ;  /* 0xe408e40806107430 */ /* 0x000fe40000000000 */
[----:B------:R-:W-:Y:S02]  /*42b0*/  HADD2.F32 R5, -RZ, R5.H1_H1 ;  /* 0x30000005ff057230 */ /* 0x000fe40000004100 */
[----:B------:R-:W-:Y:S01]  /*42c0*/  FFMA.FTZ R6, R28, R29, R17 ;  /* 0x0000001d1c067223 */ /* 0x000fe20000010011 */
[--C-:B------:R-:W-:Y:S02]  /*42d0*/  HADD2.F32 R17, -RZ, R16.reuse.H0_H0 ;  /* 0x20000010ff117230 */ /* 0x100fe40000004100 */
[----:B------:R-:W-:Y:S02]  /*42e0*/  HADD2.F32 R16, -RZ, R16.H1_H1 ;  /* 0x30000010ff107230 */ /* 0x000fe40000004100 */
[----:B------:R-:W-:Y:S01]  /*42f0*/  FFMA.FTZ R6, R9, R5, R6 ;  /* 0x0000000509067223 */ /* 0x000fe20000010006 */
[----:B------:R-:W-:Y:S01]  /*4300*/  FFMA.FTZ R30, R10, R17, RZ ;  /* 0x000000110a1e7223 */ /* 0x000fe200000100ff */
[----:B------:R-:W-:-:S02]  /*4310*/  LOP3.LUT R10, R7, 0xf000f0, RZ, 0xc0, !PT ;  /* 0x00f000f0070a7812 */ /* 0x000fc400078ec0ff */
[----:B------:R-:W-:Y:S01]  /*4320*/  FMUL.FTZ R6, R23, R6 ;  /* 0x0000000617067220 */ /* 0x000fe20000410000 */
[----:B------:R-:W-:Y:S01]  /*4330*/  SHF.R.U32.HI R7, RZ, 0x8, R7 ;  /* 0x00000008ff077819 */ /* 0x000fe20000011607 */
[----:B------:R-:W-:Y:S01]  /*4340*/  FFMA.FTZ R11, R11, R16, R30 ;  /* 0x000000100b0b7223 */ /* 0x000fe2000001001e */
[----:B------:R-:W-:Y:S02]  /*4350*/  LOP3.LUT R17, R10, 0x64006400, RZ, 0xfc, !PT ;  /* 0x640064000a117812 */ /* 0x000fe400078efcff */
[----:B------:R-:W-:-:S03]  /*4360*/  F2FP.F16.F32.PACK_AB R6, RZ, R6 ;  /* 0x00000006ff06723e */ /* 0x000fc600000000ff */
[----:B------:R-:W-:-:S05]  /*4370*/  HFMA2 R17, R17, R2.H1_H1, -72, -72 ;  /* 0xd480d48011117431 */ /* 0x000fca0000060002 */
[--C-:B------:R-:W-:Y:S02]  /*4380*/  HADD2.F32 R10, -RZ, R17.reuse.H0_H0 ;  /* 0x20000011ff0a7230 */ /* 0x100fe40000004100 */
[----:B------:R-:W-:-:S03]  /*4390*/  HADD2.F32 R16, -RZ, R17.H1_H1 ;  /* 0x30000011ff107230 */ /* 0x000fc60000004100 */
[----:B------:R-:W-:Y:S01]  /*43a0*/  FFMA.FTZ R26, R26, R10, R11 ;  /* 0x0000000a1a1a7223 */ /* 0x000fe2000001000b */
[C---:B------:R-:W-:Y:S02]  /*43b0*/  LOP3.LUT R10, R7.reuse, 0xf000f, RZ, 0xc0, !PT ;  /* 0x000f000f070a7812 */ /* 0x040fe400078ec0ff */
[----:B------:R-:W-:Y:S01]  /*43c0*/  LOP3.LUT R7, R7, 0xf000f0, RZ, 0xc0, !PT ;  /* 0x00f000f007077812 */ /* 0x000fe200078ec0ff */
[----:B------:R-:W-:Y:S01]  /*43d0*/  FFMA.FTZ R27, R27, R16, R26 ;  /* 0x000000101b1b7223 */ /* 0x000fe2000001001a */
[----:B------:R-:W-:Y:S02]  /*43e0*/  LOP3.LUT R10, R10, 0x64006400, RZ, 0xfc, !PT ;  /* 0x640064000a0a7812 */ /* 0x000fe400078efcff */
[----:B------:R-:W-:-:S03]  /*43f0*/  LOP3.LUT R7, R7, 0x64006400, RZ, 0xfc, !PT ;  /* 0x6400640007077812 */ /* 0x000fc600078efcff */
[----:B------:R-:W-:Y:S02]  /*4400*/  HADD2 R10, R10, -1032, -1032 ;  /* 0xe408e4080a0a7430 */ /* 0x000fe40000000000 */
[----:B------:R-:W-:-:S03]  /*4410*/  HFMA2 R7, R7, R2.H1_H1, -72, -72 ;  /* 0xd480d48007077431 */ /* 0x000fc60000060002 */
[--C-:B------:R-:W-:Y:S02]  /*4420*/  HADD2.F32 R11, -RZ, R10.reuse.H0_H0 ;  /* 0x2000000aff0b7230 */ /* 0x100fe40000004100 */
[----:B------:R-:W-:-:S03]  /*4430*/  HADD2.F32 R17, -RZ, R10.H1_H1 ;  /* 0x3000000aff117230 */ /* 0x000fc60000004100 */
[----:B------:R-:W-:Y:S01]  /*4440*/  FFMA.FTZ R11, R4, R11, R27 ;  /* 0x0000000b040b7223 */ /* 0x000fe2000001001b */
[----:B------:R-:W-:-:S03]  /*4450*/  HADD2.F32 R4, -RZ, R7.H0_H0 ;  /* 0x20000007ff047230 */ /* 0x000fc60000004100 */
[----:B------:R-:W-:Y:S01]  /*4460*/  FFMA.FTZ R11, R8, R17, R11 ;  /* 0x00000011080b7223 */ /* 0x000fe2000001000b */
[----:B------:R-:W-:-:S03]  /*4470*/  HADD2.F32 R8, -RZ, R7.H1_H1 ;  /* 0x30000007ff087230 */ /* 0x000fc60000004100 */
[----:B------:R-:W-:-:S04]  /*4480*/  FFMA.FTZ R11, R28, R4, R11 ;  /* 0x000000041c0b7223 */ /* 0x000fc8000001000b */
[----:B------:R-:W-:-:S04]  /*4490*/  FFMA.FTZ R11, R9, R8, R11 ;  /* 0x00000008090b7223 */ /* 0x000fc8000001000b */
[----:B------:R-:W-:-:S05]  /*44a0*/  FMUL.FTZ R11, R22, R11 ;  /* 0x0000000b160b7220 */ /* 0x000fca0000410000 */
[----:B------:R-:W-:-:S04]  /*44b0*/  F2FP.F16.F32.PACK_AB R11, RZ, R11 ;  /* 0x0000000bff0b723e */ /* 0x000fc800000000ff */
[----:B------:R-:W-:-:S05]  /*44c0*/  PRMT R6, R6, 0x5410, R11 ;  /* 0x0000541006067816 */ /* 0x000fca000000000b */
[----:B------:R-:W-:Y:S01]  /*44d0*/  HFMA2 R18, R6, 1, 1, R18 ;  /* 0x3c003c0006127831 */ /* 0x000fe20000000012 */
[----:B------:R-:W-:Y:S06]  /*44e0*/  @!P0 BRA `(.L_x_3794) ;  /* 0xffffffdc00188947 */ /* 0x000fec000383ffff */
.L_x_3793:
[----:B------:R0:W-:Y:S01]  /*44f0*/  ATOM.E.ADD.F16x2.RN.STRONG.GPU P0, RZ, desc[UR6][R12.64], R19 ;  /* 0x800000130cff79a2 */ /* 0x0001e2000c10e106 */
[----:B------:R-:W-:Y:S04]  /*4500*/  BSSY.RECONVERGENT B0, `(.L_x_3795) ;  /* 0x000000e000007945 */ /* 0x000fe80003800200 */
[----:B0-----:R-:W-:Y:S05]  /*4510*/  @P0 BRA `(.L_x_3796) ;  /* 0x0000000000300947 */ /* 0x001fea0003800000 */
[----:B------:R-:W0:Y:S02]  /*4520*/  QSPC.E.S P0, RZ, [R12] ;  /* 0x000000000cff73aa */ /* 0x000e240000000500 */
[----:B0-----:R-:W-:Y:S05]  /*4530*/  @!P0 BRA `(.L_x_3797) ;  /* 0x00000000001c8947 */ /* 0x001fea0003800000 */
[----:B------:R-:W-:-:S04]  /*4540*/  MOV R2, R12 ;  /* 0x0000000c00027202 */ /* 0x000fc80000000f00 */
[----:B------:R-:W-:-:S07]  /*4550*/  MOV R2, R2 ;  /* 0x0000000200027202 */ /* 0x000fce0000000f00 */
.L_x_3798:
[----:B------:R-:W0:Y:S02]  /*4560*/  LDS R4, [R2] ;  /* 0x0000000002047984 */ /* 0x000e240000000800 */
[----:B0-----:R-:W-:-:S05]  /*4570*/  HADD2 R5, R4, R19 ;  /* 0x0000001304057230 */ /* 0x001fca0000000000 */
[----:B------:R-:W0:Y:S02]  /*4580*/  ATOMS.CAST.SPIN P0, [R2], R4, R5 ;  /* 0x000000040200758d */ /* 0x000e240001800005 */
[----:B0-----:R-:W-:Y:S05]  /*4590*/  @!P0 BRA `(.L_x_3798) ;  /* 0xfffffffc00f08947 */ /* 0x001fea000383ffff */
[----:B------:R-:W-:Y:S05]  /*45a0*/  BRA `(.L_x_3796) ;  /* 0x00000000000c7947 */ /* 0x000fea0003800000 */
.L_x_3797:
[----:B------:R-:W2:Y:S02]  /*45b0*/  LD.E R0, desc[UR6][R12.64] ;  /* 0x000000060c007980 */ /* 0x000ea4000c101900 */
[----:B--2---:R-:W-:-:S05]  /*45c0*/  IADD3 R3, PT, PT, R19, R0, RZ ;  /* 0x0000000013037210 */ /* 0x004fca0007ffe0ff */
[----:B------:R0:W-:Y:S02]  /*45d0*/  ST.E desc[UR6][R12.64], R3 ;  /* 0x000000030c007985 */ /* 0x0001e4000c101906 */
.L_x_3796:
[----:B------:R-:W-:Y:S05]  /*45e0*/  BSYNC.RECONVERGENT B0 ;  /* 0x0000000000007941 */ /* 0x000fea0003800200 */
.L_x_3795:
[----:B------:R1:W-:Y:S02]  /*45f0*/  ATOM.E.ADD.F16x2.RN.STRONG.GPU P0, RZ, desc[UR6][R12.64+0x4], R18 ;  /* 0x800004120cff79a2 */ /* 0x0003e4000c10e106 */
[----:B-1----:R-:W-:Y:S05]  /*4600*/  @P0 EXIT ;  /* 0x000000000000094d */ /* 0x002fea0003800000 */
[----:B------:R-:W1:Y:S02]  /*4610*/  QSPC.E.S P0, RZ, [R12+0x4] ;  /* 0x000004000cff73aa */ /* 0x000e640000000500 */
[----:B-1----:R-:W-:Y:S05]  /*4620*/  @!P0 BRA `(.L_x_3799) ;  /* 0x0000000000188947 */ /* 0x002fea0003800000 */
[----:B0-----:R-:W-:-:S07]  /*4630*/  MOV R12, R12 ;  /* 0x0000000c000c7202 */ /* 0x001fce0000000f00 */
.L_x_3800:
[----:B------:R-:W0:Y:S02]  /*4640*/  LDS R2, [R12+0x4] ;  /* 0x000004000c027984 */ /* 0x000e240000000800 */
[----:B0-----:R-:W-:-:S05]  /*4650*/  HFMA2 R3, R2, 1, 1, R18 ;  /* 0x3c003c0002037831 */ /* 0x001fca0000000012 */
[----:B------:R-:W0:Y:S02]  /*4660*/  ATOMS.CAST.SPIN P0, [R12+0x4], R2, R3 ;  /* 0x000004020c00758d */ /* 0x000e240001800003 */
[----:B0-----:R-:W-:Y:S05]  /*4670*/  @!P0 BRA `(.L_x_3800) ;  /* 0xfffffffc00f08947 */ /* 0x001fea000383ffff */
[----:B------:R-:W-:Y:S05]  /*4680*/  EXIT ;  /* 0x000000000000794d */ /* 0x000fea0003800000 */
.L_x_3799:
[----:B------:R-:W0:Y:S02]  /*4690*/  LD.E R0, desc[UR6][R12.64+0x4] ;  /* 0x000004060c007980 */ /* 0x000e24000c101900 */
[----:B0-----:R-:W-:-:S05]  /*46a0*/  IADD3 R3, PT, PT, R18, R0, RZ ;  /* 0x0000000012037210 */ /* 0x001fca0007ffe0ff */
[----:B------:R-:W-:Y:S01]  /*46b0*/  ST.E desc[UR6][R12.64+0x4], R3 ;  /* 0x000004030c007985 */ /* 0x000fe2000c101906 */
[----:B------:R-:W-:Y:S05]  /*46c0*/  EXIT ;  /* 0x000000000000794d */ /* 0x000fea0003800000 */
.L_x_3801:
        /* <DEDUP_REMOVED lines=11> */
.L_x_3986:


//--------------------- .text._Z23gemm_half_q_half_kernelILi1ELi8ELb1ELb0ELi32EEvPK6__halfPKjS4_S2_PS0_iiiiPKtS7_iiiiiibS2_i --------------------------
	.section	.text._Z23gemm_half_q_half_kernelILi1ELi8ELb1ELb0ELi32EEvPK6__halfPKjS4_S2_PS0_iiiiPKtS7_iiiiiibS2_i,"ax",@progbits
	.align	128
        .global         _Z23gemm_half_q_half_kernelILi1ELi8ELb1ELb0ELi32EEvPK6__halfPKjS4_S2_PS0_iiiiPKtS7_iiiiiibS2_i
        .type           _Z23gemm_half_q_half_kernelILi1ELi8ELb1ELb0ELi32EEvPK6__halfPKjS4_S2_PS0_iiiiPKtS7_iiiiiibS2_i,@function
        .size           _Z23gemm_half_q_half_kernelILi1ELi8ELb1ELb0ELi32EEvPK6__halfPKjS4_S2_PS0_iiiiPKtS7_iiiiiibS2_i,(.L_x_3987 - _Z23gemm_half_q_half_kernelILi1ELi8ELb1ELb0ELi32EEvPK6__halfPKjS4_S2_PS0_iiiiPKtS7_iiiiiibS2_i)
        .other          _Z23gemm_half_q_half_kernelILi1ELi8ELb1ELb0ELi32EEvPK6__halfPKjS4_S2_PS0_iiiiPKtS7_iiiiiibS2_i,@"STO_CUDA_ENTRY STV_DEFAULT"
_Z23gemm_half_q_half_kernelILi1ELi8ELb1ELb0ELi32EEvPK6__halfPKjS4_S2_PS0_iiiiPKtS7_iiiiiibS2_i:
.text._Z23gemm_half_q_half_kernelILi1ELi8ELb1ELb0ELi32EEvPK6__halfPKjS4_S2_PS0_iiiiPKtS7_iiiiiibS2_i:
        /* <DEDUP_REMOVED lines=16> */
[----:B0-----:R-:W-:-:S02]  /*0100*/  SHF.L.U32 R0, R2, 0x5, RZ ;  /* 0x0000000502007819 */ /* 0x001fc400000006ff */
[-C--:B--2---:R-:W-:Y:S02]  /*0110*/  LEA R5, R6, R3.reuse, 0x5 ;  /* 0x0000000306057211 */ /* 0x084fe400078e28ff */
[C---:B------:R-:W-:Y:S02]  /*0120*/  IADD3 R7, PT, PT, R0.reuse, R3, RZ ;  /* 0x0000000300077210 */ /* 0x040fe40007ffe0ff */
[----:B-1----:R-:W-:Y:S02]  /*0130*/  VIADDMNMX R6, R0, 0x20, R15, PT ;  /* 0x0000002000067846 */ /* 0x002fe4000380010f */
[----:B------:R-:W-:Y:S02]  /*0140*/  SHF.L.U32 R5, R5, 0x2, RZ ;  /* 0x0000000205057819 */ /* 0x000fe400000006ff */
[----:B------:R-:W-:Y:S02]  /*0150*/  ISETP.GE.AND P0, PT, R7, R6, PT ;  /* 0x000000060700720c */ /* 0x000fe40003f06270 */
[----:B---3--:R-:W-:-:S11]  /*0160*/  ISETP.GE.AND P1, PT, R5, R4, PT ;  /* 0x000000040500720c */ /* 0x008fd60003f26270 */
        /* <DEDUP_REMOVED lines=19> */
.L_x_3803:
[----:B------:R-:W-:Y:S05]  /*02a0*/  BSYNC.RECONVERGENT B0 ;  /* 0x0000000000007941 */ /* 0x000fea0003800200 */
.L_x_3802:
        /* <DEDUP_REMOVED lines=13> */
[----:B------:R-:W-:-:S07]  /*0380*/  SHF.L.U32 R21, R2, 0x6, RZ ;  /* 0x0000000602157819 */ /* 0x000fce00000006ff */
[----:B------:R-:W1:Y:S08]  /*0390*/  LDC.64 R12, c[0x0][0x390] ;  /* 0x0000e400ff0c7b82 */ /* 0x000e700000000a00 */
[----:B------:R-:W2:Y:S01]  /*03a0*/  LDC.64 R10, c[0x0][0x398] ;  /* 0x0000e600ff0a7b82 */ /* 0x000ea20000000a00 */
        /* <DEDUP_REMOVED lines=8> */
[----:B012---:R-:W-:-:S07]  /*0430*/  SHF.R.S32.HI R18, RZ, 0x3, R2 ;  /* 0x00000003ff127819 */ /* 0x007fce0000011402 */
.L_x_3805:
[----:B-----5:R-:W-:-:S05]  /*0440*/  IADD3 R21, PT, PT, R14, UR4, RZ ;  /* 0x000000040e157c10 */ /* 0x020fca000fffe0ff */
[----:B------:R-:W-:-:S05]  /*0450*/  IMAD R2, R21, R4, RZ ;  /* 0x0000000415027224 */ /* 0x000fca00078e02ff */
[----:B------:R-:W-:-:S04]  /*0460*/  SHF.R.S32.HI R3, RZ, 0x1f, R2 ;  /* 0x0000001fff037819 */ /* 0x000fc80000011402 */
[----:B------:R-:W-:-:S04]  /*0470*/  LEA.HI R3, R3, R2, RZ, 0x3 ;  /* 0x0000000203037211 */ /* 0x000fc800078f18ff */
[----:B------:R-:W-:-:S05]  /*0480*/  LEA.HI.SX32 R3, R3, R18, 0x1d ;  /* 0x0000001203037211 */ /* 0x000fca00078feaff */
[----:B------:R-:W-:-:S06]  /*0490*/  IMAD.WIDE R22, R3, 0x4, R12 ;  /* 0x0000000403167825 */ /* 0x000fcc00078e020c */
[----:B------:R-:W2:Y:S01]  /*04a0*/  LDG.E.CONSTANT R23, desc[UR6][R22.64] ;  /* 0x0000000616177981 */ /* 0x000ea2000c1e9900 */
[----:B------:R-:W-:-:S05]  /*04b0*/  SHF.L.U32 R3, R17, 0x1, RZ ;  /* 0x0000000111037819 */ /* 0x000fca00000006ff */
[----:B------:R-:W-:-:S06]  /*04c0*/  IMAD.WIDE.U32 R2, R3, 0x2, R8 ;  /* 0x0000000203027825 */ /* 0x000fcc00078e0008 */
[----:B------:R0:W3:Y:S01]  /*04d0*/  LDG.E.U16.CONSTANT R2, desc[UR6][R2.64+0x2] ;  /* 0x0000020602027981 */ /* 0x0000e2000c1e9500 */
[----:B------:R-:W-:-:S06]  /*04e0*/  IMAD.WIDE.U32 R20, R21, 0x2, R10 ;  /* 0x0000000215147825 */ /* 0x000fcc00078e000a */
        /* <DEDUP_REMOVED lines=8> */
[----:B------:R-:W-:Y:S02]  /*0570*/  SHF.R.U32.HI R7, RZ, 0xc, R7 ;  /* 0x0000000cff077819 */ /* 0x000fe40000011607 */
[----:B------:R-:W-:Y:S01]  /*0580*/  LOP3.LUT R24, R24, 0xf, RZ, 0xc0, !PT ;  /* 0x0000000f18187812 */ /* 0x000fe200078ec0ff */
[----:B0-----:R-:W-:Y:S01]  /*0590*/  IMAD R3, R22, R22, R22 ;  /* 0x0000001616037224 */ /* 0x001fe200078e0216 */
[----:B------:R-:W-:-:S02]  /*05a0*/  LOP3.LUT R7, R7, 0xf, RZ, 0xc0, !PT ;  /* 0x0000000f07077812 */ /* 0x000fc400078ec0ff */
[----:B------:R-:W-:Y:S01]  /*05b0*/  IADD3 R23, PT, PT, R19, 0x1, R26 ;  /* 0x0000000113177810 */ /* 0x000fe20007ffe01a */
[----:B------:R-:W-:Y:S01]  /*05c0*/  IMAD R19, R24, R24, R24 ;  /* 0x0000001818137224 */ /* 0x000fe200078e0218 */
[----:B-1----:R-:W-:Y:S01]  /*05d0*/  IADD3 R21, PT, PT, R22, 0x1, R3 ;  /* 0x0000000116157810 */ /* 0x002fe20007ffe003 */
[C---:B------:R-:W-:Y:S01]  /*05e0*/  IMAD R22, R7.reuse, R7, R7 ;  /* 0x0000000707167224 */ /* 0x040fe200078e0207 */
[----:B---3--:R-:W-:Y:S02]  /*05f0*/  IADD3 R17, PT, PT, R2, R17, RZ ;  /* 0x0000001102117210 */ /* 0x008fe40007ffe0ff */
[----:B------:R-:W-:Y:S01]  /*0600*/  IADD3 R19, PT, PT, R24, 0x1, R19 ;  /* 0x0000000118137810 */ /* 0x000fe20007ffe013 */
[----:B------:R-:W4:Y:S01]  /*0610*/  I2F.F16 R23, R23 ;  /* 0x0000001700177306 */ /* 0x000f220000200c00 */
[----:B------:R-:W-:Y:S02]  /*0620*/  IADD3 R22, PT, PT, R7, 0x1, R22 ;  /* 0x0000000107167810 */ /* 0x000fe40007ffe016 */
[----:B------:R-:W-:-:S05]  /*0630*/  ISETP.GE.AND P0, PT, R17, R6, PT ;  /* 0x000000061100720c */ /* 0x000fca0003f06270 */
        /* <DEDUP_REMOVED lines=8> */
.L_x_3804:
[----:B------:R-:W1:Y:S01]  /*06c0*/  LDCU UR4, c[0x0][0x3c8] ;  /* 0x00007900ff0477ac */ /* 0x000e620008000800 */
[----:B------:R-:W-:Y:S01]  /*06d0*/  HFMA2 R6, -RZ, RZ, 0, 0 ;  /* 0x00000000ff067431 */ /* 0x000fe200000001ff */
[----:B-1----:R-:W-:-:S13]  /*06e0*/  ISETP.GT.AND P0, PT, R0, UR4, PT ;  /* 0x0000000400007c0c */ /* 0x002fda000bf04270 */
[----:B------:R-:W-:Y:S05]  /*06f0*/  @!P0 BRA `(.L_x_3806) ;  /* 0x00000000001c8947 */ /* 0x000fea0003800000 */
[----:B0-----:R-:W0:Y:S02]  /*0700*/  LDC R9, c[0x0][0x3cc] ;  /* 0x0000f300ff097b82 */ /* 0x001e240000000800 */
[----:B0-----:R-:W-:-:S04]  /*0710*/  VIMNMX R6, PT, PT, R0, R9, PT ;  /* 0x0000000900067248 */ /* 0x001fc80003fe0100 */
[----:B------:R-:W-:-:S04]  /*0720*/  IADD3 R6, PT, PT, R6, -UR4, RZ ;  /* 0x8000000406067c10 */ /* 0x000fc8000fffe0ff */
[----:B------:R-:W-:-:S04]  /*0730*/  SHF.R.S32.HI R9, RZ, 0x1f, R6 ;  /* 0x0000001fff097819 */ /* 0x000fc80000011406 */
[----:B------:R-:W-:-:S04]  /*0740*/  LEA.HI R9, R9, R6, RZ, 0x5 ;  /* 0x0000000609097211 */ /* 0x000fc800078f28ff */
[----:B------:R-:W-:-:S05]  /*0750*/  SHF.R.S32.HI R9, RZ, 0x5, R9 ;  /* 0x00000005ff097819 */ /* 0x000fca0000011409 */
[----:B------:R-:W-:-:S07]  /*0760*/  IMAD R6, R9, 0x6, RZ ;  /* 0x0000000609067824 */ /* 0x000fce00078e02ff */
.L_x_3806:
[----:B------:R-:W1:Y:S01]  /*0770*/  LDCU UR5, c[0x0][0x3cc] ;  /* 0x00007980ff0577ac */ /* 0x000e620008000800 */
[----:B0-----:R-:W-:Y:S02]  /*0780*/  MOV R8, RZ ;  /* 0x000000ff00087202 */ /* 0x001fe40000000f00 */
        /* <DEDUP_REMOVED lines=9> */
.L_x_3807:
        /* <DEDUP_REMOVED lines=11> */
.L_x_3808:
        /* <DEDUP_REMOVED lines=11> */
.L_x_3809:
        /* <DEDUP_REMOVED lines=11> */
.L_x_3810:
[----:B------:R-:W-:Y:S01]  /*0a30*/  VIMNMX R12, PT, PT, R0, UR4, PT ;  /* 0x00000004000c7c48 */ /* 0x000fe2000bfe0100 */
[----:B------:R-:W0:Y:S01]  /*0a40*/  LDC.64 R16, c[0x0][0x3a0] ;  /* 0x0000e800ff107b82 */ /* 0x000e220000000a00 */
[----:B------:R-:W1:Y:S01]  /*0a50*/  LDCU.64 UR4, c[0x0][0x388] ;  /* 0x00007100ff0477ac */ /* 0x000e620008000a00 */
[----:B------:R-:W-:Y:S02]  /*0a60*/  VIMNMX R15, PT, PT, R15, UR9, PT ;  /* 0x000000090f0f7c48 */ /* 0x000fe4000bfe0100 */
[----:B------:R-:W-:-:S04]  /*0a70*/  SHF.R.S32.HI R13, RZ, 0x1f, R12 ;  /* 0x0000001fff0d7819 */ /* 0x000fc8000001140c */
[----:B------:R-:W-:-:S04]  /*0a80*/  LEA.HI R13, R13, R12, RZ, 0x5 ;  /* 0x0000000c0d0d7211 */ /* 0x000fc800078f28ff */
[----:B------:R-:W-:-:S04]  /*0a90*/  SHF.R.S32.HI R13, RZ, 0x5, R13 ;  /* 0x00000005ff0d7819 */ /* 0x000fc8000001140d */
[----:B------:R-:W-:-:S04]  /*0aa0*/  LEA R6, R13, R6, 0x3 ;  /* 0x000000060d067211 */ /* 0x000fc800078e18ff */
[----:B------:R-:W-:Y:S02]  /*0ab0*/  IADD3 R6, PT, PT, R9, R6, R8 ;  /* 0x0000000609067210 */ /* 0x000fe40007ffe008 */
[----:B------:R-:W-:Y:S02]  /*0ac0*/  SHF.R.S32.HI R9, RZ, 0x1f, R5 ;  /* 0x0000001fff097819 */ /* 0x000fe40000011405 */
[----:B------:R-:W-:-:S05]  /*0ad0*/  IADD3 R11, PT, PT, R11, R6, R10 ;  /* 0x000000060b0b7210 */ /* 0x000fca0007ffe00a */
[----:B------:R-:W-:-:S05]  /*0ae0*/  IMAD R6, R11, R4, RZ ;  /* 0x000000040b067224 */ /* 0x000fca00078e02ff */
[----:B------:R-:W-:Y:S01]  /*0af0*/  IADD3 R8, P0, PT, R5, R6, RZ ;  /* 0x0000000605087210 */ /* 0x000fe20007f1e0ff */
[----:B------:R-:W-:-:S03]  /*0b00*/  IMAD R5, R4, UR8, R5 ;  /* 0x0000000804057c24 */ /* 0x000fc6000f8e0205 */
[----:B------:R-:W-:Y:S01]  /*0b10*/  LEA.HI.X.SX32 R9, R6, R9, 0x1, P0 ;  /* 0x0000000906097211 */ /* 0x000fe200000f0eff */
[----:B0-----:R-:W-:Y:S01]  /*0b20*/  IMAD.WIDE R16, R5, 0x2, R16 ;  /* 0x0000000205107825 */ /* 0x001fe200078e0210 */
[----:B------:R-:W-:Y:S02]  /*0b30*/  ISETP.GT.AND P0, PT, R15, R0, PT ;  /* 0x000000000f00720c */ /* 0x000fe40003f04270 */
[C---:B-1----:R-:W-:Y:S02]  /*0b40*/  LEA R18, P1, R8.reuse, UR4, 0x2 ;  /* 0x0000000408127c11 */ /* 0x042fe4000f8210ff */
[----:B------:R-:W-:Y:S02]  /*0b50*/  PRMT R0, RZ, 0x5410, RZ ;  /* 0x00005410ff007816 */ /* 0x000fe400000000ff */
[----:B------:R-:W-:Y:S02]  /*0b60*/  LEA.HI.X R19, R8, UR5, R9, 0x2, P1 ;  /* 0x0000000508137c11 */ /* 0x000fe400088f1409 */
[----:B------:R-:W-:-:S05]  /*0b70*/  PRMT R5, RZ, 0x5410, RZ ;  /* 0x00005410ff057816 */ /* 0x000fca00000000ff */
[----:B------:R-:W-:Y:S05]  /*0b80*/  @!P0 BRA `(.L_x_3811) ;  /* 0x0000002000f48947 */ /* 0x000fea0003800000 */
[----:B------:R-:W2:Y:S01]  /*0b90*/  LDG.E.128.CONSTANT R12, desc[UR6][R18.64] ;  /* 0x00000006120c7981 */ /* 0x000ea2000c1e9d00 */
[----:B------:R-:W-:-:S05]  /*0ba0*/  IMAD.WIDE R28, R4, 0x4, R18 ;  /* 0x00000004041c7825 */ /* 0x000fca00078e0212 */
[----:B------:R-:W3:Y:S01]  /*0bb0*/  LDG.E.128.CONSTANT R8, desc[UR6][R28.64] ;  /* 0x000000061c087981 */ /* 0x000ee2000c1e9d00 */
[----:B------:R-:W0:Y:S01]  /*0bc0*/  S2UR UR5, SR_CgaCtaId ;  /* 0x00000000000579c3 */ /* 0x000e220000008800 */
[----:B------:R-:W-:Y:S01]  /*0bd0*/  UMOV UR4, 0x400 ;  /* 0x0000040000047882 */ /* 0x000fe20000000000 */
[----:B------:R-:W-:Y:S02]  /*0be0*/  HADD2.F32 R7, -RZ, R7.H0_H0 ;  /* 0x20000007ff077230 */ /* 0x000fe40000004100 */
[----:B------:R-:W-:Y:S01]  /*0bf0*/  HADD2.F32 R23, -RZ, R23.H0_H0 ;  /* 0x20000017ff177230 */ /* 0x000fe20000004100 */
[----:B0-----:R-:W-:-:S09]  /*0c00*/  ULEA UR4, UR5, UR4, 0x18 ;  /* 0x0000000405047291 */ /* 0x001fd2000f8ec0ff */
[----:B------:R-:W0:Y:S02]  /*0c10*/  LDS.64 R20, [UR4] ;  /* 0x00000004ff147984 */ /* 0x000e240008000a00 */
[--C-:B0-----:R-:W-:Y:S02]  /*0c20*/  HADD2.F32 R30, -RZ, R21.reuse.H0_H0 ;  /* 0x20000015ff1e7230 */ /* 0x101fe40000004100 */
[----:B------:R-:W-:Y:S01]  /*0c30*/  HADD2.F32 R21, -RZ, R21.H1_H1 ;  /* 0x30000015ff157230 */ /* 0x000fe20000004100 */
[----:B--2---:R-:W-:Y:S02]  /*0c40*/  LOP3.LUT R5, R13, 0xf000f, RZ, 0xc0, !PT ;  /* 0x000f000f0d057812 */ /* 0x004fe400078ec0ff */
        /* <DEDUP_REMOVED lines=9> */
[----:B------:R-:W-:Y:S01]  /*0ce0*/  HADD2.F32 R0, -RZ, R20.H0_H0 ;  /* 0x20000014ff007230 */ /* 0x000fe20000004100 */
[----:B------:R-:W-:Y:S01]  /*0cf0*/  LOP3.LUT R22, R22, 0x64006400, RZ, 0xfc, !PT ;  /* 0x6400640016167812 */ /* 0x000fe200078efcff */
[----:B------:R-:W-:-:S02]  /*0d00*/  HADD2.F32 R19, -RZ, R5.H0_H0 ;  /* 0x20000005ff137230 */ /* 0x000fc40000004100 */
[----:B------:R-:W-:Y:S02]  /*0d10*/  HADD2.F32 R31, -RZ, R6.H0_H0 ;  /* 0x20000006ff1f7230 */ /* 0x000fe40000004100 */
[----:B------:R-:W-:Y:S02]  /*0d20*/  HADD2.F32 R20, -RZ, R20.H1_H1 ;  /* 0x30000014ff147230 */ /* 0x000fe40000004100 */
[C---:B------:R-:W-:Y:S01]  /*0d30*/  FFMA.FTZ R19, R0.reuse, R19, RZ ;  /* 0x0000001300137223 */ /* 0x040fe200000100ff */
[----:B------:R-:W-:Y:S02]  /*0d40*/  HADD2.F32 R5, -RZ, R5.H1_H1 ;  /* 0x30000005ff057230 */ /* 0x000fe40000004100 */
[----:B------:R-:W-:Y:S01]  /*0d50*/  FFMA.FTZ R31, R0, R31, RZ ;  /* 0x0000001f001f7223 */ /* 0x000fe200000100ff */
[----:B------:R-:W-:Y:S02]  /*0d60*/  HADD2.F32 R6, -RZ, R6.H1_H1 ;  /* 0x30000006ff067230 */ /* 0x000fe40000004100 */
[----:B------:R-:W-:-:S02]  /*0d70*/  HADD2 R22, R22, -1032, -1032 ;  /* 0xe408e40816167430 */ /* 0x000fc40000000000 */
[----:B------:R-:W-:Y:S02]  /*0d80*/  HADD2.F32 R33, -RZ, R18.H0_H0 ;  /* 0x20000012ff217230 */ /* 0x000fe40000004100 */
[C---:B------:R-:W-:Y:S01]  /*0d90*/  FFMA.FTZ R19, R20.reuse, R5, R19 ;  /* 0x0000000514137223 */ /* 0x040fe20000010013 */
[----:B------:R-:W-:Y:S01]  /*0da0*/  LOP3.LUT R5, R13, 0xf000f0, RZ, 0xc0, !PT ;  /* 0x00f000f00d057812 */ /* 0x000fe200078ec0ff */
[----:B------:R-:W-:Y:S01]  /*0db0*/  FFMA.FTZ R31, R20, R6, R31 ;  /* 0x00000006141f7223 */ /* 0x000fe2000001001f */
[----:B------:R-:W-:Y:S01]  /*0dc0*/  MOV R6, 0x2c00 ;  /* 0x00002c0000067802 */ /* 0x000fe20000000f00 */
[----:B------:R-:W-:Y:S01]  /*0dd0*/  HADD2.F32 R27, -RZ, R22.H0_H0 ;  /* 0x20000016ff1b7230 */ /* 0x000fe20000004100 */
[----:B------:R-:W-:Y:S01]  /*0de0*/  LOP3.LUT R5, R5, 0x64006400, RZ, 0xfc, !PT ;  /* 0x6400640005057812 */ /* 0x000fe200078efcff */
[----:B------:R-:W-:Y:S01]  /*0df0*/  FFMA.FTZ R33, R33, R0, RZ ;  /* 0x0000000021217223 */ /* 0x000fe200000100ff */
[----:B------:R-:W-:Y:S01]  /*0e00*/  PRMT R2, R2, 0x5410, R6 ;  /* 0x0000541002027816 */ /* 0x000fe20000000006 */
[----:B------:R-:W-:-:S02]  /*0e10*/  HADD2.F32 R18, -RZ, R18.H1_H1 ;  /* 0x30000012ff127230 */ /* 0x000fc40000004100 */
[----:B------:R-:W-:Y:S01]  /*0e20*/  FFMA.FTZ R27, R0, R27, RZ ;  /* 0x0000001b001b7223 */ /* 0x000fe200000100ff */
[----:B------:R-:W-:Y:S02]  /*0e30*/  HADD2.F32 R0, -RZ, R22.H1_H1 ;  /* 0x30000016ff007230 */ /* 0x000fe40000004100 */
[----:B------:R-:W-:Y:S02]  /*0e40*/  HFMA2 R5, R5, R2.H1_H1, -72, -72 ;  /* 0xd480d48005057431 */ /* 0x000fe40000060002 */
[----:B------:R-:W-:Y:S01]  /*0e50*/  FFMA.FTZ R33, R18, R20, R33 ;  /* 0x0000001412217223 */ /* 0x000fe20000010021 */
[----:B------:R-:W-:Y:S01]  /*0e60*/  FFMA.FTZ R27, R20, R0, R27 ;  /* 0x00000000141b7223 */ /* 0x000fe2000001001b */
[----:B------:R-:W-:Y:S01]  /*0e70*/  LOP3.LUT R0, R12, 0xf000f0, RZ, 0xc0, !PT ;  /* 0x00f000f00c007812 */ /* 0x000fe200078ec0ff */
[--C-:B------:R-:W-:Y:S01]  /*0e80*/  HADD2.F32 R24, -RZ, R5.reuse.H0_H0 ;  /* 0x20000005ff187230 */ /* 0x100fe20000004100 */
[----:B------:R-:W-:Y:S01]  /*0e90*/  SHF.R.U32.HI R12, RZ, 0x8, R12 ;  /* 0x00000008ff0c7819 */ /* 0x000fe2000001160c */
[----:B------:R-:W-:Y:S01]  /*0ea0*/  HADD2.F32 R5, -RZ, R5.H1_H1 ;  /* 0x30000005ff057230 */ /* 0x000fe20000004100 */
[----:B------:R-:W-:-:S02]  /*0eb0*/  LOP3.LUT R25, R0, 0x64006400, RZ, 0xfc, !PT ;  /* 0x6400640000197812 */ /* 0x000fc400078efcff */
[----:B------:R-:W-:Y:S01]  /*0ec0*/  FFMA.FTZ R24, R30, R24, R19 ;  /* 0x000000181e187223 */ /* 0x000fe20000010013 */
[----:B------:R-:W-:Y:S01]  /*0ed0*/  LOP3.LUT R0, R14, 0xf000f0, RZ, 0xc0, !PT ;  /* 0x00f000f00e007812 */ /* 0x000fe200078ec0ff */
[----:B------:R-:W0:Y:S01]  /*0ee0*/  LDS.64 R18, [UR4+0x8] ;  /* 0x00000804ff127984 */ /* 0x000e220008000a00 */
[-C--:B------:R-:W-:Y:S02]  /*0ef0*/  HFMA2 R25, R25, R2.reuse.H1_H1, -72, -72 ;  /* 0xd480d48019197431 */ /* 0x080fe40000060002 */
[----:B------:R-:W-:Y:S01]  /*0f00*/  FFMA.FTZ R5, R21, R5, R24 ;  /* 0x0000000515057223 */ /* 0x000fe20000010018 */
[----:B------:R-:W-:Y:S02]  /*0f10*/  LOP3.LUT R35, R0, 0x64006400, RZ, 0xfc, !PT ;  /* 0x6400640000237812 */ /* 0x000fe400078efcff */
[----:B------:R-:W-:Y:S01]  /*0f20*/  LOP3.LUT R0, R15, 0xf000f0, RZ, 0xc0, !PT ;  /* 0x00f000f00f007812 */ /* 0x000fe200078ec0ff */
[----:B------:R-:W-:Y:S01]  /*0f30*/  HADD2.F32 R26, -RZ, R25.H0_H0 ;  /* 0x20000019ff1a7230 */ /* 0x000fe20000004100 */
[----:B------:R-:W-:Y:S01]  /*0f40*/  LOP3.LUT R24, R12, 0xf000f, RZ, 0xc0, !PT ;  /* 0x000f000f0c187812 */ /* 0x000fe200078ec0ff */
[----:B------:R-:W-:-:S02]  /*0f50*/  HFMA2 R6, R35, R2.H1_H1, -72, -72 ;  /* 0xd480d48023067431 */ /* 0x000fc40000060002 */
[----:B------:R-:W-:Y:S01]  /*0f60*/  HADD2.F32 R25, -RZ, R25.H1_H1 ;  /* 0x30000019ff197230 */ /* 0x000fe20000004100 */
[----:B------:R-:W-:Y:S01]  /*0f70*/  SHF.R.U32.HI R14, RZ, 0x8, R14 ;  /* 0x00000008ff0e7819 */ /* 0x000fe2000001160e */
[----:B------:R-:W-:Y:S01]  /*0f80*/  FFMA.FTZ R26, R26, R30, R33 ;  /* 0x0000001e1a1a7223 */ /* 0x000fe20000010021 */
[----:B------:R-:W-:Y:S01]  /*0f90*/  LOP3.LUT R24, R24, 0x64006400, RZ, 0xfc, !PT ;  /* 0x6400640018187812 */ /* 0x000fe200078efcff */
[--C-:B------:R-:W-:Y:S01]  /*0fa0*/  HADD2.F32 R22, -RZ, R6.reuse.H0_H0 ;  /* 0x20000006ff167230 */ /* 0x100fe20000004100 */
[----:B------:R-:W-:Y:S01]  /*0fb0*/  SHF.R.U32.HI R15, RZ, 0x8, R15 ;  /* 0x00000008ff0f7819 */ /* 0x000fe2000001160f */
[----:B------:R-:W-:Y:S02]  /*0fc0*/  HADD2.F32 R6, -RZ, R6.H1_H1 ;  /* 0x30000006ff067230 */ /* 0x000fe40000004100 */
[----:B------:R-:W-:Y:S01]  /*0fd0*/  FFMA.FTZ R25, R25, R21, R26 ;  /* 0x0000001519197223 */ /* 0x000fe2000001001a */
[----:B------:R-:W-:Y:S01]  /*0fe0*/  FFMA.FTZ R22, R30, R22, R31 ;  /* 0x000000161e167223 */ /* 0x000fe2000001001f */
[----:B------:R-:W-:-:S03]  /*0ff0*/  LOP3.LUT R31, R0, 0x64006400, RZ, 0xfc, !PT ;  /* 0x64006400001f7812 */ /* 0x000fc600078efcff */
[----:B------:R-:W-:Y:S02]  /*1000*/  FFMA.FTZ R6, R21, R6, R22 ;  /* 0x0000000615067223 */ /* 0x000fe40000010016 */
[----:B------:R-:W-:-:S05]  /*1010*/  HFMA2 R0, R31, R2.H1_H1, -72, -72 ;  /* 0xd480d4801f007431 */ /* 0x000fca0000060002 */
[--C-:B------:R-:W-:Y:S02]  /*1020*/  HADD2.F32 R20, -RZ, R0.reuse.H0_H0 ;  /* 0x20000000ff147230 */ /* 0x100fe40000004100 */
[----:B------:R-:W-:Y:S01]  /*1030*/  HADD2.F32 R22, -RZ, R0.H1_H1 ;  /* 0x30000000ff167230 */ /* 0x000fe20000004100 */
[----:B------:R-:W-:Y:S01]  /*1040*/  SHF.R.U32.HI R0, RZ, 0x8, R13 ;  /* 0x00000008ff007819 */ /* 0x000fe2000001160d */
[----:B------:R-:W-:Y:S02]  /*1050*/  HADD2 R13, R24, -1032, -1032 ;  /* 0xe408e408180d7430 */ /* 0x000fe40000000000 */
[----:B------:R-:W-:Y:S01]  /*1060*/  FFMA.FTZ R20, R30, R20, R27 ;  /* 0x000000141e147223 */ /* 0x000fe2000001001b */
[----:B------:R-:W-:Y:S02]  /*1070*/  LOP3.LUT R27, R14, 0xf000f, RZ, 0xc0, !PT ;  /* 0x000f000f0e1b7812 */ /* 0x000fe400078ec0ff */
[----:B------:R-:W-:Y:S01]  /*1080*/  LOP3.LUT R26, R0, 0xf000f, RZ, 0xc0, !PT ;  /* 0x000f000f001a7812 */ /* 0x000fe200078ec0ff */
[----:B------:R-:W-:Y:S01]  /*1090*/  FFMA.FTZ R20, R21, R22, R20 ;  /* 0x0000001615147223 */ /* 0x000fe20000010014 */
[----:B------:R-:W-:Y:S01]  /*10a0*/  HADD2.F32 R24, -RZ, R13.H0_H0 ;  /* 0x2000000dff187230 */ /* 0x000fe20000004100 */
[----:B------:R-:W-:Y:S01]  /*10b0*/  LOP3.LUT R21, R15, 0xf000f, RZ, 0xc0, !PT ;  /* 0x000f000f0f157812 */ /* 0x000fe200078ec0ff */
[----:B0-----:R-:W-:Y:S01]  /*10c0*/  HADD2.F32 R22, -RZ, R18.H0_H0 ;  /* 0x20000012ff167230 */ /* 0x001fe20000004100 */
[----:B------:R-:W-:-:S02]  /*10d0*/  LOP3.LUT R26, R26, 0x64006400, RZ, 0xfc, !PT ;  /* 0x640064001a1a7812 */ /* 0x000fc400078efcff */
[----:B------:R-:W-:Y:S02]  /*10e0*/  LOP3.LUT R21, R21, 0x64006400, RZ, 0xfc, !PT ;  /* 0x6400640015157812 */ /* 0x000fe400078efcff */
[----:B------:R-:W-:Y:S01]  /*10f0*/  FFMA.FTZ R25, R24, R22, R25 ;  /* 0x0000001618197223 */ /* 0x000fe20000010019 */
[----:B------:R-:W-:Y:S01]  /*1100*/  HADD2 R24, R26, -1032, -1032 ;  /* 0xe408e4081a187430 */ /* 0x000fe20000000000 */
[----:B------:R-:W-:Y:S01]  /*1110*/  LOP3.LUT R26, R27, 0x64006400, RZ, 0xfc, !PT ;  /* 0x640064001b1a7812 */ /* 0x000fe200078efcff */
[----:B------:R-:W-:Y:S01]  /*1120*/  HADD2 R21, R21, -1032, -1032 ;  /* 0xe408e40815157430 */ /* 0x000fe20000000000 */
[----:B------:R-:W-:Y:S02]  /*1130*/  LOP3.LUT R0, R0, 0xf000f0, RZ, 0xc0, !PT ;  /* 0x00f000f000007812 */ /* 0x000fe400078ec0ff */
[----:B------:R-:W-:Y:S02]  /*1140*/  HADD2.F32 R30, -RZ, R24.H0_H0 ;  /* 0x20000018ff1e7230 */ /* 0x000fe40000004100 */
[----:B------:R-:W-:-:S02]  /*1150*/  HADD2 R26, R26, -1032, -1032 ;  /* 0xe408e4081a1a7430 */ /* 0x000fc40000000000 */
[--C-:B------:R-:W-:Y:S01]  /*1160*/  HADD2.F32 R27, -RZ, R21.reuse.H0_H0 ;  /* 0x20000015ff1b7230 */ /* 0x100fe20000004100 */
[----:B------:R-:W-:Y:S01]  /*1170*/  LOP3.LUT R14, R14, 0xf000f0, RZ, 0xc0, !PT ;  /* 0x00f000f00e0e7812 */ /* 0x000fe200078ec0ff */
[----:B------:R-:W-:Y:S02]  /*1180*/  HADD2.F32 R21, -RZ, R21.H1_H1 ;  /* 0x30000015ff157230 */ /* 0x000fe40000004100 */
[C---:B------:R-:W-:Y:S01]  /*1190*/  FFMA.FTZ R30, R22.reuse, R30, R5 ;  /* 0x0000001e161e7223 */ /* 0x040fe20000010005 */
[----:B------:R-:W-:Y:S02]  /*11a0*/  HADD2.F32 R5, -RZ, R26.H0_H0 ;  /* 0x2000001aff057230 */ /* 0x000fe40000004100 */
[----:B------:R-:W-:Y:S01]  /*11b0*/  FFMA.FTZ R20, R22, R27, R20 ;  /* 0x0000001b16147223 */ /* 0x000fe20000010014 */
[----:B------:R-:W-:Y:S01]  /*11c0*/  HADD2.F32 R24, -RZ, R24.H1_H1 ;  /* 0x30000018ff187230 */ /* 0x000fe20000004100 */
[----:B------:R-:W-:Y:S01]  /*11d0*/  LOP3.LUT R27, R14, 0x64006400, RZ, 0xfc, !PT ;  /* 0x640064000e1b7812 */ /* 0x000fe200078efcff */
[----:B------:R-:W-:-:S02]  /*11e0*/  HADD2.F32 R26, -RZ, R26.H1_H1 ;  /* 0x3000001aff1a7230 */ /* 0x000fc40000004100 */
[----:B------:R-:W-:Y:S01]  /*11f0*/  FFMA.FTZ R5, R22, R5, R6 ;  /* 0x0000000516057223 */ /* 0x000fe20000010006 */
[----:B------:R-:W-:Y:S01]  /*1200*/  HADD2.F32 R6, -RZ, R13.H1_H1 ;  /* 0x3000000dff067230 */ /* 0x000fe20000004100 */
[----:B------:R-:W-:Y:S01]  /*1210*/  LOP3.LUT R22, R15, 0xf000f0, RZ, 0xc0, !PT ;  /* 0x00f000f00f167812 */ /* 0x000fe200078ec0ff */
[----:B------:R-:W-:Y:S01]  /*1220*/  HADD2.F32 R13, -RZ, R18.H1_H1 ;  /* 0x30000012ff0d7230 */ /* 0x000fe20000004100 */
[----:B------:R-:W-:Y:S01]  /*1230*/  LOP3.LUT R18, R12, 0xf000f0, RZ, 0xc0, !PT ;  /* 0x00f000f00c127812 */ /* 0x000fe200078ec0ff */
[-C--:B------:R-:W-:Y:S01]  /*1240*/  HFMA2 R14, R27, R2.reuse.H1_H1, -72, -72 ;  /* 0xd480d4801b0e7431 */ /* 0x080fe20000060002 */
[----:B------:R-:W-:Y:S01]  /*1250*/  LOP3.LUT R15, R0, 0x64006400, RZ, 0xfc, !PT ;  /* 0x64006400000f7812 */ /* 0x000fe200078efcff */
[----:B------:R-:W-:Y:S02]  /*1260*/  HADD2.F32 R0, -RZ, R19.H1_H1 ;  /* 0x30000013ff007230 */ /* 0x000fe40000004100 */
[C---:B------:R-:W-:Y:S01]  /*1270*/  FFMA.FTZ R20, R13.reuse, R21, R20 ;  /* 0x000000150d147223 */ /* 0x040fe20000010014 */
[----:B------:R-:W-:Y:S01]  /*1280*/  LOP3.LUT R21, R18, 0x64006400, RZ, 0xfc, !PT ;  /* 0x6400640012157812 */ /* 0x000fe200078efcff */
[----:B------:R-:W-:Y:S01]  /*1290*/  FFMA.FTZ R6, R6, R13, R25 ;  /* 0x0000000d06067223 */ /* 0x000fe20000010019 */
[----:B------:R-:W-:Y:S01]  /*12a0*/  LOP3.LUT R33, R22, 0x64006400, RZ, 0xfc, !PT ;  /* 0x6400640016217812 */ /* 0x000fe200078efcff */
[C---:B------:R-:W-:Y:S01]  /*12b0*/  FFMA.FTZ R24, R13.reuse, R24, R30 ;  /* 0x000000180d187223 */ /* 0x040fe2000001001e */
[----:B------:R-:W-:Y:S01]  /*12c0*/  FFMA.FTZ R5, R13, R26, R5 ;  /* 0x0000001a0d057223 */ /* 0x000fe20000010005 */
[----:B------:R-:W-:-:S02]  /*12d0*/  HFMA2 R18, R21, R2.H1_H1, -72, -72 ;  /* 0xd480d48015127431 */ /* 0x000fc40000060002 */
[----:B------:R-:W-:Y:S01]  /*12e0*/  HADD2.F32 R25, -RZ, R19.H0_H0 ;  /* 0x20000013ff197230 */ /* 0x000fe20000004100 */
[----:B------:R-:W0:Y:S01]  /*12f0*/  LDS.64 R12, [UR4+0x10] ;  /* 0x00001004ff0c7984 */ /* 0x000e220008000a00 */
[-C--:B------:R-:W-:Y:S02]  /*1300*/  HFMA2 R21, R15, R2.reuse.H1_H1, -72, -72 ;  /* 0xd480d4800f157431 */ /* 0x080fe40000060002 */
[----:B------:R-:W-:Y:S02]  /*1310*/  HFMA2 R22, -RZ, RZ, 0, 0.0625 ;  /* 0x00002c00ff167431 */ /* 0x000fe400000001ff */
[--C-:B------:R-:W-:Y:S02]  /*1320*/  HADD2.F32 R31, -RZ, R18.reuse.H0_H0 ;  /* 0x20000012ff1f7230 */ /* 0x100fe40000004100 */
[----:B------:R-:W-:Y:S02]  /*1330*/  HFMA2 R15, R33, R2.H1_H1, -72, -72 ;  /* 0xd480d480210f7431 */ /* 0x000fe40000060002 */
[----:B------:R-:W-:-:S02]  /*1340*/  HADD2.F32 R18, -RZ, R18.H1_H1 ;  /* 0x30000012ff127230 */ /* 0x000fc40000004100 */
[----:B------:R-:W-:Y:S02]  /*1350*/  HADD2.F32 R27, -RZ, R21.H0_H0 ;  /* 0x20000015ff1b7230 */ /* 0x000fe40000004100 */
[----:B------:R-:W-:Y:S01]  /*1360*/  FFMA.FTZ R19, R31, R25, R6 ;  /* 0x000000191f137223 */ /* 0x000fe20000010006 */
[--C-:B------:R-:W-:Y:S01]  /*1370*/  HADD2.F32 R6, -RZ, R14.reuse.H0_H0 ;  /* 0x2000000eff067230 */ /* 0x100fe20000004100 */
[----:B------:R-:W-:Y:S01]  /*1380*/  PRMT R2, R2, 0x5410, R22 ;  /* 0x0000541002027816 */ /* 0x000fe20000000016 */
[----:B------:R-:W-:Y:S02]  /*1390*/  HADD2.F32 R31, -RZ, R15.H0_H0 ;  /* 0x2000000fff1f7230 */ /* 0x000fe40000004100 */
[C---:B------:R-:W-:Y:S01]  /*13a0*/  FFMA.FTZ R27, R25.reuse, R27, R24 ;  /* 0x0000001b191b7223 */ /* 0x040fe20000010018 */
[----:B------:R-:W-:Y:S02]  /*13b0*/  HADD2.F32 R21, -RZ, R21.H1_H1 ;  /* 0x30000015ff157230 */ /* 0x000fe40000004100 */
[C---:B------:R-:W-:Y:S01]  /*13c0*/  FFMA.FTZ R5, R25.reuse, R6, R5 ;  /* 0x0000000619057223 */ /* 0x040fe20000010005 */
[----:B---3--:R-:W-:Y:S01]  /*13d0*/  LOP3.LUT R6, R8, 0xf000f, RZ, 0xc0, !PT ;  /* 0x000f000f08067812 */ /* 0x008fe200078ec0ff */
[----:B------:R-:W-:Y:S01]  /*13e0*/  FFMA.FTZ R31, R25, R31, R20 ;  /* 0x0000001f191f7223 */ /* 0x000fe20000010014 */
[----:B------:R-:W-:-:S02]  /*13f0*/  HADD2.F32 R20, -RZ, R14.H1_H1 ;  /* 0x3000000eff147230 */ /* 0x000fc40000004100 */
[----:B------:R-:W-:Y:S01]  /*1400*/  FFMA.FTZ R14, R0, R21, R27 ;  /* 0x00000015000e7223 */ /* 0x000fe2000001001b */
[----:B------:R-:W-:Y:S01]  /*1410*/  LOP3.LUT R21, R6, 0x64006400, RZ, 0xfc, !PT ;  /* 0x6400640006157812 */ /* 0x000fe200078efcff */
[----:B------:R-:W-:Y:S01]  /*1420*/  HADD2.F32 R6, -RZ, R15.H1_H1 ;  /* 0x3000000fff067230 */ /* 0x000fe20000004100 */
[----:B------:R-:W-:Y:S01]  /*1430*/  LOP3.LUT R15, R8, 0xf000f0, RZ, 0xc0, !PT ;  /* 0x00f000f0080f7812 */ /* 0x000fe200078ec0ff */
[----:B------:R-:W-:Y:S01]  /*1440*/  FFMA.FTZ R5, R0, R20, R5 ;  /* 0x0000001400057223 */ /* 0x000fe20000010005 */
[----:B------:R-:W-:Y:S01]  /*1450*/  FFMA.FTZ R24, R18, R0, R19 ;  /* 0x0000000012187223 */ /* 0x000fe20000010013 */
[----:B------:R-:W-:Y:S01]  /*1460*/  HADD2 R20, R21, -1032, -1032 ;  /* 0xe408e40815147430 */ /* 0x000fe20000000000 */
[----:B------:R-:W-:Y:S01]  /*1470*/  LOP3.LUT R25, R15, 0x64006400, RZ, 0xfc, !PT ;  /* 0x640064000f197812 */ /* 0x000fe200078efcff */
[----:B------:R-:W-:Y:S01]  /*1480*/  FFMA.FTZ R6, R0, R6, R31 ;  /* 0x0000000600067223 */ /* 0x000fe2000001001f */
[----:B------:R-:W1:Y:S01]  /*1490*/  LDS.64 R18, [UR4+0x18] ;  /* 0x00001804ff127984 */ /* 0x000e620008000a00 */
[----:B------:R-:W-:Y:S01]  /*14a0*/  SHF.R.U32.HI R8, RZ, 0x8, R8 ;  /* 0x00000008ff087819 */ /* 0x000fe20000011608 */
[----:B------:R-:W-:-:S02]  /*14b0*/  HADD2.F32 R15, -RZ, R20.H0_H0 ;  /* 0x20000014ff0f7230 */ /* 0x000fc40000004100 */
[----:B------:R-:W-:Y:S01]  /*14c0*/  FMUL.FTZ R24, R24, R23 ;  /* 0x0000001718187220 */ /* 0x000fe20000410000 */
[----:B------:R-:W-:Y:S02]  /*14d0*/  HADD2.F32 R21, -RZ, R20.H1_H1 ;  /* 0x30000014ff157230 */ /* 0x000fe40000004100 */
[----:B------:R-:W-:Y:S01]  /*14e0*/  HFMA2 R20, R25, R2.H1_H1, -72, -72 ;  /* 0xd480d48019147431 */ /* 0x000fe20000060002 */
[----:B------:R-:W-:Y:S02]  /*14f0*/  LOP3.LUT R25, R9, 0xf000f, RZ, 0xc0, !PT ;  /* 0x000f000f09197812 */ /* 0x000fe400078ec0ff */
[----:B------:R-:W-:Y:S02]  /*1500*/  F2FP.F16.F32.PACK_AB R24, RZ, R24 ;  /* 0x00000018ff18723e */ /* 0x000fe400000000ff */
[----:B------:R-:W-:Y:S01]  /*1510*/  LOP3.LUT R25, R25, 0x64006400, RZ, 0xfc, !PT ;  /* 0x6400640019197812 */ /* 0x000fe200078efcff */
[----:B------:R-:W-:Y:S02]  /*1520*/  HADD2.F32 R22, -RZ, R20.H0_H0 ;  /* 0x20000014ff167230 */ /* 0x000fe40000004100 */
[----:B0-----:R-:W-:-:S02]  /*1530*/  HADD2.F32 R0, -RZ, R12.H0_H0 ;  /* 0x2000000cff007230 */ /* 0x001fc40000004100 */
[----:B------:R-:W-:Y:S02]  /*1540*/  HADD2 R25, R25, -1032, -1032 ;  /* 0xe408e40819197430 */ /* 0x000fe40000000000 */
[----:B------:R-:W-:Y:S02]  /*1550*/  HADD2.F32 R12, -RZ, R12.H1_H1 ;  /* 0x3000000cff0c7230 */ /* 0x000fe40000004100 */
[----:B------:R-:W-:Y:S01]  /*1560*/  FFMA.FTZ R26, R15, R0, RZ ;  /* 0x000000000f1a7223 */ /* 0x000fe200000100ff */
[----:B------:R-:W-:Y:S02]  /*1570*/  HADD2.F32 R15, -RZ, R13.H0_H0 ;  /* 0x2000000dff0f7230 */ /* 0x000fe40000004100 */
[--C-:B------:R-:W-:Y:S02]  /*1580*/  HADD2.F32 R27, -RZ, R25.reuse.H0_H0 ;  /* 0x20000019ff1b7230 */ /* 0x100fe40000004100 */
[----:B------:R-:W-:Y:S01]  /*1590*/  FFMA.FTZ R21, R21, R12, R26 ;  /* 0x0000000c15157223 */ /* 0x000fe2000001001a */
[----:B------:R-:W-:-:S02]  /*15a0*/  HADD2.F32 R25, -RZ, R25.H1_H1 ;  /* 0x30000019ff197230 */ /* 0x000fc40000004100 */
[----:B------:R-:W-:Y:S02]  /*15b0*/  HADD2.F32 R13, -RZ, R13.H1_H1 ;  /* 0x3000000dff0d7230 */ /* 0x000fe40000004100 */
[----:B------:R-:W-:Y:S01]  /*15c0*/  FFMA.FTZ R27, R0, R27, RZ ;  /* 0x0000001b001b7223 */ /* 0x000fe200000100ff */
[----:B------:R-:W-:Y:S01]  /*15d0*/  FFMA.FTZ R22, R22, R15, R21 ;  /* 0x0000000f16167223 */ /* 0x000fe20000010015 */
[----:B------:R-:W-:Y:S01]  /*15e0*/  LOP3.LUT R21, R8, 0xf000f, RZ, 0xc0, !PT ;  /* 0x000f000f08157812 */ /* 0x000fe200078ec0ff */
[----:B------:R-:W-:Y:S02]  /*15f0*/  HADD2.F32 R31, -RZ, R20.H1_H1 ;  /* 0x30000014ff1f7230 */ /* 0x000fe40000004100 */
[----:B------:R-:W-:Y:S01]  /*1600*/  FFMA.FTZ R26, R12, R25, R27 ;  /* 0x000000190c1a7223 */ /* 0x000fe2000001001b */
[----:B------:R-:W-:Y:S02]  /*1610*/  LOP3.LUT R25, R9, 0xf000f0, RZ, 0xc0, !PT ;  /* 0x00f000f009197812 */ /* 0x000fe400078ec0ff */
[----:B------:R-:W-:Y:S01]  /*1620*/  LOP3.LUT R21, R21, 0x64006400, RZ, 0xfc, !PT ;  /* 0x6400640015157812 */ /* 0x000fe200078efcff */
[----:B------:R-:W-:Y:S01]  /*1630*/  FFMA.FTZ R31, R31, R13, R22 ;  /* 0x0000000d1f1f7223 */ /* 0x000fe20000010016 */
[----:B------:R-:W-:-:S02]  /*1640*/  LOP3.LUT R25, R25, 0x64006400, RZ, 0xfc, !PT ;  /* 0x6400640019197812 */ /* 0x000fc400078efcff */
[----:B------:R-:W-:Y:S01]  /*1650*/  SHF.R.U32.HI R9, RZ, 0x8, R9 ;  /* 0x00000008ff097819 */ /* 0x000fe20000011609 */
[----:B------:R-:W-:Y:S02]  /*1660*/  HADD2 R20, R21, -1032, -1032 ;  /* 0xe408e40815147430 */ /* 0x000fe40000000000 */
[----:B------:R-:W-:Y:S02]  /*1670*/  HFMA2 R25, R25, R2.H1_H1, -72, -72 ;  /* 0xd480d48019197431 */ /* 0x000fe40000060002 */
[----:B-1----:R-:W-:Y:S02]  /*1680*/  HADD2.F32 R21, -RZ, R18.H0_H0 ;  /* 0x20000012ff157230 */ /* 0x002fe40000004100 */
[----:B------:R-:W-:Y:S02]  /*1690*/  HADD2.F32 R22, -RZ, R20.H0_H0 ;  /* 0x20000014ff167230 */ /* 0x000fe40000004100 */
[--C-:B------:R-:W-:Y:S02]  /*16a0*/  HADD2.F32 R27, -RZ, R25.reuse.H0_H0 ;  /* 0x20000019ff1b7230 */ /* 0x100fe40000004100 */
[----:B------:R-:W-:-:S02]  /*16b0*/  HADD2.F32 R25, -RZ, R25.H1_H1 ;  /* 0x30000019ff197230 */ /* 0x000fc40000004100 */
[----:B------:R-:W-:Y:S01]  /*16c0*/  FFMA.FTZ R22, R22, R21, R31 ;  /* 0x0000001516167223 */ /* 0x000fe2000001001f */
[----:B------:R-:W-:Y:S01]  /*16d0*/  FFMA.FTZ R26, R15, R27, R26 ;  /* 0x0000001b0f1a7223 */ /* 0x000fe2000001001a */
[----:B------:R-:W-:Y:S01]  /*16e0*/  FMUL.FTZ R27, R14, R7 ;  /* 0x000000070e1b7220 */ /* 0x000fe20000410000 */
[----:B------:R-:W-:Y:S02]  /*16f0*/  LOP3.LUT R14, R10, 0xf000f, RZ, 0xc0, !PT ;  /* 0x000f000f0a0e7812 */ /* 0x000fe400078ec0ff */
[----:B------:R-:W-:Y:S01]  /*1700*/  FFMA.FTZ R30, R13, R25, R26 ;  /* 0x000000190d1e7223 */ /* 0x000fe2000001001a */
[----:B------:R-:W-:Y:S02]  /*1710*/  LOP3.LUT R25, R9, 0xf000f, RZ, 0xc0, !PT ;  /* 0x000f000f09197812 */ /* 0x000fe400078ec0ff */
[----:B------:R-:W-:Y:S02]  /*1720*/  LOP3.LUT R14, R14, 0x64006400, RZ, 0xfc, !PT ;  /* 0x640064000e0e7812 */ /* 0x000fe400078efcff */
[----:B------:R-:W-:-:S02]  /*1730*/  LOP3.LUT R25, R25, 0x64006400, RZ, 0xfc, !PT ;  /* 0x6400640019197812 */ /* 0x000fc400078efcff */
[----:B------:R-:W-:Y:S01]  /*1740*/  F2FP.F16.F32.PACK_AB R27, RZ, R27 ;  /* 0x0000001bff1b723e */ /* 0x000fe200000000ff */
[----:B------:R-:W-:Y:S02]  /*1750*/  HADD2 R14, R14, -1032, -1032 ;  /* 0xe408e4080e0e7430 */ /* 0x000fe40000000000 */
[----:B------:R-:W-:-:S03]  /*1760*/  HADD2 R25, R25, -1032, -1032 ;  /* 0xe408e40819197430 */ /* 0x000fc60000000000 */
[--C-:B------:R-:W-:Y:S02]  /*1770*/  HADD2.F32 R31, -RZ, R14.reuse.H0_H0 ;  /* 0x2000000eff1f7230 */ /* 0x100fe40000004100 */
[----:B------:R-:W-:Y:S01]  /*1780*/  HADD2.F32 R33, -RZ, R14.H1_H1 ;  /* 0x3000000eff217230 */ /* 0x000fe20000004100 */
[----:B------:R-:W-:Y:S01]  /*1790*/  LOP3.LUT R14, R11, 0xf000f, RZ, 0xc0, !PT ;  /* 0x000f000f0b0e7812 */ /* 0x000fe200078ec0ff */
[----:B------:R-:W-:Y:S02]  /*17a0*/  HADD2.F32 R26, -RZ, R25.H0_H0 ;  /* 0x20000019ff1a7230 */ /* 0x000fe40000004100 */
[----:B------:R-:W-:Y:S01]  /*17b0*/  FFMA.FTZ R31, R0, R31, RZ ;  /* 0x0000001f001f7223 */ /* 0x000fe200000100ff */
[----:B------:R-:W-:Y:S02]  /*17c0*/  LOP3.LUT R14, R14, 0x64006400, RZ, 0xfc, !PT ;  /* 0x640064000e0e7812 */ /* 0x000fe400078efcff */
[----:B------:R-:W-:Y:S01]  /*17d0*/  FFMA.FTZ R26, R21, R26, R30 ;  /* 0x0000001a151a7223 */ /* 0x000fe2000001001e */
[----:B------:R-:W-:-:S02]  /*17e0*/  FFMA.FTZ R30, R12, R33, R31 ;  /* 0x000000210c1e7223 */ /* 0x000fc4000001001f */
[----:B------:R-:W-:-:S05]  /*17f0*/  HADD2 R14, R14, -1032, -1032 ;  /* 0xe408e4080e0e7430 */ /* 0x000fca0000000000 */
[--C-:B------:R-:W-:Y:S02]  /*1800*/  HADD2.F32 R31, -RZ, R14.reuse.H0_H0 ;  /* 0x2000000eff1f7230 */ /* 0x100fe40000004100 */
[----:B------:R-:W-:-:S03]  /*1810*/  HADD2.F32 R14, -RZ, R14.H1_H1 ;  /* 0x3000000eff0e7230 */ /* 0x000fc60000004100 */
[----:B------:R-:W-:-:S04]  /*1820*/  FFMA.FTZ R31, R0, R31, RZ ;  /* 0x0000001f001f7223 */ /* 0x000fc800000100ff */
[----:B------:R-:W-:Y:S01]  /*1830*/  FFMA.FTZ R32, R12, R14, R31 ;  /* 0x0000000e0c207223 */ /* 0x000fe2000001001f */
[----:B------:R-:W-:-:S04]  /*1840*/  LOP3.LUT R31, R10, 0xf000f0, RZ, 0xc0, !PT ;  /* 0x00f000f00a1f7812 */ /* 0x000fc800078ec0ff */
[----:B------:R-:W-:-:S05]  /*1850*/  LOP3.LUT R31, R31, 0x64006400, RZ, 0xfc, !PT ;  /* 0x640064001f1f7812 */ /* 0x000fca00078efcff */
[----:B------:R-:W-:Y:S01]  /*1860*/  HFMA2 R14, R31, R2.H1_H1, -72, -72 ;  /* 0xd480d4801f0e7431 */ /* 0x000fe20000060002 */
[----:B------:R-:W-:-:S04]  /*1870*/  LOP3.LUT R31, R11, 0xf000f0, RZ, 0xc0, !PT ;  /* 0x00f000f00b1f7812 */ /* 0x000fc800078ec0ff */
[----:B------:R-:W-:Y:S01]  /*1880*/  LOP3.LUT R31, R31, 0x64006400, RZ, 0xfc, !PT ;  /* 0x640064001f1f7812 */ /* 0x000fe200078efcff */
[--C-:B------:R-:W-:Y:S02]  /*1890*/  HADD2.F32 R0, -RZ, R14.reuse.H0_H0 ;  /* 0x2000000eff007230 */ /* 0x100fe40000004100 */
[----:B------:R-:W-:Y:S02]  /*18a0*/  HADD2.F32 R14, -RZ, R14.H1_H1 ;  /* 0x3000000eff0e7230 */ /* 0x000fe40000004100 */
[----:B------:R-:W-:Y:S02]  /*18b0*/  HFMA2 R12, R31, R2.H1_H1, -72, -72 ;  /* 0xd480d4801f0c7431 */ /* 0x000fe40000060002 */
[----:B------:R-:W-:-:S03]  /*18c0*/  FFMA.FTZ R0, R15, R0, R30 ;  /* 0x000000000f007223 */ /* 0x000fc6000001001e */
[--C-:B------:R-:W-:Y:S02]  /*18d0*/  HADD2.F32 R30, -RZ, R12.reuse.H0_H0 ;  /* 0x2000000cff1e7230 */ /* 0x100fe40000004100 */
[----:B------:R-:W-:Y:S01]  /*18e0*/  FFMA.FTZ R0, R13, R14, R0 ;  /* 0x0000000e0d007223 */ /* 0x000fe20000010000 */
[----:B------:R-:W-:Y:S02]  /*18f0*/  HADD2.F32 R12, -RZ, R12.H1_H1 ;  /* 0x3000000cff0c7230 */ /* 0x000fe40000004100 */
[----:B------:R-:W-:Y:S01]  /*1900*/  FFMA.FTZ R15, R15, R30, R32 ;  /* 0x0000001e0f0f7223 */ /* 0x000fe20000010020 */
[----:B------:R-:W-:-:S04]  /*1910*/  IMAD.WIDE R32, R4, 0x4, R28 ;  /* 0x0000000404207825 */ /* 0x000fc800078e021c */
[----:B------:R-:W-:Y:S02]  /*1920*/  FFMA.FTZ R28, R13, R12, R15 ;  /* 0x0000000c0d1c7223 */ /* 0x000fe4000001000f */
[----:B------:R-:W2:Y:S01]  /*1930*/  LDG.E.128.CONSTANT R12, desc[UR6][R32.64] ;  /* 0x00000006200c7981 */ /* 0x000ea2000c1e9d00 */
[----:B------:R-:W-:Y:S01]  /*1940*/  SHF.R.U32.HI R30, RZ, 0x8, R10 ;  /* 0x00000008ff1e7819 */ /* 0x000fe2000001160a */
[----:B------:R-:W-:Y:S01]  /*1950*/  HADD2.F32 R31, -RZ, R18.H1_H1 ;  /* 0x30000012ff1f7230 */ /* 0x000fe20000004100 */
[----:B------:R-:W-:Y:S01]  /*1960*/  LOP3.LUT R9, R9, 0xf000f0, RZ, 0xc0, !PT ;  /* 0x00f000f009097812 */ /* 0x000fe200078ec0ff */
[----:B------:R-:W-:Y:S01]  /*1970*/  HADD2.F32 R25, -RZ, R25.H1_H1 ;  /* 0x30000019ff197230 */ /* 0x000fe20000004100 */
[----:B------:R-:W-:Y:S02]  /*1980*/  LOP3.LUT R10, R30, 0xf000f, RZ, 0xc0, !PT ;  /* 0x000f000f1e0a7812 */ /* 0x000fe400078ec0ff */
[----:B------:R-:W-:Y:S02]  /*1990*/  LOP3.LUT R9, R9, 0x64006400, RZ, 0xfc, !PT ;  /* 0x6400640009097812 */ /* 0x000fe400078efcff */
[----:B------:R-:W-:Y:S01]  /*19a0*/  LOP3.LUT R10, R10, 0x64006400, RZ, 0xfc, !PT ;  /* 0x640064000a0a7812 */ /* 0x000fe200078efcff */
[----:B------:R-:W-:Y:S01]  /*19b0*/  FFMA.FTZ R26, R31, R25, R26 ;  /* 0x000000191f1a7223 */ /* 0x000fe2000001001a */
[----:B------:R-:W-:Y:S01]  /*19c0*/  LOP3.LUT R25, R8, 0xf000f0, RZ, 0xc0, !PT ;  /* 0x00f000f008197812 */ /* 0x000fe200078ec0ff */
[----:B------:R-:W-:Y:S01]  /*19d0*/  HFMA2 R9, R9, R2.H1_H1, -72, -72 ;  /* 0xd480d48009097431 */ /* 0x000fe20000060002 */
[----:B------:R-:W-:Y:S01]  /*19e0*/  SHF.R.U32.HI R11, RZ, 0x8, R11 ;  /* 0x00000008ff0b7819 */ /* 0x000fe2000001160b */
[----:B------:R-:W-:Y:S01]  /*19f0*/  HADD2 R10, R10, -1032, -1032 ;  /* 0xe408e4080a0a7430 */ /* 0x000fe20000000000 */
[----:B------:R-:W-:-:S02]  /*1a00*/  LOP3.LUT R25, R25, 0x64006400, RZ, 0xfc, !PT ;  /* 0x6400640019197812 */ /* 0x000fc400078efcff */
[----:B------:R-:W-:Y:S01]  /*1a10*/  HADD2.F32 R18, -RZ, R9.H0_H0 ;  /* 0x20000009ff127230 */ /* 0x000fe20000004100 */
[----:B------:R-:W-:Y:S01]  /*1a20*/  LOP3.LUT R30, R30, 0xf000f0, RZ, 0xc0, !PT ;  /* 0x00f000f01e1e7812 */ /* 0x000fe200078ec0ff */
[----:B------:R-:W-:Y:S02]  /*1a30*/  HADD2.F32 R29, -RZ, R10.H0_H0 ;  /* 0x2000000aff1d7230 */ /* 0x000fe40000004100 */
[----:B------:R-:W-:Y:S02]  /*1a40*/  HFMA2 R8, R25, R2.H1_H1, -72, -72 ;  /* 0xd480d48019087431 */ /* 0x000fe40000060002 */
[--C-:B------:R-:W-:Y:S01]  /*1a50*/  HADD2.F32 R25, -RZ, R19.reuse.H0_H0 ;  /* 0x20000013ff197230 */ /* 0x100fe20000004100 */
[----:B------:R-:W-:Y:S01]  /*1a60*/  PRMT R24, R24, 0x5410, R27 ;  /* 0x0000541018187816 */ /* 0x000fe2000000001b */
[----:B------:R-:W-:Y:S02]  /*1a70*/  HADD2.F32 R19, -RZ, R19.H1_H1 ;  /* 0x30000013ff137230 */ /* 0x000fe40000004100 */
[----:B------:R-:W-:Y:S01]  /*1a80*/  FFMA.FTZ R0, R21, R29, R0 ;  /* 0x0000001d15007223 */ /* 0x000fe20000010000 */
[----:B------:R-:W-:-:S02]  /*1a90*/  HADD2.F32 R29, -RZ, R20.H1_H1 ;  /* 0x30000014ff1d7230 */ /* 0x000fc40000004100 */
[----:B------:R-:W-:Y:S01]  /*1aa0*/  FFMA.FTZ R26, R25, R18, R26 ;  /* 0x00000012191a7223 */ /* 0x000fe2000001001a */
[----:B------:R-:W-:Y:S02]  /*1ab0*/  HADD2.F32 R9, -RZ, R9.H1_H1 ;  /* 0x30000009ff097230 */ /* 0x000fe40000004100 */
[----:B------:R-:W-:Y:S02]  /*1ac0*/  HADD2.F32 R10, -RZ, R10.H1_H1 ;  /* 0x3000000aff0a7230 */ /* 0x000fe40000004100 */
[----:B------:R-:W-:Y:S01]  /*1ad0*/  FFMA.FTZ R22, R29, R31, R22 ;  /* 0x0000001f1d167223 */ /* 0x000fe20000010016 */
[--C-:B------:R-:W-:Y:S02]  /*1ae0*/  HADD2.F32 R29, -RZ, R8.reuse.H0_H0 ;  /* 0x20000008ff1d7230 */ /* 0x100fe40000004100 */
[----:B------:R-:W-:Y:S01]  /*1af0*/  FFMA.FTZ R26, R19, R9, R26 ;  /* 0x00000009131a7223 */ /* 0x000fe2000001001a */
[----:B------:R-:W-:Y:S02]  /*1b00*/  HADD2.F32 R18, -RZ, R3.H0_H0 ;  /* 0x20000003ff127230 */ /* 0x000fe40000004100 */
[----:B------:R-:W-:Y:S01]  /*1b10*/  FFMA.FTZ R0, R31, R10, R0 ;  /* 0x0000000a1f007223 */ /* 0x000fe20000010000 */
[----:B------:R-:W-:Y:S01]  /*1b20*/  FFMA.FTZ R22, R29, R25, R22 ;  /* 0x000000191d167223 */ /* 0x000fe20000010016 */
[----:B------:R-:W-:Y:S01]  /*1b30*/  HADD2.F32 R29, -RZ, R8.H1_H1 ;  /* 0x30000008ff1d7230 */ /* 0x000fe20000004100 */
[----:B------:R-:W-:-:S02]  /*1b40*/  LOP3.LUT R8, R11, 0xf000f, RZ, 0xc0, !PT ;  /* 0x000f000f0b087812 */ /* 0x000fc400078ec0ff */
[----:B------:R-:W-:Y:S02]  /*1b50*/  LOP3.LUT R11, R11, 0xf000f0, RZ, 0xc0, !PT ;  /* 0x00f000f00b0b7812 */ /* 0x000fe400078ec0ff */
[----:B------:R-:W-:Y:S01]  /*1b60*/  LOP3.LUT R8, R8, 0x64006400, RZ, 0xfc, !PT ;  /* 0x6400640008087812 */ /* 0x000fe200078efcff */
[----:B------:R-:W-:Y:S01]  /*1b70*/  FFMA.FTZ R22, R29, R19, R22 ;  /* 0x000000131d167223 */ /* 0x000fe20000010016 */
[----:B------:R-:W-:-:S03]  /*1b80*/  LOP3.LUT R11, R11, 0x64006400, RZ, 0xfc, !PT ;  /* 0x640064000b0b7812 */ /* 0x000fc600078efcff */
[----:B------:R-:W-:Y:S02]  /*1b90*/  HADD2 R8, R8, -1032, -1032 ;  /* 0xe408e40808087430 */ /* 0x000fe40000000000 */
[----:B------:R-:W-:-:S03]  /*1ba0*/  HFMA2 R10, R11, R2.H1_H1, -72, -72 ;  /* 0xd480d4800b0a7431 */ /* 0x000fc60000060002 */
[----:B------:R-:W-:-:S05]  /*1bb0*/  HADD2.F32 R9, -RZ, R8.H0_H0 ;  /* 0x20000008ff097230 */ /* 0x000fca0000004100 */
[----:B------:R-:W-:Y:S01]  /*1bc0*/  FFMA.FTZ R28, R21, R9, R28 ;  /* 0x00000009151c7223 */ /* 0x000fe2000001001c */
[----:B------:R-:W-:Y:S02]  /*1bd0*/  HADD2.F32 R9, -RZ, R8.H1_H1 ;  /* 0x30000008ff097230 */ /* 0x000fe40000004100 */
[----:B------:R-:W-:-:S03]  /*1be0*/  HADD2.F32 R21, -RZ, R2.H0_H0 ;  /* 0x20000002ff157230 */ /* 0x000fc60000004100 */
[----:B------:R-:W-:Y:S01]  /*1bf0*/  FFMA.FTZ R28, R31, R9, R28 ;  /* 0x000000091f1c7223 */ /* 0x000fe2000001001c */
[----:B------:R-:W-:Y:S01]  /*1c00*/  LOP3.LUT R9, R30, 0x64006400, RZ, 0xfc, !PT ;  /* 0x640064001e097812 */ /* 0x000fe200078efcff */
[----:B------:R-:W-:Y:S01]  /*1c10*/  FMUL.FTZ R3, R6, R21 ;  /* 0x0000001506037220 */ /* 0x000fe20000410000 */
[----:B------:R-:W-:-:S03]  /*1c20*/  FMUL.FTZ R6, R7, R26 ;  /* 0x0000001a07067220 */ /* 0x000fc60000410000 */
[----:B------:R-:W-:Y:S02]  /*1c30*/  HFMA2 R8, R9, R2.H1_H1, -72, -72 ;  /* 0xd480d48009087431 */ /* 0x000fe40000060002 */
[----:B------:R-:W-:Y:S01]  /*1c40*/  FMUL.FTZ R2, R5, R18 ;  /* 0x0000001205027220 */ /* 0x000fe20000410000 */
[----:B------:R-:W-:Y:S01]  /*1c50*/  FMUL.FTZ R5, R23, R22 ;  /* 0x0000001617057220 */ /* 0x000fe20000410000 */
[----:B------:R-:W-:Y:S01]  /*1c60*/  F2FP.F16.F32.PACK_AB R3, RZ, R3 ;  /* 0x00000003ff03723e */ /* 0x000fe200000000ff */
[--C-:B------:R-:W-:Y:S02]  /*1c70*/  HADD2.F32 R9, -RZ, R8.reuse.H0_H0 ;  /* 0x20000008ff097230 */ /* 0x100fe40000004100 */
[----:B------:R-:W-:Y:S01]  /*1c80*/  F2FP.F16.F32.PACK_AB R2, RZ, R2 ;  /* 0x00000002ff02723e */ /* 0x000fe200000000ff */
[----:B------:R-:W-:Y:S01]  /*1c90*/  HADD2.F32 R8, -RZ, R8.H1_H1 ;  /* 0x30000008ff087230 */ /* 0x000fe20000004100 */
[----:B------:R-:W-:Y:S01]  /*1ca0*/  F2FP.F16.F32.PACK_AB R5, RZ, R5 ;  /* 0x00000005ff05723e */ /* 0x000fe200000000ff */
[----:B------:R-:W-:Y:S01]  /*1cb0*/  FFMA.FTZ R0, R25, R9, R0 ;  /* 0x0000000919007223 */ /* 0x000fe20000010000 */
[--C-:B------:R-:W-:Y:S01]  /*1cc0*/  HADD2.F32 R9, -RZ, R10.reuse.H0_H0 ;  /* 0x2000000aff097230 */ /* 0x100fe20000004100 */
[----:B------:R-:W-:Y:S01]  /*1cd0*/  F2FP.F16.F32.PACK_AB R6, RZ, R6 ;  /* 0x00000006ff06723e */ /* 0x000fe200000000ff */
[----:B------:R-:W-:-:S02]  /*1ce0*/  HADD2.F32 R10, -RZ, R10.H1_H1 ;  /* 0x3000000aff0a7230 */ /* 0x000fc40000004100 */
[----:B------:R-:W-:Y:S01]  /*1cf0*/  FFMA.FTZ R11, R19, R8, R0 ;  /* 0x00000008130b7223 */ /* 0x000fe20000010000 */
[----:B------:R-:W-:Y:S01]  /*1d00*/  PRMT R20, R2, 0x5410, R3 ;  /* 0x0000541002147816 */ /* 0x000fe20000000003 */
[----:B------:R-:W-:Y:S01]  /*1d10*/  FFMA.FTZ R28, R25, R9, R28 ;  /* 0x00000009191c7223 */ /* 0x000fe2000001001c */
[----:B------:R-:W-:Y:S01]  /*1d20*/  PRMT R3, R5, 0x5410, R6 ;  /* 0x0000541005037816 */ /* 0x000fe20000000006 */
[----:B------:R-:W0:Y:S01]  /*1d30*/  LDS.64 R8, [UR4+0x20] ;  /* 0x00002004ff087984 */ /* 0x000e220008000a00 */
[----:B------:R-:W-:Y:S02]  /*1d40*/  HFMA2 R2, R24, 1, 1, RZ ;  /* 0x3c003c0018027831 */ /* 0x000fe400000000ff */
[----:B------:R-:W-:Y:S01]  /*1d50*/  FFMA.FTZ R28, R19, R10, R28 ;  /* 0x0000000a131c7223 */ /* 0x000fe2000001001c */
[----:B------:R-:W-:Y:S01]  /*1d60*/  FMUL.FTZ R10, R18, R11 ;  /* 0x0000000b120a7220 */ /* 0x000fe20000410000 */
[----:B------:R-:W-:Y:S02]  /*1d70*/  HADD2 R5, R20, RZ.H0_H0 ;  /* 0x200000ff14057230 */ /* 0x000fe40000000000 */
[----:B------:R-:W-:-:S02]  /*1d80*/  HFMA2 R6, R3, 1, 1, R2 ;  /* 0x3c003c0003067831 */ /* 0x000fc40000000002 */
[----:B------:R-:W-:Y:S01]  /*1d90*/  FMUL.FTZ R11, R21, R28 ;  /* 0x0000001c150b7220 */ /* 0x000fe20000410000 */
[----:B------:R-:W-:-:S04]  /*1da0*/  F2FP.F16.F32.PACK_AB R10, RZ, R10 ;  /* 0x0000000aff0a723e */ /* 0x000fc800000000ff */
[----:B------:R-:W-:-:S04]  /*1db0*/  F2FP.F16.F32.PACK_AB R11, RZ, R11 ;  /* 0x0000000bff0b723e */ /* 0x000fc800000000ff */
[----:B------:R-:W-:Y:S01]  /*1dc0*/  PRMT R22, R10, 0x5410, R11 ;  /* 0x000054100a167816 */ /* 0x000fe2000000000b */
[----:B------:R-:W-:Y:S01]  /*1dd0*/  IMAD.WIDE R10, R4, 0x4, R32 ;  /* 0x00000004040a7825 */ /* 0x000fe200078e0220 */
[----:B------:R-:W-:-:S03]  /*1de0*/  MOV R4, 0x2c00 ;  /* 0x00002c0000047802 */ /* 0x000fc60000000f00 */
[----:B------:R-:W-:Y:S02]  /*1df0*/  HFMA2 R5, R22, 1, 1, R5 ;  /* 0x3c003c0016057831 */ /* 0x000fe40000000005 */
[----:B0-----:R-:W-:Y:S01]  /*1e00*/  HADD2.F32 R26, -RZ, R9.H0_H0 ;  /* 0x20000009ff1a7230 */ /* 0x001fe20000004100 */
[----:B--2---:R-:W-:Y:S02]  /*1e10*/  LOP3.LUT R0, R12, 0xf000f, RZ, 0xc0, !PT ;  /* 0x000f000f0c007812 */ /* 0x004fe400078ec0ff */
[----:B------:R-:W-:Y:S02]  /*1e20*/  LOP3.LUT R19, R13, 0xf000f, RZ, 0xc0, !PT ;  /* 0x000f000f0d137812 */ /* 0x000fe400078ec0ff */
[----:B------:R-:W-:Y:S02]  /*1e30*/  LOP3.LUT R0, R0, 0x64006400, RZ, 0xfc, !PT ;  /* 0x6400640000007812 */ /* 0x000fe400078efcff */
[----:B------:R-:W-:Y:S02]  /*1e40*/  LOP3.LUT R19, R19, 0x64006400, RZ, 0xfc, !PT ;  /* 0x6400640013137812 */ /* 0x000fe400078efcff */
[----:B------:R-:W-:Y:S01]  /*1e50*/  LOP3.LUT R22, R13, 0xf000f0, RZ, 0xc0, !PT ;  /* 0x00f000f00d167812 */ /* 0x000fe200078ec0ff */
[----:B------:R-:W-:Y:S01]  /*1e60*/  HADD2 R0, R0, -1032, -1032 ;  /* 0xe408e40800007430 */ /* 0x000fe20000000000 */
[----:B------:R-:W-:Y:S01]  /*1e70*/  SHF.R.U32.HI R13, RZ, 0x8, R13 ;  /* 0x00000008ff0d7819 */ /* 0x000fe2000001160d */
[----:B------:R-:W-:-:S03]  /*1e80*/  HADD2 R19, R19, -1032, -1032 ;  /* 0xe408e40813137430 */ /* 0x000fc60000000000 */
[--C-:B------:R-:W-:Y:S01]  /*1e90*/  HADD2.F32 R3, -RZ, R0.reuse.H0_H0 ;  /* 0x20000000ff037230 */ /* 0x100fe20000004100 */
[C---:B------:R-:W-:Y:S01]  /*1ea0*/  LOP3.LUT R24, R13.reuse, 0xf000f, RZ, 0xc0, !PT ;  /* 0x000f000f0d187812 */ /* 0x040fe200078ec0ff */
[----:B------:R-:W-:Y:S01]  /*1eb0*/  HADD2.F32 R27, -RZ, R0.H1_H1 ;  /* 0x30000000ff1b7230 */ /* 0x000fe20000004100 */
[----:B------:R-:W-:Y:S01]  /*1ec0*/  LOP3.LUT R13, R13, 0xf000f0, RZ, 0xc0, !PT ;  /* 0x00f000f00d0d7812 */ /* 0x000fe200078ec0ff */
[--C-:B------:R-:W-:Y:S01]  /*1ed0*/  HADD2.F32 R0, -RZ, R8.reuse.H0_H0 ;  /* 0x20000008ff007230 */ /* 0x100fe20000004100 */
[----:B------:R-:W-:Y:S01]  /*1ee0*/  LOP3.LUT R24, R24, 0x64006400, RZ, 0xfc, !PT ;  /* 0x6400640018187812 */ /* 0x000fe200078efcff */
[--C-:B------:R-:W-:Y:S01]  /*1ef0*/  HADD2.F32 R29, -RZ, R19.reuse.H0_H0 ;  /* 0x20000013ff1d7230 */ /* 0x100fe20000004100 */
[----:B------:R-:W-:Y:S01]  /*1f00*/  LOP3.LUT R13, R13, 0x64006400, RZ, 0xfc, !PT ;  /* 0x640064000d0d7812 */ /* 0x000fe200078efcff */
[----:B------:R-:W-:Y:S02]  /*1f10*/  HADD2.F32 R25, -RZ, R19.H1_H1 ;  /* 0x30000013ff197230 */ /* 0x000fe40000004100 */
[----:B------:R-:W-:Y:S01]  /*1f20*/  FFMA.FTZ R20, R3, R0, RZ ;  /* 0x0000000003147223 */ /* 0x000fe200000100ff */
[----:B------:R-:W-:Y:S01]  /*1f30*/  LOP3.LUT R19, R12, 0xf000f0, RZ, 0xc0, !PT ;  /* 0x00f000f00c137812 */ /* 0x000fe200078ec0ff */
[----:B------:R-:W0:Y:S01]  /*1f40*/  LDS.64 R2, [UR4+0x28] ;  /* 0x00002804ff027984 */ /* 0x000e220008000a00 */
[----:B------:R-:W-:-:S02]  /*1f50*/  HADD2.F32 R8, -RZ, R8.H1_H1 ;  /* 0x30000008ff087230 */ /* 0x000fc40000004100 */
[----:B------:R-:W-:Y:S01]  /*1f60*/  FFMA.FTZ R29, R0, R29, RZ ;  /* 0x0000001d001d7223 */ /* 0x000fe200000100ff */
[----:B------:R-:W-:Y:S02]  /*1f70*/  LOP3.LUT R19, R19, 0x64006400, RZ, 0xfc, !PT ;  /* 0x6400640013137812 */ /* 0x000fe400078efcff */
[----:B------:R-:W-:Y:S01]  /*1f80*/  FFMA.FTZ R27, R27, R8, R20 ;  /* 0x000000081b1b7223 */ /* 0x000fe20000010014 */
[----:B------:R-:W-:Y:S02]  /*1f90*/  FFMA.FTZ R25, R8, R25, R29 ;  /* 0x0000001908197223 */ /* 0x000fe4000001001d */
[----:B------:R-:W-:Y:S01]  /*1fa0*/  HFMA2 R20, R19, R4.H0_H0, -72, -72 ;  /* 0xd480d48013147431 */ /* 0x000fe20000040004 */
[----:B------:R-:W-:-:S04]  /*1fb0*/  LOP3.LUT R19, R22, 0x64006400, RZ, 0xfc, !PT ;  /* 0x6400640016137812 */ /* 0x000fc800078efcff */
[--C-:B------:R-:W-:Y:S02]  /*1fc0*/  HADD2.F32 R22, -RZ, R20.reuse.H0_H0 ;  /* 0x20000014ff167230 */ /* 0x100fe40000004100 */
[----:B------:R-:W-:Y:S02]  /*1fd0*/  HFMA2 R19, R19, R4.H0_H0, -72, -72 ;  /* 0xd480d48013137431 */ /* 0x000fe40000040004 */
[----:B------:R-:W-:Y:S02]  /*1fe0*/  HADD2.F32 R20, -RZ, R20.H1_H1 ;  /* 0x30000014ff147230 */ /* 0x000fe40000004100 */
[----:B------:R-:W-:Y:S01]  /*1ff0*/  FFMA.FTZ R27, R22, R26, R27 ;  /* 0x0000001a161b7223 */ /* 0x000fe2000001001b */
[----:B------:R-:W-:Y:S01]  /*2000*/  HADD2.F32 R22, -RZ, R9.H1_H1 ;  /* 0x30000009ff167230 */ /* 0x000fe20000004100 */
[----:B------:R-:W-:Y:S01]  /*2010*/  SHF.R.U32.HI R9, RZ, 0x8, R12 ;  /* 0x00000008ff097819 */ /* 0x000fe2000001160c */
[--C-:B------:R-:W-:Y:S02]  /*2020*/  HADD2.F32 R29, -RZ, R19.reuse.H0_H0 ;  /* 0x20000013ff1d7230 */ /* 0x100fe40000004100 */
[----:B------:R-:W-:Y:S01]  /*2030*/  HADD2.F32 R19, -RZ, R19.H1_H1 ;  /* 0x30000013ff137230 */ /* 0x000fe20000004100 */
[----:B------:R-:W-:-:S02]  /*2040*/  LOP3.LUT R12, R9, 0xf000f, RZ, 0xc0, !PT ;  /* 0x000f000f090c7812 */ /* 0x000fc400078ec0ff */
[----:B------:R-:W-:Y:S01]  /*2050*/  FFMA.FTZ R29, R26, R29, R25 ;  /* 0x0000001d1a1d7223 */ /* 0x000fe20000010019 */
[----:B------:R-:W-:Y:S01]  /*2060*/  FFMA.FTZ R25, R20, R22, R27 ;  /* 0x0000001614197223 */ /* 0x000fe2000001001b */
[----:B------:R-:W-:Y:S01]  /*2070*/  LOP3.LUT R12, R12, 0x64006400, RZ, 0xfc, !PT ;  /* 0x640064000c0c7812 */ /* 0x000fe200078efcff */
[----:B------:R-:W-:Y:S02]  /*2080*/  HADD2 R27, R24, -1032, -1032 ;  /* 0xe408e408181b7430 */ /* 0x000fe40000000000 */
[----:B------:R-:W-:Y:S01]  /*2090*/  FFMA.FTZ R19, R22, R19, R29 ;  /* 0x0000001316137223 */ /* 0x000fe2000001001d */
[----:B------:R-:W-:Y:S01]  /*20a0*/  LOP3.LUT R9, R9, 0xf000f0, RZ, 0xc0, !PT ;  /* 0x00f000f009097812 */ /* 0x000fe200078ec0ff */
[----:B------:R-:W-:-:S03]  /*20b0*/  HADD2 R20, R12, -1032, -1032 ;  /* 0xe408e4080c147430 */ /* 0x000fc60000000000 */
[----:B------:R-:W-:Y:S02]  /*20c0*/  LOP3.LUT R9, R9, 0x64006400, RZ, 0xfc, !PT ;  /* 0x6400640009097812 */ /* 0x000fe400078efcff */
[----:B------:R-:W-:Y:S02]  /*20d0*/  HADD2.F32 R28, -RZ, R20.H0_H0 ;  /* 0x20000014ff1c7230 */ /* 0x000fe40000004100 */
[----:B0-----:R-:W-:Y:S02]  /*20e0*/  HADD2.F32 R12, -RZ, R2.H0_H0 ;  /* 0x20000002ff0c7230 */ /* 0x001fe40000004100 */
[----:B------:R-:W-:Y:S02]  /*20f0*/  HADD2.F32 R20, -RZ, R20.H1_H1 ;  /* 0x30000014ff147230 */ /* 0x000fe40000004100 */
[----:B------:R-:W-:Y:S02]  /*2100*/  HADD2.F32 R24, -RZ, R2.H1_H1 ;  /* 0x30000002ff187230 */ /* 0x000fe40000004100 */
[----:B------:R-:W-:Y:S01]  /*2110*/  FFMA.FTZ R25, R28, R12, R25 ;  /* 0x0000000c1c197223 */ /* 0x000fe20000010019 */
[--C-:B------:R-:W-:Y:S01]  /*2120*/  HADD2.F32 R28, -RZ, R27.reuse.H0_H0 ;  /* 0x2000001bff1c7230 */ /* 0x100fe20000004100 */
[----:B------:R-:W-:Y:S01]  /*2130*/  LOP3.LUT R2, R14, 0xf000f, RZ, 0xc0, !PT ;  /* 0x000f000f0e027812 */ /* 0x000fe200078ec0ff */
[----:B------:R-:W-:-:S03]  /*2140*/  HADD2.F32 R27, -RZ, R27.H1_H1 ;  /* 0x3000001bff1b7230 */ /* 0x000fc60000004100 */
[----:B------:R-:W-:Y:S01]  /*2150*/  FFMA.FTZ R19, R12, R28, R19 ;  /* 0x0000001c0c137223 */ /* 0x000fe20000010013 */
[----:B------:R-:W-:Y:S01]  /*2160*/  FFMA.FTZ R28, R20, R24, R25 ;  /* 0x00000018141c7223 */ /* 0x000fe20000010019 */
[--C-:B------:R-:W-:Y:S02]  /*2170*/  HADD2.F32 R25, -RZ, R3.reuse.H0_H0 ;  /* 0x20000003ff197230 */ /* 0x100fe40000004100 */
[----:B------:R-:W-:Y:S01]  /*2180*/  FFMA.FTZ R20, R24, R27, R19 ;  /* 0x0000001b18147223 */ /* 0x000fe20000010013 */
[----:B------:R-:W-:Y:S01]  /*2190*/  LOP3.LUT R19, R2, 0x64006400, RZ, 0xfc, !PT ;  /* 0x6400640002137812 */ /* 0x000fe200078efcff */
[----:B------:R-:W-:Y:S02]  /*21a0*/  HFMA2 R2, R9, R4.H0_H0, -72, -72 ;  /* 0xd480d48009027431 */ /* 0x000fe40000040004 */
[----:B------:R-:W-:Y:S02]  /*21b0*/  HADD2.F32 R3, -RZ, R3.H1_H1 ;  /* 0x30000003ff037230 */ /* 0x000fe40000004100 */
[----:B------:R-:W-:-:S02]  /*21c0*/  HADD2 R9, R19, -1032, -1032 ;  /* 0xe408e40813097430 */ /* 0x000fc40000000000 */
[----:B------:R-:W-:Y:S02]  /*21d0*/  HADD2.F32 R27, -RZ, R2.H0_H0 ;  /* 0x20000002ff1b7230 */ /* 0x000fe40000004100 */
[----:B------:R-:W-:Y:S02]  /*21e0*/  HFMA2 R19, R13, R4.H0_H0, -72, -72 ;  /* 0xd480d4800d137431 */ /* 0x000fe40000040004 */
[--C-:B------:R-:W-:Y:S02]  /*21f0*/  HADD2.F32 R13, -RZ, R9.reuse.H0_H0 ;  /* 0x20000009ff0d7230 */ /* 0x100fe40000004100 */
[----:B------:R-:W-:Y:S01]  /*2200*/  FFMA.FTZ R28, R27, R25, R28 ;  /* 0x000000191b1c7223 */ /* 0x000fe2000001001c */
[----:B------:R-:W-:Y:S02]  /*2210*/  HADD2.F32 R27, -RZ, R9.H1_H1 ;  /* 0x30000009ff1b7230 */ /* 0x000fe40000004100 */
[----:B------:R-:W-:Y:S02]  /*2220*/  HADD2.F32 R9, -RZ, R19.H0_H0 ;  /* 0x20000013ff097230 */ /* 0x000fe40000004100 */
[----:B------:R-:W-:-:S03]  /*2230*/  FFMA.FTZ R13, R0, R13, RZ ;  /* 0x0000000d000d7223 */ /* 0x000fc600000100ff */
[----:B------:R-:W-:Y:S01]  /*2240*/  FFMA.FTZ R20, R25, R9, R20 ;  /* 0x0000000919147223 */ /* 0x000fe20000010014 */
[----:B------:R-:W-:Y:S01]  /*2250*/  LOP3.LUT R9, R15, 0xf000f, RZ, 0xc0, !PT ;  /* 0x000f000f0f097812 */ /* 0x000fe200078ec0ff */
[----:B------:R-:W-:Y:S01]  /*2260*/  FFMA.FTZ R13, R8, R27, R13 ;  /* 0x0000001b080d7223 */ /* 0x000fe2000001000d */
[----:B------:R-:W-:Y:S02]  /*2270*/  HADD2.F32 R27, -RZ, R2.H1_H1 ;  /* 0x30000002ff1b7230 */ /* 0x000fe40000004100 */
[----:B------:R-:W-:-:S03]  /*2280*/  LOP3.LUT R9, R9, 0x64006400, RZ, 0xfc, !PT ;  /* 0x6400640009097812 */ /* 0x000fc600078efcff */
[----:B------:R-:W-:Y:S02]  /*2290*/  FFMA.FTZ R2, R27, R3, R28 ;  /* 0x000000031b027223 */ /* 0x000fe4000001001c */
        /* <DEDUP_REMOVED lines=13> */
[--C-:B------:R-:W-:Y:S01]  /*2370*/  HADD2.F32 R28, -RZ, R0.reuse.H0_H0 ;  /* 0x20000000ff1c7230 */ /* 0x100fe20000004100 */
[----:B------:R-:W2:Y:S01]  /*2380*/  LDG.E.128.CONSTANT R8, desc[UR6][R10.64] ;  /* 0x000000060a087981 */ /* 0x000ea2000c1e9d00 */
[----:B------:R-:W-:Y:S02]  /*2390*/  HADD2.F32 R27, -RZ, R27.H1_H1 ;  /* 0x3000001bff1b7230 */ /* 0x000fe40000004100 */
[----:B------:R-:W-:Y:S02]  /*23a0*/  HADD2.F32 R0, -RZ, R0.H1_H1 ;  /* 0x30000000ff007230 */ /* 0x000fe40000004100 */
[----:B------:R-:W-:Y:S01]  /*23b0*/  FFMA.FTZ R29, R26, R28, R29 ;  /* 0x0000001c1a1d7223 */ /* 0x000fe2000001001d */
[----:B------:R-:W-:Y:S02]  /*23c0*/  SHF.R.U32.HI R14, RZ, 0x8, R14 ;  /* 0x00000008ff0e7819 */ /* 0x000fe4000001160e */
[----:B------:R-:W-:Y:S01]  /*23d0*/  SHF.R.U32.HI R15, RZ, 0x8, R15 ;  /* 0x00000008ff0f7819 */ /* 0x000fe2000001160f */
[C---:B------:R-:W-:Y:S01]  /*23e0*/  FFMA.FTZ R13, R22.reuse, R27, R13 ;  /* 0x0000001b160d7223 */ /* 0x040fe2000001000d */
[----:B------:R-:W-:Y:S01]  /*23f0*/  FFMA.FTZ R29, R22, R0, R29 ;  /* 0x00000000161d7223 */ /* 0x000fe2000001001d */
[----:B------:R-:W-:-:S02]  /*2400*/  LOP3.LUT R0, R14, 0xf000f, RZ, 0xc0, !PT ;  /* 0x000f000f0e007812 */ /* 0x000fc400078ec0ff */
[----:B------:R-:W-:Y:S02]  /*2410*/  LOP3.LUT R22, R15, 0xf000f, RZ, 0xc0, !PT ;  /* 0x000f000f0f167812 */ /* 0x000fe400078ec0ff */
[----:B------:R-:W-:Y:S02]  /*2420*/  LOP3.LUT R0, R0, 0x64006400, RZ, 0xfc, !PT ;  /* 0x6400640000007812 */ /* 0x000fe400078efcff */
[----:B------:R-:W-:-:S03]  /*2430*/  LOP3.LUT R22, R22, 0x64006400, RZ, 0xfc, !PT ;  /* 0x6400640016167812 */ /* 0x000fc600078efcff */
[----:B------:R-:W-:Y:S02]  /*2440*/  HADD2 R0, R0, -1032, -1032 ;  /* 0xe408e40800007430 */ /* 0x000fe40000000000 */
[----:B------:R-:W-:-:S03]  /*2450*/  HADD2 R22, R22, -1032, -1032 ;  /* 0xe408e40816167430 */ /* 0x000fc60000000000 */
[----:B------:R-:W-:Y:S02]  /*2460*/  HADD2.F32 R27, -RZ, R0.H0_H0 ;  /* 0x20000000ff1b7230 */ /* 0x000fe40000004100 */
[----:B------:R-:W-:-:S03]  /*2470*/  HADD2.F32 R26, -RZ, R22.H0_H0 ;  /* 0x20000016ff1a7230 */ /* 0x000fc60000004100 */
[C---:B------:R-:W-:Y:S02]  /*2480*/  FFMA.FTZ R27, R12.reuse, R27, R13 ;  /* 0x0000001b0c1b7223 */ /* 0x040fe4000001000d */
[----:B------:R-:W-:Y:S02]  /*2490*/  FFMA.FTZ R29, R12, R26, R29 ;  /* 0x0000001a0c1d7223 */ /* 0x000fe4000001001d */
[----:B------:R-:W0:Y:S01]  /*24a0*/  LDS.64 R12, [UR4+0x30] ;  /* 0x00003004ff0c7984 */ /* 0x000e220008000a00 */
[----:B------:R-:W-:Y:S02]  /*24b0*/  LOP3.LUT R14, R14, 0xf000f0, RZ, 0xc0, !PT ;  /* 0x00f000f00e0e7812 */ /* 0x000fe400078ec0ff */
[----:B------:R-:W-:Y:S02]  /*24c0*/  LOP3.LUT R26, R15, 0xf000f0, RZ, 0xc0, !PT ;  /* 0x00f000f00f1a7812 */ /* 0x000fe400078ec0ff */
[----:B------:R-:W-:Y:S02]  /*24d0*/  LOP3.LUT R15, R14, 0x64006400, RZ, 0xfc, !PT ;  /* 0x640064000e0f7812 */ /* 0x000fe400078efcff */
[----:B------:R-:W-:Y:S01]  /*24e0*/  LOP3.LUT R31, R26, 0x64006400, RZ, 0xfc, !PT ;  /* 0x640064001a1f7812 */ /* 0x000fe200078efcff */
[----:B------:R-:W-:-:S02]  /*24f0*/  HADD2.F32 R0, -RZ, R0.H1_H1 ;  /* 0x30000000ff007230 */ /* 0x000fc40000004100 */
[-C--:B------:R-:W-:Y:S02]  /*2500*/  HFMA2 R26, R15, R4.reuse.H0_H0, -72, -72 ;  /* 0xd480d4800f1a7431 */ /* 0x080fe40000040004 */
[----:B------:R-:W-:Y:S02]  /*2510*/  HADD2.F32 R22, -RZ, R22.H1_H1 ;  /* 0x30000016ff167230 */ /* 0x000fe40000004100 */
[----:B------:R-:W-:Y:S02]  /*2520*/  HFMA2 R4, R31, R4.H0_H0, -72, -72 ;  /* 0xd480d4801f047431 */ /* 0x000fe40000040004 */
[C---:B------:R-:W-:Y:S01]  /*2530*/  FFMA.FTZ R0, R24.reuse, R0, R27 ;  /* 0x0000000018007223 */ /* 0x040fe2000001001b */
[----:B------:R-:W-:Y:S02]  /*2540*/  HADD2.F32 R14, -RZ, R26.H0_H0 ;  /* 0x2000001aff0e7230 */ /* 0x000fe40000004100 */
[----:B------:R-:W-:Y:S01]  /*2550*/  FFMA.FTZ R22, R24, R22, R29 ;  /* 0x0000001618167223 */ /* 0x000fe2000001001d */
[----:B------:R-:W-:-:S02]  /*2560*/  HADD2.F32 R15, -RZ, R4.H0_H0 ;  /* 0x20000004ff0f7230 */ /* 0x000fc40000004100 */
[----:B------:R-:W-:Y:S02]  /*2570*/  HADD2.F32 R19, -RZ, R19.H1_H1 ;  /* 0x30000013ff137230 */ /* 0x000fe40000004100 */
[C---:B------:R-:W-:Y:S01]  /*2580*/  FFMA.FTZ R0, R25.reuse, R14, R0 ;  /* 0x0000000e19007223 */ /* 0x040fe20000010000 */
[----:B------:R-:W-:Y:S01]  /*2590*/  FFMA.FTZ R22, R25, R15, R22 ;  /* 0x0000000f19167223 */ /* 0x000fe20000010016 */
[----:B------:R-:W-:Y:S01]  /*25a0*/  HADD2.F32 R25, -RZ, R26.H1_H1 ;  /* 0x3000001aff197230 */ /* 0x000fe20000004100 */
[----:B------:R-:W1:Y:S01]  /*25b0*/  LDS.64 R14, [UR4+0x38] ;  /* 0x00003804ff0e7984 */ /* 0x000e620008000a00 */
[----:B------:R-:W-:Y:S02]  /*25c0*/  HADD2.F32 R27, -RZ, R4.H1_H1 ;  /* 0x30000004ff1b7230 */ /* 0x000fe40000004100 */
[C---:B------:R-:W-:Y:S01]  /*25d0*/  FFMA.FTZ R20, R3.reuse, R19, R20 ;  /* 0x0000001303147223 */ /* 0x040fe20000010014 */
[----:B------:R-:W-:Y:S01]  /*25e0*/  FFMA.FTZ R19, R3, R25, R0 ;  /* 0x0000001903137223 */ /* 0x000fe20000010000 */
[----:B------:R-:W-:-:S02]  /*25f0*/  HFMA2 R25, -RZ, RZ, 0, 0.0625 ;  /* 0x00002c00ff197431 */ /* 0x000fc400000001ff */
[----:B------:R-:W-:Y:S01]  /*2600*/  FFMA.FTZ R22, R3, R27, R22 ;  /* 0x0000001b03167223 */ /* 0x000fe20000010016 */
[--C-:B0-----:R-:W-:Y:S02]  /*2610*/  HADD2.F32 R0, -RZ, R12.reuse.H0_H0 ;  /* 0x2000000cff007230 */ /* 0x101fe40000004100 */
[----:B------:R-:W-:Y:S02]  /*2620*/  HADD2.F32 R12, -RZ, R12.H1_H1 ;  /* 0x3000000cff0c7230 */ /* 0x000fe40000004100 */
[----:B------:R-:W-:Y:S01]  /*2630*/  FMUL.FTZ R2, R23, R2 ;  /* 0x0000000217027220 */ /* 0x000fe20000410000 */
[----:B--2---:R-:W-:-:S04]  /*2640*/  LOP3.LUT R24, R8, 0xf000f, RZ, 0xc0, !PT ;  /* 0x000f000f08187812 */ /* 0x004fc800078ec0ff */
[----:B------:R-:W-:-:S05]  /*2650*/  LOP3.LUT R24, R24, 0x64006400, RZ, 0xfc, !PT ;  /* 0x6400640018187812 */ /* 0x000fca00078efcff */
[----:B------:R-:W-:Y:S01]  /*2660*/  HADD2 R4, R24, -1032, -1032 ;  /* 0xe408e40818047430 */ /* 0x000fe20000000000 */
[----:B------:R-:W-:-:S04]  /*2670*/  LOP3.LUT R24, R8, 0xf000f0, RZ, 0xc0, !PT ;  /* 0x00f000f008187812 */ /* 0x000fc800078ec0ff */
[----:B------:R-:W-:Y:S01]  /*2680*/  HADD2.F32 R3, -RZ, R4.H0_H0 ;  /* 0x20000004ff037230 */ /* 0x000fe20000004100 */
[----:B------:R-:W-:Y:S02]  /*2690*/  PRMT R4, R25, 0x7610, R4 ;  /* 0x0000761019047816 */ /* 0x000fe40000000004 */
[----:B------:R-:W-:Y:S02]  /*26a0*/  LOP3.LUT R25, R24, 0x64006400, RZ, 0xfc, !PT ;  /* 0x6400640018197812 */ /* 0x000fe400078efcff */
[----:B------:R-:W-:Y:S01]  /*26b0*/  FFMA.FTZ R24, R3, R0, RZ ;  /* 0x0000000003187223 */ /* 0x000fe200000100ff */
[----:B------:R-:W-:Y:S02]  /*26c0*/  HADD2.F32 R27, -RZ, R4.H1_H1 ;  /* 0x30000004ff1b7230 */ /* 0x000fe40000004100 */
[----:B------:R-:W-:-:S03]  /*26d0*/  HFMA2 R25, R25, R4.H0_H0, -72, -72 ;  /* 0xd480d48019197431 */ /* 0x000fc60000040004 */
[----:B------:R-:W-:Y:S01]  /*26e0*/  FFMA.FTZ R28, R27, R12, R24 ;  /* 0x0000000c1b1c7223 */ /* 0x000fe20000010018 */
[----:B------:R-:W-:Y:S01]  /*26f0*/  SHF.R.U32.HI R24, RZ, 0x8, R8 ;  /* 0x00000008ff187819 */ /* 0x000fe20000011608 */
[----:B------:R-:W-:-:S03]  /*2700*/  HADD2.F32 R3, -RZ, R13.H0_H0 ;  /* 0x2000000dff037230 */ /* 0x000fc60000004100 */
[----:B------:R-:W-:Y:S01]  /*2710*/  LOP3.LUT R26, R24, 0xf000f, RZ, 0xc0, !PT ;  /* 0x000f000f181a7812 */ /* 0x000fe200078ec0ff */
[----:B------:R-:W-:-:S03]  /*2720*/  HADD2.F32 R27, -RZ, R25.H0_H0 ;  /* 0x20000019ff1b7230 */ /* 0x000fc60000004100 */
[----:B------:R-:W-:Y:S01]  /*2730*/  LOP3.LUT R26, R26, 0x64006400, RZ, 0xfc, !PT ;  /* 0x640064001a1a7812 */ /* 0x000fe200078efcff */
[----:B------:R-:W-:Y:S02]  /*2740*/  HADD2.F32 R13, -RZ, R13.H1_H1 ;  /* 0x3000000dff0d7230 */ /* 0x000fe40000004100 */
[----:B------:R-:W-:Y:S01]  /*2750*/  FFMA.FTZ R8, R27, R3, R28 ;  /* 0x000000031b087223 */ /* 0x000fe2000001001c */
[----:B------:R-:W-:Y:S02]  /*2760*/  HADD2.F32 R27, -RZ, R25.H1_H1 ;  /* 0x30000019ff1b7230 */ /* 0x000fe40000004100 */
[----:B------:R-:W-:Y:S01]  /*2770*/  HADD2 R25, R26, -1032, -1032 ;  /* 0xe408e4081a197430 */ /* 0x000fe20000000000 */
[----:B------:R-:W-:Y:S02]  /*2780*/  LOP3.LUT R24, R24, 0xf000f0, RZ, 0xc0, !PT ;  /* 0x00f000f018187812 */ /* 0x000fe400078ec0ff */
[----:B------:R-:W-:Y:S01]  /*2790*/  FFMA.FTZ R27, R27, R13, R8 ;  /* 0x0000000d1b1b7223 */ /* 0x000fe20000010008 */
[----:B-1----:R-:W-:-:S02]  /*27a0*/  HADD2.F32 R8, -RZ, R14.H0_H0 ;  /* 0x2000000eff087230 */ /* 0x002fc40000004100 */
[----:B------:R-:W-:Y:S01]  /*27b0*/  HADD2.F32 R26, -RZ, R25.H0_H0 ;  /* 0x20000019ff1a7230 */ /* 0x000fe20000004100 */
[----:B------:R-:W-:Y:S01]  /*27c0*/  LOP3.LUT R29, R24, 0x64006400, RZ, 0xfc, !PT ;  /* 0x64006400181d7812 */ /* 0x000fe200078efcff */
[----:B------:R-:W-:-:S03]  /*27d0*/  HADD2.F32 R24, -RZ, R14.H1_H1 ;  /* 0x3000000eff187230 */ /* 0x000fc60000004100 */
[----:B------:R-:W-:Y:S01]  /*27e0*/  FFMA.FTZ R27, R26, R8, R27 ;  /* 0x000000081a1b7223 */ /* 0x000fe2000001001b */
[----:B------:R-:W-:Y:S02]  /*27f0*/  HADD2.F32 R26, -RZ, R25.H1_H1 ;  /* 0x30000019ff1a7230 */ /* 0x000fe40000004100 */
[----:B------:R-:W-:Y:S02]  /*2800*/  HFMA2 R25, R29, R4.H0_H0, -72, -72 ;  /* 0xd480d4801d197431 */ /* 0x000fe40000040004 */
[----:B------:R-:W-:Y:S02]  /*2810*/  HADD2.F32 R14, -RZ, R15.H0_H0 ;  /* 0x2000000fff0e7230 */ /* 0x000fe40000004100 */
[----:B------:R-:W-:Y:S01]  /*2820*/  FFMA.FTZ R27, R26, R24, R27 ;  /* 0x000000181a1b7223 */ /* 0x000fe2000001001b */
        /* <DEDUP_REMOVED lines=10> */
[----:B------:R-:W-:Y:S01]  /*28d0*/  FFMA.FTZ R27, R0, R27, RZ ;  /* 0x0000001b001b7223 */ /* 0x000fe200000100ff */
[----:B------:R-:W-:-:S03]  /*28e0*/  FMUL.FTZ R23, R23, R26 ;  /* 0x0000001a17177220 */ /* 0x000fc60000410000 */
        /* <DEDUP_REMOVED lines=11> */
[----:B------:R-:W-:-:S05]  /*29a0*/  HADD2 R25, R25, -1032, -1032 ;  /* 0xe408e40819197430 */ /* 0x000fca0000000000 */
[----:B------:R-:W-:-:S05]  /*29b0*/  HADD2.F32 R26, -RZ, R25.H0_H0 ;  /* 0x20000019ff1a7230 */ /* 0x000fca0000004100 */
[----:B------:R-:W-:Y:S01]  /*29c0*/  FFMA.FTZ R29, R8, R26, R27 ;  /* 0x0000001a081d7223 */ /* 0x000fe2000001001b */
[----:B------:R-:W-:Y:S01]  /*29d0*/  HADD2.F32 R27, -RZ, R25.H1_H1 ;  /* 0x30000019ff1b7230 */ /* 0x000fe20000004100 */
[----:B------:R-:W-:-:S04]  /*29e0*/  LOP3.LUT R25, R9, 0xf000f0, RZ, 0xc0, !PT ;  /* 0x00f000f009197812 */ /* 0x000fc800078ec0ff */
[----:B------:R-:W-:Y:S01]  /*29f0*/  LOP3.LUT R25, R25, 0x64006400, RZ, 0xfc, !PT ;  /* 0x6400640019197812 */ /* 0x000fe200078efcff */
[----:B------:R-:W-:Y:S01]  /*2a00*/  FFMA.FTZ R9, R24, R27, R29 ;  /* 0x0000001b18097223 */ /* 0x000fe2000001001d */
[----:B------:R-:W-:-:S03]  /*2a10*/  LOP3.LUT R27, R10, 0xf000f, RZ, 0xc0, !PT ;  /* 0x000f000f0a1b7812 */ /* 0x000fc600078ec0ff */
[----:B------:R-:W-:Y:S01]  /*2a20*/  HFMA2 R26, R25, R4.H0_H0, -72, -72 ;  /* 0xd480d480191a7431 */ /* 0x000fe20000040004 */
[----:B------:R-:W-:-:S04]  /*2a30*/  LOP3.LUT R25, R27, 0x64006400, RZ, 0xfc, !PT ;  /* 0x640064001b197812 */ /* 0x000fc800078efcff */
[----:B------:R-:W-:Y:S02]  /*2a40*/  HADD2.F32 R27, -RZ, R26.H0_H0 ;  /* 0x2000001aff1b7230 */ /* 0x000fe40000004100 */
[----:B------:R-:W-:-:S03]  /*2a50*/  HADD2 R25, R25, -1032, -1032 ;  /* 0xe408e40819197430 */ /* 0x000fc60000000000 */
[----:B------:R-:W-:Y:S02]  /*2a60*/  FFMA.FTZ R28, R14, R27, R9 ;  /* 0x0000001b0e1c7223 */ /* 0x000fe40000010009 */
[--C-:B------:R-:W-:Y:S02]  /*2a70*/  HADD2.F32 R9, -RZ, R25.reuse.H0_H0 ;  /* 0x20000019ff097230 */ /* 0x100fe40000004100 */
[----:B------:R-:W-:Y:S02]  /*2a80*/  HADD2.F32 R26, -RZ, R26.H1_H1 ;  /* 0x3000001aff1a7230 */ /* 0x000fe40000004100 */
[----:B------:R-:W-:Y:S02]  /*2a90*/  HADD2.F32 R25, -RZ, R25.H1_H1 ;  /* 0x30000019ff197230 */ /* 0x000fe40000004100 */
[----:B------:R-:W-:Y:S01]  /*2aa0*/  FFMA.FTZ R9, R0, R9, RZ ;  /* 0x0000000900097223 */ /* 0x000fe200000100ff */
[----:B------:R-:W-:-:S03]  /*2ab0*/  FFMA.FTZ R26, R15, R26, R28 ;  /* 0x0000001a0f1a7223 */ /* 0x000fc6000001001c */
        /* <DEDUP_REMOVED lines=9> */
[----:B------:R-:W-:-:S05]  /*2b50*/  LOP3.LUT R9, R9, 0x64006400, RZ, 0xfc, !PT ;  /* 0x6400640009097812 */ /* 0x000fca00078efcff */
[----:B------:R-:W-:Y:S02]  /*2b60*/  HADD2 R9, R9, -1032, -1032 ;  /* 0xe408e40809097430 */ /* 0x000fe40000000000 */
[----:B------:R-:W-:-:S03]  /*2b70*/  FFMA.FTZ R25, R13, R28, R30 ;  /* 0x0000001c0d197223 */ /* 0x000fc6000001001e */
[--C-:B------:R-:W-:Y:S02]  /*2b80*/  HADD2.F32 R27, -RZ, R9.reuse.H0_H0 ;  /* 0x20000009ff1b7230 */ /* 0x100fe40000004100 */
[----:B------:R-:W-:Y:S01]  /*2b90*/  HADD2.F32 R9, -RZ, R9.H1_H1 ;  /* 0x30000009ff097230 */ /* 0x000fe20000004100 */
[----:B------:R-:W-:Y:S02]  /*2ba0*/  LOP3.LUT R10, R10, 0xf000f0, RZ, 0xc0, !PT ;  /* 0x00f000f00a0a7812 */ /* 0x000fe400078ec0ff */
[----:B------:R-:W-:-:S04]  /*2bb0*/  FFMA.FTZ R25, R8, R27, R25 ;  /* 0x0000001b08197223 */ /* 0x000fc80000010019 */
[----:B------:R-:W-:Y:S01]  /*2bc0*/  FFMA.FTZ R25, R24, R9, R25 ;  /* 0x0000000918197223 */ /* 0x000fe20000010019 */
[----:B------:R-:W-:Y:S02]  /*2bd0*/  LOP3.LUT R9, R10, 0x64006400, RZ, 0xfc, !PT ;  /* 0x640064000a097812 */ /* 0x000fe400078efcff */
[----:B------:R-:W-:-:S03]  /*2be0*/  LOP3.LUT R10, R11, 0xf000f, RZ, 0xc0, !PT ;  /* 0x000f000f0b0a7812 */ /* 0x000fc600078ec0ff */
        /* <DEDUP_REMOVED lines=31> */
[----:B------:R-:W-:Y:S01]  /*2de0*/  FMUL.FTZ R20, R7, R20 ;  /* 0x0000001407147220 */ /* 0x000fe20000410000 */
[C---:B------:R-:W-:Y:S01]  /*2df0*/  FFMA.FTZ R9, R15.reuse, R9, R10 ;  /* 0x000000090f097223 */ /* 0x040fe2000001000a */
[C---:B------:R-:W-:Y:S01]  /*2e00*/  FMUL.FTZ R19, R18.reuse, R19 ;  /* 0x0000001312137220 */ /* 0x040fe20000410000 */
        /* <DEDUP_REMOVED lines=8> */
[----:B------:R-:W-:Y:S02]  /*2e90*/  F2FP.F16.F32.PACK_AB R22, RZ, R22 ;  /* 0x00000016ff16723e */ /* 0x000fe400000000ff */
[----:B------:R-:W-:Y:S02]  /*2ea0*/  PRMT R2, R2, 0x5410, R20 ;  /* 0x0000541002027816 */ /* 0x000fe40000000014 */
[----:B------:R-:W-:Y:S02]  /*2eb0*/  F2FP.F16.F32.PACK_AB R23, RZ, R23 ;  /* 0x00000017ff17723e */ /* 0x000fe400000000ff */
[----:B------:R-:W-:Y:S02]  /*2ec0*/  F2FP.F16.F32.PACK_AB R26, RZ, R26 ;  /* 0x0000001aff1a723e */ /* 0x000fe400000000ff */
[----:B------:R-:W-:Y:S02]  /*2ed0*/  F2FP.F16.F32.PACK_AB R9, RZ, R9 ;  /* 0x00000009ff09723e */ /* 0x000fe400000000ff */
[----:B------:R-:W-:-:S02]  /*2ee0*/  F2FP.F16.F32.PACK_AB R4, RZ, R4 ;  /* 0x00000004ff04723e */ /* 0x000fc400000000ff */
[----:B------:R-:W-:Y:S01]  /*2ef0*/  PRMT R19, R19, 0x5410, R22 ;  /* 0x0000541013137816 */ /* 0x000fe20000000016 */
[----:B------:R-:W-:Y:S01]  /*2f00*/  HFMA2 R6, R2, 1, 1, R6 ;  /* 0x3c003c0002067831 */ /* 0x000fe20000000006 */
[----:B------:R-:W-:Y:S02]  /*2f10*/  PRMT R23, R23, 0x5410, R26 ;  /* 0x0000541017177816 */ /* 0x000fe4000000001a */
[----:B------:R-:W-:Y:S01]  /*2f20*/  PRMT R9, R9, 0x5410, R4 ;  /* 0x0000541009097816 */ /* 0x000fe20000000004 */
[----:B------:R-:W-:Y:S02]  /*2f30*/  HADD2 R5, R19, R5 ;  /* 0x0000000513057230 */ /* 0x000fe40000000000 */
[----:B------:R-:W-:Y:S02]  /*2f40*/  HFMA2 R0, R23, 1, 1, R6 ;  /* 0x3c003c0017007831 */ /* 0x000fe40000000006 */
[----:B------:R-:W-:-:S07]  /*2f50*/  HADD2 R5, R9, R5 ;  /* 0x0000000509057230 */ /* 0x000fce0000000000 */
.L_x_3811:
[----:B------:R-:W-:-:S05]  /*2f60*/  MOV R3, R0 ;  /* 0x0000000000037202 */ /* 0x000fca0000000f00 */
[----:B------:R0:W-:Y:S01]  /*2f70*/  ATOM.E.ADD.F16x2.RN.STRONG.GPU P0, RZ, desc[UR6][R16.64], R3 ;  /* 0x8000000310ff79a2 */ /* 0x0001e2000c10e106 */
[----:B------:R-:W-:Y:S04]  /*2f80*/  BSSY.RECONVERGENT B0, `(.L_x_3812) ;  /* 0x000000e000007945 */ /* 0x000fe80003800200 */
[----:B0-----:R-:W-:Y:S05]  /*2f90*/  @P0 BRA `(.L_x_3813) ;  /* 0x0000000000300947 */ /* 0x001fea0003800000 */
[----:B------:R-:W0:Y:S02]  /*2fa0*/  QSPC.E.S P0, RZ, [R16] ;  /* 0x0000000010ff73aa */ /* 0x000e240000000500 */
[----:B0-----:R-:W-:Y:S05]  /*2fb0*/  @!P0 BRA `(.L_x_3814) ;  /* 0x00000000001c8947 */ /* 0x001fea0003800000 */
[----:B------:R-:W-:-:S04]  /*2fc0*/  MOV R2, R16 ;  /* 0x0000001000027202 */ /* 0x000fc80000000f00 */
[----:B------:R-:W-:-:S07]  /*2fd0*/  MOV R2, R2 ;  /* 0x0000000200027202 */ /* 0x000fce0000000f00 */
.L_x_3815:
[----:B------:R-:W0:Y:S02]  /*2fe0*/  LDS R6, [R2] ;  /* 0x0000000002067984 */ /* 0x000e240000000800 */
[----:B0-----:R-:W-:-:S05]  /*2ff0*/  HFMA2 R7, R6, 1, 1, R0 ;  /* 0x3c003c0006077831 */ /* 0x001fca0000000000 */
[----:B------:R-:W0:Y:S02]  /*3000*/  ATOMS.CAST.SPIN P0, [R2], R6, R7 ;  /* 0x000000060200758d */ /* 0x000e240001800007 */
[----:B0-----:R-:W-:Y:S05]  /*3010*/  @!P0 BRA `(.L_x_3815) ;  /* 0xfffffffc00f08947 */ /* 0x001fea000383ffff */
[----:B------:R-:W-:Y:S05]  /*3020*/  BRA `(.L_x_3813) ;  /* 0x00000000000c7947 */ /* 0x000fea0003800000 */
.L_x_3814:
[----:B------:R-:W2:Y:S02]  /*3030*/  LD.E R0, desc[UR6][R16.64] ;  /* 0x0000000610007980 */ /* 0x000ea4000c101900 */
[----:B--2---:R-:W-:-:S05]  /*3040*/  IADD3 R3, PT, PT, R3, R0, RZ ;  /* 0x0000000003037210 */ /* 0x004fca0007ffe0ff */
[----:B------:R0:W-:Y:S02]  /*3050*/  ST.E desc[UR6][R16.64], R3 ;  /* 0x0000000310007985 */ /* 0x0001e4000c101906 */
.L_x_3813:
[----:B------:R-:W-:Y:S05]  /*3060*/  BSYNC.RECONVERGENT B0 ;  /* 0x0000000000007941 */ /* 0x000fea0003800200 */
.L_x_3812:
[----:B------:R1:W-:Y:S02]  /*3070*/  ATOM.E.ADD.F16x2.RN.STRONG.GPU P0, RZ, desc[UR6][R16.64+0x4], R5 ;  /* 0x8000040510ff79a2 */ /* 0x0003e4000c10e106 */
[----:B-1----:R-:W-:Y:S05]  /*3080*/  @P0 EXIT ;  /* 0x000000000000094d */ /* 0x002fea0003800000 */
[----:B------:R-:W1:Y:S02]  /*3090*/  QSPC.E.S P0, RZ, [R16+0x4] ;  /* 0x0000040010ff73aa */ /* 0x000e640000000500 */
[----:B-1----:R-:W-:Y:S05]  /*30a0*/  @!P0 BRA `(.L_x_3816) ;  /* 0x0000000000188947 */ /* 0x002fea0003800000 */
[----:B0-----:R-:W-:-:S07]  /*30b0*/  MOV R16, R16 ;  /* 0x0000001000107202 */ /* 0x001fce0000000f00 */
.L_x_3817:
[----:B------:R-:W0:Y:S02]  /*30c0*/  LDS R2, [R16+0x4] ;  /* 0x0000040010027984 */ /* 0x000e240000000800 */
[----:B0-----:R-:W-:-:S05]  /*30d0*/  HADD2 R3, R2, R5 ;  /* 0x0000000502037230 */ /* 0x001fca0000000000 */
[----:B------:R-:W0:Y:S02]  /*30e0*/  ATOMS.CAST.SPIN P0, [R16+0x4], R2, R3 ;  /* 0x000004021000758d */ /* 0x000e240001800003 */
[----:B0-----:R-:W-:Y:S05]  /*30f0*/  @!P0 BRA `(.L_x_3817) ;  /* 0xfffffffc00f08947 */ /* 0x001fea000383ffff */
[----:B------:R-:W-:Y:S05]  /*3100*/  EXIT ;  /* 0x000000000000794d */ /* 0x000fea0003800000 */
.L_x_3816:
[----:B------:R-:W0:Y:S02]  /*3110*/  LD.E R0, desc[UR6][R16.64+0x4] ;  /* 0x0000040610007980 */ /* 0x000e24000c101900 */
[----:B0-----:R-:W-:-:S05]  /*3120*/  IADD3 R3, PT, PT, R5, R0, RZ ;  /* 0x0000000005037210 */ /* 0x001fca0007ffe0ff */
[----:B------:R-:W-:Y:S01]  /*3130*/  ST.E desc[UR6][R16.64+0x4], R3 ;  /* 0x0000040310007985 */ /* 0x000fe2000c101906 */
[----:B------:R-:W-:Y:S05]  /*3140*/  EXIT ;  /* 0x000000000000794d */ /* 0x000fea0003800000 */
.L_x_3818:
        /* <DEDUP_REMOVED lines=11> */
.L_x_3987:


//--------------------- .text._Z23gemm_half_q_half_kernelILi1ELi12ELb1ELb0ELi32EEvPK6__halfPKjS4_S2_PS0_iiiiPKtS7_iiiiiibS2_i --------------------------
	.section	.text._Z23gemm_half_q_half_kernelILi1ELi12ELb1ELb0ELi32EEvPK6__halfPKjS4_S2_PS0_iiiiPKtS7_iiiiiibS2_i,"ax",@progbits
	.align	128
        .global         _Z23gemm_half_q_half_kernelILi1ELi12ELb1ELb0ELi32EEvPK6__halfPKjS4_S2_PS0_iiiiPKtS7_iiiiiibS2_i
        .type           _Z23gemm_half_q_half_kernelILi1ELi12ELb1ELb0ELi32EEvPK6__halfPKjS4_S2_PS0_iiiiPKtS7_iiiiiibS2_i,@function
        .size           _Z23gemm_half_q_half_kernelILi1ELi12ELb1ELb0ELi32EEvPK6__halfPKjS4_S2_PS0_iiiiPKtS7_iiiiiibS2_i,(.L_x_3988 - _Z23gemm_half_q_half_kernelILi1ELi12ELb1ELb0ELi32EEvPK6__halfPKjS4_S2_PS0_iiiiPKtS7_iiiiiibS2_i)
        .other          _Z23gemm_half_q_half_kernelILi1ELi12ELb1ELb0ELi32EEvPK6__halfPKjS4_S2_PS0_iiiiPKtS7_iiiiiibS2_i,@"STO_CUDA_ENTRY STV_DEFAULT"
_Z23gemm_half_q_half_kernelILi1ELi12ELb1ELb0ELi32EEvPK6__halfPKjS4_S2_PS0_iiiiPKtS7_iiiiiibS2_i:
.text._Z23gemm_half_q_half_kernelILi1ELi12ELb1ELb0ELi32EEvPK6__halfPKjS4_S2_PS0_iiiiPKtS7_iiiiiibS2_i:
        /* <DEDUP_REMOVED lines=43> */
.L_x_3820:
[----:B------:R-:W-:Y:S05]  /*02b0*/  BSYNC.RECONVERGENT B0 ;  /* 0x0000000000007941 */ /* 0x000fea0003800200 */
.L_x_3819:
        /* <DEDUP_REMOVED lines=12> */
[----:B------:R-:W1:Y:S01]  /*0380*/  LDC.64 R8, c[0x0][0x3b8] ;  /* 0x0000ee00ff087b82 */ /* 0x000e620000000a00 */
[----:B0-----:R-:W-:-:S05]  /*0390*/  SHF.L.U32 R3, R12, 0x6, RZ ;  /* 0x000000060c037819 */ /* 0x001fca00000006ff */
[----:B-1----:R-:W-:-:S06]  /*03a0*/  IMAD.WIDE.U32 R2, R3, 0x2, R8 ;  /* 0x0000000203027825 */ /* 0x002fcc00078e0008 */
        /* <DEDUP_REMOVED lines=8> */
.L_x_3822:
        /* <DEDUP_REMOVED lines=42> */
.L_x_3821:
        /* <DEDUP_REMOVED lines=11> */
.L_x_3823:
        /* <DEDUP_REMOVED lines=11> */
.L_x_3824:
        /* <DEDUP_REMOVED lines=11> */
.L_x_3825:
        /* <DEDUP_REMOVED lines=11> */
.L_x_3826:
        /* <DEDUP_REMOVED lines=11> */
.L_x_3827:
[----:B------:R-:W-:Y:S01]  /*0a40*/  VIMNMX R12, PT, PT, R7, UR4, PT ;  /* 0x00000004070c7c48 */ /* 0x000fe2000bfe0100 */
[----:B------:R-:W0:Y:S01]  /*0a50*/  S2UR UR5, SR_CgaCtaId ;  /* 0x00000000000579c3 */ /* 0x000e220000008800 */
[----:B------:R-:W1:Y:S01]  /*0a60*/  LDCU.64 UR10, c[0x0][0x388] ;  /* 0x00007100ff0a77ac */ /* 0x000e620008000a00 */
        /* <DEDUP_REMOVED lines=14> */
[C---:B-1----:R-:W-:Y:S02]  /*0b50*/  LEA R32, P1, R8.reuse, UR10, 0x2 ;  /* 0x0000000a08207c11 */ /* 0x042fe4000f8210ff */
[----:B------:R-:W-:Y:S02]  /*0b60*/  PRMT R2, RZ, 0x5410, RZ ;  /* 0x00005410ff027816 */ /* 0x000fe400000000ff */
[----:B------:R-:W-:Y:S02]  /*0b70*/  LEA.HI.X R33, R8, UR11, R9, 0x2, P1 ;  /* 0x0000000b08217c11 */ /* 0x000fe400088f1409 */
[----:B------:R-:W-:-:S05]  /*0b80*/  PRMT R0, RZ, 0x5410, RZ ;  /* 0x00005410ff007816 */ /* 0x000fca00000000ff */
[----:B------:R-:W-:Y:S05]  /*0b90*/  @!P0 BRA `(.L_x_3828) ;  /* 0x0000002000e08947 */ /* 0x000fea0003800000 */
[----:B------:R-:W2:Y:S01]  /*0ba0*/  LDG.E.128.CONSTANT R16, desc[UR6][R32.64] ;  /* 0x0000000620107981 */ /* 0x000ea2000c1e9d00 */
[----:B------:R-:W-:-:S03]  /*0bb0*/  IMAD.WIDE R12, R24, 0x4, R32 ;  /* 0x00000004180c7825 */ /* 0x000fc600078e0220 */
[----:B------:R-:W0:Y:S04]  /*0bc0*/  LDS.64 R28, [UR4] ;  /* 0x00000004ff1c7984 */ /* 0x000e280008000a00 */
[----:B------:R-:W3:Y:S01]  /*0bd0*/  LDG.E.128.CONSTANT R8, desc[UR6][R12.64] ;  /* 0x000000060c087981 */ /* 0x000ee2000c1e9d00 */
[----:B------:R-:W-:Y:S01]  /*0be0*/  IMAD.WIDE R30, R24, 0x4, R12 ;  /* 0x00000004181e7825 */ /* 0x000fe200078e020c */
        /* <DEDUP_REMOVED lines=8> */
[----:B------:R1:W2:Y:S01]  /*0c70*/  LDG.E.128.CONSTANT R12, desc[UR6][R30.64] ;  /* 0x000000061e0c7981 */ /* 0x0002a2000c1e9d00 */
[----:B------:R-:W-:-:S02]  /*0c80*/  HADD2 R33, R0, -1032, -1032 ;  /* 0xe408e40800217430 */ /* 0x000fc40000000000 */
[----:B------:R-:W-:Y:S02]  /*0c90*/  HADD2 R32, R7, -1032, -1032 ;  /* 0xe408e40807207430 */ /* 0x000fe40000000000 */
[----:B0-----:R-:W-:Y:S02]  /*0ca0*/  HADD2.F32 R7, -RZ, R28.H0_H0 ;  /* 0x2000001cff077230 */ /* 0x001fe40000004100 */
[----:B------:R-:W-:Y:S02]  /*0cb0*/  HADD2 R27, R27, -1032, -1032 ;  /* 0xe408e4081b1b7430 */ /* 0x000fe40000000000 */
[----:B------:R-:W-:Y:S02]  /*0cc0*/  HADD2.F32 R0, -RZ, R33.H0_H0 ;  /* 0x20000021ff007230 */ /* 0x000fe40000004100 */
[----:B------:R-:W-:Y:S02]  /*0cd0*/  HADD2 R23, R2, -1032, -1032 ;  /* 0xe408e40802177430 */ /* 0x000fe40000000000 */
[----:B------:R-:W-:-:S02]  /*0ce0*/  HADD2.F32 R2, -RZ, R32.H0_H0 ;  /* 0x20000020ff027230 */ /* 0x000fc40000004100 */
[----:B------:R-:W-:Y:S02]  /*0cf0*/  HADD2.F32 R22, -RZ, R27.H0_H0 ;  /* 0x2000001bff167230 */ /* 0x000fe40000004100 */
[----:B------:R-:W-:Y:S01]  /*0d00*/  FFMA.FTZ R36, R0, R7, RZ ;  /* 0x0000000700247223 */ /* 0x000fe200000100ff */
[--C-:B------:R-:W-:Y:S02]  /*0d10*/  HADD2.F32 R34, -RZ, R23.reuse.H0_H0 ;  /* 0x20000017ff227230 */ /* 0x100fe40000004100 */
[C---:B------:R-:W-:Y:S01]  /*0d20*/  FFMA.FTZ R0, R7.reuse, R2, RZ ;  /* 0x0000000207007223 */ /* 0x040fe200000100ff */
[----:B------:R-:W-:Y:S02]  /*0d30*/  HADD2.F32 R28, -RZ, R28.H1_H1 ;  /* 0x3000001cff1c7230 */ /* 0x000fe40000004100 */
[C---:B------:R-:W-:Y:S01]  /*0d40*/  FFMA.FTZ R2, R7.reuse, R22, RZ ;  /* 0x0000001607027223 */ /* 0x040fe200000100ff */
[----:B------:R-:W-:Y:S02]  /*0d50*/  HADD2.F32 R23, -RZ, R23.H1_H1 ;  /* 0x30000017ff177230 */ /* 0x000fe40000004100 */
[----:B------:R-:W-:Y:S01]  /*0d60*/  FFMA.FTZ R25, R7, R34, RZ ;  /* 0x0000002207197223 */ /* 0x000fe200000100ff */
[----:B------:R-:W-:Y:S01]  /*0d70*/  MOV R22, 0x2c00 ;  /* 0x00002c0000167802 */ /* 0x000fe20000000f00 */
[----:B------:R-:W-:-:S02]  /*0d80*/  HADD2.F32 R7, -RZ, R32.H1_H1 ;  /* 0x30000020ff077230 */ /* 0x000fc40000004100 */
[----:B------:R-:W-:Y:S01]  /*0d90*/  FFMA.FTZ R25, R28, R23, R25 ;  /* 0x000000171c197223 */ /* 0x000fe20000010019 */
[----:B------:R-:W-:Y:S01]  /*0da0*/  PRMT R3, R3, 0x5410, R22 ;  /* 0x0000541003037816 */ /* 0x000fe20000000016 */
        /* <DEDUP_REMOVED lines=9> */
[----:B------:R-:W0:Y:S01]  /*0e40*/  LDS.64 R22, [UR4+0x8] ;  /* 0x00000804ff167984 */ /* 0x000e220008000a00 */
[----:B------:R-:W-:Y:S01]  /*0e50*/  LOP3.LUT R7, R16, 0xf000f0, RZ, 0xc0, !PT ;  /* 0x00f000f010077812 */ /* 0x000fe200078ec0ff */
[-C--:B------:R-:W-:Y:S01]  /*0e60*/  HFMA2 R33, R32, R3.reuse.H1_H1, -72, -72 ;  /* 0xd480d48020217431 */ /* 0x080fe20000060003 */
[----:B------:R-:W-:Y:S01]  /*0e70*/  LOP3.LUT R27, R19, 0xf000f0, RZ, 0xc0, !PT ;  /* 0x00f000f0131b7812 */ /* 0x000fe200078ec0ff */
[----:B------:R-:W-:Y:S01]  /*0e80*/  HFMA2 R32, R34, R3.H1_H1, -72, -72 ;  /* 0xd480d48022207431 */ /* 0x000fe20000060003 */
[----:B------:R-:W-:-:S02]  /*0e90*/  LOP3.LUT R28, R7, 0x64006400, RZ, 0xfc, !PT ;  /* 0x64006400071c7812 */ /* 0x000fc400078efcff */
[----:B------:R-:W-:Y:S01]  /*0ea0*/  LOP3.LUT R38, R27, 0x64006400, RZ, 0xfc, !PT ;  /* 0x640064001b267812 */ /* 0x000fe200078efcff */
[----:B------:R-:W-:Y:S01]  /*0eb0*/  HADD2.F32 R34, -RZ, R33.H0_H0 ;  /* 0x20000021ff227230 */ /* 0x000fe20000004100 */
[----:B------:R-:W-:Y:S01]  /*0ec0*/  SHF.R.U32.HI R16, RZ, 0x8, R16 ;  /* 0x00000008ff107819 */ /* 0x000fe20000011610 */
[-C--:B------:R-:W-:Y:S02]  /*0ed0*/  HFMA2 R7, R28, R3.reuse.H1_H1, -72, -72 ;  /* 0xd480d4801c077431 */ /* 0x080fe40000060003 */
[----:B------:R-:W-:Y:S02]  /*0ee0*/  HADD2.F32 R28, -RZ, R29.H0_H0 ;  /* 0x2000001dff1c7230 */ /* 0x000fe40000004100 */
[----:B------:R-:W-:Y:S02]  /*0ef0*/  HFMA2 R27, R38, R3.H1_H1, -72, -72 ;  /* 0xd480d480261b7431 */ /* 0x000fe40000060003 */
[----:B------:R-:W-:Y:S01]  /*0f00*/  HADD2.F32 R35, -RZ, R32.H0_H0 ;  /* 0x20000020ff237230 */ /* 0x000fe20000004100 */
[----:B------:R-:W-:Y:S01]  /*0f10*/  SHF.R.U32.HI R17, RZ, 0x8, R17 ;  /* 0x00000008ff117819 */ /* 0x000fe20000011611 */
[----:B------:R-:W-:-:S02]  /*0f20*/  HADD2.F32 R39, -RZ, R7.H0_H0 ;  /* 0x20000007ff277230 */ /* 0x000fc40000004100 */
[C---:B------:R-:W-:Y:S01]  /*0f30*/  FFMA.FTZ R25, R28.reuse, R34, R25 ;  /* 0x000000221c197223 */ /* 0x040fe20000010019 */
[----:B------:R-:W-:Y:S02]  /*0f40*/  HADD2.F32 R37, -RZ, R27.H0_H0 ;  /* 0x2000001bff257230 */ /* 0x000fe40000004100 */
[C---:B------:R-:W-:Y:S01]  /*0f50*/  FFMA.FTZ R0, R28.reuse, R35, R0 ;  /* 0x000000231c007223 */ /* 0x040fe20000010000 */
[----:B------:R-:W-:Y:S02]  /*0f60*/  HADD2.F32 R29, -RZ, R29.H1_H1 ;  /* 0x3000001dff1d7230 */ /* 0x000fe40000004100 */
[----:B------:R-:W-:Y:S01]  /*0f70*/  FFMA.FTZ R36, R39, R28, R36 ;  /* 0x0000001c27247223 */ /* 0x000fe20000010024 */
[----:B------:R-:W-:Y:S02]  /*0f80*/  HADD2.F32 R7, -RZ, R7.H1_H1 ;  /* 0x30000007ff077230 */ /* 0x000fe40000004100 */
[----:B------:R-:W-:Y:S01]  /*0f90*/  FFMA.FTZ R2, R28, R37, R2 ;  /* 0x000000251c027223 */ /* 0x000fe20000010002 */
[----:B------:R-:W-:Y:S01]  /*0fa0*/  HADD2.F32 R28, -RZ, R33.H1_H1 ;  /* 0x30000021ff1c7230 */ /* 0x000fe20000004100 */
[----:B------:R-:W-:Y:S01]  /*0fb0*/  SHF.R.U32.HI R18, RZ, 0x8, R18 ;  /* 0x00000008ff127819 */ /* 0x000fe20000011612 */
[----:B------:R-:W-:-:S02]  /*0fc0*/  HADD2.F32 R32, -RZ, R32.H1_H1 ;  /* 0x30000020ff207230 */ /* 0x000fc40000004100 */
[----:B------:R-:W-:Y:S01]  /*0fd0*/  FFMA.FTZ R36, R7, R29, R36 ;  /* 0x0000001d07247223 */ /* 0x000fe20000010024 */
[----:B------:R-:W-:Y:S01]  /*0fe0*/  LOP3.LUT R7, R16, 0xf000f, RZ, 0xc0, !PT ;  /* 0x000f000f10077812 */ /* 0x000fe200078ec0ff */
[----:B------:R-:W-:Y:S02]  /*0ff0*/  HADD2.F32 R27, -RZ, R27.H1_H1 ;  /* 0x3000001bff1b7230 */ /* 0x000fe40000004100 */
[----:B------:R-:W-:Y:S01]  /*1000*/  FFMA.FTZ R25, R29, R28, R25 ;  /* 0x0000001c1d197223 */ /* 0x000fe20000010019 */
[----:B------:R-:W-:Y:S01]  /*1010*/  LOP3.LUT R28, R17, 0xf000f, RZ, 0xc0, !PT ;  /* 0x000f000f111c7812 */ /* 0x000fe200078ec0ff */
[----:B------:R-:W-:Y:S01]  /*1020*/  FFMA.FTZ R0, R29, R32, R0 ;  /* 0x000000201d007223 */ /* 0x000fe20000010000 */
[----:B------:R-:W-:Y:S01]  /*1030*/  LOP3.LUT R7, R7, 0x64006400, RZ, 0xfc, !PT ;  /* 0x6400640007077812 */ /* 0x000fe200078efcff */
[----:B------:R-:W-:Y:S01]  /*1040*/  FFMA.FTZ R29, R29, R27, R2 ;  /* 0x0000001b1d1d7223 */ /* 0x000fe20000010002 */
[----:B------:R-:W-:Y:S02]  /*1050*/  SHF.R.U32.HI R19, RZ, 0x8, R19 ;  /* 0x00000008ff137819 */ /* 0x000fe40000011613 */
[----:B------:R-:W-:Y:S01]  /*1060*/  LOP3.LUT R27, R18, 0xf000f, RZ, 0xc0, !PT ;  /* 0x000f000f121b7812 */ /* 0x000fe200078ec0ff */
[----:B------:R-:W-:Y:S01]  /*1070*/  HADD2 R32, R7, -1032, -1032 ;  /* 0xe408e40807207430 */ /* 0x000fe20000000000 */
[----:B------:R-:W-:-:S02]  /*1080*/  LOP3.LUT R2, R28, 0x64006400, RZ, 0xfc, !PT ;  /* 0x640064001c027812 */ /* 0x000fc400078efcff */
[----:B------:R-:W-:Y:S01]  /*1090*/  LOP3.LUT R33, R19, 0xf000f, RZ, 0xc0, !PT ;  /* 0x000f000f13217812 */ /* 0x000fe200078ec0ff */
[----:B0-----:R-:W-:Y:S01]  /*10a0*/  HADD2.F32 R28, -RZ, R22.H0_H0 ;  /* 0x20000016ff1c7230 */ /* 0x001fe20000004100 */
[----:B------:R-:W-:Y:S01]  /*10b0*/  LOP3.LUT R7, R27, 0x64006400, RZ, 0xfc, !PT ;  /* 0x640064001b077812 */ /* 0x000fe200078efcff */
[----:B------:R-:W-:Y:S02]  /*10c0*/  HADD2.F32 R27, -RZ, R32.H0_H0 ;  /* 0x20000020ff1b7230 */ /* 0x000fe40000004100 */
[----:B------:R-:W-:Y:S01]  /*10d0*/  HADD2 R2, R2, -1032, -1032 ;  /* 0xe408e40802027430 */ /* 0x000fe20000000000 */
[----:B------:R-:W-:Y:S01]  /*10e0*/  LOP3.LUT R33, R33, 0x64006400, RZ, 0xfc, !PT ;  /* 0x6400640021217812 */ /* 0x000fe200078efcff */
[----:B------:R-:W-:Y:S02]  /*10f0*/  HADD2.F32 R22, -RZ, R22.H1_H1 ;  /* 0x30000016ff167230 */ /* 0x000fe40000004100 */
[----:B------:R-:W-:Y:S02]  /*1100*/  HADD2 R7, R7, -1032, -1032 ;  /* 0xe408e40807077430 */ /* 0x000fe40000000000 */
[----:B------:R-:W-:Y:S01]  /*1110*/  FFMA.FTZ R36, R27, R28, R36 ;  /* 0x0000001c1b247223 */ /* 0x000fe20000010024 */
[----:B------:R-:W-:-:S02]  /*1120*/  HADD2.F32 R34, -RZ, R2.H0_H0 ;  /* 0x20000002ff227230 */ /* 0x000fc40000004100 */
[----:B------:R-:W-:Y:S02]  /*1130*/  HADD2 R27, R33, -1032, -1032 ;  /* 0xe408e408211b7430 */ /* 0x000fe40000000000 */
[----:B------:R-:W-:Y:S01]  /*1140*/  HADD2.F32 R2, -RZ, R2.H1_H1 ;  /* 0x30000002ff027230 */ /* 0x000fe20000004100 */
[----:B------:R-:W-:Y:S01]  /*1150*/  LOP3.LUT R16, R16, 0xf000f0, RZ, 0xc0, !PT ;  /* 0x00f000f010107812 */ /* 0x000fe200078ec0ff */
[----:B------:R-:W-:Y:S02]  /*1160*/  HADD2.F32 R33, -RZ, R7.H0_H0 ;  /* 0x20000007ff217230 */ /* 0x000fe40000004100 */
[C---:B------:R-:W-:Y:S01]  /*1170*/  FFMA.FTZ R25, R28.reuse, R34, R25 ;  /* 0x000000221c197223 */ /* 0x040fe20000010019 */
[----:B------:R-:W-:Y:S01]  /*1180*/  HADD2.F32 R34, -RZ, R27.H0_H0 ;  /* 0x2000001bff227230 */ /* 0x000fe20000004100 */
[----:B------:R-:W-:Y:S01]  /*1190*/  LOP3.LUT R17, R17, 0xf000f0, RZ, 0xc0, !PT ;  /* 0x00f000f011117812 */ /* 0x000fe200078ec0ff */
[----:B------:R-:W-:Y:S02]  /*11a0*/  HADD2.F32 R7, -RZ, R7.H1_H1 ;  /* 0x30000007ff077230 */ /* 0x000fe40000004100 */
[----:B------:R-:W-:Y:S01]  /*11b0*/  FFMA.FTZ R0, R28, R33, R0 ;  /* 0x000000211c007223 */ /* 0x000fe20000010000 */
[----:B------:R-:W-:-:S02]  /*11c0*/  HADD2.F32 R33, -RZ, R32.H1_H1 ;  /* 0x30000020ff217230 */ /* 0x000fc40000004100 */
[----:B------:R-:W-:Y:S01]  /*11d0*/  FFMA.FTZ R29, R28, R34, R29 ;  /* 0x000000221c1d7223 */ /* 0x000fe2000001001d */
[----:B------:R-:W-:Y:S02]  /*11e0*/  HADD2.F32 R28, -RZ, R27.H1_H1 ;  /* 0x3000001bff1c7230 */ /* 0x000fe40000004100 */
[C---:B------:R-:W-:Y:S01]  /*11f0*/  FFMA.FTZ R25, R22.reuse, R2, R25 ;  /* 0x0000000216197223 */ /* 0x040fe20000010019 */
[----:B------:R-:W-:Y:S01]  /*1200*/  FFMA.FTZ R0, R22, R7, R0 ;  /* 0x0000000716007223 */ /* 0x000fe20000010000 */
[----:B------:R-:W-:Y:S01]  /*1210*/  FFMA.FTZ R36, R33, R22, R36 ;  /* 0x0000001621247223 */ /* 0x000fe20000010024 */
[----:B------:R-:W-:Y:S01]  /*1220*/  LOP3.LUT R2, R16, 0x64006400, RZ, 0xfc, !PT ;  /* 0x6400640010027812 */ /* 0x000fe200078efcff */
[----:B------:R-:W-:Y:S01]  /*1230*/  FFMA.FTZ R22, R22, R28, R29 ;  /* 0x0000001c16167223 */ /* 0x000fe2000001001d */
[----:B------:R-:W-:Y:S02]  /*1240*/  LOP3.LUT R28, R17, 0x64006400, RZ, 0xfc, !PT ;  /* 0x64006400111c7812 */ /* 0x000fe400078efcff */
[----:B------:R-:W0:Y:S01]  /*1250*/  LDS.64 R16, [UR4+0x10] ;  /* 0x00001004ff107984 */ /* 0x000e220008000a00 */
[----:B------:R-:W-:Y:S01]  /*1260*/  LOP3.LUT R7, R18, 0xf000f0, RZ, 0xc0, !PT ;  /* 0x00f000f012077812 */ /* 0x000fe200078ec0ff */
[-C--:B------:R-:W-:Y:S01]  /*1270*/  HFMA2 R2, R2, R3.reuse.H1_H1, -72, -72 ;  /* 0xd480d48002027431 */ /* 0x080fe20000060003 */
[----:B------:R-:W-:Y:S01]  /*1280*/  LOP3.LUT R19, R19, 0xf000f0, RZ, 0xc0, !PT ;  /* 0x00f000f013137812 */ /* 0x000fe200078ec0ff */
[----:B------:R-:W-:Y:S01]  /*1290*/  HFMA2 R18, R28, R3.H1_H1, -72, -72 ;  /* 0xd480d4801c127431 */ /* 0x000fe20000060003 */
[----:B------:R-:W-:-:S02]  /*12a0*/  LOP3.LUT R28, R7, 0x64006400, RZ, 0xfc, !PT ;  /* 0x64006400071c7812 */ /* 0x000fc400078efcff */
[----:B------:R-:W-:Y:S01]  /*12b0*/  LOP3.LUT R32, R19, 0x64006400, RZ, 0xfc, !PT ;  /* 0x6400640013207812 */ /* 0x000fe200078efcff */
[--C-:B------:R-:W-:Y:S01]  /*12c0*/  HADD2.F32 R19, -RZ, R23.reuse.H0_H0 ;  /* 0x20000017ff137230 */ /* 0x100fe20000004100 */
[----:B---3--:R-:W-:Y:S01]  /*12d0*/  LOP3.LUT R38, R10, 0xf000f0, RZ, 0xc0, !PT ;  /* 0x00f000f00a267812 */ /* 0x008fe200078ec0ff */
[----:B------:R-:W-:Y:S02]  /*12e0*/  HADD2.F32 R29, -RZ, R2.H0_H0 ;  /* 0x20000002ff1d7230 */ /* 0x000fe40000004100 */
[-C--:B------:R-:W-:Y:S02]  /*12f0*/  HFMA2 R27, R28, R3.reuse.H1_H1, -72, -72 ;  /* 0xd480d4801c1b7431 */ /* 0x080fe40000060003 */
[----:B------:R-:W-:Y:S02]  /*1300*/  HADD2.F32 R34, -RZ, R18.H0_H0 ;  /* 0x20000012ff227230 */ /* 0x000fe40000004100 */
[----:B------:R-:W-:Y:S02]  /*1310*/  HFMA2 R7, R32, R3.H1_H1, -72, -72 ;  /* 0xd480d48020077431 */ /* 0x000fe40000060003 */
[----:B------:R-:W-:-:S02]  /*1320*/  HADD2.F32 R23, -RZ, R23.H1_H1 ;  /* 0x30000017ff177230 */ /* 0x000fc40000004100 */
[----:B------:R-:W-:Y:S01]  /*1330*/  FFMA.FTZ R36, R29, R19, R36 ;  /* 0x000000131d247223 */ /* 0x000fe20000010024 */
[----:B------:R-:W-:Y:S02]  /*1340*/  HADD2.F32 R29, -RZ, R27.H0_H0 ;  /* 0x2000001bff1d7230 */ /* 0x000fe40000004100 */
[C---:B------:R-:W-:Y:S01]  /*1350*/  FFMA.FTZ R28, R19.reuse, R34, R25 ;  /* 0x00000022131c7223 */ /* 0x040fe20000010019 */
[----:B------:R-:W-:Y:S01]  /*1360*/  HADD2.F32 R18, -RZ, R18.H1_H1 ;  /* 0x30000012ff127230 */ /* 0x000fe20000004100 */
[----:B------:R-:W-:Y:S01]  /*1370*/  LOP3.LUT R38, R38, 0x64006400, RZ, 0xfc, !PT ;  /* 0x6400640026267812 */ /* 0x000fe200078efcff */
[----:B------:R-:W-:Y:S02]  /*1380*/  HADD2.F32 R33, -RZ, R7.H0_H0 ;  /* 0x20000007ff217230 */ /* 0x000fe40000004100 */
[----:B------:R-:W-:Y:S01]  /*1390*/  FFMA.FTZ R29, R19, R29, R0 ;  /* 0x0000001d131d7223 */ /* 0x000fe20000010000 */
[----:B------:R-:W-:Y:S02]  /*13a0*/  HADD2.F32 R25, -RZ, R2.H1_H1 ;  /* 0x30000002ff197230 */ /* 0x000fe40000004100 */
[----:B------:R-:W-:Y:S01]  /*13b0*/  FFMA.FTZ R0, R23, R18, R28 ;  /* 0x0000001217007223 */ /* 0x000fe2000001001c */
        /* <DEDUP_REMOVED lines=15> */
[----:B------:R-:W-:Y:S01]  /*14b0*/  HADD2 R28, R19, -1032, -1032 ;  /* 0xe408e408131c7430 */ /* 0x000fe20000000000 */
[----:B------:R-:W-:Y:S01]  /*14c0*/  SHF.R.U32.HI R10, RZ, 0x8, R10 ;  /* 0x00000008ff0a7819 */ /* 0x000fe2000001160a */
[----:B------:R-:W-:Y:S02]  /*14d0*/  HADD2 R22, R27, -1032, -1032 ;  /* 0xe408e4081b167430 */ /* 0x000fe40000000000 */
[----:B------:R-:W-:-:S02]  /*14e0*/  HADD2.F32 R23, -RZ, R18.H0_H0 ;  /* 0x20000012ff177230 */ /* 0x000fc40000004100 */
[----:B------:R-:W-:Y:S02]  /*14f0*/  HADD2 R29, R29, -1032, -1032 ;  /* 0xe408e4081d1d7430 */ /* 0x000fe40000000000 */
[----:B------:R-:W-:Y:S02]  /*1500*/  HADD2.F32 R33, -RZ, R18.H1_H1 ;  /* 0x30000012ff217230 */ /* 0x000fe40000004100 */
[----:B0-----:R-:W-:Y:S02]  /*1510*/  HADD2.F32 R18, -RZ, R16.H0_H0 ;  /* 0x20000010ff127230 */ /* 0x001fe40000004100 */
[----:B------:R-:W-:Y:S02]  /*1520*/  HADD2.F32 R35, -RZ, R28.H0_H0 ;  /* 0x2000001cff237230 */ /* 0x000fe40000004100 */
[----:B------:R-:W-:Y:S02]  /*1530*/  HADD2.F32 R27, -RZ, R22.H0_H0 ;  /* 0x20000016ff1b7230 */ /* 0x000fe40000004100 */
[----:B------:R-:W-:Y:S01]  /*1540*/  FFMA.FTZ R32, R23, R18, RZ ;  /* 0x0000001217207223 */ /* 0x000fe200000100ff */
[----:B------:R-:W-:-:S02]  /*1550*/  HADD2.F32 R19, -RZ, R29.H0_H0 ;  /* 0x2000001dff137230 */ /* 0x000fc40000004100 */
[C---:B------:R-:W-:Y:S01]  /*1560*/  FFMA.FTZ R23, R18.reuse, R35, RZ ;  /* 0x0000002312177223 */ /* 0x040fe200000100ff */
[----:B------:R-:W-:Y:S02]  /*1570*/  HADD2.F32 R16, -RZ, R16.H1_H1 ;  /* 0x30000010ff107230 */ /* 0x000fe40000004100 */
[C---:B------:R-:W-:Y:S01]  /*1580*/  FFMA.FTZ R27, R18.reuse, R27, RZ ;  /* 0x0000001b121b7223 */ /* 0x040fe200000100ff */
[----:B------:R-:W-:Y:S02]  /*1590*/  HADD2.F32 R34, -RZ, R28.H1_H1 ;  /* 0x3000001cff227230 */ /* 0x000fe40000004100 */
[----:B------:R-:W-:Y:S01]  /*15a0*/  FFMA.FTZ R19, R18, R19, RZ ;  /* 0x0000001312137223 */ /* 0x000fe200000100ff */
[----:B------:R-:W-:Y:S01]  /*15b0*/  LOP3.LUT R18, R8, 0xf000f0, RZ, 0xc0, !PT ;  /* 0x00f000f008127812 */ /* 0x000fe200078ec0ff */
[----:B------:R-:W-:Y:S02]  /*15c0*/  HADD2.F32 R22, -RZ, R22.H1_H1 ;  /* 0x30000016ff167230 */ /* 0x000fe40000004100 */
[----:B------:R-:W-:Y:S01]  /*15d0*/  FFMA.FTZ R28, R33, R16, R32 ;  /* 0x00000010211c7223 */ /* 0x000fe20000010020 */
[----:B------:R-:W-:Y:S01]  /*15e0*/  HADD2.F32 R36, -RZ, R29.H1_H1 ;  /* 0x3000001dff247230 */ /* 0x000fe20000004100 */
[----:B------:R-:W-:Y:S01]  /*15f0*/  LOP3.LUT R18, R18, 0x64006400, RZ, 0xfc, !PT ;  /* 0x6400640012127812 */ /* 0x000fe200078efcff */
[C---:B------:R-:W-:Y:S01]  /*1600*/  FFMA.FTZ R34, R16.reuse, R34, R23 ;  /* 0x0000002210227223 */ /* 0x040fe20000010017 */
[----:B------:R-:W-:Y:S01]  /*1610*/  FFMA.FTZ R32, R16, R22, R27 ;  /* 0x0000001610207223 */ /* 0x000fe2000001001b */
[----:B------:R-:W-:-:S02]  /*1620*/  HADD2.F32 R29, -RZ, R17.H0_H0 ;  /* 0x20000011ff1d7230 */ /* 0x000fc40000004100 */
[----:B------:R-:W-:Y:S01]  /*1630*/  FFMA.FTZ R16, R16, R36, R19 ;  /* 0x0000002410107223 */ /* 0x000fe20000010013 */
[-C--:B------:R-:W-:Y:S01]  /*1640*/  HFMA2 R33, R18, R3.reuse.H1_H1, -72, -72 ;  /* 0xd480d48012217431 */ /* 0x080fe20000060003 */
[----:B------:R-:W-:Y:S01]  /*1650*/  LOP3.LUT R19, R11, 0xf000f0, RZ, 0xc0, !PT ;  /* 0x00f000f00b137812 */ /* 0x000fe200078ec0ff */
[----:B------:R-:W0:Y:S01]  /*1660*/  LDS.64 R22, [UR4+0x18] ;  /* 0x00001804ff167984 */ /* 0x000e220008000a00 */
[----:B------:R-:W-:Y:S02]  /*1670*/  LOP3.LUT R36, R9, 0xf000f0, RZ, 0xc0, !PT ;  /* 0x00f000f009247812 */ /* 0x000fe400078ec0ff */
[----:B------:R-:W-:Y:S01]  /*1680*/  LOP3.LUT R18, R19, 0x64006400, RZ, 0xfc, !PT ;  /* 0x6400640013127812 */ /* 0x000fe200078efcff */
[--C-:B------:R-:W-:Y:S02]  /*1690*/  HADD2.F32 R35, -RZ, R33.reuse.H0_H0 ;  /* 0x20000021ff237230 */ /* 0x100fe40000004100 */
[----:B------:R-:W-:Y:S01]  /*16a0*/  HFMA2 R19, R38, R3.H1_H1, -72, -72 ;  /* 0xd480d48026137431 */ /* 0x000fe20000060003 */
[----:B------:R-:W-:Y:S01]  /*16b0*/  LOP3.LUT R36, R36, 0x64006400, RZ, 0xfc, !PT ;  /* 0x6400640024247812 */ /* 0x000fe200078efcff */
[----:B------:R-:W-:-:S02]  /*16c0*/  HADD2.F32 R33, -RZ, R33.H1_H1 ;  /* 0x30000021ff217230 */ /* 0x000fc40000004100 */
[-C--:B------:R-:W-:Y:S02]  /*16d0*/  HFMA2 R18, R18, R3.reuse.H1_H1, -72, -72 ;  /* 0xd480d48012127431 */ /* 0x080fe40000060003 */
[----:B------:R-:W-:Y:S01]  /*16e0*/  FFMA.FTZ R28, R35, R29, R28 ;  /* 0x0000001d231c7223 */ /* 0x000fe2000001001c */
[--C-:B------:R-:W-:Y:S02]  /*16f0*/  HADD2.F32 R35, -RZ, R19.reuse.H0_H0 ;  /* 0x20000013ff237230 */ /* 0x100fe40000004100 */
[----:B------:R-:W-:Y:S02]  /*1700*/  HFMA2 R27, R36, R3.H1_H1, -72, -72 ;  /* 0xd480d480241b7431 */ /* 0x000fe40000060003 */
[----:B------:R-:W-:Y:S02]  /*1710*/  HADD2.F32 R19, -RZ, R19.H1_H1 ;  /* 0x30000013ff137230 */ /* 0x000fe40000004100 */
[----:B------:R-:W-:Y:S01]  /*1720*/  FFMA.FTZ R32, R29, R35, R32 ;  /* 0x000000231d207223 */ /* 0x000fe20000010020 */
[----:B------:R-:W-:-:S02]  /*1730*/  HADD2.F32 R35, -RZ, R17.H1_H1 ;  /* 0x30000011ff237230 */ /* 0x000fc40000004100 */
[--C-:B------:R-:W-:Y:S02]  /*1740*/  HADD2.F32 R36, -RZ, R27.reuse.H0_H0 ;  /* 0x2000001bff247230 */ /* 0x100fe40000004100 */
[----:B------:R-:W-:Y:S02]  /*1750*/  HADD2.F32 R17, -RZ, R27.H1_H1 ;  /* 0x3000001bff117230 */ /* 0x000fe40000004100 */
[----:B------:R-:W-:Y:S01]  /*1760*/  FFMA.FTZ R33, R33, R35, R28 ;  /* 0x0000002321217223 */ /* 0x000fe2000001001c */
[----:B------:R-:W-:Y:S01]  /*1770*/  SHF.R.U32.HI R28, RZ, 0x8, R9 ;  /* 0x00000008ff1c7819 */ /* 0x000fe20000011609 */
[----:B------:R-:W-:Y:S01]  /*1780*/  FFMA.FTZ R34, R29, R36, R34 ;  /* 0x000000241d227223 */ /* 0x000fe20000010022 */
[--C-:B------:R-:W-:Y:S01]  /*1790*/  HADD2.F32 R36, -RZ, R18.reuse.H0_H0 ;  /* 0x20000012ff247230 */ /* 0x100fe20000004100 */
[----:B------:R-:W-:Y:S01]  /*17a0*/  SHF.R.U32.HI R27, RZ, 0x8, R8 ;  /* 0x00000008ff1b7819 */ /* 0x000fe20000011608 */
[----:B------:R-:W-:Y:S01]  /*17b0*/  HADD2.F32 R18, -RZ, R18.H1_H1 ;  /* 0x30000012ff127230 */ /* 0x000fe20000004100 */
[----:B------:R-:W-:Y:S01]  /*17c0*/  LOP3.LUT R9, R28, 0xf000f, RZ, 0xc0, !PT ;  /* 0x000f000f1c097812 */ /* 0x000fe200078ec0ff */
[----:B------:R-:W-:Y:S01]  /*17d0*/  FFMA.FTZ R17, R35, R17, R34 ;  /* 0x0000001123117223 */ /* 0x000fe20000010022 */
[----:B------:R-:W-:Y:S01]  /*17e0*/  FFMA.FTZ R16, R29, R36, R16 ;  /* 0x000000241d107223 */ /* 0x000fe20000010010 */
[----:B------:R-:W-:Y:S01]  /*17f0*/  LOP3.LUT R8, R27, 0xf000f, RZ, 0xc0, !PT ;  /* 0x000f000f1b087812 */ /* 0x000fe200078ec0ff */
[----:B------:R-:W-:Y:S01]  /*1800*/  FFMA.FTZ R37, R35, R19, R32 ;  /* 0x0000001323257223 */ /* 0x000fe20000010020 */
[----:B------:R-:W-:Y:S01]  /*1810*/  LOP3.LUT R9, R9, 0x64006400, RZ, 0xfc, !PT ;  /* 0x6400640009097812 */ /* 0x000fe200078efcff */
[----:B------:R-:W-:Y:S01]  /*1820*/  FFMA.FTZ R35, R35, R18, R16 ;  /* 0x0000001223237223 */ /* 0x000fe20000010010 */
[----:B------:R-:W-:-:S02]  /*1830*/  LOP3.LUT R8, R8, 0x64006400, RZ, 0xfc, !PT ;  /* 0x6400640008087812 */ /* 0x000fc400078efcff */
[----:B------:R-:W-:Y:S01]  /*1840*/  LOP3.LUT R16, R10, 0xf000f, RZ, 0xc0, !PT ;  /* 0x000f000f0a107812 */ /* 0x000fe200078ec0ff */
[----:B------:R-:W-:Y:S02]  /*1850*/  HADD2 R32, R9, -1032, -1032 ;  /* 0xe408e40809207430 */ /* 0x000fe40000000000 */
[----:B------:R-:W-:Y:S02]  /*1860*/  HADD2 R29, R8, -1032, -1032 ;  /* 0xe408e408081d7430 */ /* 0x000fe40000000000 */
[----:B0-----:R-:W-:Y:S01]  /*1870*/  HADD2.F32 R34, -RZ, R22.H0_H0 ;  /* 0x20000016ff227230 */ /* 0x001fe20000004100 */
[----:B------:R-:W-:Y:S01]  /*1880*/  LOP3.LUT R16, R16, 0x64006400, RZ, 0xfc, !PT ;  /* 0x6400640010107812 */ /* 0x000fe200078efcff */
[----:B------:R-:W-:Y:S02]  /*1890*/  HADD2.F32 R18, -RZ, R32.H0_H0 ;  /* 0x20000020ff127230 */ /* 0x000fe40000004100 */
[----:B------:R-:W-:-:S04]  /*18a0*/  IMAD.WIDE R8, R24, 0x4, R30 ;  /* 0x0000000418087825 */ /* 0x000fc800078e021e */
[----:B-1----:R-:W-:Y:S02]  /*18b0*/  HADD2 R31, R16, -1032, -1032 ;  /* 0xe408e408101f7430 */ /* 0x002fe40000000000 */
[----:B------:R-:W-:Y:S01]  /*18c0*/  FFMA.FTZ R30, R34, R18, R17 ;  /* 0x00000012221e7223 */ /* 0x000fe20000010011 */
[----:B------:R-:W-:Y:S01]  /*18d0*/  SHF.R.U32.HI R38, RZ, 0x8, R11 ;  /* 0x00000008ff267819 */ /* 0x000fe2000001160b */
[----:B------:R-:W3:Y:S01]  /*18e0*/  LDG.E.128.CONSTANT R16, desc[UR6][R8.64] ;  /* 0x0000000608107981 */ /* 0x000ee2000c1e9d00 */
[----:B------:R-:W-:Y:S02]  /*18f0*/  HADD2.F32 R36, -RZ, R29.H0_H0 ;  /* 0x2000001dff247230 */ /* 0x000fe40000004100 */
[----:B------:R-:W-:-:S03]  /*1900*/  LOP3.LUT R11, R38, 0xf000f, RZ, 0xc0, !PT ;  /* 0x000f000f260b7812 */ /* 0x000fc600078ec0ff */
[----:B------:R-:W-:Y:S01]  /*1910*/  FFMA.FTZ R33, R36, R34, R33 ;  /* 0x0000002224217223 */ /* 0x000fe20000010021 */
[----:B------:R-:W-:Y:S01]  /*1920*/  LOP3.LUT R11, R11, 0x64006400, RZ, 0xfc, !PT ;  /* 0x640064000b0b7812 */ /* 0x000fe200078efcff */
[----:B------:R-:W-:-:S04]  /*1930*/  HADD2.F32 R36, -RZ, R31.H0_H0 ;  /* 0x2000001fff247230 */ /* 0x000fc80000004100 */
[----:B------:R-:W-:Y:S02]  /*1940*/  HADD2 R11, R11, -1032, -1032 ;  /* 0xe408e4080b0b7430 */ /* 0x000fe40000000000 */
[----:B------:R-:W-:-:S03]  /*1950*/  FFMA.FTZ R37, R34, R36, R37 ;  /* 0x0000002422257223 */ /* 0x000fc60000010025 */
[----:B------:R-:W-:Y:S01]  /*1960*/  HADD2.F32 R36, -RZ, R11.H0_H0 ;  /* 0x2000000bff247230 */ /* 0x000fe20000004100 */
[----:B------:R-:W-:Y:S01]  /*1970*/  LOP3.LUT R10, R10, 0xf000f0, RZ, 0xc0, !PT ;  /* 0x00f000f00a0a7812 */ /* 0x000fe200078ec0ff */
[----:B------:R-:W-:-:S03]  /*1980*/  HADD2.F32 R22, -RZ, R22.H1_H1 ;  /* 0x30000016ff167230 */ /* 0x000fc60000004100 */
[----:B------:R-:W-:Y:S01]  /*1990*/  FFMA.FTZ R35, R34, R36, R35 ;  /* 0x0000002422237223 */ /* 0x000fe20000010023 */
[----:B------:R-:W-:Y:S02]  /*19a0*/  HADD2.F32 R34, -RZ, R29.H1_H1 ;  /* 0x3000001dff227230 */ /* 0x000fe40000004100 */
[----:B------:R-:W-:Y:S02]  /*19b0*/  HADD2.F32 R29, -RZ, R32.H1_H1 ;  /* 0x30000020ff1d7230 */ /* 0x000fe40000004100 */
[----:B------:R-:W-:Y:S02]  /*19c0*/  HADD2.F32 R32, -RZ, R31.H1_H1 ;  /* 0x3000001fff207230 */ /* 0x000fe40000004100 */
[----:B------:R-:W-:Y:S01]  /*19d0*/  FFMA.FTZ R33, R34, R22, R33 ;  /* 0x0000001622217223 */ /* 0x000fe20000010021 */
[----:B------:R-:W-:Y:S02]  /*19e0*/  HADD2.F32 R34, -RZ, R11.H1_H1 ;  /* 0x3000000bff227230 */ /* 0x000fe40000004100 */
[----:B------:R-:W-:Y:S01]  /*19f0*/  FFMA.FTZ R37, R22, R32, R37 ;  /* 0x0000002016257223 */ /* 0x000fe20000010025 */
[----:B------:R-:W-:-:S02]  /*1a00*/  LOP3.LUT R32, R10, 0x64006400, RZ, 0xfc, !PT ;  /* 0x640064000a207812 */ /* 0x000fc400078efcff */
[----:B------:R-:W0:Y:S01]  /*1a10*/  LDS.64 R10, [UR4+0x20] ;  /* 0x00002004ff0a7984 */ /* 0x000e220008000a00 */
[----:B------:R-:W-:Y:S02]  /*1a20*/  LOP3.LUT R27, R27, 0xf000f0, RZ, 0xc0, !PT ;  /* 0x00f000f01b1b7812 */ /* 0x000fe400078ec0ff */
[----:B------:R-:W-:Y:S01]  /*1a30*/  LOP3.LUT R28, R28, 0xf000f0, RZ, 0xc0, !PT ;  /* 0x00f000f01c1c7812 */ /* 0x000fe200078ec0ff */
[C---:B------:R-:W-:Y:S01]  /*1a40*/  FFMA.FTZ R30, R22.reuse, R29, R30 ;  /* 0x0000001d161e7223 */ /* 0x040fe2000001001e */
[----:B------:R-:W-:Y:S01]  /*1a50*/  FFMA.FTZ R35, R22, R34, R35 ;  /* 0x0000002216237223 */ /* 0x000fe20000010023 */
[----:B------:R-:W-:Y:S02]  /*1a60*/  LOP3.LUT R22, R27, 0x64006400, RZ, 0xfc, !PT ;  /* 0x640064001b167812 */ /* 0x000fe400078efcff */
[----:B------:R-:W-:Y:S02]  /*1a70*/  LOP3.LUT R28, R28, 0x64006400, RZ, 0xfc, !PT ;  /* 0x640064001c1c7812 */ /* 0x000fe400078efcff */
[----:B------:R-:W-:Y:S01]  /*1a80*/  LOP3.LUT R38, R38, 0xf000f0, RZ, 0xc0, !PT ;  /* 0x00f000f026267812 */ /* 0x000fe200078ec0ff */
[----:B------:R-:W-:-:S02]  /*1a90*/  HFMA2 R29, R22, R3.H1_H1, -72, -72 ;  /* 0xd480d480161d7431 */ /* 0x000fc40000060003 */
[-C--:B------:R-:W-:Y:S01]  /*1aa0*/  HFMA2 R28, R28, R3.reuse.H1_H1, -72, -72 ;  /* 0xd480d4801c1c7431 */ /* 0x080fe20000060003 */
[----:B------:R-:W-:Y:S01]  /*1ab0*/  LOP3.LUT R38, R38, 0x64006400, RZ, 0xfc, !PT ;  /* 0x6400640026267812 */ /* 0x000fe200078efcff */
[----:B------:R-:W-:Y:S02]  /*1ac0*/  HADD2.F32 R39, -RZ, R23.H0_H0 ;  /* 0x20000017ff277230 */ /* 0x000fe40000004100 */
[-C--:B------:R-:W-:Y:S02]  /*1ad0*/  HFMA2 R27, R32, R3.reuse.H1_H1, -72, -72 ;  /* 0xd480d480201b7431 */ /* 0x080fe40000060003 */
[----:B------:R-:W-:Y:S02]  /*1ae0*/  HADD2.F32 R36, -RZ, R29.H0_H0 ;  /* 0x2000001dff247230 */ /* 0x000fe40000004100 */
[----:B------:R-:W-:Y:S02]  /*1af0*/  HADD2.F32 R31, -RZ, R28.H0_H0 ;  /* 0x2000001cff1f7230 */ /* 0x000fe40000004100 */
[----:B------:R-:W-:-:S02]  /*1b00*/  HFMA2 R22, R38, R3.H1_H1, -72, -72 ;  /* 0xd480d48026167431 */ /* 0x000fc40000060003 */
[----:B------:R-:W-:Y:S02]  /*1b10*/  HADD2.F32 R32, -RZ, R27.H0_H0 ;  /* 0x2000001bff207230 */ /* 0x000fe40000004100 */
[----:B------:R-:W-:Y:S01]  /*1b20*/  FFMA.FTZ R33, R36, R39, R33 ;  /* 0x0000002724217223 */ /* 0x000fe20000010021 */
[----:B------:R-:W-:Y:S02]  /*1b30*/  HADD2.F32 R36, -RZ, R23.H1_H1 ;  /* 0x30000017ff247230 */ /* 0x000fe40000004100 */
[C---:B------:R-:W-:Y:S01]  /*1b40*/  FFMA.FTZ R31, R39.reuse, R31, R30 ;  /* 0x0000001f271f7223 */ /* 0x040fe2000001001e */
[----:B------:R-:W-:Y:S02]  /*1b50*/  HADD2.F32 R30, -RZ, R29.H1_H1 ;  /* 0x3000001dff1e7230 */ /* 0x000fe40000004100 */
[----:B------:R-:W-:Y:S02]  /*1b60*/  HADD2.F32 R28, -RZ, R28.H1_H1 ;  /* 0x3000001cff1c7230 */ /* 0x000fe40000004100 */
[----:B------:R-:W-:Y:S01]  /*1b70*/  FFMA.FTZ R32, R39, R32, R37 ;  /* 0x0000002027207223 */ /* 0x000fe20000010025 */
[----:B------:R-:W-:-:S02]  /*1b80*/  HADD2.F32 R34, -RZ, R22.H0_H0 ;  /* 0x20000016ff227230 */ /* 0x000fc40000004100 */
[----:B------:R-:W-:Y:S01]  /*1b90*/  FFMA.FTZ R30, R30, R36, R33 ;  /* 0x000000241e1e7223 */ /* 0x000fe20000010021 */
[----:B------:R-:W-:Y:S02]  /*1ba0*/  HADD2.F32 R27, -RZ, R27.H1_H1 ;  /* 0x3000001bff1b7230 */ /* 0x000fe40000004100 */
[C---:B------:R-:W-:Y:S01]  /*1bb0*/  FFMA.FTZ R28, R36.reuse, R28, R31 ;  /* 0x0000001c241c7223 */ /* 0x040fe2000001001f */
[----:B------:R-:W-:Y:S02]  /*1bc0*/  HADD2.F32 R29, -RZ, R22.H1_H1 ;  /* 0x30000016ff1d7230 */ /* 0x000fe40000004100 */
[----:B------:R-:W-:Y:S01]  /*1bd0*/  FFMA.FTZ R34, R39, R34, R35 ;  /* 0x0000002227227223 */ /* 0x000fe20000010023 */
[----:B------:R-:W-:Y:S01]  /*1be0*/  FFMA.FTZ R27, R36, R27, R32 ;  /* 0x0000001b241b7223 */ /* 0x000fe20000010020 */
[----:B--2---:R-:W-:Y:S02]  /*1bf0*/  LOP3.LUT R23, R13, 0xf000f, RZ, 0xc0, !PT ;  /* 0x000f000f0d177812 */ /* 0x004fe400078ec0ff */
        /* <DEDUP_REMOVED lines=8> */
[----:B------:R-:W-:Y:S01]  /*1c80*/  FFMA.FTZ R29, R36, R29, R34 ;  /* 0x0000001d241d7223 */ /* 0x000fe20000010022 */
[----:B------:R-:W-:Y:S02]  /*1c90*/  HADD2 R34, R22, -1032, -1032 ;  /* 0xe408e40816227430 */ /* 0x000fe40000000000 */
[----:B------:R-:W-:Y:S02]  /*1ca0*/  HADD2 R32, R32, -1032, -1032 ;  /* 0xe408e40820207430 */ /* 0x000fe40000000000 */
[----:B------:R-:W-:Y:S02]  /*1cb0*/  HADD2 R22, R33, -1032, -1032 ;  /* 0xe408e40821167430 */ /* 0x000fe40000000000 */
[----:B0-----:R-:W-:Y:S02]  /*1cc0*/  HADD2.F32 R36, -RZ, R10.H0_H0 ;  /* 0x2000000aff247230 */ /* 0x001fe40000004100 */
[----:B------:R-:W-:Y:S02]  /*1cd0*/  HADD2.F32 R23, -RZ, R31.H0_H0 ;  /* 0x2000001fff177230 */ /* 0x000fe40000004100 */
[----:B------:R-:W-:-:S02]  /*1ce0*/  HADD2.F32 R35, -RZ, R34.H0_H0 ;  /* 0x20000022ff237230 */ /* 0x000fc40000004100 */
[----:B------:R-:W-:Y:S02]  /*1cf0*/  HADD2.F32 R37, -RZ, R32.H0_H0 ;  /* 0x20000020ff257230 */ /* 0x000fe40000004100 */
[----:B------:R-:W-:Y:S02]  /*1d00*/  HADD2.F32 R33, -RZ, R22.H0_H0 ;  /* 0x20000016ff217230 */ /* 0x000fe40000004100 */
[C---:B------:R-:W-:Y:S01]  /*1d10*/  FFMA.FTZ R23, R36.reuse, R23, RZ ;  /* 0x0000001724177223 */ /* 0x040fe200000100ff */
[----:B------:R-:W-:Y:S02]  /*1d20*/  HADD2.F32 R10, -RZ, R10.H1_H1 ;  /* 0x3000000aff0a7230 */ /* 0x000fe40000004100 */
[----:B------:R-:W-:Y:S02]  /*1d30*/  HADD2.F32 R31, -RZ, R31.H1_H1 ;  /* 0x3000001fff1f7230 */ /* 0x000fe40000004100 */
[----:B------:R-:W-:Y:S01]  /*1d40*/  FFMA.FTZ R35, R35, R36, RZ ;  /* 0x0000002423237223 */ /* 0x000fe200000100ff */
[C---:B------:R-:W-:Y:S01]  /*1d50*/  FFMA.FTZ R37, R36.reuse, R37, RZ ;  /* 0x0000002524257223 */ /* 0x040fe200000100ff */
[----:B------:R-:W-:Y:S01]  /*1d60*/  FFMA.FTZ R33, R36, R33, RZ ;  /* 0x0000002124217223 */ /* 0x000fe200000100ff */
[----:B------:R-:W-:-:S02]  /*1d70*/  HADD2.F32 R32, -RZ, R32.H1_H1 ;  /* 0x30000020ff207230 */ /* 0x000fc40000004100 */
[----:B------:R-:W-:Y:S01]  /*1d80*/  FFMA.FTZ R36, R10, R31, R23 ;  /* 0x0000001f0a247223 */ /* 0x000fe20000010017 */
[----:B------:R-:W-:Y:S01]  /*1d90*/  LOP3.LUT R23, R12, 0xf000f0, RZ, 0xc0, !PT ;  /* 0x00f000f00c177812 */ /* 0x000fe200078ec0ff */
[----:B------:R-:W-:Y:S02]  /*1da0*/  HADD2.F32 R38, -RZ, R34.H1_H1 ;  /* 0x30000022ff267230 */ /* 0x000fe40000004100 */
[----:B------:R-:W-:Y:S01]  /*1db0*/  FFMA.FTZ R37, R10, R32, R37 ;  /* 0x000000200a257223 */ /* 0x000fe20000010025 */
[----:B------:R-:W-:Y:S01]  /*1dc0*/  LOP3.LUT R32, R23, 0x64006400, RZ, 0xfc, !PT ;  /* 0x6400640017207812 */ /* 0x000fe200078efcff */
[----:B------:R-:W-:Y:S02]  /*1dd0*/  HADD2.F32 R22, -RZ, R22.H1_H1 ;  /* 0x30000016ff167230 */ /* 0x000fe40000004100 */
[----:B------:R-:W-:Y:S02]  /*1de0*/  FFMA.FTZ R38, R38, R10, R35 ;  /* 0x0000000a26267223 */ /* 0x000fe40000010023 */
[----:B------:R-:W-:-:S02]  /*1df0*/  HFMA2 R35, R32, R3.H1_H1, -72, -72 ;  /* 0xd480d48020237431 */ /* 0x000fc40000060003 */
[----:B------:R-:W-:Y:S01]  /*1e00*/  FFMA.FTZ R33, R10, R22, R33 ;  /* 0x000000160a217223 */ /* 0x000fe20000010021 */
[----:B------:R-:W-:Y:S01]  /*1e10*/  LOP3.LUT R10, R13, 0xf000f0, RZ, 0xc0, !PT ;  /* 0x00f000f00d0a7812 */ /* 0x000fe200078ec0ff */
[----:B------:R-:W-:Y:S02]  /*1e20*/  HADD2.F32 R23, -RZ, R11.H0_H0 ;  /* 0x2000000bff177230 */ /* 0x000fe40000004100 */
[----:B------:R-:W-:Y:S01]  /*1e30*/  HADD2.F32 R31, -RZ, R35.H0_H0 ;  /* 0x20000023ff1f7230 */ /* 0x000fe20000004100 */
[----:B------:R-:W-:Y:S02]  /*1e40*/  LOP3.LUT R10, R10, 0x64006400, RZ, 0xfc, !PT ;  /* 0x640064000a0a7812 */ /* 0x000fe400078efcff */
[----:B------:R-:W-:Y:S02]  /*1e50*/  LOP3.LUT R34, R14, 0xf000f0, RZ, 0xc0, !PT ;  /* 0x00f000f00e227812 */ /* 0x000fe400078ec0ff */
[----:B------:R-:W-:Y:S01]  /*1e60*/  LOP3.LUT R32, R15, 0xf000f0, RZ, 0xc0, !PT ;  /* 0x00f000f00f207812 */ /* 0x000fe200078ec0ff */
[----:B------:R-:W-:Y:S01]  /*1e70*/  FFMA.FTZ R38, R31, R23, R38 ;  /* 0x000000171f267223 */ /* 0x000fe20000010026 */
[----:B------:R-:W-:Y:S01]  /*1e80*/  HFMA2 R31, R10, R3.H1_H1, -72, -72 ;  /* 0xd480d4800a1f7431 */ /* 0x000fe20000060003 */
[----:B------:R-:W-:-:S02]  /*1e90*/  LOP3.LUT R34, R34, 0x64006400, RZ, 0xfc, !PT ;  /* 0x6400640022227812 */ /* 0x000fc400078efcff */
[----:B------:R-:W-:Y:S02]  /*1ea0*/  LOP3.LUT R32, R32, 0x64006400, RZ, 0xfc, !PT ;  /* 0x6400640020207812 */ /* 0x000fe400078efcff */
[----:B------:R-:W-:Y:S02]  /*1eb0*/  HADD2.F32 R10, -RZ, R31.H0_H0 ;  /* 0x2000001fff0a7230 */ /* 0x000fe40000004100 */
[-C--:B------:R-:W-:Y:S02]  /*1ec0*/  HFMA2 R34, R34, R3.reuse.H1_H1, -72, -72 ;  /* 0xd480d48022227431 */ /* 0x080fe40000060003 */
[----:B------:R-:W-:Y:S02]  /*1ed0*/  HFMA2 R32, R32, R3.H1_H1, -72, -72 ;  /* 0xd480d48020207431 */ /* 0x000fe40000060003 */
[----:B------:R-:W-:Y:S01]  /*1ee0*/  FFMA.FTZ R36, R23, R10, R36 ;  /* 0x0000000a17247223 */ /* 0x000fe20000010024 */
[----:B------:R-:W-:Y:S02]  /*1ef0*/  HADD2.F32 R10, -RZ, R34.H0_H0 ;  /* 0x20000022ff0a7230 */ /* 0x000fe40000004100 */
[----:B------:R-:W-:-:S03]  /*1f00*/  HADD2.F32 R22, -RZ, R32.H0_H0 ;  /* 0x20000020ff167230 */ /* 0x000fc60000004100 */
[C---:B------:R-:W-:Y:S02]  /*1f10*/  FFMA.FTZ R10, R23.reuse, R10, R37 ;  /* 0x0000000a170a7223 */ /* 0x040fe40000010025 */
[----:B------:R-:W-:Y:S02]  /*1f20*/  FFMA.FTZ R33, R23, R22, R33 ;  /* 0x0000001617217223 */ /* 0x000fe40000010021 */
[----:B------:R-:W0:Y:S01]  /*1f30*/  LDS.64 R22, [UR4+0x28] ;  /* 0x00002804ff167984 */ /* 0x000e220008000a00 */
[----:B------:R-:W-:Y:S02]  /*1f40*/  HADD2.F32 R11, -RZ, R11.H1_H1 ;  /* 0x3000000bff0b7230 */ /* 0x000fe40000004100 */
[----:B------:R-:W-:Y:S02]  /*1f50*/  HADD2.F32 R35, -RZ, R35.H1_H1 ;  /* 0x30000023ff237230 */ /* 0x000fe40000004100 */
[----:B------:R-:W-:Y:S02]  /*1f60*/  HADD2.F32 R31, -RZ, R31.H1_H1 ;  /* 0x3000001fff1f7230 */ /* 0x000fe40000004100 */
[----:B------:R-:W-:-:S02]  /*1f70*/  HADD2.F32 R37, -RZ, R34.H1_H1 ;  /* 0x30000022ff257230 */ /* 0x000fc40000004100 */
[----:B------:R-:W-:Y:S02]  /*1f80*/  HADD2.F32 R32, -RZ, R32.H1_H1 ;  /* 0x30000020ff207230 */ /* 0x000fe40000004100 */
[----:B------:R-:W-:Y:S01]  /*1f90*/  FFMA.FTZ R35, R35, R11, R38 ;  /* 0x0000000b23237223 */ /* 0x000fe20000010026 */
[C---:B------:R-:W-:Y:S01]  /*1fa0*/  FFMA.FTZ R31, R11.reuse, R31, R36 ;  /* 0x0000001f0b1f7223 */ /* 0x040fe20000010024 */
[C---:B------:R-:W-:Y:S01]  /*1fb0*/  FFMA.FTZ R10, R11.reuse, R37, R10 ;  /* 0x000000250b0a7223 */ /* 0x040fe2000001000a */
[----:B------:R-:W-:Y:S01]  /*1fc0*/  FFMA.FTZ R11, R11, R32, R33 ;  /* 0x000000200b0b7223 */ /* 0x000fe20000010021 */
[----:B------:R-:W-:-:S04]  /*1fd0*/  SHF.R.U32.HI R33, RZ, 0x8, R12 ;  /* 0x00000008ff217819 */ /* 0x000fc8000001160c */
[----:B------:R-:W-:-:S04]  /*1fe0*/  LOP3.LUT R12, R33, 0xf000f, RZ, 0xc0, !PT ;  /* 0x000f000f210c7812 */ /* 0x000fc800078ec0ff */
[----:B------:R-:W-:-:S05]  /*1ff0*/  LOP3.LUT R12, R12, 0x64006400, RZ, 0xfc, !PT ;  /* 0x640064000c0c7812 */ /* 0x000fca00078efcff */
[----:B------:R-:W-:Y:S01]  /*2000*/  HADD2 R12, R12, -1032, -1032 ;  /* 0xe408e4080c0c7430 */ /* 0x000fe20000000000 */
[----:B------:R-:W-:-:S04]  /*2010*/  SHF.R.U32.HI R13, RZ, 0x8, R13 ;  /* 0x00000008ff0d7819 */ /* 0x000fc8000001160d */
[----:B------:R-:W-:Y:S02]  /*2020*/  HADD2.F32 R34, -RZ, R12.H0_H0 ;  /* 0x2000000cff227230 */ /* 0x000fe40000004100 */
[----:B0-----:R-:W-:Y:S01]  /*2030*/  HADD2.F32 R32, -RZ, R22.H0_H0 ;  /* 0x20000016ff207230 */ /* 0x001fe20000004100 */
[----:B------:R-:W-:-:S04]  /*2040*/  SHF.R.U32.HI R14, RZ, 0x8, R14 ;  /* 0x00000008ff0e7819 */ /* 0x000fc8000001160e */
[----:B------:R-:W-:Y:S01]  /*2050*/  FFMA.FTZ R34, R34, R32, R35 ;  /* 0x0000002022227223 */ /* 0x000fe20000010023 */
[----:B------:R-:W-:Y:S02]  /*2060*/  LOP3.LUT R35, R13, 0xf000f, RZ, 0xc0, !PT ;  /* 0x000f000f0d237812 */ /* 0x000fe400078ec0ff */
[----:B------:R-:W-:Y:S02]  /*2070*/  LOP3.LUT R36, R14, 0xf000f, RZ, 0xc0, !PT ;  /* 0x000f000f0e247812 */ /* 0x000fe400078ec0ff */
[----:B------:R-:W-:Y:S02]  /*2080*/  LOP3.LUT R35, R35, 0x64006400, RZ, 0xfc, !PT ;  /* 0x6400640023237812 */ /* 0x000fe400078efcff */
[----:B------:R-:W-:-:S03]  /*2090*/  LOP3.LUT R36, R36, 0x64006400, RZ, 0xfc, !PT ;  /* 0x6400640024247812 */ /* 0x000fc600078efcff */
[----:B------:R-:W-:Y:S02]  /*20a0*/  HADD2 R35, R35, -1032, -1032 ;  /* 0xe408e40823237430 */ /* 0x000fe40000000000 */
[----:B------:R-:W-:-:S03]  /*20b0*/  HADD2 R36, R36, -1032, -1032 ;  /* 0xe408e40824247430 */ /* 0x000fc60000000000 */
[----:B------:R-:W-:Y:S01]  /*20c0*/  HADD2.F32 R37, -RZ, R35.H0_H0 ;  /* 0x20000023ff257230 */ /* 0x000fe20000004100 */
[----:B------:R-:W-:-:S04]  /*20d0*/  SHF.R.U32.HI R15, RZ, 0x8, R15 ;  /* 0x00000008ff0f7819 */ /* 0x000fc8000001160f */
[----:B------:R-:W-:Y:S01]  /*20e0*/  FFMA.FTZ R31, R32, R37, R31 ;  /* 0x00000025201f7223 */ /* 0x000fe2000001001f */
[----:B------:R-:W-:-:S05]  /*20f0*/  HADD2.F32 R37, -RZ, R36.H0_H0 ;  /* 0x20000024ff257230 */ /* 0x000fca0000004100 */
[----:B------:R-:W-:Y:S01]  /*2100*/  FFMA.FTZ R38, R32, R37, R10 ;  /* 0x0000002520267223 */ /* 0x000fe2000001000a */
[----:B------:R-:W-:-:S04]  /*2110*/  LOP3.LUT R10, R15, 0xf000f, RZ, 0xc0, !PT ;  /* 0x000f000f0f0a7812 */ /* 0x000fc800078ec0ff */
[----:B------:R-:W-:-:S05]  /*2120*/  LOP3.LUT R10, R10, 0x64006400, RZ, 0xfc, !PT ;  /* 0x640064000a0a7812 */ /* 0x000fca00078efcff */
[----:B------:R-:W-:-:S05]  /*2130*/  HADD2 R10, R10, -1032, -1032 ;  /* 0xe408e4080a0a7430 */ /* 0x000fca0000000000 */
[----:B------:R-:W-:-:S05]  /*2140*/  HADD2.F32 R37, -RZ, R10.H0_H0 ;  /* 0x2000000aff257230 */ /* 0x000fca0000004100 */
[----:B------:R-:W-:Y:S01]  /*2150*/  FFMA.FTZ R11, R32, R37, R11 ;  /* 0x00000025200b7223 */ /* 0x000fe2000001000b */
[----:B------:R-:W-:Y:S02]  /*2160*/  HADD2.F32 R37, -RZ, R12.H1_H1 ;  /* 0x3000000cff257230 */ /* 0x000fe40000004100 */
[----:B------:R-:W-:Y:S01]  /*2170*/  HADD2.F32 R12, -RZ, R10.H1_H1 ;  /* 0x3000000aff0c7230 */ /* 0x000fe20000004100 */
[----:B------:R-:W-:Y:S01]  /*2180*/  LOP3.LUT R10, R33, 0xf000f0, RZ, 0xc0, !PT ;  /* 0x00f000f0210a7812 */ /* 0x000fe200078ec0ff */
[----:B------:R-:W-:Y:S02]  /*2190*/  HADD2.F32 R22, -RZ, R22.H1_H1 ;  /* 0x30000016ff167230 */ /* 0x000fe40000004100 */
[----:B------:R-:W-:Y:S01]  /*21a0*/  HADD2.F32 R35, -RZ, R35.H1_H1 ;  /* 0x30000023ff237230 */ /* 0x000fe20000004100 */
[----:B------:R-:W-:Y:S01]  /*21b0*/  LOP3.LUT R10, R10, 0x64006400, RZ, 0xfc, !PT ;  /* 0x640064000a0a7812 */ /* 0x000fe200078efcff */
[----:B------:R-:W-:Y:S02]  /*21c0*/  HADD2.F32 R39, -RZ, R36.H1_H1 ;  /* 0x30000024ff277230 */ /* 0x000fe40000004100 */
[----:B------:R-:W-:Y:S01]  /*21d0*/  FFMA.FTZ R34, R37, R22, R34 ;  /* 0x0000001625227223 */ /* 0x000fe20000010022 */
[C---:B------:R-:W-:Y:S01]  /*21e0*/  FFMA.FTZ R33, R22.reuse, R12, R11 ;  /* 0x0000000c16217223 */ /* 0x040fe2000001000b */
[C---:B------:R-:W-:Y:S01]  /*21f0*/  FFMA.FTZ R31, R22.reuse, R35, R31 ;  /* 0x00000023161f7223 */ /* 0x040fe2000001001f */
[----:B------:R-:W-:Y:S01]  /*2200*/  FFMA.FTZ R38, R22, R39, R38 ;  /* 0x0000002716267223 */ /* 0x000fe20000010026 */
[----:B------:R-:W-:Y:S01]  /*2210*/  HFMA2 R22, R10, R3.H1_H1, -72, -72 ;  /* 0xd480d4800a167431 */ /* 0x000fe20000060003 */
[----:B------:R-:W-:Y:S01]  /*2220*/  LOP3.LUT R13, R13, 0xf000f0, RZ, 0xc0, !PT ;  /* 0x00f000f00d0d7812 */ /* 0x000fe200078ec0ff */
[----:B------:R-:W0:Y:S01]  /*2230*/  LDS.64 R10, [UR4+0x30] ;  /* 0x00003004ff0a7984 */ /* 0x000e220008000a00 */
[----:B------:R-:W-:-:S02]  /*2240*/  LOP3.LUT R36, R14, 0xf000f0, RZ, 0xc0, !PT ;  /* 0x00f000f00e247812 */ /* 0x000fc400078ec0ff */
[----:B------:R-:W-:Y:S02]  /*2250*/  LOP3.LUT R32, R15, 0xf000f0, RZ, 0xc0, !PT ;  /* 0x00f000f00f207812 */ /* 0x000fe400078ec0ff */
[----:B------:R-:W-:Y:S01]  /*2260*/  LOP3.LUT R14, R13, 0x64006400, RZ, 0xfc, !PT ;  /* 0x640064000d0e7812 */ /* 0x000fe200078efcff */
[----:B------:R-:W-:Y:S01]  /*2270*/  HADD2.F32 R12, -RZ, R23.H0_H0 ;  /* 0x20000017ff0c7230 */ /* 0x000fe20000004100 */
[----:B------:R-:W-:Y:S01]  /*2280*/  LOP3.LUT R32, R32, 0x64006400, RZ, 0xfc, !PT ;  /* 0x6400640020207812 */ /* 0x000fe200078efcff */
[----:B------:R-:W-:Y:S01]  /*2290*/  HADD2.F32 R13, -RZ, R22.H0_H0 ;  /* 0x20000016ff0d7230 */ /* 0x000fe20000004100 */
[----:B------:R-:W-:Y:S01]  /*22a0*/  LOP3.LUT R36, R36, 0x64006400, RZ, 0xfc, !PT ;  /* 0x6400640024247812 */ /* 0x000fe200078efcff */
[----:B------:R-:W-:-:S03]  /*22b0*/  HFMA2 R15, R14, R3.H1_H1, -72, -72 ;  /* 0xd480d4800e0f7431 */ /* 0x000fc60000060003 */
[----:B------:R-:W-:Y:S01]  /*22c0*/  FFMA.FTZ R34, R13, R12, R34 ;  /* 0x0000000c0d227223 */ /* 0x000fe20000010022 */
[-C--:B------:R-:W-:Y:S02]  /*22d0*/  HFMA2 R13, R32, R3.reuse.H1_H1, -72, -72 ;  /* 0xd480d480200d7431 */ /* 0x080fe40000060003 */
[----:B------:R-:W-:Y:S02]  /*22e0*/  HADD2.F32 R32, -RZ, R15.H0_H0 ;  /* 0x2000000fff207230 */ /* 0x000fe40000004100 */
[----:B------:R-:W-:Y:S02]  /*22f0*/  HFMA2 R14, R36, R3.H1_H1, -72, -72 ;  /* 0xd480d480240e7431 */ /* 0x000fe40000060003 */
[----:B------:R-:W-:Y:S02]  /*2300*/  HADD2.F32 R23, -RZ, R23.H1_H1 ;  /* 0x30000017ff177230 */ /* 0x000fe40000004100 */
[----:B------:R-:W-:Y:S01]  /*2310*/  FFMA.FTZ R32, R12, R32, R31 ;  /* 0x000000200c207223 */ /* 0x000fe2000001001f */
[----:B------:R-:W-:-:S02]  /*2320*/  HADD2.F32 R35, -RZ, R14.H0_H0 ;  /* 0x2000000eff237230 */ /* 0x000fc40000004100 */
[----:B------:R-:W-:Y:S02]  /*2330*/  HADD2.F32 R31, -RZ, R13.H0_H0 ;  /* 0x2000000dff1f7230 */ /* 0x000fe40000004100 */
[----:B------:R-:W-:Y:S02]  /*2340*/  HADD2.F32 R15, -RZ, R15.H1_H1 ;  /* 0x3000000fff0f7230 */ /* 0x000fe40000004100 */
[C---:B------:R-:W-:Y:S01]  /*2350*/  FFMA.FTZ R38, R12.reuse, R35, R38 ;  /* 0x000000230c267223 */ /* 0x040fe20000010026 */
[----:B------:R-:W-:Y:S02]  /*2360*/  HADD2.F32 R35, -RZ, R22.H1_H1 ;  /* 0x30000016ff237230 */ /* 0x000fe40000004100 */
[----:B------:R-:W-:Y:S01]  /*2370*/  FFMA.FTZ R12, R12, R31, R33 ;  /* 0x0000001f0c0c7223 */ /* 0x000fe20000010021 */
[----:B------:R-:W-:Y:S02]  /*2380*/  HADD2.F32 R33, -RZ, R14.H1_H1 ;  /* 0x3000000eff217230 */ /* 0x000fe40000004100 */
[----:B------:R-:W-:Y:S01]  /*2390*/  FFMA.FTZ R14, R23, R15, R32 ;  /* 0x0000000f170e7223 */ /* 0x000fe20000010020 */
[----:B---3--:R-:W-:-:S02]  /*23a0*/  LOP3.LUT R22, R16, 0xf000f, RZ, 0xc0, !PT ;  /* 0x000f000f10167812 */ /* 0x008fc400078ec0ff */
[----:B------:R-:W-:Y:S01]  /*23b0*/  LOP3.LUT R32, R17, 0xf000f, RZ, 0xc0, !PT ;  /* 0x000f000f11207812 */ /* 0x000fe200078ec0ff */
[----:B------:R-:W-:Y:S01]  /*23c0*/  FFMA.FTZ R15, R23, R33, R38 ;  /* 0x00000021170f7223 */ /* 0x000fe20000010026 */
[----:B------:R-:W-:Y:S02]  /*23d0*/  LOP3.LUT R22, R22, 0x64006400, RZ, 0xfc, !PT ;  /* 0x6400640016167812 */ /* 0x000fe400078efcff */
[----:B------:R-:W-:Y:S01]  /*23e0*/  LOP3.LUT R33, R32, 0x64006400, RZ, 0xfc, !PT ;  /* 0x6400640020217812 */ /* 0x000fe200078efcff */
[----:B------:R-:W-:Y:S02]  /*23f0*/  HADD2.F32 R13, -RZ, R13.H1_H1 ;  /* 0x3000000dff0d7230 */ /* 0x000fe40000004100 */
[----:B------:R-:W-:Y:S02]  /*2400*/  HADD2 R32, R22, -1032, -1032 ;  /* 0xe408e40816207430 */ /* 0x000fe40000000000 */
[----:B------:R-:W-:Y:S02]  /*2410*/  HADD2 R22, R33, -1032, -1032 ;  /* 0xe408e40821167430 */ /* 0x000fe40000000000 */
[----:B------:R-:W-:Y:S01]  /*2420*/  FFMA.FTZ R31, R35, R23, R34 ;  /* 0x00000017231f7223 */ /* 0x000fe20000010022 */
[----:B------:R-:W-:Y:S01]  /*2430*/  FFMA.FTZ R13, R23, R13, R12 ;  /* 0x0000000d170d7223 */ /* 0x000fe2000001000c */
[----:B0-----:R-:W-:-:S02]  /*2440*/  HADD2.F32 R12, -RZ, R10.H0_H0 ;  /* 0x2000000aff0c7230 */ /* 0x001fc40000004100 */
[----:B------:R-:W-:Y:S02]  /*2450*/  HADD2.F32 R23, -RZ, R32.H0_H0 ;  /* 0x20000020ff177230 */ /* 0x000fe40000004100 */
[----:B------:R-:W-:Y:S02]  /*2460*/  HADD2.F32 R33, -RZ, R22.H0_H0 ;  /* 0x20000016ff217230 */ /* 0x000fe40000004100 */
[----:B------:R-:W-:Y:S02]  /*2470*/  HADD2.F32 R35, -RZ, R32.H1_H1 ;  /* 0x30000020ff237230 */ /* 0x000fe40000004100 */
[----:B------:R-:W-:Y:S02]  /*2480*/  HADD2.F32 R32, -RZ, R10.H1_H1 ;  /* 0x3000000aff207230 */ /* 0x000fe40000004100 */
[----:B------:R-:W-:Y:S01]  /*2490*/  FFMA.FTZ R10, R23, R12, RZ ;  /* 0x0000000c170a7223 */ /* 0x000fe200000100ff */
[----:B------:R-:W-:Y:S02]  /*24a0*/  HADD2.F32 R23, -RZ, R22.H1_H1 ;  /* 0x30000016ff177230 */ /* 0x000fe40000004100 */
[----:B------:R-:W-:Y:S01]  /*24b0*/  FFMA.FTZ R33, R12, R33, RZ ;  /* 0x000000210c217223 */ /* 0x000fe200000100ff */
[----:B------:R-:W-:Y:S01]  /*24c0*/  FFMA.FTZ R10, R35, R32, R10 ;  /* 0x00000020230a7223 */ /* 0x000fe2000001000a */
[----:B------:R-:W-:-:S02]  /*24d0*/  HADD2.F32 R35, -RZ, R6.H0_H0 ;  /* 0x20000006ff237230 */ /* 0x000fc40000004100 */
[----:B------:R-:W-:Y:S01]  /*24e0*/  FFMA.FTZ R36, R32, R23, R33 ;  /* 0x0000001720247223 */ /* 0x000fe20000010021 */
[----:B------:R-:W-:Y:S02]  /*24f0*/  HADD2.F32 R33, -RZ, R5.H0_H0 ;  /* 0x20000005ff217230 */ /* 0x000fe40000004100 */
[----:B------:R-:W-:Y:S02]  /*2500*/  HADD2.F32 R34, -RZ, R4.H0_H0 ;  /* 0x20000004ff227230 */ /* 0x000fe40000004100 */
[----:B------:R-:W-:Y:S01]  /*2510*/  FMUL.FTZ R22, R2, R35 ;  /* 0x0000002302167220 */ /* 0x000fe20000410000 */
[----:B------:R-:W-:Y:S01]  /*2520*/  FMUL.FTZ R23, R0, R33 ;  /* 0x0000002100177220 */ /* 0x000fe20000410000 */
[----:B------:R-:W-:Y:S01]  /*2530*/  FMUL.FTZ R28, R33, R28 ;  /* 0x0000001c211c7220 */ /* 0x000fe20000410000 */
[----:B------:R-:W-:Y:S02]  /*2540*/  FMUL.FTZ R0, R25, R34 ;  /* 0x0000002219007220 */ /* 0x000fe40000410000 */
[----:B------:R-:W-:Y:S01]  /*2550*/  F2FP.F16.F32.PACK_AB R22, RZ, R22 ;  /* 0x00000016ff16723e */ /* 0x000fe200000000ff */
[----:B------:R-:W-:Y:S01]  /*2560*/  FMUL.FTZ R25, R35, R30 ;  /* 0x0000001e23197220 */ /* 0x000fe20000410000 */
[----:B------:R-:W-:Y:S01]  /*2570*/  F2FP.F16.F32.PACK_AB R23, RZ, R23 ;  /* 0x00000017ff17723e */ /* 0x000fe200000000ff */
[----:B------:R-:W-:Y:S01]  /*2580*/  HADD2.F32 R2, -RZ, R3.H0_H0 ;  /* 0x20000003ff027230 */ /* 0x000fe20000004100 */
[----:B------:R-:W-:-:S02]  /*2590*/  F2FP.F16.F32.PACK_AB R28, RZ, R28 ;  /* 0x0000001cff1c723e */ /* 0x000fc400000000ff */
[----:B------:R-:W-:Y:S02]  /*25a0*/  PRMT R22, R22, 0x5410, R23 ;  /* 0x0000541016167816 */ /* 0x000fe40000000017 */
[----:B------:R-:W-:Y:S01]  /*25b0*/  F2FP.F16.F32.PACK_AB R25, RZ, R25 ;  /* 0x00000019ff19723e */ /* 0x000fe200000000ff */
[----:B------:R-:W-:Y:S02]  /*25c0*/  FMUL.FTZ R30, R7, R2 ;  /* 0x00000002071e7220 */ /* 0x000fe40000410000 */
[----:B------:R-:W-:Y:S01]  /*25d0*/  HFMA2 R22, R22, 1, 1, RZ ;  /* 0x3c003c0016167831 */ /* 0x000fe200000000ff */
[----:B------:R-:W-:Y:S01]  /*25e0*/  PRMT R25, R25, 0x5410, R28 ;  /* 0x0000541019197816 */ /* 0x000fe2000000001c */
[----:B------:R-:W-:Y:S01]  /*25f0*/  FMUL.FTZ R7, R34, R27 ;  /* 0x0000001b22077220 */ /* 0x000fe20000410000 */
[----:B------:R-:W-:Y:S02]  /*2600*/  F2FP.F16.F32.PACK_AB R27, RZ, R30 ;  /* 0x0000001eff1b723e */ /* 0x000fe400000000ff */
[----:B------:R-:W-:Y:S01]  /*2610*/  LOP3.LUT R30, R17, 0xf000f0, RZ, 0xc0, !PT ;  /* 0x00f000f0111e7812 */ /* 0x000fe200078ec0ff */
[----:B------:R-:W-:-:S02]  /*2620*/  HADD2 R25, R25, R22 ;  /* 0x0000001619197230 */ /* 0x000fc40000000000 */
[----:B------:R-:W0:Y:S01]  /*2630*/  LDS.64 R22, [UR4+0x38] ;  /* 0x00003804ff167984 */ /* 0x000e220008000a00 */
[----:B------:R-:W-:Y:S01]  /*2640*/  LOP3.LUT R28, R16, 0xf000f0, RZ, 0xc0, !PT ;  /* 0x00f000f0101c7812 */ /* 0x000fe200078ec0ff */
[----:B------:R-:W-:Y:S01]  /*2650*/  FMUL.FTZ R29, R2, R29 ;  /* 0x0000001d021d7220 */ /* 0x000fe20000410000 */
[----:B------:R-:W-:Y:S02]  /*2660*/  LOP3.LUT R30, R30, 0x64006400, RZ, 0xfc, !PT ;  /* 0x640064001e1e7812 */ /* 0x000fe400078efcff */
[----:B------:R-:W-:Y:S02]  /*2670*/  LOP3.LUT R28, R28, 0x64006400, RZ, 0xfc, !PT ;  /* 0x640064001c1c7812 */ /* 0x000fe400078efcff */
[----:B------:R-:W-:Y:S01]  /*2680*/  F2FP.F16.F32.PACK_AB R0, RZ, R0 ;  /* 0x00000000ff00723e */ /* 0x000fe200000000ff */
[-C--:B------:R-:W-:Y:S01]  /*2690*/  HFMA2 R30, R30, R3.reuse.H1_H1, -72, -72 ;  /* 0xd480d4801e1e7431 */ /* 0x080fe20000060003 */
[----:B------:R-:W-:Y:S02]  /*26a0*/  F2FP.F16.F32.PACK_AB R7, RZ, R7 ;  /* 0x00000007ff07723e */ /* 0x000fe400000000ff */
[----:B------:R-:W-:Y:S01]  /*26b0*/  F2FP.F16.F32.PACK_AB R29, RZ, R29 ;  /* 0x0000001dff1d723e */ /* 0x000fe200000000ff */
[----:B------:R-:W-:Y:S01]  /*26c0*/  HFMA2 R28, R28, R3.H1_H1, -72, -72 ;  /* 0xd480d4801c1c7431 */ /* 0x000fe20000060003 */
[----:B------:R-:W-:Y:S01]  /*26d0*/  PRMT R0, R0, 0x5410, R27 ;  /* 0x0000541000007816 */ /* 0x000fe2000000001b */
[----:B------:R-:W-:Y:S01]  /*26e0*/  HADD2.F32 R27, -RZ, R11.H0_H0 ;  /* 0x2000000bff1b7230 */ /* 0x000fe20000004100 */
[----:B------:R-:W-:Y:S01]  /*26f0*/  PRMT R7, R7, 0x5410, R29 ;  /* 0x0000541007077816 */ /* 0x000fe2000000001d */
[----:B------:R-:W-:-:S02]  /*2700*/  HADD2.F32 R29, -RZ, R30.H0_H0 ;  /* 0x2000001eff1d7230 */ /* 0x000fc40000004100 */
[--C-:B------:R-:W-:Y:S02]  /*2710*/  HADD2.F32 R37, -RZ, R28.reuse.H0_H0 ;  /* 0x2000001cff257230 */ /* 0x100fe40000004100 */
[----:B------:R-:W-:Y:S02]  /*2720*/  HADD2.F32 R11, -RZ, R11.H1_H1 ;  /* 0x3000000bff0b7230 */ /* 0x000fe40000004100 */
[----:B------:R-:W-:Y:S01]  /*2730*/  FFMA.FTZ R36, R27, R29, R36 ;  /* 0x0000001d1b247223 */ /* 0x000fe20000010024 */
[----:B------:R-:W-:Y:S02]  /*2740*/  HADD2.F32 R29, -RZ, R28.H1_H1 ;  /* 0x3000001cff1d7230 */ /* 0x000fe40000004100 */
[----:B------:R-:W-:Y:S01]  /*2750*/  FFMA.FTZ R10, R37, R27, R10 ;  /* 0x0000001b250a7223 */ /* 0x000fe2000001000a */
[----:B------:R-:W-:Y:S01]  /*2760*/  SHF.R.U32.HI R17, RZ, 0x8, R17 ;  /* 0x00000008ff117819 */ /* 0x000fe20000011611 */
[----:B------:R-:W-:Y:S01]  /*2770*/  HFMA2 R0, R0, 1, 1, RZ ;  /* 0x3c003c0000007831 */ /* 0x000fe200000000ff */
[----:B------:R-:W-:Y:S01]  /*2780*/  SHF.R.U32.HI R16, RZ, 0x8, R16 ;  /* 0x00000008ff107819 */ /* 0x000fe20000011610 */
[----:B------:R-:W-:Y:S01]  /*2790*/  FFMA.FTZ R28, R29, R11, R10 ;  /* 0x0000000b1d1c7223 */ /* 0x000fe2000001000a */
[----:B------:R-:W-:Y:S01]  /*27a0*/  LOP3.LUT R10, R17, 0xf000f, RZ, 0xc0, !PT ;  /* 0x000f000f110a7812 */ /* 0x000fe200078ec0ff */
[----:B------:R-:W-:Y:S01]  /*27b0*/  HFMA2 R0, R7, 1, 1, R0 ;  /* 0x3c003c0007007831 */ /* 0x000fe20000000000 */
[----:B------:R-:W-:-:S02]  /*27c0*/  LOP3.LUT R7, R16, 0xf000f, RZ, 0xc0, !PT ;  /* 0x000f000f10077812 */ /* 0x000fc400078ec0ff */
[----:B------:R-:W-:Y:S01]  /*27d0*/  LOP3.LUT R10, R10, 0x64006400, RZ, 0xfc, !PT ;  /* 0x640064000a0a7812 */ /* 0x000fe200078efcff */
[----:B------:R-:W-:Y:S01]  /*27e0*/  HADD2.F32 R30, -RZ, R30.H1_H1 ;  /* 0x3000001eff1e7230 */ /* 0x000fe20000004100 */
[----:B------:R-:W-:-:S03]  /*27f0*/  LOP3.LUT R7, R7, 0x64006400, RZ, 0xfc, !PT ;  /* 0x6400640007077812 */ /* 0x000fc600078efcff */
[----:B------:R-:W-:Y:S02]  /*2800*/  HADD2 R10, R10, -1032, -1032 ;  /* 0xe408e4080a0a7430 */ /* 0x000fe40000000000 */
[----:B------:R-:W-:Y:S01]  /*2810*/  FFMA.FTZ R38, R11, R30, R36 ;  /* 0x0000001e0b267223 */ /* 0x000fe20000010024 */
[----:B------:R-:W-:Y:S02]  /*2820*/  HADD2 R30, R7, -1032, -1032 ;  /* 0xe408e408071e7430 */ /* 0x000fe40000000000 */
[----:B0-----:R-:W-:Y:S02]  /*2830*/  HADD2.F32 R7, -RZ, R22.H0_H0 ;  /* 0x20000016ff077230 */ /* 0x001fe40000004100 */
[--C-:B------:R-:W-:Y:S02]  /*2840*/  HADD2.F32 R36, -RZ, R10.reuse.H0_H0 ;  /* 0x2000000aff247230 */ /* 0x100fe40000004100 */
[----:B------:R-:W-:-:S03]  /*2850*/  HADD2.F32 R10, -RZ, R10.H1_H1 ;  /* 0x3000000aff0a7230 */ /* 0x000fc60000004100 */
[----:B------:R-:W-:Y:S01]  /*2860*/  FFMA.FTZ R29, R7, R36, R38 ;  /* 0x00000024071d7223 */ /* 0x000fe20000010026 */
[----:B------:R-:W-:Y:S01]  /*2870*/  HADD2.F32 R36, -RZ, R22.H1_H1 ;  /* 0x30000016ff247230 */ /* 0x000fe20000004100 */
[----:B------:R-:W-:Y:S01]  /*2880*/  LOP3.LUT R22, R17, 0xf000f0, RZ, 0xc0, !PT ;  /* 0x00f000f011167812 */ /* 0x000fe200078ec0ff */
[----:B------:R-:W-:-:S03]  /*2890*/  HADD2.F32 R37, -RZ, R30.H0_H0 ;  /* 0x2000001eff257230 */ /* 0x000fc60000004100 */
        /* <DEDUP_REMOVED lines=8> */
[----:B------:R-:W-:-:S02]  /*2920*/  HADD2 R29, R29, -1032, -1032 ;  /* 0xe408e4081d1d7430 */ /* 0x000fc40000000000 */
[-C--:B------:R-:W-:Y:S02]  /*2930*/  HFMA2 R22, R22, R3.reuse.H1_H1, -72, -72 ;  /* 0xd480d48016167431 */ /* 0x080fe40000060003 */
[----:B------:R-:W-:Y:S01]  /*2940*/  FFMA.FTZ R28, R28, R36, R37 ;  /* 0x000000241c1c7223 */ /* 0x000fe20000010025 */
[----:B------:R-:W-:Y:S02]  /*2950*/  HFMA2 R16, R16, R3.H1_H1, -72, -72 ;  /* 0xd480d48010107431 */ /* 0x000fe40000060003 */
[----:B------:R-:W-:Y:S02]  /*2960*/  HADD2.F32 R37, -RZ, R29.H0_H0 ;  /* 0x2000001dff257230 */ /* 0x000fe40000004100 */
[----:B------:R-:W-:Y:S02]  /*2970*/  HADD2.F32 R17, -RZ, R23.H0_H0 ;  /* 0x20000017ff117230 */ /* 0x000fe40000004100 */
[----:B------:R-:W-:Y:S02]  /*2980*/  HADD2.F32 R30, -RZ, R22.H0_H0 ;  /* 0x20000016ff1e7230 */ /* 0x000fe40000004100 */
[----:B------:R-:W-:Y:S01]  /*2990*/  FFMA.FTZ R37, R12, R37, RZ ;  /* 0x000000250c257223 */ /* 0x000fe200000100ff */
[----:B------:R-:W-:-:S02]  /*29a0*/  HADD2.F32 R29, -RZ, R29.H1_H1 ;  /* 0x3000001dff1d7230 */ /* 0x000fc40000004100 */
[--C-:B------:R-:W-:Y:S02]  /*29b0*/  HADD2.F32 R39, -RZ, R16.reuse.H0_H0 ;  /* 0x20000010ff277230 */ /* 0x100fe40000004100 */
[----:B------:R-:W-:Y:S01]  /*29c0*/  FFMA.FTZ R10, R17, R30, R10 ;  /* 0x0000001e110a7223 */ /* 0x000fe2000001000a */
[----:B------:R-:W-:Y:S01]  /*29d0*/  LOP3.LUT R30, R18, 0xf000f0, RZ, 0xc0, !PT ;  /* 0x00f000f0121e7812 */ /* 0x000fe200078ec0ff */
[----:B------:R-:W-:Y:S01]  /*29e0*/  FFMA.FTZ R38, R32, R29, R37 ;  /* 0x0000001d20267223 */ /* 0x000fe20000010025 */
[----:B------:R-:W-:Y:S02]  /*29f0*/  HADD2.F32 R23, -RZ, R23.H1_H1 ;  /* 0x30000017ff177230 */ /* 0x000fe40000004100 */
[----:B------:R-:W-:Y:S01]  /*2a00*/  FFMA.FTZ R28, R39, R17, R28 ;  /* 0x00000011271c7223 */ /* 0x000fe2000001001c */
[----:B------:R-:W-:Y:S01]  /*2a10*/  HADD2.F32 R29, -RZ, R16.H1_H1 ;  /* 0x30000010ff1d7230 */ /* 0x000fe20000004100 */
[----:B------:R-:W-:Y:S02]  /*2a20*/  LOP3.LUT R30, R30, 0x64006400, RZ, 0xfc, !PT ;  /* 0x640064001e1e7812 */ /* 0x000fe400078efcff */
[----:B------:R-:W-:-:S02]  /*2a30*/  SHF.R.U32.HI R18, RZ, 0x8, R18 ;  /* 0x00000008ff127819 */ /* 0x000fc40000011612 */
[----:B------:R-:W-:Y:S01]  /*2a40*/  FFMA.FTZ R28, R29, R23, R28 ;  /* 0x000000171d1c7223 */ /* 0x000fe2000001001c */
[----:B------:R-:W-:Y:S01]  /*2a50*/  HFMA2 R30, R30, R3.H1_H1, -72, -72 ;  /* 0xd480d4801e1e7431 */ /* 0x000fe20000060003 */
[----:B------:R-:W-:-:S04]  /*2a60*/  LOP3.LUT R29, R18, 0xf000f, RZ, 0xc0, !PT ;  /* 0x000f000f121d7812 */ /* 0x000fc800078ec0ff */
[----:B------:R-:W-:Y:S01]  /*2a70*/  LOP3.LUT R29, R29, 0x64006400, RZ, 0xfc, !PT ;  /* 0x640064001d1d7812 */ /* 0x000fe200078efcff */
[--C-:B------:R-:W-:Y:S02]  /*2a80*/  HADD2.F32 R16, -RZ, R30.reuse.H0_H0 ;  /* 0x2000001eff107230 */ /* 0x100fe40000004100 */
[----:B------:R-:W-:Y:S02]  /*2a90*/  HADD2.F32 R30, -RZ, R30.H1_H1 ;  /* 0x3000001eff1e7230 */ /* 0x000fe40000004100 */
[----:B------:R-:W-:Y:S02]  /*2aa0*/  HADD2 R29, R29, -1032, -1032 ;  /* 0xe408e4081d1d7430 */ /* 0x000fe40000000000 */
[----:B------:R-:W-:-:S03]  /*2ab0*/  FFMA.FTZ R16, R27, R16, R38 ;  /* 0x000000101b107223 */ /* 0x000fc60000010026 */
[----:B------:R-:W-:Y:S02]  /*2ac0*/  HADD2.F32 R37, -RZ, R29.H0_H0 ;  /* 0x2000001dff257230 */ /* 0x000fe40000004100 */
[----:B------:R-:W-:-:S04]  /*2ad0*/  FFMA.FTZ R16, R11, R30, R16 ;  /* 0x0000001e0b107223 */ /* 0x000fc80000010010 */
[----:B------:R-:W-:Y:S01]  /*2ae0*/  FFMA.FTZ R37, R7, R37, R16 ;  /* 0x0000002507257223 */ /* 0x000fe20000010010 */
[----:B------:R-:W-:-:S04]  /*2af0*/  LOP3.LUT R16, R19, 0xf000f, RZ, 0xc0, !PT ;  /* 0x000f000f13107812 */ /* 0x000fc800078ec0ff */
[----:B------:R-:W-:Y:S01]  /*2b00*/  LOP3.LUT R16, R16, 0x64006400, RZ, 0xfc, !PT ;  /* 0x6400640010107812 */ /* 0x000fe200078efcff */
[----:B------:R-:W-:-:S04]  /*2b10*/  HADD2.F32 R29, -RZ, R29.H1_H1 ;  /* 0x3000001dff1d7230 */ /* 0x000fc80000004100 */
[----:B------:R-:W-:Y:S02]  /*2b20*/  HADD2 R16, R16, -1032, -1032 ;  /* 0xe408e40810107430 */ /* 0x000fe40000000000 */
[----:B------:R-:W-:-:S03]  /*2b30*/  FFMA.FTZ R30, R36, R29, R37 ;  /* 0x0000001d241e7223 */ /* 0x000fc60000010025 */
[----:B------:R-:W-:-:S05]  /*2b40*/  HADD2.F32 R29, -RZ, R16.H0_H0 ;  /* 0x20000010ff1d7230 */ /* 0x000fca0000004100 */
[----:B------:R-:W-:Y:S01]  /*2b50*/  FFMA.FTZ R37, R12, R29, RZ ;  /* 0x0000001d0c257223 */ /* 0x000fe200000100ff */
[----:B------:R-:W-:-:S04]  /*2b60*/  LOP3.LUT R12, R19, 0xf000f0, RZ, 0xc0, !PT ;  /* 0x00f000f0130c7812 */ /* 0x000fc800078ec0ff */
[----:B------:R-:W-:Y:S01]  /*2b70*/  LOP3.LUT R12, R12, 0x64006400, RZ, 0xfc, !PT ;  /* 0x640064000c0c7812 */ /* 0x000fe200078efcff */
[----:B------:R-:W-:-:S04]  /*2b80*/  HADD2.F32 R29, -RZ, R16.H1_H1 ;  /* 0x30000010ff1d7230 */ /* 0x000fc80000004100 */
[----:B------:R-:W-:Y:S02]  /*2b90*/  HFMA2 R12, R12, R3.H1_H1, -72, -72 ;  /* 0xd480d4800c0c7431 */ /* 0x000fe40000060003 */
[----:B------:R-:W-:Y:S01]  /*2ba0*/  FFMA.FTZ R32, R32, R29, R37 ;  /* 0x0000001d20207223 */ /* 0x000fe20000010025 */
[----:B------:R-:W-:Y:S02]  /*2bb0*/  SHF.R.U32.HI R19, RZ, 0x8, R19 ;  /* 0x00000008ff137819 */ /* 0x000fe40000011613 */
[----:B------:R-:W-:-:S05]  /*2bc0*/  HADD2.F32 R16, -RZ, R12.H0_H0 ;  /* 0x2000000cff107230 */ /* 0x000fca0000004100 */
[----:B------:R-:W-:Y:S01]  /*2bd0*/  FFMA.FTZ R32, R27, R16, R32 ;  /* 0x000000101b207223 */ /* 0x000fe20000010020 */
[----:B------:R-:W-:Y:S01]  /*2be0*/  LOP3.LUT R16, R19, 0xf000f, RZ, 0xc0, !PT ;  /* 0x000f000f13107812 */ /* 0x000fe200078ec0ff */
[----:B------:R-:W-:-:S03]  /*2bf0*/  HADD2.F32 R12, -RZ, R12.H1_H1 ;  /* 0x3000000cff0c7230 */ /* 0x000fc60000004100 */
[----:B------:R-:W-:Y:S02]  /*2c00*/  LOP3.LUT R16, R16, 0x64006400, RZ, 0xfc, !PT ;  /* 0x6400640010107812 */ /* 0x000fe400078efcff */
[----:B------:R-:W-:Y:S01]  /*2c10*/  FFMA.FTZ R12, R11, R12, R32 ;  /* 0x0000000c0b0c7223 */ /* 0x000fe20000010020 */
[----:B------:R-:W-:Y:S02]  /*2c20*/  LOP3.LUT R18, R18, 0xf000f0, RZ, 0xc0, !PT ;  /* 0x00f000f012127812 */ /* 0x000fe400078ec0ff */
[----:B------:R-:W-:Y:S01]  /*2c30*/  HADD2 R11, R16, -1032, -1032 ;  /* 0xe408e408100b7430 */ /* 0x000fe20000000000 */
[----:B------:R-:W-:Y:S02]  /*2c40*/  LOP3.LUT R19, R19, 0xf000f0, RZ, 0xc0, !PT ;  /* 0x00f000f013137812 */ /* 0x000fe400078ec0ff */
[----:B------:R-:W-:Y:S02]  /*2c50*/  LOP3.LUT R16, R18, 0x64006400, RZ, 0xfc, !PT ;  /* 0x6400640012107812 */ /* 0x000fe400078efcff */
[--C-:B------:R-:W-:Y:S01]  /*2c60*/  HADD2.F32 R27, -RZ, R11.reuse.H0_H0 ;  /* 0x2000000bff1b7230 */ /* 0x100fe20000004100 */
[----:B------:R-:W-:Y:S01]  /*2c70*/  LOP3.LUT R18, R19, 0x64006400, RZ, 0xfc, !PT ;  /* 0x6400640013127812 */ /* 0x000fe200078efcff */
[----:B------:R-:W-:-:S02]  /*2c80*/  HADD2.F32 R19, -RZ, R11.H1_H1 ;  /* 0x3000000bff137230 */ /* 0x000fc40000004100 */
[-C--:B------:R-:W-:Y:S02]  /*2c90*/  HFMA2 R16, R16, R3.reuse.H1_H1, -72, -72 ;  /* 0xd480d48010107431 */ /* 0x080fe40000060003 */
[----:B------:R-:W-:Y:S01]  /*2ca0*/  FFMA.FTZ R27, R7, R27, R12 ;  /* 0x0000001b071b7223 */ /* 0x000fe2000001000c */
[----:B------:R-:W-:Y:S02]  /*2cb0*/  HFMA2 R7, R18, R3.H1_H1, -72, -72 ;  /* 0xd480d48012077431 */ /* 0x000fe40000060003 */
[----:B------:R-:W-:Y:S02]  /*2cc0*/  HADD2.F32 R11, -RZ, R16.H0_H0 ;  /* 0x20000010ff0b7230 */ /* 0x000fe40000004100 */
[----:B------:R-:W-:Y:S01]  /*2cd0*/  FFMA.FTZ R36, R36, R19, R27 ;  /* 0x0000001324247223 */ /* 0x000fe2000001001b */
[----:B------:R-:W-:Y:S02]  /*2ce0*/  HADD2.F32 R19, -RZ, R7.H0_H0 ;  /* 0x20000007ff137230 */ /* 0x000fe40000004100 */
[----:B------:R-:W-:-:S02]  /*2cf0*/  HADD2.F32 R22, -RZ, R22.H1_H1 ;  /* 0x30000016ff167230 */ /* 0x000fc40000004100 */
[C---:B------:R-:W-:Y:S01]  /*2d00*/  FFMA.FTZ R11, R17.reuse, R11, R30 ;  /* 0x0000000b110b7223 */ /* 0x040fe2000001001e */
[----:B------:R-:W-:Y:S02]  /*2d10*/  HADD2.F32 R16, -RZ, R16.H1_H1 ;  /* 0x30000010ff107230 */ /* 0x000fe40000004100 */
[----:B------:R-:W-:Y:S01]  /*2d20*/  FFMA.FTZ R19, R17, R19, R36 ;  /* 0x0000001311137223 */ /* 0x000fe20000010024 */
[----:B------:R-:W-:Y:S02]  /*2d30*/  HADD2.F32 R12, -RZ, R7.H1_H1 ;  /* 0x30000007ff0c7230 */ /* 0x000fe40000004100 */
[----:B------:R-:W-:Y:S01]  /*2d40*/  FFMA.FTZ R10, R23, R22, R10 ;  /* 0x00000016170a7223 */ /* 0x000fe2000001000a */
[----:B------:R-:W-:Y:S01]  /*2d50*/  FMUL.FTZ R31, R35, R31 ;  /* 0x0000001f231f7220 */ /* 0x000fe20000410000 */
[----:B------:R-:W-:Y:S01]  /*2d60*/  FMUL.FTZ R14, R33, R14 ;  /* 0x0000000e210e7220 */ /* 0x000fe20000410000 */
[C---:B------:R-:W-:Y:S01]  /*2d70*/  FFMA.FTZ R11, R23.reuse, R16, R11 ;  /* 0x00000010170b7223 */ /* 0x040fe2000001000b */
[----:B------:R-:W-:Y:S01]  /*2d80*/  FFMA.FTZ R19, R23, R12, R19 ;  /* 0x0000000c17137223 */ /* 0x000fe20000010013 */
[----:B------:R-:W-:Y:S01]  /*2d90*/  FMUL.FTZ R15, R34, R15 ;  /* 0x0000000f220f7220 */ /* 0x000fe20000410000 */
[----:B------:R-:W-:Y:S01]  /*2da0*/  FMUL.FTZ R13, R2, R13 ;  /* 0x0000000d020d7220 */ /* 0x000fe20000410000 */
        /* <DEDUP_REMOVED lines=18> */
[----:B------:R-:W-:Y:S01]  /*2ed0*/  HFMA2 R2, R28, 1, 1, R25 ;  /* 0x3c003c001c027831 */ /* 0x000fe20000000019 */
[----:B------:R-:W-:Y:S01]  /*2ee0*/  MOV R7, R20 ;  /* 0x0000001400077202 */ /* 0x000fe20000000f00 */
[----:B------:R-:W-:Y:S02]  /*2ef0*/  HADD2 R0, R11, R0 ;  /* 0x000000000b007230 */ /* 0x000fe40000000000 */
[----:B------:R-:W-:Y:S01]  /*2f00*/  IMAD.WIDE R32, R24, 0x4, R8 ;  /* 0x0000000418207825 */ /* 0x000fe200078e0208 */
[----:B------:R-:W-:-:S12]  /*2f10*/  UIADD3 UR4, UPT, UPT, UR4, 0x40, URZ ;  /* 0x0000004004047890 */ /* 0x000fd8000fffe0ff */
.L_x_3828:
[----:B------:R-:W0:Y:S01]  /*2f20*/  LDC.64 R28, c[0x0][0x3a0] ;  /* 0x0000e800ff1c7b82 */ /* 0x000e220000000a00 */
[----:B------:R-:W-:Y:S01]  /*2f30*/  VIMNMX R8, PT, PT, R26, UR12, PT ;  /* 0x0000000c1a087c48 */ /* 0x000fe2000bfe0100 */
[----:B------:R-:W-:-:S03]  /*2f40*/  IMAD R21, R24, UR8, R21 ;  /* 0x0000000818157c24 */ /* 0x000fc6000f8e0215 */
[----:B------:R-:W-:Y:S01]  /*2f50*/  ISETP.GT.AND P0, PT, R8, R7, PT ;  /* 0x000000070800720c */ /* 0x000fe20003f04270 */
[----:B0-----:R-:W-:-:S12]  /*2f60*/  IMAD.WIDE R28, R21, 0x2, R28 ;  /* 0x00000002151c7825 */ /* 0x001fd800078e021c */
[----:B------:R-:W-:Y:S05]  /*2f70*/  @!P0 BRA `(.L_x_3829) ;  /* 0x0000001000f48947 */ /* 0x000fea0003800000 */
[----:B------:R-:W-:-:S07]  /*2f80*/  VIMNMX.U32 R26, PT, PT, R26, UR12, PT ;  /* 0x0000000c1a1a7c48 */ /* 0x000fce000bfe0000 */
.L_x_3830:
[----:B------:R-:W2:Y:S01]  /*2f90*/  LDG.E.128.CONSTANT R16, desc[UR6][R32.64] ;  /* 0x0000000620107981 */ /* 0x000ea2000c1e9d00 */
[----:B------:R-:W-:-:S03]  /*2fa0*/  IMAD.WIDE R30, R24, 0x4, R32 ;  /* 0x00000004181e7825 */ /* 0x000fc600078e0220 */
[----:B------:R-:W0:Y:S04]  /*2fb0*/  LDS.128 R20, [UR4] ;  /* 0x00000004ff147984 */ /* 0x000e280008000c00 */
[----:B------:R1:W3:Y:S01]  /*2fc0*/  LDG.E.128.CONSTANT R12, desc[UR6][R30.64] ;  /* 0x000000061e0c7981 */ /* 0x0002e2000c1e9d00 */
[----:B------:R-:W-:-:S05]  /*2fd0*/  HFMA2 R8, -RZ, RZ, 0, 0.125 ;  /* 0x00003000ff087431 */ /* 0x000fca00000001ff */
        /* <DEDUP_REMOVED lines=13> */
[----:B0-----:R-:W-:Y:S01]  /*30b0*/  HFMA2 R32, R8, R20, RZ ;  /* 0x0000001408207231 */ /* 0x001fe200000000ff */
[----:B------:R-:W-:Y:S01]  /*30c0*/  LOP3.LUT R10, R9, 0x64006400, RZ, 0xfc, !PT ;  /* 0x64006400090a7812 */ /* 0x000fe200078efcff */
[----:B------:R-:W-:Y:S01]  /*30d0*/  HADD2 R25, R25, -1028, -1028 ;  /* 0xe404e40419197430 */ /* 0x000fe20000000000 */
[----:B------:R-:W-:Y:S01]  /*30e0*/  SHF.R.U32.HI R36, RZ, 0x6, R16 ;  /* 0x00000006ff247819 */ /* 0x000fe20000011610 */
[----:B------:R-:W-:-:S02]  /*30f0*/  HADD2 R27, R27, -1028, -1028 ;  /* 0xe404e4041b1b7430 */ /* 0x000fc40000000000 */
[-C--:B------:R-:W-:Y:S02]  /*3100*/  HFMA2 R8, R11, R20.reuse, RZ.H0_H0 ;  /* 0x000000140b087231 */ /* 0x080fe400000400ff */
[-C--:B------:R-:W-:Y:S02]  /*3110*/  HFMA2 R11, R25, R20.reuse, RZ ;  /* 0x00000014190b7231 */ /* 0x080fe400000000ff */
[----:B------:R-:W-:Y:S01]  /*3120*/  HFMA2 R9, R10, R3.H1_H1, -132, -132 ;  /* 0xd820d8200a097431 */ /* 0x000fe20000060003 */
[----:B------:R-:W-:Y:S01]  /*3130*/  LOP3.LUT R25, R18, 0x380038, RZ, 0xc0, !PT ;  /* 0x0038003812197812 */ /* 0x000fe200078ec0ff */
[----:B------:R-:W-:Y:S01]  /*3140*/  HFMA2 R10, R27, R20, RZ.H0_H0 ;  /* 0x000000141b0a7231 */ /* 0x000fe200000400ff */
[----:B------:R-:W-:Y:S01]  /*3150*/  LOP3.LUT R20, R17, 0x380038, RZ, 0xc0, !PT ;  /* 0x0038003811147812 */ /* 0x000fe200078ec0ff */
[----:B------:R-:W-:Y:S01]  /*3160*/  HFMA2 R9, R9, R21, R32 ;  /* 0x0000001509097231 */ /* 0x000fe20000000020 */
[----:B------:R-:W-:Y:S02]  /*3170*/  LOP3.LUT R34, R25, 0x64006400, RZ, 0xfc, !PT ;  /* 0x6400640019227812 */ /* 0x000fe400078efcff */
[----:B------:R-:W-:-:S02]  /*3180*/  LOP3.LUT R32, R20, 0x64006400, RZ, 0xfc, !PT ;  /* 0x6400640014207812 */ /* 0x000fc400078efcff */
[----:B------:R-:W-:Y:S01]  /*3190*/  LOP3.LUT R25, R36, 0x70007, RZ, 0xc0, !PT ;  /* 0x0007000724197812 */ /* 0x000fe200078ec0ff */
[-C--:B------:R-:W-:Y:S01]  /*31a0*/  HFMA2 R34, R34, R3.reuse.H1_H1, -132, -132 ;  /* 0xd820d82022227431 */ /* 0x080fe20000060003 */
[----:B------:R-:W-:Y:S01]  /*31b0*/  LOP3.LUT R27, R19, 0x380038, RZ, 0xc0, !PT ;  /* 0x00380038131b7812 */ /* 0x000fe200078ec0ff */
[----:B------:R-:W-:Y:S01]  /*31c0*/  HFMA2 R32, R32, R3.H1_H1, -132, -132 ;  /* 0xd820d82020207431 */ /* 0x000fe20000060003 */
[----:B------:R-:W-:Y:S01]  /*31d0*/  LOP3.LUT R25, R25, 0x64006400, RZ, 0xfc, !PT ;  /* 0x6400640019197812 */ /* 0x000fe200078efcff */
[-C--:B------:R-:W-:Y:S01]  /*31e0*/  HFMA2 R11, R34, R21.reuse, R11 ;  /* 0x00000015220b7231 */ /* 0x080fe2000000000b */
[----:B------:R-:W-:Y:S01]  /*31f0*/  LOP3.LUT R20, R27, 0x64006400, RZ, 0xfc, !PT ;  /* 0x640064001b147812 */ /* 0x000fe200078efcff */
[----:B------:R-:W-:Y:S02]  /*3200*/  HFMA2 R8, R32, R21, R8 ;  /* 0x0000001520087231 */ /* 0x000fe40000000008 */
[----:B------:R-:W-:Y:S01]  /*3210*/  HADD2 R27, R25, -1028, -1028 ;  /* 0xe404e404191b7430 */ /* 0x000fe20000000000 */
[----:B------:R-:W-:Y:S01]  /*3220*/  SHF.R.U32.HI R25, RZ, 0x6, R18 ;  /* 0x00000006ff197819 */ /* 0x000fe20000011612 */
[----:B------:R-:W-:Y:S01]  /*3230*/  HFMA2 R32, R20, R3.H1_H1, -132, -132 ;  /* 0xd820d82014207431 */ /* 0x000fe20000060003 */
[----:B------:R-:W-:Y:S01]  /*3240*/  SHF.R.U32.HI R20, RZ, 0x6, R17 ;  /* 0x00000006ff147819 */ /* 0x000fe20000011611 */
[----:B------:R-:W-:Y:S01]  /*3250*/  HFMA2 R9, R27, R22, R9 ;  /* 0x000000161b097231 */ /* 0x000fe20000000009 */
[----:B------:R-:W-:Y:S01]  /*3260*/  SHF.R.U32.HI R27, RZ, 0x6, R19 ;  /* 0x00000006ff1b7819 */ /* 0x000fe20000011613 */
[----:B------:R-:W-:Y:S01]  /*3270*/  HFMA2 R10, R32, R21, R10 ;  /* 0x00000015200a7231 */ /* 0x000fe2000000000a */
[----:B------:R-:W-:-:S02]  /*3280*/  LOP3.LUT R21, R20, 0x70007, RZ, 0xc0, !PT ;  /* 0x0007000714157812 */ /* 0x000fc400078ec0ff */
[----:B------:R-:W-:Y:S02]  /*3290*/  LOP3.LUT R33, R27, 0x70007, RZ, 0xc0, !PT ;  /* 0x000700071b217812 */ /* 0x000fe400078ec0ff */
[----:B------:R-:W-:Y:S02]  /*32a0*/  LOP3.LUT R32, R21, 0x64006400, RZ, 0xfc, !PT ;  /* 0x6400640015207812 */ /* 0x000fe400078efcff */
[----:B------:R-:W-:Y:S02]  /*32b0*/  LOP3.LUT R21, R25, 0x70007, RZ, 0xc0, !PT ;  /* 0x0007000719157812 */ /* 0x000fe400078ec0ff */
[----:B------:R-:W-:Y:S01]  /*32c0*/  LOP3.LUT R33, R33, 0x64006400, RZ, 0xfc, !PT ;  /* 0x6400640021217812 */ /* 0x000fe200078efcff */
[----:B------:R-:W-:Y:S01]  /*32d0*/  HADD2 R32, R32, -1028, -1028 ;  /* 0xe404e40420207430 */ /* 0x000fe20000000000 */
[----:B------:R-:W-:-:S03]  /*32e0*/  LOP3.LUT R21, R21, 0x64006400, RZ, 0xfc, !PT ;  /* 0x6400640015157812 */ /* 0x000fc600078efcff */
[----:B------:R-:W-:Y:S02]  /*32f0*/  HADD2 R33, R33, -1028, -1028 ;  /* 0xe404e40421217430 */ /* 0x000fe40000000000 */
[-C--:B------:R-:W-:Y:S02]  /*3300*/  HFMA2 R8, R32, R22.reuse, R8 ;  /* 0x0000001620087231 */ /* 0x080fe40000000008 */
[----:B------:R-:W-:Y:S01]  /*3310*/  HADD2 R32, R21, -1028, -1028 ;  /* 0xe404e40415207430 */ /* 0x000fe20000000000 */
[----:B------:R-:W-:Y:S01]  /*3320*/  LOP3.LUT R21, R27, 0x380038, RZ, 0xc0, !PT ;  /* 0x003800381b157812 */ /* 0x000fe200078ec0ff */
[-C--:B------:R-:W-:Y:S01]  /*3330*/  HFMA2 R33, R33, R22.reuse, R10 ;  /* 0x0000001621217231 */ /* 0x080fe2000000000a */
[----:B------:R-:W-:Y:S01]  /*3340*/  LOP3.LUT R10, R36, 0x380038, RZ, 0xc0, !PT ;  /* 0x00380038240a7812 */ /* 0x000fe200078ec0ff */
[----:B------:R-:W-:Y:S01]  /*3350*/  HFMA2 R32, R32, R22, R11 ;  /* 0x0000001620207231 */ /* 0x000fe2000000000b */
[----:B------:R-:W-:Y:S02]  /*3360*/  LOP3.LUT R11, R20, 0x380038, RZ, 0xc0, !PT ;  /* 0x00380038140b7812 */ /* 0x000fe400078ec0ff */
[----:B------:R-:W-:-:S02]  /*3370*/  LOP3.LUT R10, R10, 0x64006400, RZ, 0xfc, !PT ;  /* 0x640064000a0a7812 */ /* 0x000fc400078efcff */
[----:B------:R-:W-:-:S03]  /*3380*/  LOP3.LUT R22, R11, 0x64006400, RZ, 0xfc, !PT ;  /* 0x640064000b167812 */ /* 0x000fc600078efcff */
[-C--:B------:R-:W-:Y:S01]  /*3390*/  HFMA2 R35, R10, R3.reuse.H1_H1, -132, -132 ;  /* 0xd820d8200a237431 */ /* 0x080fe20000060003 */
[----:B------:R-:W-:Y:S01]  /*33a0*/  LOP3.LUT R10, R25, 0x380038, RZ, 0xc0, !PT ;  /* 0x00380038190a7812 */ /* 0x000fe200078ec0ff */
[----:B------:R-:W-:Y:S02]  /*33b0*/  HFMA2 R34, R22, R3.H1_H1, -132, -132 ;  /* 0xd820d82016227431 */ /* 0x000fe40000060003 */
[-C--:B------:R-:W-:Y:S01]  /*33c0*/  HFMA2 R35, R35, R23.reuse, R9 ;  /* 0x0000001723237231 */ /* 0x080fe20000000009 */
[----:B------:R-:W-:Y:S01]  /*33d0*/  LOP3.LUT R22, R10, 0x64006400, RZ, 0xfc, !PT ;  /* 0x640064000a167812 */ /* 0x000fe200078efcff */
[----:B------:R-:W-:Y:S02]  /*33e0*/  HFMA2 R34, R34, R23, R8 ;  /* 0x0000001722227231 */ /* 0x000fe40000000008 */
[----:B------:R-:W0:Y:S02]  /*33f0*/  LDS.128 R8, [UR4+0x10] ;  /* 0x00001004ff087984 */ /* 0x000e240008000c00 */
[----:B------:R-:W-:-:S04]  /*3400*/  HFMA2 R22, R22, R3.H1_H1, -132, -132 ;  /* 0xd820d82016167431 */ /* 0x000fc80000060003 */
[----:B------:R-:W-:Y:S01]  /*3410*/  HFMA2 R32, R22, R23, R32 ;  /* 0x0000001716207231 */ /* 0x000fe20000000020 */
[----:B------:R-:W-:Y:S02]  /*3420*/  LOP3.LUT R22, R21, 0x64006400, RZ, 0xfc, !PT ;  /* 0x6400640015167812 */ /* 0x000fe400078efcff */
[----:B------:R-:W-:-:S03]  /*3430*/  LOP3.LUT R21, R20, 0x1c001c0, RZ, 0xc0, !PT ;  /* 0x01c001c014157812 */ /* 0x000fc600078ec0ff */
[----:B------:R-:W-:Y:S01]  /*3440*/  HFMA2 R22, R22, R3.H1_H1, -132, -132 ;  /* 0xd820d82016167431 */ /* 0x000fe20000060003 */
[----:B------:R-:W-:-:S03]  /*3450*/  LOP3.LUT R21, R21, 0x64006400, RZ, 0xfc, !PT ;  /* 0x6400640015157812 */ /* 0x000fc600078efcff */
[----:B------:R-:W-:Y:S01]  /*3460*/  HFMA2 R33, R22, R23, R33 ;  /* 0x0000001716217231 */ /* 0x000fe20000000021 */
[----:B------:R-:W-:Y:S02]  /*3470*/  LOP3.LUT R23, R36, 0x1c001c0, RZ, 0xc0, !PT ;  /* 0x01c001c024177812 */ /* 0x000fe400078ec0ff */
[----:B------:R-:W-:Y:S02]  /*3480*/  MOV R22, 0x2400 ;  /* 0x0000240000167802 */ /* 0x000fe40000000f00 */
[----:B------:R-:W-:Y:S02]  /*3490*/  LOP3.LUT R23, R23, 0x64006400, RZ, 0xfc, !PT ;  /* 0x6400640017177812 */ /* 0x000fe400078efcff */
[----:B------:R-:W-:-:S05]  /*34a0*/  PRMT R4, R4, 0x5410, R22 ;  /* 0x0000541004047816 */ /* 0x000fca0000000016 */
[-C--:B------:R-:W-:Y:S02]  /*34b0*/  HFMA2 R23, R23, R4.reuse.H1_H1, -20, -20 ;  /* 0xcd00cd0017177431 */ /* 0x080fe40000060004 */
[----:B------:R-:W-:Y:S02]  /*34c0*/  HFMA2 R21, R21, R4.H1_H1, -20, -20 ;  /* 0xcd00cd0015157431 */ /* 0x000fe40000060004 */
[-C--:B0-----:R-:W-:Y:S02]  /*34d0*/  HFMA2 R35, R23, R8.reuse, R35 ;  /* 0x0000000817237231 */ /* 0x081fe40000000023 */
[----:B------:R-:W-:Y:S02]  /*34e0*/  HFMA2 R34, R21, R8, R34 ;  /* 0x0000000815227231 */ /* 0x000fe40000000022 */
[----:B------:R-:W2:Y:S01]  /*34f0*/  LDG.E.128.CONSTANT R20, desc[UR6][R30.64] ;  /* 0x000000061e147981 */ /* 0x000ea2000c1e9d00 */
[----:B------:R-:W-:Y:S02]  /*3500*/  LOP3.LUT R25, R25, 0x1c001c0, RZ, 0xc0, !PT ;  /* 0x01c001c019197812 */ /* 0x000fe400078ec0ff */
[----:B------:R-:W-:-:S02]  /*3510*/  LOP3.LUT R27, R27, 0x1c001c0, RZ, 0xc0, !PT ;  /* 0x01c001c01b1b7812 */ /* 0x000fc400078ec0ff */
[----:B------:R-:W-:Y:S02]  /*3520*/  LOP3.LUT R25, R25, 0x64006400, RZ, 0xfc, !PT ;  /* 0x6400640019197812 */ /* 0x000fe400078efcff */
[----:B------:R-:W-:Y:S02]  /*3530*/  LOP3.LUT R27, R27, 0x64006400, RZ, 0xfc, !PT ;  /* 0x640064001b1b7812 */ /* 0x000fe400078efcff */
[----:B------:R-:W-:Y:S01]  /*3540*/  SHF.R.U32.HI R16, RZ, 0xf, R16 ;  /* 0x0000000fff107819 */ /* 0x000fe20000011610 */
[-C--:B------:R-:W-:Y:S01]  /*3550*/  HFMA2 R25, R25, R4.reuse.H1_H1, -20, -20 ;  /* 0xcd00cd0019197431 */ /* 0x080fe20000060004 */
[----:B------:R-:W-:Y:S01]  /*3560*/  SHF.R.U32.HI R18, RZ, 0xf, R18 ;  /* 0x0000000fff127819 */ /* 0x000fe20000011612 */
[----:B------:R-:W-:Y:S01]  /*3570*/  HFMA2 R27, R27, R4.H1_H1, -20, -20 ;  /* 0xcd00cd001b1b7431 */ /* 0x000fe20000060004 */
[----:B------:R-:W-:Y:S01]  /*3580*/  SHF.R.U32.HI R17, RZ, 0xf, R17 ;  /* 0x0000000fff117819 */ /* 0x000fe20000011611 */
[-C--:B------:R-:W-:Y:S01]  /*3590*/  HFMA2 R25, R25, R8.reuse, R32 ;  /* 0x0000000819197231 */ /* 0x080fe20000000020 */
[----:B---3--:R-:W-:Y:S01]  /*35a0*/  LOP3.LUT R32, R15, 0x70007, RZ, 0xc0, !PT ;  /* 0x000700070f207812 */ /* 0x008fe200078ec0ff */
[----:B------:R-:W-:Y:S01]  /*35b0*/  HFMA2 R33, R27, R8, R33 ;  /* 0x000000081b217231 */ /* 0x000fe20000000021 */
[----:B------:R-:W-:-:S02]  /*35c0*/  LOP3.LUT R8, R12, 0x70007, RZ, 0xc0, !PT ;  /* 0x000700070c087812 */ /* 0x000fc400078ec0ff */
[----:B------:R-:W-:Y:S02]  /*35d0*/  LOP3.LUT R32, R32, 0x64006400, RZ, 0xfc, !PT ;  /* 0x6400640020207812 */ /* 0x000fe400078efcff */
[----:B------:R-:W-:Y:S02]  /*35e0*/  LOP3.LUT R8, R8, 0x64006400, RZ, 0xfc, !PT ;  /* 0x6400640008087812 */ /* 0x000fe400078efcff */
[----:B------:R-:W-:Y:S01]  /*35f0*/  LOP3.LUT R17, R17, 0x10001, RZ, 0xc0, !PT ;  /* 0x0001000111117812 */ /* 0x000fe200078ec0ff */
        /* <DEDUP_REMOVED lines=10> */
[----:B------:R-:W-:Y:S01]  /*36a0*/  IADD3 R7, PT, PT, R7, 0x20, RZ ;  /* 0x0000002007077810 */ /* 0x000fe20007ffe0ff */
[----:B------:R-:W-:Y:S01]  /*36b0*/  HADD2 R8, R8, -1028, -1028 ;  /* 0xe404e40408087430 */ /* 0x000fe20000000000 */
[----:B------:R-:W-:Y:S01]  /*36c0*/  PRMT R6, R6, 0x5410, R5 ;  /* 0x0000541006067816 */ /* 0x000fe20000000005 */
[----:B------:R-:W-:Y:S01]  /*36d0*/  HADD2 R35, R35, -1028, -1028 ;  /* 0xe404e40423237430 */ /* 0x000fe20000000000 */
[----:B------:R-:W-:Y:S01]  /*36e0*/  ISETP.GE.AND P0, PT, R7, R26, PT ;  /* 0x0000001a0700720c */ /* 0x000fe20003f06270 */
[-C--:B------:R-:W-:Y:S01]  /*36f0*/  HFMA2 R32, R8, R9.reuse, R25 ;  /* 0x0000000908207231 */ /* 0x080fe20000000019 */
[----:B------:R-:W-:Y:S01]  /*3700*/  LOP3.LUT R8, R12, 0x380038, RZ, 0xc0, !PT ;  /* 0x003800380c087812 */ /* 0x000fe200078ec0ff */
[----:B------:R-:W-:Y:S01]  /*3710*/  HFMA2 R34, R35, R9, R34 ;  /* 0x0000000923227231 */ /* 0x000fe20000000022 */
[----:B------:R-:W-:-:S02]  /*3720*/  LOP3.LUT R9, R13, 0x380038, RZ, 0xc0, !PT ;  /* 0x003800380d097812 */ /* 0x000fc400078ec0ff */
[----:B------:R-:W-:Y:S02]  /*3730*/  LOP3.LUT R8, R8, 0x64006400, RZ, 0xfc, !PT ;  /* 0x6400640008087812 */ /* 0x000fe400078efcff */
[----:B------:R-:W-:Y:S02]  /*3740*/  LOP3.LUT R36, R9, 0x64006400, RZ, 0xfc, !PT ;  /* 0x6400640009247812 */ /* 0x000fe400078efcff */
[----:B------:R-:W-:Y:S01]  /*3750*/  SHF.R.U32.HI R25, RZ, 0x6, R12 ;  /* 0x00000006ff197819 */ /* 0x000fe2000001160c */
[-C--:B------:R-:W-:Y:S01]  /*3760*/  HFMA2 R8, R8, R3.reuse.H1_H1, -132, -132 ;  /* 0xd820d82008087431 */ /* 0x080fe20000060003 */
[----:B------:R-:W-:Y:S01]  /*3770*/  SHF.R.U32.HI R35, RZ, 0x6, R15 ;  /* 0x00000006ff237819 */ /* 0x000fe2000001160f */
[----:B------:R-:W-:Y:S01]  /*3780*/  HFMA2 R33, R36, R3.H1_H1, -132, -132 ;  /* 0xd820d82024217431 */ /* 0x000fe20000060003 */
[----:B------:R-:W-:Y:S01]  /*3790*/  LOP3.LUT R36, R15, 0x380038, RZ, 0xc0, !PT ;  /* 0x003800380f247812 */ /* 0x000fe200078ec0ff */
[-C--:B------:R-:W-:Y:S01]  /*37a0*/  HFMA2 R27, R8, R10.reuse, R27 ;  /* 0x0000000a081b7231 */ /* 0x080fe2000000001b */
[----:B------:R-:W-:Y:S01]  /*37b0*/  LOP3.LUT R8, R25, 0x70007, RZ, 0xc0, !PT ;  /* 0x0007000719087812 */ /* 0x000fe200078ec0ff */
[----:B------:R-:W-:Y:S01]  /*37c0*/  HFMA2 R33, R33, R10, R34 ;  /* 0x0000000a21217231 */ /* 0x000fe20000000022 */
[----:B------:R-:W-:-:S02]  /*37d0*/  LOP3.LUT R34, R14, 0x380038, RZ, 0xc0, !PT ;  /* 0x003800380e227812 */ /* 0x000fc400078ec0ff */
[----:B------:R-:W-:Y:S02]  /*37e0*/  LOP3.LUT R8, R8, 0x64006400, RZ, 0xfc, !PT ;  /* 0x6400640008087812 */ /* 0x000fe400078efcff */
[----:B------:R-:W-:Y:S02]  /*37f0*/  LOP3.LUT R34, R34, 0x64006400, RZ, 0xfc, !PT ;  /* 0x6400640022227812 */ /* 0x000fe400078efcff */
[----:B------:R-:W-:Y:S01]  /*3800*/  LOP3.LUT R36, R36, 0x64006400, RZ, 0xfc, !PT ;  /* 0x6400640024247812 */ /* 0x000fe200078efcff */
[----:B------:R-:W-:Y:S02]  /*3810*/  HADD2 R8, R8, -1028, -1028 ;  /* 0xe404e40408087430 */ /* 0x000fe40000000000 */
[----:B------:R-:W-:Y:S02]  /*3820*/  HFMA2 R34, R34, R3.H1_H1, -132, -132 ;  /* 0xd820d82022227431 */ /* 0x000fe40000060003 */
[----:B------:R-:W-:Y:S02]  /*3830*/  HFMA2 R27, R8, R11, R27 ;  /* 0x0000000b081b7231 */ /* 0x000fe4000000001b */
[----:B------:R-:W-:-:S02]  /*3840*/  HFMA2 R9, R36, R3.H1_H1, -132, -132 ;  /* 0xd820d82024097431 */ /* 0x000fc40000060003 */
[-C--:B------:R-:W-:Y:S01]  /*3850*/  HFMA2 R32, R34, R10.reuse, R32 ;  /* 0x0000000a22207231 */ /* 0x080fe20000000020 */
[----:B------:R-:W-:Y:S02]  /*3860*/  SHF.R.U32.HI R34, RZ, 0x6, R14 ;  /* 0x00000006ff227819 */ /* 0x000fe4000001160e */
[----:B------:R-:W-:Y:S01]  /*3870*/  SHF.R.U32.HI R36, RZ, 0x6, R13 ;  /* 0x00000006ff247819 */ /* 0x000fe2000001160d */
[----:B------:R-:W-:Y:S01]  /*3880*/  HFMA2 R37, R9, R10, R37 ;  /* 0x0000000a09257231 */ /* 0x000fe20000000025 */
[----:B------:R-:W-:Y:S02]  /*3890*/  LOP3.LUT R8, R34, 0x70007, RZ, 0xc0, !PT ;  /* 0x0007000722087812 */ /* 0x000fe400078ec0ff */
[----:B------:R-:W-:Y:S02]  /*38a0*/  LOP3.LUT R9, R36, 0x70007, RZ, 0xc0, !PT ;  /* 0x0007000724097812 */ /* 0x000fe400078ec0ff */
[----:B------:R-:W-:Y:S02]  /*38b0*/  LOP3.LUT R8, R8, 0x64006400, RZ, 0xfc, !PT ;  /* 0x6400640008087812 */ /* 0x000fe400078efcff */
[----:B------:R-:W-:-:S02]  /*38c0*/  LOP3.LUT R9, R9, 0x64006400, RZ, 0xfc, !PT ;  /* 0x6400640009097812 */ /* 0x000fc400078efcff */
[----:B------:R-:W-:Y:S01]  /*38d0*/  SHF.R.U32.HI R14, RZ, 0xe, R14 ;  /* 0x0000000eff0e7819 */ /* 0x000fe2000001160e */
[----:B------:R-:W-:Y:S02]  /*38e0*/  HADD2 R8, R8, -1028, -1028 ;  /* 0xe404e40408087430 */ /* 0x000fe40000000000 */
[----:B------:R-:W-:Y:S02]  /*38f0*/  HADD2 R9, R9, -1028, -1028 ;  /* 0xe404e40409097430 */ /* 0x000fe40000000000 */
[-C--:B------:R-:W-:Y:S01]  /*3900*/  HFMA2 R32, R8, R11.reuse, R32 ;  /* 0x0000000b08207231 */ /* 0x080fe20000000020 */
[----:B------:R-:W-:Y:S01]  /*3910*/  LOP3.LUT R8, R35, 0x70007, RZ, 0xc0, !PT ;  /* 0x0007000723087812 */ /* 0x000fe200078ec0ff */
[----:B------:R-:W-:Y:S01]  /*3920*/  HFMA2 R33, R9, R11, R33 ;  /* 0x0000000b09217231 */ /* 0x000fe20000000021 */
[----:B------:R-:W-:Y:S02]  /*3930*/  SHF.R.U32.HI R9, RZ, 0xe, R12 ;  /* 0x0000000eff097819 */ /* 0x000fe4000001160c */
[----:B------:R-:W-:-:S02]  /*3940*/  LOP3.LUT R8, R8, 0x64006400, RZ, 0xfc, !PT ;  /* 0x6400640008087812 */ /* 0x000fc400078efcff */
[----:B------:R-:W-:Y:S02]  /*3950*/  LOP3.LUT R12, R16, 0x10001, RZ, 0xc0, !PT ;  /* 0x00010001100c7812 */ /* 0x000fe400078ec0ff */
[C---:B------:R-:W-:Y:S01]  /*3960*/  LOP3.LUT R16, R25.reuse, 0x380038, RZ, 0xc0, !PT ;  /* 0x0038003819107812 */ /* 0x040fe200078ec0ff */
[----:B------:R-:W-:Y:S01]  /*3970*/  HADD2 R8, R8, -1028, -1028 ;  /* 0xe404e40408087430 */ /* 0x000fe20000000000 */
[----:B------:R-:W-:Y:S02]  /*3980*/  LOP3.LUT R12, R12, 0x20002, R9, 0xf8, !PT ;  /* 0x000200020c0c7812 */ /* 0x000fe400078ef809 */
[----:B------:R-:W-:Y:S01]  /*3990*/  LOP3.LUT R16, R16, 0x64006400, RZ, 0xfc, !PT ;  /* 0x6400640010107812 */ /* 0x000fe200078efcff */
[----:B------:R-:W-:Y:S01]  /*39a0*/  HFMA2 R37, R8, R11, R37 ;  /* 0x0000000b08257231 */ /* 0x000fe20000000025 */
[----:B------:R-:W-:Y:S01]  /*39b0*/  LOP3.LUT R25, R25, 0x1c001c0, RZ, 0xc0, !PT ;  /* 0x01c001c019197812 */ /* 0x000fe200078ec0ff */
[----:B------:R-:W0:Y:S02]  /*39c0*/  LDS.128 R8, [UR4+0x20] ;  /* 0x00002004ff087984 */ /* 0x000e240008000c00 */
[----:B------:R-:W-:Y:S01]  /*39d0*/  HFMA2 R16, R16, R3.H1_H1, -132, -132 ;  /* 0xd820d82010107431 */ /* 0x000fe20000060003 */
[----:B------:R-:W-:-:S05]  /*39e0*/  LOP3.LUT R25, R25, 0x64006400, RZ, 0xfc, !PT ;  /* 0x6400640019197812 */ /* 0x000fca00078efcff */
[----:B------:R-:W-:Y:S02]  /*39f0*/  HFMA2 R25, R25, R4.H1_H1, -20, -20 ;  /* 0xcd00cd0019197431 */ /* 0x000fe40000060004 */
[----:B0-----:R-:W-:Y:S01]  /*3a00*/  HFMA2 R27, R16, R8, R27 ;  /* 0x00000008101b7231 */ /* 0x001fe2000000001b */
        /* <DEDUP_REMOVED lines=8> */
[----:B------:R-:W-:-:S05]  /*3a90*/  LOP3.LUT R16, R16, 0x64006400, RZ, 0xfc, !PT ;  /* 0x6400640010107812 */ /* 0x000fca00078efcff */
[----:B------:R-:W-:-:S04]  /*3aa0*/  HFMA2 R16, R16, R3.H1_H1, -132, -132 ;  /* 0xd820d82010107431 */ /* 0x000fc80000060003 */
[----:B------:R-:W-:Y:S01]  /*3ab0*/  HFMA2 R32, R16, R8, R32 ;  /* 0x0000000810207231 */ /* 0x000fe20000000020 */
[C---:B------:R-:W-:Y:S02]  /*3ac0*/  LOP3.LUT R16, R35.reuse, 0x380038, RZ, 0xc0, !PT ;  /* 0x0038003823107812 */ /* 0x040fe400078ec0ff */
[----:B------:R-:W-:Y:S02]  /*3ad0*/  LOP3.LUT R35, R35, 0x1c001c0, RZ, 0xc0, !PT ;  /* 0x01c001c023237812 */ /* 0x000fe400078ec0ff */
[----:B------:R-:W-:Y:S02]  /*3ae0*/  LOP3.LUT R16, R16, 0x64006400, RZ, 0xfc, !PT ;  /* 0x6400640010107812 */ /* 0x000fe400078efcff */
[----:B------:R-:W-:-:S03]  /*3af0*/  LOP3.LUT R35, R35, 0x64006400, RZ, 0xfc, !PT ;  /* 0x6400640023237812 */ /* 0x000fc600078efcff */
[----:B------:R-:W-:-:S04]  /*3b00*/  HFMA2 R16, R16, R3.H1_H1, -132, -132 ;  /* 0xd820d82010107431 */ /* 0x000fc80000060003 */
[----:B------:R-:W-:Y:S01]  /*3b10*/  HFMA2 R16, R16, R8, R37 ;  /* 0x0000000810107231 */ /* 0x000fe20000000025 */
[----:B------:R-:W-:Y:S02]  /*3b20*/  SHF.R.U32.HI R8, RZ, 0xe, R13 ;  /* 0x0000000eff087819 */ /* 0x000fe4000001160d */
[----:B------:R-:W-:Y:S02]  /*3b30*/  LOP3.LUT R13, R18, 0x10001, RZ, 0xc0, !PT ;  /* 0x00010001120d7812 */ /* 0x000fe400078ec0ff */
[----:B------:R-:W-:Y:S02]  /*3b40*/  LOP3.LUT R8, R17, 0x20002, R8, 0xf8, !PT ;  /* 0x0002000211087812 */ /* 0x000fe400078ef808 */
[----:B------:R-:W-:Y:S02]  /*3b50*/  LOP3.LUT R18, R13, 0x20002, R14, 0xf8, !PT ;  /* 0x000200020d127812 */ /* 0x000fe400078ef80e */
[----:B------:R-:W-:Y:S02]  /*3b60*/  LOP3.LUT R13, R36, 0x64006400, RZ, 0xfc, !PT ;  /* 0x64006400240d7812 */ /* 0x000fe400078efcff */
[----:B------:R-:W-:-:S02]  /*3b70*/  SHF.R.U32.HI R17, RZ, 0xe, R15 ;  /* 0x0000000eff117819 */ /* 0x000fc4000001160f */
[----:B------:R-:W-:Y:S01]  /*3b80*/  LOP3.LUT R15, R34, 0x64006400, RZ, 0xfc, !PT ;  /* 0x64006400220f7812 */ /* 0x000fe200078efcff */
[-C--:B------:R-:W-:Y:S01]  /*3b90*/  HFMA2 R19, R13, R4.reuse.H1_H1, -20, -20 ;  /* 0xcd00cd000d137431 */ /* 0x080fe20000060004 */
[----:B------:R-:W-:Y:S01]  /*3ba0*/  LOP3.LUT R17, R38, 0x20002, R17, 0xf8, !PT ;  /* 0x0002000226117812 */ /* 0x000fe200078ef811 */
[-C--:B------:R-:W-:Y:S02]  /*3bb0*/  HFMA2 R13, R35, R4.reuse.H1_H1, -20, -20 ;  /* 0xcd00cd00230d7431 */ /* 0x080fe40000060004 */
[----:B------:R-:W-:Y:S02]  /*3bc0*/  HFMA2 R15, R15, R4.H1_H1, -20, -20 ;  /* 0xcd00cd000f0f7431 */ /* 0x000fe40000060004 */
[-C--:B------:R-:W-:Y:S02]  /*3bd0*/  HFMA2 R13, R13, R9.reuse, R16 ;  /* 0x000000090d0d7231 */ /* 0x080fe40000000010 */
[-C--:B------:R-:W-:Y:S02]  /*3be0*/  HFMA2 R32, R15, R9.reuse, R32 ;  /* 0x000000090f207231 */ /* 0x080fe40000000020 */
[----:B------:R-:W-:Y:S01]  /*3bf0*/  HFMA2 R19, R19, R9, R33 ;  /* 0x0000000913137231 */ /* 0x000fe20000000021 */
[----:B--2---:R-:W-:-:S02]  /*3c00*/  LOP3.LUT R16, R21, 0x70007, RZ, 0xc0, !PT ;  /* 0x0007000715107812 */ /* 0x004fc400078ec0ff */
        /* <DEDUP_REMOVED lines=9> */
[----:B------:R-:W-:Y:S01]  /*3ca0*/  SHF.R.U32.HI R9, RZ, 0xd, R20 ;  /* 0x0000000dff097819 */ /* 0x000fe20000011614 */
[----:B------:R-:W-:Y:S01]  /*3cb0*/  HADD2 R27, R27, -1028, -1028 ;  /* 0xe404e4041b1b7430 */ /* 0x000fe20000000000 */
[----:B------:R-:W-:Y:S01]  /*3cc0*/  LOP3.LUT R34, R20, 0x380038, RZ, 0xc0, !PT ;  /* 0x0038003814227812 */ /* 0x000fe200078ec0ff */
[----:B------:R-:W-:-:S02]  /*3cd0*/  HADD2 R14, R14, -1028, -1028 ;  /* 0xe404e4040e0e7430 */ /* 0x000fc40000000000 */
[-C--:B------:R-:W-:Y:S02]  /*3ce0*/  HFMA2 R25, R15, R10.reuse, R25 ;  /* 0x0000000a0f197231 */ /* 0x080fe40000000019 */
[-C--:B------:R-:W-:Y:S02]  /*3cf0*/  HFMA2 R19, R16, R10.reuse, R19 ;  /* 0x0000000a10137231 */ /* 0x080fe40000000013 */
[-C--:B------:R-:W-:Y:S01]  /*3d00*/  HFMA2 R16, R27, R10.reuse, R32 ;  /* 0x0000000a1b107231 */ /* 0x080fe20000000020 */
[----:B------:R-:W-:Y:S01]  /*3d10*/  LOP3.LUT R9, R12, 0x40004, R9, 0xf8, !PT ;  /* 0x000400040c097812 */ /* 0x000fe200078ef809 */
[----:B------:R-:W-:Y:S01]  /*3d20*/  HFMA2 R10, R14, R10, R13 ;  /* 0x0000000a0e0a7231 */ /* 0x000fe2000000000d */
[----:B------:R-:W-:Y:S01]  /*3d30*/  LOP3.LUT R32, R21, 0x380038, RZ, 0xc0, !PT ;  /* 0x0038003815207812 */ /* 0x000fe200078ec0ff */
[----:B------:R-:W0:Y:S01]  /*3d40*/  LDS.128 R12, [UR4+0x30] ;  /* 0x00003004ff0c7984 */ /* 0x000e220008000c00 */
[----:B------:R-:W-:Y:S01]  /*3d50*/  LOP3.LUT R34, R34, 0x64006400, RZ, 0xfc, !PT ;  /* 0x6400640022227812 */ /* 0x000fe200078efcff */
[----:B------:R-:W-:Y:S01]  /*3d60*/  UIADD3 UR4, UPT, UPT, UR4, 0x40, URZ ;  /* 0x0000004004047890 */ /* 0x000fe2000fffe0ff */
[----:B------:R-:W-:-:S02]  /*3d70*/  LOP3.LUT R32, R32, 0x64006400, RZ, 0xfc, !PT ;  /* 0x6400640020207812 */ /* 0x000fc400078efcff */
[--C-:B------:R-:W-:Y:S01]  /*3d80*/  SHF.R.U32.HI R27, RZ, 0xd, R21.reuse ;  /* 0x0000000dff1b7819 */ /* 0x100fe20000011615 */
[-C--:B------:R-:W-:Y:S01]  /*3d90*/  HFMA2 R34, R34, R3.reuse.H1_H1, -132, -132 ;  /* 0xd820d82022227431 */ /* 0x080fe20000060003 */
[----:B------:R-:W-:Y:S01]  /*3da0*/  SHF.R.U32.HI R21, RZ, 0x6, R21 ;  /* 0x00000006ff157819 */ /* 0x000fe20000011615 */
[----:B------:R-:W-:Y:S01]  /*3db0*/  HFMA2 R32, R32, R3.H1_H1, -132, -132 ;  /* 0xd820d82020207431 */ /* 0x000fe20000060003 */
[----:B------:R-:W-:Y:S01]  /*3dc0*/  LOP3.LUT R8, R8, 0x40004, R27, 0xf8, !PT ;  /* 0x0004000408087812 */ /* 0x000fe200078ef81b */
[-C--:B------:R-:W-:Y:S01]  /*3dd0*/  HFMA2 R25, R34, R11.reuse, R25 ;  /* 0x0000000b22197231 */ /* 0x080fe20000000019 */
[----:B------:R-:W-:Y:S01]  /*3de0*/  LOP3.LUT R34, R22, 0x380038, RZ, 0xc0, !PT ;  /* 0x0038003816227812 */ /* 0x000fe200078ec0ff */
[----:B------:R-:W-:Y:S01]  /*3df0*/  HFMA2 R19, R32, R11, R19 ;  /* 0x0000000b20137231 */ /* 0x000fe20000000013 */
[----:B------:R-:W-:Y:S02]  /*3e00*/  LOP3.LUT R32, R23, 0x380038, RZ, 0xc0, !PT ;  /* 0x0038003817207812 */ /* 0x000fe400078ec0ff */
[----:B------:R-:W-:-:S02]  /*3e10*/  SHF.R.U32.HI R27, RZ, 0xd, R22 ;  /* 0x0000000dff1b7819 */ /* 0x000fc40000011616 */
[----:B------:R-:W-:Y:S02]  /*3e20*/  LOP3.LUT R34, R34, 0x64006400, RZ, 0xfc, !PT ;  /* 0x6400640022227812 */ /* 0x000fe400078efcff */
[----:B------:R-:W-:Y:S02]  /*3e30*/  LOP3.LUT R32, R32, 0x64006400, RZ, 0xfc, !PT ;  /* 0x6400640020207812 */ /* 0x000fe400078efcff */
[----:B------:R-:W-:Y:S01]  /*3e40*/  LOP3.LUT R18, R18, 0x40004, R27, 0xf8, !PT ;  /* 0x0004000412127812 */ /* 0x000fe200078ef81b */
[-C--:B------:R-:W-:Y:S01]  /*3e50*/  HFMA2 R34, R34, R3.reuse.H1_H1, -132, -132 ;  /* 0xd820d82022227431 */ /* 0x080fe20000060003 */
[--C-:B------:R-:W-:Y:S01]  /*3e60*/  SHF.R.U32.HI R36, RZ, 0xd, R23.reuse ;  /* 0x0000000dff247819 */ /* 0x100fe20000011617 */
[----:B------:R-:W-:Y:S01]  /*3e70*/  HFMA2 R27, R32, R3.H1_H1, -132, -132 ;  /* 0xd820d820201b7431 */ /* 0x000fe20000060003 */
[----:B------:R-:W-:Y:S01]  /*3e80*/  SHF.R.U32.HI R20, RZ, 0x6, R20 ;  /* 0x00000006ff147819 */ /* 0x000fe20000011614 */
[-C--:B------:R-:W-:Y:S01]  /*3e90*/  HFMA2 R16, R34, R11.reuse, R16 ;  /* 0x0000000b22107231 */ /* 0x080fe20000000010 */
[----:B------:R-:W-:Y:S01]  /*3ea0*/  SHF.R.U32.HI R22, RZ, 0x6, R22 ;  /* 0x00000006ff167819 */ /* 0x000fe20000011616 */
[----:B------:R-:W-:Y:S01]  /*3eb0*/  HFMA2 R27, R27, R11, R10 ;  /* 0x0000000b1b1b7231 */ /* 0x000fe2000000000a */
[----:B------:R-:W-:-:S02]  /*3ec0*/  SHF.R.U32.HI R23, RZ, 0x6, R23 ;  /* 0x00000006ff177819 */ /* 0x000fc40000011617 */
        /* <DEDUP_REMOVED lines=10> */
[----:B------:R-:W-:Y:S01]  /*3f70*/  LOP3.LUT R17, R17, 0x40004, R36, 0xf8, !PT ;  /* 0x0004000411117812 */ /* 0x000fe200078ef824 */
[----:B------:R-:W-:Y:S01]  /*3f80*/  HADD2 R32, R32, -1028, -1028 ;  /* 0xe404e40420207430 */ /* 0x000fe20000000000 */
[----:B------:R-:W-:Y:S01]  /*3f90*/  LOP3.LUT R9, R9, 0x64006400, RZ, 0xfc, !PT ;  /* 0x6400640009097812 */ /* 0x000fe200078efcff */
[----:B------:R-:W-:Y:S02]  /*3fa0*/  HADD2 R33, R33, -1028, -1028 ;  /* 0xe404e40421217430 */ /* 0x000fe40000000000 */
[-C--:B0-----:R-:W-:Y:S02]  /*3fb0*/  HFMA2 R10, R10, R12.reuse, R25 ;  /* 0x0000000c0a0a7231 */ /* 0x081fe40000000019 */
[----:B------:R-:W-:-:S02]  /*3fc0*/  HFMA2 R19, R11, R12, R19 ;  /* 0x0000000c0b137231 */ /* 0x000fc40000000013 */
[-C--:B------:R-:W-:Y:S02]  /*3fd0*/  HFMA2 R11, R32, R12.reuse, R16 ;  /* 0x0000000c200b7231 */ /* 0x080fe40000000010 */
[----:B------:R-:W-:Y:S01]  /*3fe0*/  HFMA2 R12, R33, R12, R27 ;  /* 0x0000000c210c7231 */ /* 0x000fe2000000001b */
[C---:B------:R-:W-:Y:S01]  /*3ff0*/  LOP3.LUT R16, R20.reuse, 0x380038, RZ, 0xc0, !PT ;  /* 0x0038003814107812 */ /* 0x040fe200078ec0ff */
[----:B------:R-:W-:Y:S01]  /*4000*/  HADD2 R9, R9, -1028, -1028 ;  /* 0xe404e40409097430 */ /* 0x000fe20000000000 */
        /* <DEDUP_REMOVED lines=8> */
[----:B------:R-:W-:Y:S01]  /*4090*/  LOP3.LUT R23, R23, 0x1c001c0, RZ, 0xc0, !PT ;  /* 0x01c001c017177812 */ /* 0x000fe200078ec0ff */
[-C--:B------:R-:W-:Y:S01]  /*40a0*/  HFMA2 R16, R16, R3.reuse.H1_H1, -132, -132 ;  /* 0xd820d82010107431 */ /* 0x080fe20000060003 */
[----:B------:R-:W-:Y:S01]  /*40b0*/  LOP3.LUT R34, R21, 0x64006400, RZ, 0xfc, !PT ;  /* 0x6400640015227812 */ /* 0x000fe200078efcff */
[----:B------:R-:W-:Y:S01]  /*40c0*/  HFMA2 R20, R20, R3.H1_H1, -132, -132 ;  /* 0xd820d82014147431 */ /* 0x000fe20000060003 */
[----:B------:R-:W-:Y:S01]  /*40d0*/  LOP3.LUT R22, R22, 0x64006400, RZ, 0xfc, !PT ;  /* 0x6400640016167812 */ /* 0x000fe200078efcff */
[----:B------:R-:W-:Y:S01]  /*40e0*/  HFMA2 R10, R16, R13, R10 ;  /* 0x0000000d100a7231 */ /* 0x000fe2000000000a */
[----:B------:R-:W-:Y:S01]  /*40f0*/  LOP3.LUT R25, R25, 0x64006400, RZ, 0xfc, !PT ;  /* 0x6400640019197812 */ /* 0x000fe200078efcff */
[-C--:B------:R-:W-:Y:S01]  /*4100*/  HFMA2 R34, R34, R3.reuse.H1_H1, -132, -132 ;  /* 0xd820d82022227431 */ /* 0x080fe20000060003 */
[----:B------:R-:W-:Y:S01]  /*4110*/  LOP3.LUT R27, R27, 0x64006400, RZ, 0xfc, !PT ;  /* 0x640064001b1b7812 */ /* 0x000fe200078efcff */
[----:B------:R-:W-:Y:S01]  /*4120*/  HFMA2 R22, R22, R3.H1_H1, -132, -132 ;  /* 0xd820d82016167431 */ /* 0x000fe20000060003 */
[----:B------:R-:W-:Y:S01]  /*4130*/  LOP3.LUT R21, R32, 0x64006400, RZ, 0xfc, !PT ;  /* 0x6400640020157812 */ /* 0x000fe200078efcff */
[-C--:B------:R-:W-:Y:S01]  /*4140*/  HFMA2 R25, R25, R4.reuse.H1_H1, -20, -20 ;  /* 0xcd00cd0019197431 */ /* 0x080fe20000060004 */
[----:B------:R-:W-:Y:S01]  /*4150*/  LOP3.LUT R23, R23, 0x64006400, RZ, 0xfc, !PT ;  /* 0x6400640017177812 */ /* 0x000fe200078efcff */
[-C--:B------:R-:W-:Y:S01]  /*4160*/  HFMA2 R27, R27, R4.reuse.H1_H1, -20, -20 ;  /* 0xcd00cd001b1b7431 */ /* 0x080fe20000060004 */
[----:B------:R-:W-:Y:S01]  /*4170*/  LOP3.LUT R8, R8, 0x64006400, RZ, 0xfc, !PT ;  /* 0x6400640008087812 */ /* 0x000fe200078efcff */
[----:B------:R-:W-:Y:S01]  /*4180*/  HFMA2 R19, R20, R13, R19 ;  /* 0x0000000d14137231 */ /* 0x000fe20000000013 */
[----:B------:R-:W-:Y:S01]  /*4190*/  LOP3.LUT R18, R18, 0x64006400, RZ, 0xfc, !PT ;  /* 0x6400640012127812 */ /* 0x000fe200078efcff */
[-C--:B------:R-:W-:Y:S01]  /*41a0*/  HFMA2 R21, R21, R4.reuse.H1_H1, -20, -20 ;  /* 0xcd00cd0015157431 */ /* 0x080fe20000060004 */
[----:B------:R-:W-:Y:S01]  /*41b0*/  LOP3.LUT R17, R17, 0x64006400, RZ, 0xfc, !PT ;  /* 0x6400640011117812 */ /* 0x000fe200078efcff */
[----:B------:R-:W-:-:S02]  /*41c0*/  HFMA2 R23, R23, R4.H1_H1, -20, -20 ;  /* 0xcd00cd0017177431 */ /* 0x000fc40000060004 */
[-C--:B------:R-:W-:Y:S02]  /*41d0*/  HFMA2 R11, R34, R13.reuse, R11 ;  /* 0x0000000d220b7231 */ /* 0x080fe4000000000b */
[----:B------:R-:W-:Y:S02]  /*41e0*/  HFMA2 R12, R22, R13, R12 ;  /* 0x0000000d160c7231 */ /* 0x000fe4000000000c */
[-C--:B------:R-:W-:Y:S02]  /*41f0*/  HFMA2 R10, R25, R14.reuse, R10 ;  /* 0x0000000e190a7231 */ /* 0x080fe4000000000a */
[-C--:B------:R-:W-:Y:S02]  /*4200*/  HFMA2 R19, R27, R14.reuse, R19 ;  /* 0x0000000e1b137231 */ /* 0x080fe40000000013 */
[----:B------:R-:W-:Y:S02]  /*4210*/  HFMA2 R11, R21, R14, R11 ;  /* 0x0000000e150b7231 */ /* 0x000fe4000000000b */
[----:B------:R-:W-:-:S02]  /*4220*/  HADD2 R8, R8, -1028, -1028 ;  /* 0xe404e40408087430 */ /* 0x000fc40000000000 */
[----:B------:R-:W-:Y:S02]  /*4230*/  HFMA2 R9, R9, R15, R10 ;  /* 0x0000000f09097231 */ /* 0x000fe4000000000a */
[----:B------:R-:W-:Y:S01]  /*4240*/  HFMA2 R12, R23, R14, R12 ;  /* 0x0000000e170c7231 */ /* 0x000fe2000000000c */
[----:B------:R-:W-:Y:S01]  /*4250*/  PRMT R4, R4, 0x5410, R3 ;  /* 0x0000541004047816 */ /* 0x000fe20000000003 */
[----:B------:R-:W-:Y:S02]  /*4260*/  HADD2 R18, R18, -1028, -1028 ;  /* 0xe404e40412127430 */ /* 0x000fe40000000000 */
[----:B------:R-:W-:-:S04]  /*4270*/  IMAD.WIDE R32, R24, 0x4, R30 ;  /* 0x0000000418207825 */ /* 0x000fc800078e021e */
        /* <DEDUP_REMOVED lines=11> */
[----:B------:R-:W-:Y:S01]  /*4330*/  HFMA2 R0, R11, R4, R0 ;  /* 0x000000040b007231 */ /* 0x000fe20000000000 */
[----:B------:R-:W-:Y:S06]  /*4340*/  @!P0 BRA `(.L_x_3830) ;  /* 0xffffffec00108947 */ /* 0x000fec000383ffff */
.L_x_3829:
        /* <DEDUP_REMOVED lines=10> */
.L_x_3834:
[----:B------:R-:W0:Y:S02]  /*43f0*/  LDS R2, [R4] ;  /* 0x0000000004027984 */ /* 0x000e240000000800 */
[----:B0-----:R-:W-:-:S05]  /*4400*/  HADD2 R3, R2, R5 ;  /* 0x0000000502037230 */ /* 0x001fca0000000000 */
[----:B------:R-:W0:Y:S02]  /*4410*/  ATOMS.CAST.SPIN P0, [R4], R2, R3 ;  /* 0x000000020400758d */ /* 0x000e240001800003 */
[----:B0-----:R-:W-:Y:S05]  /*4420*/  @!P0 BRA `(.L_x_3834) ;  /* 0xfffffffc00f08947 */ /* 0x001fea000383ffff */
[----:B------:R-:W-:Y:S05]  /*4430*/  BRA `(.L_x_3832) ;  /* 0x00000000000c7947 */ /* 0x000fea0003800000 */
.L_x_3833:
[----:B------:R-:W2:Y:S02]  /*4440*/  LD.E R2, desc[UR6][R28.64] ;  /* 0x000000061c027980 */ /* 0x000ea4000c101900 */
[----:B--2---:R-:W-:-:S05]  /*4450*/  IADD3 R3, PT, PT, R3, R2, RZ ;  /* 0x0000000203037210 */ /* 0x004fca0007ffe0ff */
[----:B------:R0:W-:Y:S02]  /*4460*/  ST.E desc[UR6][R28.64], R3 ;  /* 0x000000031c007985 */ /* 0x0001e4000c101906 */
.L_x_3832:
[----:B------:R-:W-:Y:S05]  /*4470*/  BSYNC.RECONVERGENT B0 ;  /* 0x0000000000007941 */ /* 0x000fea0003800200 */
.L_x_3831:
[----:B------:R1:W-:Y:S02]  /*4480*/  ATOM.E.ADD.F16x2.RN.STRONG.GPU P0, RZ, desc[UR6][R28.64+0x4], R7 ;  /* 0x800004071cff79a2 */ /* 0x0003e4000c10e106 */
[----:B-1----:R-:W-:Y:S05]  /*4490*/  @P0 EXIT ;  /* 0x000000000000094d */ /* 0x002fea0003800000 */
[----:B------:R-:W1:Y:S02]  /*44a0*/  QSPC.E.S P0, RZ, [R28+0x4] ;  /* 0x000004001cff73aa */ /* 0x000e640000000500 */
[----:B-1----:R-:W-:Y:S05]  /*44b0*/  @!P0 BRA `(.L_x_3835) ;  /* 0x0000000000188947 */ /* 0x002fea0003800000 */
[----:B0-----:R-:W-:-:S07]  /*44c0*/  MOV R28, R28 ;  /* 0x0000001c001c7202 */ /* 0x001fce0000000f00 */
.L_x_3836:
[----:B------:R-:W0:Y:S02]  /*44d0*/  LDS R2, [R28+0x4] ;  /* 0x000004001c027984 */ /* 0x000e240000000800 */
[----:B0-----:R-:W-:-:S05]  /*44e0*/  HFMA2 R3, R2, 1, 1, R0 ;  /* 0x3c003c0002037831 */ /* 0x001fca0000000000 */
[----:B------:R-:W0:Y:S02]  /*44f0*/  ATOMS.CAST.SPIN P0, [R28+0x4], R2, R3 ;  /* 0x000004021c00758d */ /* 0x000e240001800003 */
[----:B0-----:R-:W-:Y:S05]  /*4500*/  @!P0 BRA `(.L_x_3836) ;  /* 0xfffffffc00f08947 */ /* 0x001fea000383ffff */
[----:B------:R-:W-:Y:S05]  /*4510*/  EXIT ;  /* 0x000000000000794d */ /* 0x000fea0003800000 */
.L_x_3835:
[----:B------:R-:W0:Y:S02]  /*4520*/  LD.E R0, desc[UR6][R28.64+0x4] ;  /* 0x000004061c007980 */ /* 0x000e24000c101900 */
[----:B0-----:R-:W-:-:S05]  /*4530*/  IADD3 R3, PT, PT, R7, R0, RZ ;  /* 0x0000000007037210 */ /* 0x001fca0007ffe0ff */
[----:B------:R-:W-:Y:S01]  /*4540*/  ST.E desc[UR6][R28.64+0x4], R3 ;  /* 0x000004031c007985 */ /* 0x000fe2000c101906 */
[----:B------:R-:W-:Y:S05]  /*4550*/  EXIT ;  /* 0x000000000000794d */ /* 0x000fea0003800000 */
.L_x_3837:
        /* <DEDUP_REMOVED lines=10> */
.L_x_3988:


//--------------------- .text._Z23gemm_half_q_half_kernelILi1ELi14ELb1ELb0ELi32EEvPK6__halfPKjS4_S2_PS0_iiiiPKtS7_iiiiiibS2_i --------------------------
	.section	.text._Z23gemm_half_q_half_kernelILi1ELi14ELb1ELb0ELi32EEvPK6__halfPKjS4_S2_PS0_iiiiPKtS7_iiiiiibS2_i,"ax",@progbits
	.align	128
        .global         _Z23gemm_half_q_half_kernelILi1ELi14ELb1ELb0ELi32EEvPK6__halfPKjS4_S2_PS0_iiiiPKtS7_iiiiiibS2_i
        .type           _Z23gemm_half_q_half_kernelILi1ELi14ELb1ELb0ELi32EEvPK6__halfPKjS4_S2_PS0_iiiiPKtS7_iiiiiibS2_i,@function
        .size           _Z23gemm_half_q_half_kernelILi1ELi14ELb1ELb0ELi32EEvPK6__halfPKjS4_S2_PS0_iiiiPKtS7_iiiiiibS2_i,(.L_x_3989 - _Z23gemm_half_q_half_kernelILi1ELi14ELb1ELb0ELi32EEvPK6__halfPKjS4_S2_PS0_iiiiPKtS7_iiiiiibS2_i)
        .other          _Z23gemm_half_q_half_kernelILi1ELi14ELb1ELb0ELi32EEvPK6__halfPKjS4_S2_PS0_iiiiPKtS7_iiiiiibS2_i,@"STO_CUDA_ENTRY STV_DEFAULT"
_Z23gemm_half_q_half_kernelILi1ELi14ELb1ELb0ELi32EEvPK6__halfPKjS4_S2_PS0_iiiiPKtS7_iiiiiibS2_i:
.text._Z23gemm_half_q_half_kernelILi1ELi14ELb1ELb0ELi32EEvPK6__halfPKjS4_S2_PS0_iiiiPKtS7_iiiiiibS2_i:
[----:B------:R-:W-:Y:S08]  /*0000*/  LDC R1, c[0x0][0x37c] ;  /* 0x0000df00ff017b82 */ /* 0x000ff00000000800 */
[----:B------:R-:W0:Y:S08]  /*0010*/  S2UR UR8, SR_CTAID.Y ;  /* 0x00000000000879c3 */ /* 0x000e300000002600 */
[----:B------:R-:W0:Y:S02]  /*0020*/  LDC R0, c[0x0][0x3a8] ;  /* 0x0000ea00ff007b82 */ /* 0x000e240000000800 */
[----:B0-----:R-:W-:-:S02]  /*0030*/  ISETP.LE.AND P0, PT, R0, UR8, PT ;  /* 0x0000000800007c0c */ /* 0x001fc4000bf03270 */
[----:B------:R-:W0:Y:S11]  /*0040*/  S2R R0, SR_CTAID.X ;  /* 0x0000000000007919 */ /* 0x000e360000002500 */
[----:B------:R-:W-:Y:S05]  /*0050*/  @P0 EXIT ;  /* 0x000000000000094d */ /* 0x000fea0003800000 */
[----:B------:R-:W1:Y:S01]  /*0060*/  LDC.64 R2, c[0x0][0x3e8] ;  /* 0x0000fa00ff027b82 */ /* 0x000e620000000a00 */
[----:B------:R-:W1:Y:S02]  /*0070*/  LDCU.64 UR6, c[0x0][0x358] ;  /* 0x00006b00ff0677ac */ /* 0x000e640008000a00 */
[----:B-1----:R-:W2:Y:S02]  /*0080*/  LDG.E.U16 R2, desc[UR6][R2.64] ;  /* 0x0000000602027981 */ /* 0x002ea4000c1e1500 */
[----:B--2---:R-:W-:-:S13]  /*0090*/  ISETP.NE.AND P0, PT, R2, RZ, PT ;  /* 0x000000ff0200720c */ /* 0x004fda0003f05270 */
[----:B------:R-:W-:Y:S05]  /*00a0*/  @!P0 EXIT ;  /* 0x000000000000894d */ /* 0x000fea0003800000 */
[----:B------:R-:W1:Y:S01]  /*00b0*/  S2R R15, SR_CTAID.Z ;  /* 0x00000000000f7919 */ /* 0x000e620000002700 */
[----:B------:R-:W2:Y:S01]  /*00c0*/  LDC R5, c[0x0][0x3b0] ;  /* 0x0000ec00ff057b82 */ /* 0x000ea20000000800 */
[----:B------:R-:W-:Y:S01]  /*00d0*/  BSSY.RECONVERGENT B0, `(.L_x_3838) ;  /* 0x000001e000007945 */ /* 0x000fe20003800200 */
[----:B------:R-:W3:Y:S06]  /*00e0*/  S2R R3, SR_TID.X ;  /* 0x0000000000037919 */ /* 0x000eec0000002100 */
[----:B------:R-:W4:Y:S01]  /*00f0*/  LDC R7, c[0x0][0x3ac] ;  /* 0x0000eb00ff077b82 */ /* 0x000f220000000800 */
[----:B-1----:R-:W-:-:S04]  /*0100*/  SHF.L.U32 R26, R15, 0x5, RZ ;  /* 0x000000050f1a7819 */ /* 0x002fc800000006ff */
[C---:B------:R-:W-:Y:S02]  /*0110*/  IADD3 R20, PT, PT, R26.reuse, 0x20, RZ ;  /* 0x000000201a147810 */ /* 0x040fe40007ffe0ff */
[----:B---3--:R-:W-:Y:S02]  /*0120*/  IADD3 R17, PT, PT, R26, R3, RZ ;  /* 0x000000031a117210 */ /* 0x008fe40007ffe0ff */
[----:B--2---:R-:W-:Y:S02]  /*0130*/  VIMNMX R25, PT, PT, R20, R5, PT ;  /* 0x0000000514197248 */ /* 0x004fe40003fe0100 */
[----:B0-----:R-:W-:Y:S02]  /*0140*/  LEA R0, R0, R3, 0x5 ;  /* 0x0000000300007211 */ /* 0x001fe400078e28ff */
[----:B------:R-:W-:Y:S02]  /*0150*/  ISETP.GE.AND P0, PT, R17, R25, PT ;  /* 0x000000191100720c */ /* 0x000fe40003f06270 */
[----:B------:R-:W-:-:S04]  /*0160*/  SHF.L.U32 R24, R0, 0x2, RZ ;  /* 0x0000000200187819 */ /* 0x000fc800000006ff */
[----:B----4-:R-:W-:-:S07]  /*0170*/  ISETP.GE.AND P1, PT, R24, R7, PT ;  /* 0x000000071800720c */ /* 0x010fce0003f26270 */
        /* <DEDUP_REMOVED lines=19> */
.L_x_3839:
[----:B------:R-:W-:Y:S05]  /*02b0*/  BSYNC.RECONVERGENT B0 ;  /* 0x0000000000007941 */ /* 0x000fea0003800200 */
.L_x_3838:
        /* <DEDUP_REMOVED lines=23> */
.L_x_3841:
        /* <DEDUP_REMOVED lines=11> */
[----:B------:R-:W3:Y:S01]  /*04e0*/  LDG.E.U16.CONSTANT R3, desc[UR6][R2.64+0x2] ;  /* 0x0000020602037981 */ /* 0x000ee2000c1e9500 */
[----:B-1----:R-:W-:-:S05]  /*04f0*/  IMAD.WIDE.U32 R16, R0, 0x2, R16 ;  /* 0x0000000200107825 */ /* 0x002fca00078e0010 */
[----:B------:R0:W4:Y:S01]  /*0500*/  LDG.E.U16.CONSTANT R4, desc[UR6][R16.64] ;  /* 0x0000000610047981 */ /* 0x000122000c1e9500 */
[----:B------:R-:W-:Y:S01]  /*0510*/  UIADD3 UR4, UPT, UPT, UR4, 0x1, URZ ;  /* 0x0000000104047890 */ /* 0x000fe2000fffe0ff */
[----:B--2---:R-:W-:-:S04]  /*0520*/  SHF.R.U32.HI R0, RZ, R11, R14 ;  /* 0x0000000bff007219 */ /* 0x004fc8000001160e */
[----:B------:R-:W-:Y:S02]  /*0530*/  LOP3.LUT R13, R0, 0xf, RZ, 0xc0, !PT ;  /* 0x0000000f000d7812 */ /* 0x000fe400078ec0ff */
[--C-:B------:R-:W-:Y:S02]  /*0540*/  SHF.R.U32.HI R18, RZ, 0x4, R0.reuse ;  /* 0x00000004ff127819 */ /* 0x100fe40000011600 */
[----:B------:R-:W-:Y:S01]  /*0550*/  SHF.R.U32.HI R14, RZ, 0x8, R0 ;  /* 0x00000008ff0e7819 */ /* 0x000fe20000011600 */
[C---:B------:R-:W-:Y:S01]  /*0560*/  IMAD R22, R13.reuse, R13, R13 ;  /* 0x0000000d0d167224 */ /* 0x040fe200078e020d */
[----:B------:R-:W-:Y:S02]  /*0570*/  LOP3.LUT R18, R18, 0xf, RZ, 0xc0, !PT ;  /* 0x0000000f12127812 */ /* 0x000fe400078ec0ff */
[----:B------:R-:W-:Y:S02]  /*0580*/  LOP3.LUT R14, R14, 0xf, RZ, 0xc0, !PT ;  /* 0x0000000f0e0e7812 */ /* 0x000fe400078ec0ff */
[----:B------:R-:W-:Y:S01]  /*0590*/  IADD3 R22, PT, PT, R13, 0x1, R22 ;  /* 0x000000010d167810 */ /* 0x000fe20007ffe016 */
[----:B------:R-:W-:Y:S01]  /*05a0*/  IMAD R13, R18, R18, R18 ;  /* 0x00000012120d7224 */ /* 0x000fe200078e0212 */
[----:B------:R-:W-:-:S02]  /*05b0*/  SHF.R.U32.HI R0, RZ, 0xc, R0 ;  /* 0x0000000cff007819 */ /* 0x000fc40000011600 */
[----:B---3--:R-:W-:Y:S01]  /*05c0*/  IADD3 R10, PT, PT, R3, R10, RZ ;  /* 0x0000000a030a7210 */ /* 0x008fe20007ffe0ff */
[----:B------:R-:W4:Y:S01]  /*05d0*/  I2F.F16 R15, R22 ;  /* 0x00000016000f7306 */ /* 0x000f220000200c00 */
[----:B------:R-:W-:Y:S01]  /*05e0*/  IADD3 R18, PT, PT, R18, 0x1, R13 ;  /* 0x0000000112127810 */ /* 0x000fe20007ffe00d */
[----:B------:R-:W-:Y:S01]  /*05f0*/  IMAD R13, R14, R14, R14 ;  /* 0x0000000e0e0d7224 */ /* 0x000fe200078e020e */
[----:B------:R-:W-:Y:S02]  /*0600*/  LOP3.LUT R0, R0, 0xf, RZ, 0xc0, !PT ;  /* 0x0000000f00007812 */ /* 0x000fe400078ec0ff */
[----:B------:R-:W-:Y:S02]  /*0610*/  ISETP.GE.AND P0, PT, R10, R25, PT ;  /* 0x000000190a00720c */ /* 0x000fe40003f06270 */
[----:B------:R-:W-:Y:S01]  /*0620*/  IADD3 R14, PT, PT, R14, 0x1, R13 ;  /* 0x000000010e0e7810 */ /* 0x000fe20007ffe00d */
[C---:B------:R-:W-:Y:S01]  /*0630*/  IMAD R13, R0.reuse, R0, R0 ;  /* 0x00000000000d7224 */ /* 0x040fe200078e0200 */
[----:B0-----:R-:W0:Y:S04]  /*0640*/  I2F.F16 R17, R18 ;  /* 0x0000001200117306 */ /* 0x001e280000200c00 */
[----:B------:R-:W-:Y:S01]  /*0650*/  IADD3 R13, PT, PT, R0, 0x1, R13 ;  /* 0x00000001000d7810 */ /* 0x000fe20007ffe00d */
[----:B----4-:R-:W-:-:S03]  /*0660*/  HMUL2 R0, R15.H0_H0, R4.H0_H0 ;  /* 0x200000040f007232 */ /* 0x010fc60000000800 */
[----:B------:R-:W1:Y:S01]  /*0670*/  I2F.F16 R19, R14 ;  /* 0x0000000e00137306 */ /* 0x000e620000200c00 */
[----:B0-----:R-:W-:-:S07]  /*0680*/  HMUL2 R2, R17.H0_H0, R4.H0_H0 ;  /* 0x2000000411027232 */ /* 0x001fce0000000800 */
[----:B------:R-:W0:Y:S01]  /*0690*/  I2F.F16 R13, R13 ;  /* 0x0000000d000d7306 */ /* 0x000e220000200c00 */
[-C--:B-1----:R-:W-:Y:S02]  /*06a0*/  HMUL2 R3, R19.H0_H0, R4.reuse.H0_H0 ;  /* 0x2000000413037232 */ /* 0x082fe40000000800 */
[----:B0-----:R-:W-:Y:S01]  /*06b0*/  HMUL2 R4, R13.H0_H0, R4.H0_H0 ;  /* 0x200000040d047232 */ /* 0x001fe20000000800 */
[----:B------:R-:W-:Y:S06]  /*06c0*/  @!P0 BRA `(.L_x_3841) ;  /* 0xfffffffc00588947 */ /* 0x000fec000383ffff */
.L_x_3840:
        /* <DEDUP_REMOVED lines=11> */
.L_x_3842:
        /* <DEDUP_REMOVED lines=11> */
.L_x_3843:
        /* <DEDUP_REMOVED lines=11> */
.L_x_3844:
        /* <DEDUP_REMOVED lines=11> */
.L_x_3845:
        /* <DEDUP_REMOVED lines=11> */
.L_x_3846:
        /* <DEDUP_REMOVED lines=31> */
[----:B------:R1:W2:Y:S01]  /*0c30*/  LDG.E.128.CONSTANT R12, desc[UR6][R30.64] ;  /* 0x000000061e0c7981 */ /* 0x0002a2000c1e9d00 */
        /* <DEDUP_REMOVED lines=13> */
[----:B------:R-:W-:Y:S01]  /*0d10*/  FFMA.FTZ R37, R5, R6, RZ ;  /* 0x0000000605257223 */ /* 0x000fe200000100ff */
[C---:B------:R-:W-:Y:S01]  /*0d20*/  FFMA.FTZ R5, R6.reuse, R33, RZ ;  /* 0x0000002106057223 */ /* 0x040fe200000100ff */
[C---:B------:R-:W-:Y:S01]  /*0d30*/  FFMA.FTZ R21, R6.reuse, R21, RZ ;  /* 0x0000001506157223 */ /* 0x040fe200000100ff */
[----:B------:R-:W-:Y:S02]  /*0d40*/  HADD2.F32 R34, -RZ, R32.H1_H1 ;  /* 0x30000020ff227230 */ /* 0x000fe40000004100 */
[----:B------:R-:W-:Y:S01]  /*0d50*/  FFMA.FTZ R6, R6, R23, RZ ;  /* 0x0000001706067223 */ /* 0x000fe200000100ff */
[----:B------:R-:W-:-:S02]  /*0d60*/  HADD2.F32 R32, -RZ, R26.H1_H1 ;  /* 0x3000001aff207230 */ /* 0x000fc40000004100 */
[----:B------:R-:W-:Y:S02]  /*0d70*/  HADD2.F32 R22, -RZ, R22.H1_H1 ;  /* 0x30000016ff167230 */ /* 0x000fe40000004100 */
[----:B------:R-:W-:Y:S01]  /*0d80*/  HADD2.F32 R23, -RZ, R28.H1_H1 ;  /* 0x3000001cff177230 */ /* 0x000fe20000004100 */
[----:B------:R-:W-:Y:S02]  /*0d90*/  MOV R33, 0x2c00 ;  /* 0x00002c0000217802 */ /* 0x000fe40000000f00 */
[C---:B------:R-:W-:Y:S01]  /*0da0*/  FFMA.FTZ R26, R32.reuse, R22, R5 ;  /* 0x00000016201a7223 */ /* 0x040fe20000010005 */
[----:B------:R-:W-:Y:S01]  /*0db0*/  LOP3.LUT R22, R17, 0xf000f0, RZ, 0xc0, !PT ;  /* 0x00f000f011167812 */ /* 0x000fe200078ec0ff */
[----:B------:R-:W-:Y:S01]  /*0dc0*/  FFMA.FTZ R6, R32, R23, R6 ;  /* 0x0000001720067223 */ /* 0x000fe20000010006 */
[----:B------:R-:W-:Y:S01]  /*0dd0*/  LOP3.LUT R23, R18, 0xf000f0, RZ, 0xc0, !PT ;  /* 0x00f000f012177812 */ /* 0x000fe200078ec0ff */
[----:B------:R-:W-:Y:S01]  /*0de0*/  HADD2.F32 R36, -RZ, R29.H1_H1 ;  /* 0x3000001dff247230 */ /* 0x000fe20000004100 */
[----:B------:R-:W-:-:S02]  /*0df0*/  PRMT R0, R0, 0x5410, R33 ;  /* 0x0000541000007816 */ /* 0x000fc40000000021 */
[----:B------:R-:W-:Y:S02]  /*0e00*/  LOP3.LUT R33, R22, 0x64006400, RZ, 0xfc, !PT ;  /* 0x6400640016217812 */ /* 0x000fe400078efcff */
[----:B------:R-:W-:Y:S02]  /*0e10*/  LOP3.LUT R29, R23, 0x64006400, RZ, 0xfc, !PT ;  /* 0x64006400171d7812 */ /* 0x000fe400078efcff */
[----:B------:R-:W0:Y:S01]  /*0e20*/  LDS.64 R22, [UR4+0x8] ;  /* 0x00000804ff167984 */ /* 0x000e220008000a00 */
[----:B------:R-:W-:Y:S01]  /*0e30*/  FFMA.FTZ R5, R32, R36, R21 ;  /* 0x0000002420057223 */ /* 0x000fe20000010015 */
[----:B------:R-:W-:Y:S02]  /*0e40*/  LOP3.LUT R21, R16, 0xf000f0, RZ, 0xc0, !PT ;  /* 0x00f000f010157812 */ /* 0x000fe400078ec0ff */
[----:B------:R-:W-:Y:S01]  /*0e50*/  LOP3.LUT R28, R19, 0xf000f0, RZ, 0xc0, !PT ;  /* 0x00f000f0131c7812 */ /* 0x000fe200078ec0ff */
[----:B------:R-:W-:Y:S01]  /*0e60*/  HFMA2 R33, R33, R0.H1_H1, -72, -72 ;  /* 0xd480d48021217431 */ /* 0x000fe20000060000 */
[----:B------:R-:W-:-:S02]  /*0e70*/  LOP3.LUT R21, R21, 0x64006400, RZ, 0xfc, !PT ;  /* 0x6400640015157812 */ /* 0x000fc400078efcff */
[----:B------:R-:W-:Y:S01]  /*0e80*/  LOP3.LUT R35, R28, 0x64006400, RZ, 0xfc, !PT ;  /* 0x640064001c237812 */ /* 0x000fe200078efcff */
[----:B------:R-:W-:Y:S01]  /*0e90*/  FFMA.FTZ R37, R34, R32, R37 ;  /* 0x0000002022257223 */ /* 0x000fe20000010025 */
[-C--:B------:R-:W-:Y:S02]  /*0ea0*/  HFMA2 R32, R29, R0.reuse.H1_H1, -72, -72 ;  /* 0xd480d4801d207431 */ /* 0x080fe40000060000 */
[----:B------:R-:W-:Y:S02]  /*0eb0*/  HADD2.F32 R29, -RZ, R27.H0_H0 ;  /* 0x2000001bff1d7230 */ /* 0x000fe40000004100 */
[-C--:B------:R-:W-:Y:S02]  /*0ec0*/  HFMA2 R21, R21, R0.reuse.H1_H1, -72, -72 ;  /* 0xd480d48015157431 */ /* 0x080fe40000060000 */
[----:B------:R-:W-:Y:S02]  /*0ed0*/  HADD2.F32 R34, -RZ, R33.H0_H0 ;  /* 0x20000021ff227230 */ /* 0x000fe40000004100 */
[----:B------:R-:W-:Y:S01]  /*0ee0*/  HFMA2 R28, R35, R0.H1_H1, -72, -72 ;  /* 0xd480d480231c7431 */ /* 0x000fe20000060000 */
[----:B------:R-:W-:Y:S01]  /*0ef0*/  SHF.R.U32.HI R16, RZ, 0x8, R16 ;  /* 0x00000008ff107819 */ /* 0x000fe20000011610 */
[----:B------:R-:W-:-:S02]  /*0f00*/  HADD2.F32 R36, -RZ, R32.H0_H0 ;  /* 0x20000020ff247230 */ /* 0x000fc40000004100 */
[----:B------:R-:W-:Y:S01]  /*0f10*/  FFMA.FTZ R26, R29, R34, R26 ;  /* 0x000000221d1a7223 */ /* 0x000fe2000001001a */
[--C-:B------:R-:W-:Y:S02]  /*0f20*/  HADD2.F32 R38, -RZ, R21.reuse.H0_H0 ;  /* 0x20000015ff267230 */ /* 0x100fe40000004100 */
[--C-:B------:R-:W-:Y:S02]  /*0f30*/  HADD2.F32 R35, -RZ, R28.reuse.H0_H0 ;  /* 0x2000001cff237230 */ /* 0x100fe40000004100 */
[----:B------:R-:W-:Y:S02]  /*0f40*/  HADD2.F32 R34, -RZ, R21.H1_H1 ;  /* 0x30000015ff227230 */ /* 0x000fe40000004100 */
[----:B------:R-:W-:Y:S01]  /*0f50*/  HADD2.F32 R21, -RZ, R28.H1_H1 ;  /* 0x3000001cff157230 */ /* 0x000fe20000004100 */
[----:B------:R-:W-:Y:S01]  /*0f60*/  LOP3.LUT R28, R16, 0xf000f, RZ, 0xc0, !PT ;  /* 0x000f000f101c7812 */ /* 0x000fe200078ec0ff */
[----:B------:R-:W-:Y:S02]  /*0f70*/  HADD2.F32 R27, -RZ, R27.H1_H1 ;  /* 0x3000001bff1b7230 */ /* 0x000fe40000004100 */
[----:B------:R-:W-:Y:S01]  /*0f80*/  FFMA.FTZ R37, R38, R29, R37 ;  /* 0x0000001d26257223 */ /* 0x000fe20000010025 */
[----:B------:R-:W-:-:S02]  /*0f90*/  HADD2.F32 R33, -RZ, R33.H1_H1 ;  /* 0x30000021ff217230 */ /* 0x000fc40000004100 */
[C---:B------:R-:W-:Y:S01]  /*0fa0*/  FFMA.FTZ R5, R29.reuse, R36, R5 ;  /* 0x000000241d057223 */ /* 0x040fe20000010005 */
[----:B------:R-:W-:Y:S01]  /*0fb0*/  FFMA.FTZ R6, R29, R35, R6 ;  /* 0x000000231d067223 */ /* 0x000fe20000010006 */
[----:B------:R-:W-:Y:S01]  /*0fc0*/  HADD2.F32 R32, -RZ, R32.H1_H1 ;  /* 0x30000020ff207230 */ /* 0x000fe20000004100 */
[----:B------:R-:W-:Y:S02]  /*0fd0*/  SHF.R.U32.HI R17, RZ, 0x8, R17 ;  /* 0x00000008ff117819 */ /* 0x000fe40000011611 */
[----:B------:R-:W-:Y:S01]  /*0fe0*/  LOP3.LUT R29, R28, 0x64006400, RZ, 0xfc, !PT ;  /* 0x640064001c1d7812 */ /* 0x000fe200078efcff */
[C---:B------:R-:W-:Y:S01]  /*0ff0*/  FFMA.FTZ R26, R27.reuse, R33, R26 ;  /* 0x000000211b1a7223 */ /* 0x040fe2000001001a */
[----:B------:R-:W-:Y:S02]  /*1000*/  SHF.R.U32.HI R18, RZ, 0x8, R18 ;  /* 0x00000008ff127819 */ /* 0x000fe40000011612 */
[----:B------:R-:W-:Y:S01]  /*1010*/  SHF.R.U32.HI R19, RZ, 0x8, R19 ;  /* 0x00000008ff137819 */ /* 0x000fe20000011613 */
[----:B------:R-:W-:Y:S01]  /*1020*/  FFMA.FTZ R5, R27, R32, R5 ;  /* 0x000000201b057223 */ /* 0x000fe20000010005 */
[----:B------:R-:W-:Y:S01]  /*1030*/  LOP3.LUT R33, R17, 0xf000f, RZ, 0xc0, !PT ;  /* 0x000f000f11217812 */ /* 0x000fe200078ec0ff */
[----:B------:R-:W-:Y:S01]  /*1040*/  FFMA.FTZ R28, R27, R21, R6 ;  /* 0x000000151b1c7223 */ /* 0x000fe20000010006 */
[----:B------:R-:W-:Y:S01]  /*1050*/  HADD2 R32, R29, -1032, -1032 ;  /* 0xe408e4081d207430 */ /* 0x000fe20000000000 */
[----:B------:R-:W-:-:S02]  /*1060*/  LOP3.LUT R21, R18, 0xf000f, RZ, 0xc0, !PT ;  /* 0x000f000f12157812 */ /* 0x000fc400078ec0ff */
[----:B------:R-:W-:Y:S02]  /*1070*/  LOP3.LUT R29, R19, 0xf000f, RZ, 0xc0, !PT ;  /* 0x000f000f131d7812 */ /* 0x000fe400078ec0ff */
[----:B------:R-:W-:Y:S02]  /*1080*/  LOP3.LUT R6, R33, 0x64006400, RZ, 0xfc, !PT ;  /* 0x6400640021067812 */ /* 0x000fe400078efcff */
[----:B------:R-:W-:Y:S02]  /*1090*/  LOP3.LUT R21, R21, 0x64006400, RZ, 0xfc, !PT ;  /* 0x6400640015157812 */ /* 0x000fe400078efcff */
[----:B------:R-:W-:Y:S01]  /*10a0*/  LOP3.LUT R29, R29, 0x64006400, RZ, 0xfc, !PT ;  /* 0x640064001d1d7812 */ /* 0x000fe200078efcff */
[----:B------:R-:W-:Y:S01]  /*10b0*/  FFMA.FTZ R37, R34, R27, R37 ;  /* 0x0000001b22257223 */ /* 0x000fe20000010025 */
[----:B------:R-:W-:Y:S02]  /*10c0*/  HADD2 R6, R6, -1032, -1032 ;  /* 0xe408e40806067430 */ /* 0x000fe40000000000 */
[----:B0-----:R-:W-:-:S02]  /*10d0*/  HADD2.F32 R27, -RZ, R22.H0_H0 ;  /* 0x20000016ff1b7230 */ /* 0x001fc40000004100 */
[----:B------:R-:W-:Y:S02]  /*10e0*/  HADD2 R21, R21, -1032, -1032 ;  /* 0xe408e40815157430 */ /* 0x000fe40000000000 */
[----:B------:R-:W-:Y:S02]  /*10f0*/  HADD2.F32 R34, -RZ, R32.H0_H0 ;  /* 0x20000020ff227230 */ /* 0x000fe40000004100 */
[----:B------:R-:W-:Y:S02]  /*1100*/  HADD2 R29, R29, -1032, -1032 ;  /* 0xe408e4081d1d7430 */ /* 0x000fe40000000000 */
[----:B------:R-:W-:Y:S01]  /*1110*/  HADD2.F32 R33, -RZ, R6.H0_H0 ;  /* 0x20000006ff217230 */ /* 0x000fe20000004100 */
[----:B------:R-:W-:Y:S01]  /*1120*/  LOP3.LUT R16, R16, 0xf000f0, RZ, 0xc0, !PT ;  /* 0x00f000f010107812 */ /* 0x000fe200078ec0ff */
[----:B------:R-:W-:Y:S01]  /*1130*/  FFMA.FTZ R37, R34, R27, R37 ;  /* 0x0000001b22257223 */ /* 0x000fe20000010025 */
[----:B------:R-:W-:Y:S01]  /*1140*/  HADD2.F32 R34, -RZ, R21.H0_H0 ;  /* 0x20000015ff227230 */ /* 0x000fe20000004100 */
[----:B------:R-:W-:Y:S01]  /*1150*/  LOP3.LUT R17, R17, 0xf000f0, RZ, 0xc0, !PT ;  /* 0x00f000f011117812 */ /* 0x000fe200078ec0ff */
[----:B------:R-:W-:-:S02]  /*1160*/  HADD2.F32 R35, -RZ, R29.H0_H0 ;  /* 0x2000001dff237230 */ /* 0x000fc40000004100 */
[C---:B------:R-:W-:Y:S01]  /*1170*/  FFMA.FTZ R26, R27.reuse, R33, R26 ;  /* 0x000000211b1a7223 */ /* 0x040fe2000001001a */
[----:B------:R-:W-:Y:S02]  /*1180*/  HADD2.F32 R33, -RZ, R22.H1_H1 ;  /* 0x30000016ff217230 */ /* 0x000fe40000004100 */
[C---:B------:R-:W-:Y:S01]  /*1190*/  FFMA.FTZ R5, R27.reuse, R34, R5 ;  /* 0x000000221b057223 */ /* 0x040fe20000010005 */
[----:B------:R-:W-:Y:S02]  /*11a0*/  HADD2.F32 R22, -RZ, R21.H1_H1 ;  /* 0x30000015ff167230 */ /* 0x000fe40000004100 */
[----:B------:R-:W-:Y:S01]  /*11b0*/  FFMA.FTZ R28, R27, R35, R28 ;  /* 0x000000231b1c7223 */ /* 0x000fe2000001001c */
[----:B------:R-:W-:Y:S02]  /*11c0*/  LOP3.LUT R21, R16, 0x64006400, RZ, 0xfc, !PT ;  /* 0x6400640010157812 */ /* 0x000fe400078efcff */
[----:B------:R-:W-:Y:S01]  /*11d0*/  LOP3.LUT R27, R17, 0x64006400, RZ, 0xfc, !PT ;  /* 0x64006400111b7812 */ /* 0x000fe200078efcff */
[----:B------:R-:W-:Y:S01]  /*11e0*/  HADD2.F32 R6, -RZ, R6.H1_H1 ;  /* 0x30000006ff067230 */ /* 0x000fe20000004100 */
[----:B------:R-:W0:Y:S01]  /*11f0*/  LDS.64 R16, [UR4+0x10] ;  /* 0x00001004ff107984 */ /* 0x000e220008000a00 */
[----:B------:R-:W-:Y:S01]  /*1200*/  LOP3.LUT R18, R18, 0xf000f0, RZ, 0xc0, !PT ;  /* 0x00f000f012127812 */ /* 0x000fe200078ec0ff */
[----:B------:R-:W-:-:S02]  /*1210*/  HADD2.F32 R32, -RZ, R32.H1_H1 ;  /* 0x30000020ff207230 */ /* 0x000fc40000004100 */
[C---:B------:R-:W-:Y:S01]  /*1220*/  FFMA.FTZ R5, R33.reuse, R22, R5 ;  /* 0x0000001621057223 */ /* 0x040fe20000010005 */
[----:B------:R-:W-:Y:S02]  /*1230*/  HADD2.F32 R29, -RZ, R29.H1_H1 ;  /* 0x3000001dff1d7230 */ /* 0x000fe40000004100 */
[----:B------:R-:W-:Y:S01]  /*1240*/  FFMA.FTZ R26, R33, R6, R26 ;  /* 0x00000006211a7223 */ /* 0x000fe2000001001a */
[----:B------:R-:W-:Y:S01]  /*1250*/  LOP3.LUT R22, R19, 0xf000f0, RZ, 0xc0, !PT ;  /* 0x00f000f013167812 */ /* 0x000fe200078ec0ff */
[-C--:B------:R-:W-:Y:S01]  /*1260*/  HFMA2 R6, R21, R0.reuse.H1_H1, -72, -72 ;  /* 0xd480d48015067431 */ /* 0x080fe20000060000 */
[----:B------:R-:W-:Y:S01]  /*1270*/  LOP3.LUT R21, R18, 0x64006400, RZ, 0xfc, !PT ;  /* 0x6400640012157812 */ /* 0x000fe200078efcff */
[----:B------:R-:W-:Y:S02]  /*1280*/  HFMA2 R19, R27, R0.H1_H1, -72, -72 ;  /* 0xd480d4801b137431 */ /* 0x000fe40000060000 */
[----:B------:R-:W-:Y:S01]  /*1290*/  FFMA.FTZ R37, R32, R33, R37 ;  /* 0x0000002120257223 */ /* 0x000fe20000010025 */
[----:B------:R-:W-:Y:S01]  /*12a0*/  FFMA.FTZ R33, R33, R29, R28 ;  /* 0x0000001d21217223 */ /* 0x000fe2000001001c */
[----:B------:R-:W-:Y:S01]  /*12b0*/  LOP3.LUT R27, R22, 0x64006400, RZ, 0xfc, !PT ;  /* 0x64006400161b7812 */ /* 0x000fe200078efcff */
[----:B------:R-:W-:-:S02]  /*12c0*/  HADD2.F32 R22, -RZ, R23.H0_H0 ;  /* 0x20000017ff167230 */ /* 0x000fc40000004100 */
[----:B------:R-:W-:Y:S02]  /*12d0*/  HFMA2 R21, R21, R0.H1_H1, -72, -72 ;  /* 0xd480d48015157431 */ /* 0x000fe40000060000 */
[----:B------:R-:W-:Y:S02]  /*12e0*/  HADD2.F32 R29, -RZ, R19.H0_H0 ;  /* 0x20000013ff1d7230 */ /* 0x000fe40000004100 */
[----:B------:R-:W-:-:S03]  /*12f0*/  HADD2.F32 R28, -RZ, R6.H0_H0 ;  /* 0x20000006ff1c7230 */ /* 0x000fc60000004100 */
[----:B------:R-:W-:Y:S01]  /*1300*/  FFMA.FTZ R26, R22, R29, R26 ;  /* 0x0000001d161a7223 */ /* 0x000fe2000001001a */
[----:B------:R-:W-:Y:S02]  /*1310*/  HADD2.F32 R29, -RZ, R21.H0_H0 ;  /* 0x20000015ff1d7230 */ /* 0x000fe40000004100 */
[----:B------:R-:W-:Y:S02]  /*1320*/  HFMA2 R18, R27, R0.H1_H1, -72, -72 ;  /* 0xd480d4801b127431 */ /* 0x000fe40000060000 */
[----:B------:R-:W-:Y:S02]  /*1330*/  HADD2.F32 R23, -RZ, R23.H1_H1 ;  /* 0x30000017ff177230 */ /* 0x000fe40000004100 */
[----:B------:R-:W-:Y:S02]  /*1340*/  HADD2.F32 R19, -RZ, R19.H1_H1 ;  /* 0x30000013ff137230 */ /* 0x000fe40000004100 */
[----:B------:R-:W-:Y:S01]  /*1350*/  FFMA.FTZ R28, R28, R22, R37 ;  /* 0x000000161c1c7223 */ /* 0x000fe20000010025 */
[----:B------:R-:W-:-:S02]  /*1360*/  HADD2.F32 R27, -RZ, R6.H1_H1 ;  /* 0x30000006ff1b7230 */ /* 0x000fc40000004100 */
[----:B------:R-:W-:Y:S01]  /*1370*/  FFMA.FTZ R29, R22, R29, R5 ;  /* 0x0000001d161d7223 */ /* 0x000fe20000010005 */
[----:B------:R-:W-:Y:S02]  /*1380*/  HADD2.F32 R32, -RZ, R21.H1_H1 ;  /* 0x30000015ff207230 */ /* 0x000fe40000004100 */
[----:B------:R-:W-:Y:S01]  /*1390*/  FFMA.FTZ R5, R23, R19, R26 ;  /* 0x0000001317057223 */ /* 0x000fe2000001001a */
[----:B------:R-:W-:Y:S02]  /*13a0*/  HADD2.F32 R34, -RZ, R18.H0_H0 ;  /* 0x20000012ff227230 */ /* 0x000fe40000004100 */
[----:B------:R-:W-:Y:S01]  /*13b0*/  FFMA.FTZ R6, R27, R23, R28 ;  /* 0x000000171b067223 */ /* 0x000fe2000001001c */
[----:B---3--:R-:W-:Y:S01]  /*13c0*/  LOP3.LUT R19, R8, 0xf000f, RZ, 0xc0, !PT ;  /* 0x000f000f08137812 */ /* 0x008fe200078ec0ff */
[----:B------:R-:W-:Y:S01]  /*13d0*/  FFMA.FTZ R26, R23, R32, R29 ;  /* 0x00000020171a7223 */ /* 0x000fe2000001001d */
[----:B------:R-:W-:Y:S02]  /*13e0*/  LOP3.LUT R21, R9, 0xf000f, RZ, 0xc0, !PT ;  /* 0x000f000f09157812 */ /* 0x000fe400078ec0ff */
[----:B------:R-:W-:-:S02]  /*13f0*/  LOP3.LUT R27, R10, 0xf000f, RZ, 0xc0, !PT ;  /* 0x000f000f0a1b7812 */ /* 0x000fc400078ec0ff */
[----:B------:R-:W-:Y:S01]  /*1400*/  LOP3.LUT R29, R11, 0xf000f, RZ, 0xc0, !PT ;  /* 0x000f000f0b1d7812 */ /* 0x000fe200078ec0ff */
[----:B------:R-:W-:Y:S01]  /*1410*/  HADD2.F32 R18, -RZ, R18.H1_H1 ;  /* 0x30000012ff127230 */ /* 0x000fe20000004100 */
[----:B------:R-:W-:Y:S01]  /*1420*/  LOP3.LUT R19, R19, 0x64006400, RZ, 0xfc, !PT ;  /* 0x6400640013137812 */ /* 0x000fe200078efcff */
[----:B------:R-:W-:Y:S01]  /*1430*/  FFMA.FTZ R22, R22, R34, R33 ;  /* 0x0000002216167223 */ /* 0x000fe20000010021 */
[----:B------:R-:W-:Y:S02]  /*1440*/  LOP3.LUT R28, R21, 0x64006400, RZ, 0xfc, !PT ;  /* 0x64006400151c7812 */ /* 0x000fe400078efcff */
[----:B------:R-:W-:Y:S02]  /*1450*/  LOP3.LUT R27, R27, 0x64006400, RZ, 0xfc, !PT ;  /* 0x640064001b1b7812 */ /* 0x000fe400078efcff */
[----:B------:R-:W-:Y:S01]  /*1460*/  LOP3.LUT R29, R29, 0x64006400, RZ, 0xfc, !PT ;  /* 0x640064001d1d7812 */ /* 0x000fe200078efcff */
[----:B------:R-:W-:Y:S02]  /*1470*/  HADD2 R19, R19, -1032, -1032 ;  /* 0xe408e40813137430 */ /* 0x000fe40000000000 */
[----:B------:R-:W-:Y:S01]  /*1480*/  FFMA.FTZ R21, R23, R18, R22 ;  /* 0x0000001217157223 */ /* 0x000fe20000010016 */
[----:B------:R-:W-:-:S02]  /*1490*/  HADD2 R28, R28, -1032, -1032 ;  /* 0xe408e4081c1c7430 */ /* 0x000fc40000000000 */
[----:B------:R-:W-:Y:S02]  /*14a0*/  HADD2 R22, R27, -1032, -1032 ;  /* 0xe408e4081b167430 */ /* 0x000fe40000000000 */
[----:B------:R-:W-:Y:S02]  /*14b0*/  HADD2 R29, R29, -1032, -1032 ;  /* 0xe408e4081d1d7430 */ /* 0x000fe40000000000 */
[--C-:B------:R-:W-:Y:S02]  /*14c0*/  HADD2.F32 R23, -RZ, R19.reuse.H0_H0 ;  /* 0x20000013ff177230 */ /* 0x100fe40000004100 */
[----:B0-----:R-:W-:Y:S02]  /*14d0*/  HADD2.F32 R18, -RZ, R16.H0_H0 ;  /* 0x20000010ff127230 */ /* 0x001fe40000004100 */
[----:B------:R-:W-:Y:S02]  /*14e0*/  HADD2.F32 R33, -RZ, R19.H1_H1 ;  /* 0x30000013ff217230 */ /* 0x000fe40000004100 */
[----:B------:R-:W-:-:S02]  /*14f0*/  HADD2.F32 R35, -RZ, R28.H0_H0 ;  /* 0x2000001cff237230 */ /* 0x000fc40000004100 */
[----:B------:R-:W-:Y:S02]  /*1500*/  HADD2.F32 R27, -RZ, R22.H0_H0 ;  /* 0x20000016ff1b7230 */ /* 0x000fe40000004100 */
[----:B------:R-:W-:Y:S02]  /*1510*/  HADD2.F32 R19, -RZ, R29.H0_H0 ;  /* 0x2000001dff137230 */ /* 0x000fe40000004100 */
[----:B------:R-:W-:Y:S01]  /*1520*/  FFMA.FTZ R32, R23, R18, RZ ;  /* 0x0000001217207223 */ /* 0x000fe200000100ff */
[----:B------:R-:W-:Y:S02]  /*1530*/  HADD2.F32 R16, -RZ, R16.H1_H1 ;  /* 0x30000010ff107230 */ /* 0x000fe40000004100 */
[C---:B------:R-:W-:Y:S01]  /*1540*/  FFMA.FTZ R23, R18.reuse, R35, RZ ;  /* 0x0000002312177223 */ /* 0x040fe200000100ff */
[----:B------:R-:W-:Y:S02]  /*1550*/  HADD2.F32 R34, -RZ, R28.H1_H1 ;  /* 0x3000001cff227230 */ /* 0x000fe40000004100 */
[----:B------:R-:W-:Y:S01]  /*1560*/  FFMA.FTZ R27, R18, R27, RZ ;  /* 0x0000001b121b7223 */ /* 0x000fe200000100ff */
[----:B------:R-:W-:-:S02]  /*1570*/  HADD2.F32 R22, -RZ, R22.H1_H1 ;  /* 0x30000016ff167230 */ /* 0x000fc40000004100 */
[----:B------:R-:W-:Y:S01]  /*1580*/  FFMA.FTZ R19, R18, R19, RZ ;  /* 0x0000001312137223 */ /* 0x000fe200000100ff */
[----:B------:R-:W-:Y:S02]  /*1590*/  HADD2.F32 R36, -RZ, R29.H1_H1 ;  /* 0x3000001dff247230 */ /* 0x000fe40000004100 */
[----:B------:R-:W-:Y:S01]  /*15a0*/  FFMA.FTZ R28, R33, R16, R32 ;  /* 0x00000010211c7223 */ /* 0x000fe20000010020 */
[C---:B------:R-:W-:Y:S01]  /*15b0*/  FFMA.FTZ R34, R16.reuse, R34, R23 ;  /* 0x0000002210227223 */ /* 0x040fe20000010017 */
[C---:B------:R-:W-:Y:S01]  /*15c0*/  FFMA.FTZ R32, R16.reuse, R22, R27 ;  /* 0x0000001610207223 */ /* 0x040fe2000001001b */
[----:B------:R-:W-:Y:S01]  /*15d0*/  FFMA.FTZ R16, R16, R36, R19 ;  /* 0x0000002410107223 */ /* 0x000fe20000010013 */
[----:B------:R-:W-:Y:S01]  /*15e0*/  LOP3.LUT R19, R10, 0xf000f0, RZ, 0xc0, !PT ;  /* 0x00f000f00a137812 */ /* 0x000fe200078ec0ff */
[----:B------:R-:W0:Y:S01]  /*15f0*/  LDS.64 R22, [UR4+0x18] ;  /* 0x00001804ff167984 */ /* 0x000e220008000a00 */
[----:B------:R-:W-:Y:S02]  /*1600*/  LOP3.LUT R18, R8, 0xf000f0, RZ, 0xc0, !PT ;  /* 0x00f000f008127812 */ /* 0x000fe400078ec0ff */
[----:B------:R-:W-:-:S02]  /*1610*/  LOP3.LUT R35, R11, 0xf000f0, RZ, 0xc0, !PT ;  /* 0x00f000f00b237812 */ /* 0x000fc400078ec0ff */
[----:B------:R-:W-:Y:S02]  /*1620*/  LOP3.LUT R19, R19, 0x64006400, RZ, 0xfc, !PT ;  /* 0x6400640013137812 */ /* 0x000fe400078efcff */
[----:B------:R-:W-:Y:S02]  /*1630*/  LOP3.LUT R33, R18, 0x64006400, RZ, 0xfc, !PT ;  /* 0x6400640012217812 */ /* 0x000fe400078efcff */
[----:B------:R-:W-:Y:S01]  /*1640*/  LOP3.LUT R35, R35, 0x64006400, RZ, 0xfc, !PT ;  /* 0x6400640023237812 */ /* 0x000fe200078efcff */
[-C--:B------:R-:W-:Y:S01]  /*1650*/  HFMA2 R19, R19, R0.reuse.H1_H1, -72, -72 ;  /* 0xd480d48013137431 */ /* 0x080fe20000060000 */
[----:B------:R-:W-:Y:S01]  /*1660*/  LOP3.LUT R27, R9, 0xf000f0, RZ, 0xc0, !PT ;  /* 0x00f000f0091b7812 */ /* 0x000fe200078ec0ff */
[-C--:B------:R-:W-:Y:S02]  /*1670*/  HFMA2 R33, R33, R0.reuse.H1_H1, -72, -72 ;  /* 0xd480d48021217431 */ /* 0x080fe40000060000 */
[----:B------:R-:W-:Y:S02]  /*1680*/  HADD2.F32 R29, -RZ, R17.H0_H0 ;  /* 0x20000011ff1d7230 */ /* 0x000fe40000004100 */
[----:B------:R-:W-:Y:S01]  /*1690*/  HFMA2 R18, R35, R0.H1_H1, -72, -72 ;  /* 0xd480d48023127431 */ /* 0x000fe20000060000 */
[----:B------:R-:W-:Y:S01]  /*16a0*/  LOP3.LUT R27, R27, 0x64006400, RZ, 0xfc, !PT ;  /* 0x640064001b1b7812 */ /* 0x000fe200078efcff */
[----:B------:R-:W-:-:S02]  /*16b0*/  HADD2.F32 R35, -RZ, R19.H0_H0 ;  /* 0x20000013ff237230 */ /* 0x000fc40000004100 */
[----:B------:R-:W-:Y:S02]  /*16c0*/  HADD2.F32 R37, -RZ, R33.H0_H0 ;  /* 0x20000021ff257230 */ /* 0x000fe40000004100 */
[----:B------:R-:W-:Y:S02]  /*16d0*/  HFMA2 R27, R27, R0.H1_H1, -72, -72 ;  /* 0xd480d4801b1b7431 */ /* 0x000fe40000060000 */
[----:B------:R-:W-:Y:S01]  /*16e0*/  FFMA.FTZ R32, R29, R35, R32 ;  /* 0x000000231d207223 */ /* 0x000fe20000010020 */
[----:B------:R-:W-:Y:S02]  /*16f0*/  HADD2.F32 R35, -RZ, R17.H1_H1 ;  /* 0x30000011ff237230 */ /* 0x000fe40000004100 */
[----:B------:R-:W-:Y:S01]  /*1700*/  FFMA.FTZ R28, R37, R29, R28 ;  /* 0x0000001d251c7223 */ /* 0x000fe2000001001c */
[----:B------:R-:W-:Y:S02]  /*1710*/  HADD2.F32 R33, -RZ, R33.H1_H1 ;  /* 0x30000021ff217230 */ /* 0x000fe40000004100 */
[----:B------:R-:W-:-:S03]  /*1720*/  HADD2.F32 R36, -RZ, R27.H0_H0 ;  /* 0x2000001bff247230 */ /* 0x000fc60000004100 */
[----:B------:R-:W-:Y:S01]  /*1730*/  FFMA.FTZ R33, R33, R35, R28 ;  /* 0x0000002321217223 */ /* 0x000fe2000001001c */
[----:B------:R-:W-:Y:S01]  /*1740*/  SHF.R.U32.HI R28, RZ, 0x8, R9 ;  /* 0x00000008ff1c7819 */ /* 0x000fe20000011609 */
[----:B------:R-:W-:Y:S01]  /*1750*/  FFMA.FTZ R34, R29, R36, R34 ;  /* 0x000000241d227223 */ /* 0x000fe20000010022 */
[--C-:B------:R-:W-:Y:S02]  /*1760*/  HADD2.F32 R36, -RZ, R18.reuse.H0_H0 ;  /* 0x20000012ff247230 */ /* 0x100fe40000004100 */
[----:B------:R-:W-:Y:S01]  /*1770*/  HADD2.F32 R17, -RZ, R27.H1_H1 ;  /* 0x3000001bff117230 */ /* 0x000fe20000004100 */
[----:B------:R-:W-:Y:S02]  /*1780*/  LOP3.LUT R9, R28, 0xf000f, RZ, 0xc0, !PT ;  /* 0x000f000f1c097812 */ /* 0x000fe400078ec0ff */
[----:B------:R-:W-:Y:S01]  /*1790*/  SHF.R.U32.HI R27, RZ, 0x8, R8 ;  /* 0x00000008ff1b7819 */ /* 0x000fe20000011608 */
[----:B------:R-:W-:Y:S01]  /*17a0*/  HADD2.F32 R19, -RZ, R19.H1_H1 ;  /* 0x30000013ff137230 */ /* 0x000fe20000004100 */
[----:B------:R-:W-:Y:S01]  /*17b0*/  LOP3.LUT R9, R9, 0x64006400, RZ, 0xfc, !PT ;  /* 0x6400640009097812 */ /* 0x000fe200078efcff */
[----:B------:R-:W-:-:S02]  /*17c0*/  HADD2.F32 R18, -RZ, R18.H1_H1 ;  /* 0x30000012ff127230 */ /* 0x000fc40000004100 */
[----:B------:R-:W-:Y:S01]  /*17d0*/  FFMA.FTZ R16, R29, R36, R16 ;  /* 0x000000241d107223 */ /* 0x000fe20000010010 */
[----:B------:R-:W-:Y:S02]  /*17e0*/  LOP3.LUT R8, R27, 0xf000f, RZ, 0xc0, !PT ;  /* 0x000f000f1b087812 */ /* 0x000fe400078ec0ff */
[----:B------:R-:W-:Y:S01]  /*17f0*/  SHF.R.U32.HI R10, RZ, 0x8, R10 ;  /* 0x00000008ff0a7819 */ /* 0x000fe2000001160a */
[C---:B------:R-:W-:Y:S01]  /*1800*/  FFMA.FTZ R17, R35.reuse, R17, R34 ;  /* 0x0000001123117223 */ /* 0x040fe20000010022 */
[C---:B------:R-:W-:Y:S01]  /*1810*/  FFMA.FTZ R37, R35.reuse, R19, R32 ;  /* 0x0000001323257223 */ /* 0x040fe20000010020 */
[----:B------:R-:W-:Y:S01]  /*1820*/  LOP3.LUT R8, R8, 0x64006400, RZ, 0xfc, !PT ;  /* 0x6400640008087812 */ /* 0x000fe200078efcff */
[----:B------:R-:W-:Y:S02]  /*1830*/  HADD2 R32, R9, -1032, -1032 ;  /* 0xe408e40809207430 */ /* 0x000fe40000000000 */
[----:B------:R-:W-:Y:S01]  /*1840*/  FFMA.FTZ R35, R35, R18, R16 ;  /* 0x0000001223237223 */ /* 0x000fe20000010010 */
[----:B------:R-:W-:Y:S01]  /*1850*/  LOP3.LUT R16, R10, 0xf000f, RZ, 0xc0, !PT ;  /* 0x000f000f0a107812 */ /* 0x000fe200078ec0ff */
[----:B0-----:R-:W-:-:S02]  /*1860*/  HADD2.F32 R34, -RZ, R22.H0_H0 ;  /* 0x20000016ff227230 */ /* 0x001fc40000004100 */
[----:B------:R-:W-:Y:S02]  /*1870*/  HADD2 R29, R8, -1032, -1032 ;  /* 0xe408e408081d7430 */ /* 0x000fe40000000000 */
[----:B------:R-:W-:Y:S01]  /*1880*/  HADD2.F32 R18, -RZ, R32.H0_H0 ;  /* 0x20000020ff127230 */ /* 0x000fe20000004100 */
[----:B------:R-:W-:Y:S01]  /*1890*/  LOP3.LUT R16, R16, 0x64006400, RZ, 0xfc, !PT ;  /* 0x6400640010107812 */ /* 0x000fe200078efcff */
[----:B------:R-:W-:-:S04]  /*18a0*/  IMAD.WIDE R8, R7, 0x4, R30 ;  /* 0x0000000407087825 */ /* 0x000fc800078e021e */
[----:B-1----:R-:W-:Y:S01]  /*18b0*/  FFMA.FTZ R30, R34, R18, R17 ;  /* 0x00000012221e7223 */ /* 0x002fe20000010011 */
[----:B------:R-:W-:Y:S02]  /*18c0*/  HADD2 R31, R16, -1032, -1032 ;  /* 0xe408e408101f7430 */ /* 0x000fe40000000000 */
[----:B------:R-:W3:Y:S01]  /*18d0*/  LDG.E.128.CONSTANT R16, desc[UR6][R8.64] ;  /* 0x0000000608107981 */ /* 0x000ee2000c1e9d00 */
[----:B------:R-:W-:Y:S01]  /*18e0*/  SHF.R.U32.HI R38, RZ, 0x8, R11 ;  /* 0x00000008ff267819 */ /* 0x000fe2000001160b */
[----:B------:R-:W-:-:S03]  /*18f0*/  HADD2.F32 R36, -RZ, R29.H0_H0 ;  /* 0x2000001dff247230 */ /* 0x000fc60000004100 */
[----:B------:R-:W-:-:S04]  /*1900*/  LOP3.LUT R11, R38, 0xf000f, RZ, 0xc0, !PT ;  /* 0x000f000f260b7812 */ /* 0x000fc800078ec0ff */
[----:B------:R-:W-:Y:S01]  /*1910*/  LOP3.LUT R11, R11, 0x64006400, RZ, 0xfc, !PT ;  /* 0x640064000b0b7812 */ /* 0x000fe200078efcff */
[----:B------:R-:W-:Y:S01]  /*1920*/  FFMA.FTZ R33, R36, R34, R33 ;  /* 0x0000002224217223 */ /* 0x000fe20000010021 */
[----:B------:R-:W-:-:S03]  /*1930*/  HADD2.F32 R36, -RZ, R31.H0_H0 ;  /* 0x2000001fff247230 */ /* 0x000fc60000004100 */
[----:B------:R-:W-:Y:S02]  /*1940*/  HADD2 R11, R11, -1032, -1032 ;  /* 0xe408e4080b0b7430 */ /* 0x000fe40000000000 */
[----:B------:R-:W-:-:S03]  /*1950*/  FFMA.FTZ R37, R34, R36, R37 ;  /* 0x0000002422257223 */ /* 0x000fc60000010025 */
[----:B------:R-:W-:Y:S01]  /*1960*/  HADD2.F32 R36, -RZ, R11.H0_H0 ;  /* 0x2000000bff247230 */ /* 0x000fe20000004100 */
[----:B------:R-:W-:Y:S01]  /*1970*/  LOP3.LUT R10, R10, 0xf000f0, RZ, 0xc0, !PT ;  /* 0x00f000f00a0a7812 */ /* 0x000fe200078ec0ff */
[----:B------:R-:W-:-:S03]  /*1980*/  HADD2.F32 R22, -RZ, R22.H1_H1 ;  /* 0x30000016ff167230 */ /* 0x000fc60000004100 */
[----:B------:R-:W-:Y:S01]  /*1990*/  FFMA.FTZ R35, R34, R36, R35 ;  /* 0x0000002422237223 */ /* 0x000fe20000010023 */
[----:B------:R-:W-:Y:S01]  /*19a0*/  HADD2.F32 R34, -RZ, R29.H1_H1 ;  /* 0x3000001dff227230 */ /* 0x000fe20000004100 */
[----:B------:R-:W-:-:S04]  /*19b0*/  LOP3.LUT R39, R10, 0x64006400, RZ, 0xfc, !PT ;  /* 0x640064000a277812 */ /* 0x000fc800078efcff */
[----:B------:R-:W-:Y:S01]  /*19c0*/  FFMA.FTZ R33, R34, R22, R33 ;  /* 0x0000001622217223 */ /* 0x000fe20000010021 */
[----:B------:R-:W-:Y:S02]  /*19d0*/  HADD2.F32 R34, -RZ, R11.H1_H1 ;  /* 0x3000000bff227230 */ /* 0x000fe40000004100 */
[----:B------:R-:W0:Y:S01]  /*19e0*/  LDS.64 R10, [UR4+0x20] ;  /* 0x00002004ff0a7984 */ /* 0x000e220008000a00 */
[----:B------:R-:W-:Y:S02]  /*19f0*/  LOP3.LUT R27, R27, 0xf000f0, RZ, 0xc0, !PT ;  /* 0x00f000f01b1b7812 */ /* 0x000fe400078ec0ff */
[----:B------:R-:W-:Y:S01]  /*1a00*/  LOP3.LUT R28, R28, 0xf000f0, RZ, 0xc0, !PT ;  /* 0x00f000f01c1c7812 */ /* 0x000fe200078ec0ff */
[----:B------:R-:W-:Y:S01]  /*1a10*/  HADD2.F32 R29, -RZ, R32.H1_H1 ;  /* 0x30000020ff1d7230 */ /* 0x000fe20000004100 */
[----:B------:R-:W-:Y:S01]  /*1a20*/  LOP3.LUT R27, R27, 0x64006400, RZ, 0xfc, !PT ;  /* 0x640064001b1b7812 */ /* 0x000fe200078efcff */
[----:B------:R-:W-:Y:S01]  /*1a30*/  HADD2.F32 R32, -RZ, R31.H1_H1 ;  /* 0x3000001fff207230 */ /* 0x000fe20000004100 */
[----:B------:R-:W-:-:S02]  /*1a40*/  LOP3.LUT R31, R28, 0x64006400, RZ, 0xfc, !PT ;  /* 0x640064001c1f7812 */ /* 0x000fc400078efcff */
[----:B------:R-:W-:Y:S01]  /*1a50*/  FFMA.FTZ R30, R22, R29, R30 ;  /* 0x0000001d161e7223 */ /* 0x000fe2000001001e */
[-C--:B------:R-:W-:Y:S01]  /*1a60*/  HFMA2 R29, R27, R0.reuse.H1_H1, -72, -72 ;  /* 0xd480d4801b1d7431 */ /* 0x080fe20000060000 */
[----:B------:R-:W-:Y:S01]  /*1a70*/  LOP3.LUT R38, R38, 0xf000f0, RZ, 0xc0, !PT ;  /* 0x00f000f026267812 */ /* 0x000fe200078ec0ff */
[-C--:B------:R-:W-:Y:S02]  /*1a80*/  HFMA2 R28, R31, R0.reuse.H1_H1, -72, -72 ;  /* 0xd480d4801f1c7431 */ /* 0x080fe40000060000 */
[----:B------:R-:W-:Y:S01]  /*1a90*/  HFMA2 R27, R39, R0.H1_H1, -72, -72 ;  /* 0xd480d480271b7431 */ /* 0x000fe20000060000 */
[----:B------:R-:W-:Y:S01]  /*1aa0*/  LOP3.LUT R41, R38, 0x64006400, RZ, 0xfc, !PT ;  /* 0x6400640026297812 */ /* 0x000fe200078efcff */
[----:B------:R-:W-:Y:S02]  /*1ab0*/  HADD2.F32 R39, -RZ, R23.H0_H0 ;  /* 0x20000017ff277230 */ /* 0x000fe40000004100 */
[----:B------:R-:W-:Y:S02]  /*1ac0*/  HADD2.F32 R36, -RZ, R29.H0_H0 ;  /* 0x2000001dff247230 */ /* 0x000fe40000004100 */
[----:B------:R-:W-:-:S02]  /*1ad0*/  HADD2.F32 R31, -RZ, R28.H0_H0 ;  /* 0x2000001cff1f7230 */ /* 0x000fc40000004100 */
[C---:B------:R-:W-:Y:S01]  /*1ae0*/  FFMA.FTZ R37, R22.reuse, R32, R37 ;  /* 0x0000002016257223 */ /* 0x040fe20000010025 */
[----:B------:R-:W-:Y:S01]  /*1af0*/  FFMA.FTZ R35, R22, R34, R35 ;  /* 0x0000002216237223 */ /* 0x000fe20000010023 */
[----:B------:R-:W-:Y:S02]  /*1b00*/  HFMA2 R22, R41, R0.H1_H1, -72, -72 ;  /* 0xd480d48029167431 */ /* 0x000fe40000060000 */
[----:B------:R-:W-:Y:S01]  /*1b10*/  FFMA.FTZ R33, R36, R39, R33 ;  /* 0x0000002724217223 */ /* 0x000fe20000010021 */
[----:B------:R-:W-:Y:S01]  /*1b20*/  FFMA.FTZ R31, R39, R31, R30 ;  /* 0x0000001f271f7223 */ /* 0x000fe2000001001e */
[----:B------:R-:W-:Y:S02]  /*1b30*/  HADD2.F32 R32, -RZ, R27.H0_H0 ;  /* 0x2000001bff207230 */ /* 0x000fe40000004100 */
[----:B------:R-:W-:Y:S02]  /*1b40*/  HADD2.F32 R36, -RZ, R23.H1_H1 ;  /* 0x30000017ff247230 */ /* 0x000fe40000004100 */
[----:B------:R-:W-:-:S02]  /*1b50*/  HADD2.F32 R30, -RZ, R29.H1_H1 ;  /* 0x3000001dff1e7230 */ /* 0x000fc40000004100 */
[----:B------:R-:W-:Y:S01]  /*1b60*/  HADD2.F32 R28, -RZ, R28.H1_H1 ;  /* 0x3000001cff1c7230 */ /* 0x000fe20000004100 */
[----:B--2---:R-:W-:Y:S01]  /*1b70*/  LOP3.LUT R23, R13, 0xf000f, RZ, 0xc0, !PT ;  /* 0x000f000f0d177812 */ /* 0x004fe200078ec0ff */
[--C-:B------:R-:W-:Y:S02]  /*1b80*/  HADD2.F32 R34, -RZ, R22.reuse.H0_H0 ;  /* 0x20000016ff227230 */ /* 0x100fe40000004100 */
[----:B------:R-:W-:Y:S01]  /*1b90*/  FFMA.FTZ R32, R39, R32, R37 ;  /* 0x0000002027207223 */ /* 0x000fe20000010025 */
[----:B------:R-:W-:Y:S02]  /*1ba0*/  HADD2.F32 R27, -RZ, R27.H1_H1 ;  /* 0x3000001bff1b7230 */ /* 0x000fe40000004100 */
[----:B------:R-:W-:Y:S01]  /*1bb0*/  FFMA.FTZ R30, R30, R36, R33 ;  /* 0x000000241e1e7223 */ /* 0x000fe20000010021 */
[----:B------:R-:W-:Y:S02]  /*1bc0*/  HADD2.F32 R29, -RZ, R22.H1_H1 ;  /* 0x30000016ff1d7230 */ /* 0x000fe40000004100 */
[----:B------:R-:W-:Y:S01]  /*1bd0*/  FFMA.FTZ R28, R36, R28, R31 ;  /* 0x0000001c241c7223 */ /* 0x000fe2000001001f */
[----:B------:R-:W-:-:S02]  /*1be0*/  LOP3.LUT R22, R12, 0xf000f, RZ, 0xc0, !PT ;  /* 0x000f000f0c167812 */ /* 0x000fc400078ec0ff */
[----:B------:R-:W-:Y:S02]  /*1bf0*/  LOP3.LUT R31, R14, 0xf000f, RZ, 0xc0, !PT ;  /* 0x000f000f0e1f7812 */ /* 0x000fe400078ec0ff */
[----:B------:R-:W-:Y:S02]  /*1c00*/  LOP3.LUT R33, R15, 0xf000f, RZ, 0xc0, !PT ;  /* 0x000f000f0f217812 */ /* 0x000fe400078ec0ff */
[----:B------:R-:W-:Y:S01]  /*1c10*/  LOP3.LUT R23, R23, 0x64006400, RZ, 0xfc, !PT ;  /* 0x6400640017177812 */ /* 0x000fe200078efcff */
[----:B------:R-:W-:Y:S01]  /*1c20*/  FFMA.FTZ R34, R39, R34, R35 ;  /* 0x0000002227227223 */ /* 0x000fe20000010023 */
[----:B------:R-:W-:Y:S01]  /*1c30*/  FFMA.FTZ R27, R36, R27, R32 ;  /* 0x0000001b241b7223 */ /* 0x000fe20000010020 */
        /* <DEDUP_REMOVED lines=19> */
[----:B------:R-:W-:Y:S01]  /*1d70*/  FFMA.FTZ R36, R10, R31, R23 ;  /* 0x0000001f0a247223 */ /* 0x000fe20000010017 */
[----:B------:R-:W-:Y:S01]  /*1d80*/  LOP3.LUT R23, R12, 0xf000f0, RZ, 0xc0, !PT ;  /* 0x00f000f00c177812 */ /* 0x000fe200078ec0ff */
[----:B------:R-:W-:-:S03]  /*1d90*/  HADD2.F32 R38, -RZ, R34.H1_H1 ;  /* 0x30000022ff267230 */ /* 0x000fc60000004100 */
[----:B------:R-:W-:Y:S02]  /*1da0*/  LOP3.LUT R23, R23, 0x64006400, RZ, 0xfc, !PT ;  /* 0x6400640017177812 */ /* 0x000fe400078efcff */
[----:B------:R-:W-:Y:S01]  /*1db0*/  FFMA.FTZ R38, R38, R10, R35 ;  /* 0x0000000a26267223 */ /* 0x000fe20000010023 */
[----:B------:R-:W-:Y:S02]  /*1dc0*/  HADD2.F32 R32, -RZ, R32.H1_H1 ;  /* 0x30000020ff207230 */ /* 0x000fe40000004100 */
[----:B------:R-:W-:Y:S02]  /*1dd0*/  HFMA2 R35, R23, R0.H1_H1, -72, -72 ;  /* 0xd480d48017237431 */ /* 0x000fe40000060000 */
[----:B------:R-:W-:Y:S02]  /*1de0*/  HADD2.F32 R22, -RZ, R22.H1_H1 ;  /* 0x30000016ff167230 */ /* 0x000fe40000004100 */
[----:B------:R-:W-:Y:S02]  /*1df0*/  HADD2.F32 R23, -RZ, R11.H0_H0 ;  /* 0x2000000bff177230 */ /* 0x000fe40000004100 */
[----:B------:R-:W-:Y:S01]  /*1e00*/  FFMA.FTZ R37, R10, R32, R37 ;  /* 0x000000200a257223 */ /* 0x000fe20000010025 */
[----:B------:R-:W-:-:S02]  /*1e10*/  HADD2.F32 R31, -RZ, R35.H0_H0 ;  /* 0x20000023ff1f7230 */ /* 0x000fc40000004100 */
[----:B------:R-:W-:Y:S01]  /*1e20*/  FFMA.FTZ R33, R10, R22, R33 ;  /* 0x000000160a217223 */ /* 0x000fe20000010021 */
[----:B------:R-:W-:Y:S02]  /*1e30*/  LOP3.LUT R10, R13, 0xf000f0, RZ, 0xc0, !PT ;  /* 0x00f000f00d0a7812 */ /* 0x000fe400078ec0ff */
[----:B------:R-:W-:Y:S02]  /*1e40*/  FFMA.FTZ R38, R31, R23, R38 ;  /* 0x000000171f267223 */ /* 0x000fe40000010026 */
[----:B------:R-:W-:Y:S02]  /*1e50*/  LOP3.LUT R31, R10, 0x64006400, RZ, 0xfc, !PT ;  /* 0x640064000a1f7812 */ /* 0x000fe400078efcff */
[----:B------:R-:W-:Y:S02]  /*1e60*/  LOP3.LUT R41, R14, 0xf000f0, RZ, 0xc0, !PT ;  /* 0x00f000f00e297812 */ /* 0x000fe400078ec0ff */
[----:B------:R-:W-:Y:S01]  /*1e70*/  LOP3.LUT R39, R15, 0xf000f0, RZ, 0xc0, !PT ;  /* 0x00f000f00f277812 */ /* 0x000fe200078ec0ff */
        /* <DEDUP_REMOVED lines=44> */
[----:B------:R-:W-:Y:S02]  /*2140*/  HADD2.F32 R37, -RZ, R10.H0_H0 ;  /* 0x2000000aff257230 */ /* 0x000fe40000004100 */
[----:B------:R-:W-:-:S03]  /*2150*/  HADD2.F32 R22, -RZ, R22.H1_H1 ;  /* 0x30000016ff167230 */ /* 0x000fc60000004100 */
[----:B------:R-:W-:Y:S01]  /*2160*/  FFMA.FTZ R11, R32, R37, R11 ;  /* 0x00000025200b7223 */ /* 0x000fe2000001000b */
[----:B------:R-:W-:Y:S02]  /*2170*/  HADD2.F32 R37, -RZ, R12.H1_H1 ;  /* 0x3000000cff257230 */ /* 0x000fe40000004100 */
[----:B------:R-:W-:Y:S01]  /*2180*/  HADD2.F32 R12, -RZ, R10.H1_H1 ;  /* 0x3000000aff0c7230 */ /* 0x000fe20000004100 */
[----:B------:R-:W-:Y:S01]  /*2190*/  LOP3.LUT R10, R33, 0xf000f0, RZ, 0xc0, !PT ;  /* 0x00f000f0210a7812 */ /* 0x000fe200078ec0ff */
[----:B------:R-:W-:Y:S02]  /*21a0*/  HADD2.F32 R35, -RZ, R35.H1_H1 ;  /* 0x30000023ff237230 */ /* 0x000fe40000004100 */
[----:B------:R-:W-:Y:S02]  /*21b0*/  HADD2.F32 R39, -RZ, R36.H1_H1 ;  /* 0x30000024ff277230 */ /* 0x000fe40000004100 */
[----:B------:R-:W-:Y:S01]  /*21c0*/  FFMA.FTZ R33, R22, R12, R11 ;  /* 0x0000000c16217223 */ /* 0x000fe2000001000b */
[----:B------:R-:W-:-:S02]  /*21d0*/  LOP3.LUT R11, R10, 0x64006400, RZ, 0xfc, !PT ;  /* 0x640064000a0b7812 */ /* 0x000fc400078efcff */
[----:B------:R-:W-:Y:S01]  /*21e0*/  LOP3.LUT R10, R13, 0xf000f0, RZ, 0xc0, !PT ;  /* 0x00f000f00d0a7812 */ /* 0x000fe200078ec0ff */
[----:B------:R-:W-:Y:S01]  /*21f0*/  FFMA.FTZ R34, R37, R22, R34 ;  /* 0x0000001625227223 */ /* 0x000fe20000010022 */
[C---:B------:R-:W-:Y:S01]  /*2200*/  FFMA.FTZ R31, R22.reuse, R35, R31 ;  /* 0x00000023161f7223 */ /* 0x040fe2000001001f */
[----:B------:R-:W-:Y:S01]  /*2210*/  FFMA.FTZ R38, R22, R39, R38 ;  /* 0x0000002716267223 */ /* 0x000fe20000010026 */
[----:B------:R-:W-:Y:S01]  /*2220*/  LOP3.LUT R13, R15, 0xf000f0, RZ, 0xc0, !PT ;  /* 0x00f000f00f0d7812 */ /* 0x000fe200078ec0ff */
[-C--:B------:R-:W-:Y:S01]  /*2230*/  HFMA2 R22, R11, R0.reuse.H1_H1, -72, -72 ;  /* 0xd480d4800b167431 */ /* 0x080fe20000060000 */
[----:B------:R-:W-:Y:S02]  /*2240*/  LOP3.LUT R15, R10, 0x64006400, RZ, 0xfc, !PT ;  /* 0x640064000a0f7812 */ /* 0x000fe400078efcff */
[----:B------:R-:W0:Y:S01]  /*2250*/  LDS.64 R10, [UR4+0x30] ;  /* 0x00003004ff0a7984 */ /* 0x000e220008000a00 */
[----:B------:R-:W-:Y:S02]  /*2260*/  LOP3.LUT R37, R14, 0xf000f0, RZ, 0xc0, !PT ;  /* 0x00f000f00e257812 */ /* 0x000fe400078ec0ff */
[----:B------:R-:W-:Y:S01]  /*2270*/  HFMA2 R15, R15, R0.H1_H1, -72, -72 ;  /* 0xd480d4800f0f7431 */ /* 0x000fe20000060000 */
[----:B------:R-:W-:-:S02]  /*2280*/  LOP3.LUT R13, R13, 0x64006400, RZ, 0xfc, !PT ;  /* 0x640064000d0d7812 */ /* 0x000fc400078efcff */
[----:B------:R-:W-:Y:S01]  /*2290*/  LOP3.LUT R37, R37, 0x64006400, RZ, 0xfc, !PT ;  /* 0x6400640025257812 */ /* 0x000fe200078efcff */
[----:B------:R-:W-:Y:S02]  /*22a0*/  HADD2.F32 R12, -RZ, R23.H0_H0 ;  /* 0x20000017ff0c7230 */ /* 0x000fe40000004100 */
[----:B------:R-:W-:Y:S02]  /*22b0*/  HADD2.F32 R35, -RZ, R22.H0_H0 ;  /* 0x20000016ff237230 */ /* 0x000fe40000004100 */
[-C--:B------:R-:W-:Y:S02]  /*22c0*/  HFMA2 R13, R13, R0.reuse.H1_H1, -72, -72 ;  /* 0xd480d4800d0d7431 */ /* 0x080fe40000060000 */
[----:B------:R-:W-:Y:S02]  /*22d0*/  HADD2.F32 R32, -RZ, R15.H0_H0 ;  /* 0x2000000fff207230 */ /* 0x000fe40000004100 */
[----:B------:R-:W-:Y:S02]  /*22e0*/  HFMA2 R14, R37, R0.H1_H1, -72, -72 ;  /* 0xd480d480250e7431 */ /* 0x000fe40000060000 */
[----:B------:R-:W-:Y:S01]  /*22f0*/  FFMA.FTZ R34, R35, R12, R34 ;  /* 0x0000000c23227223 */ /* 0x000fe20000010022 */
[----:B------:R-:W-:-:S02]  /*2300*/  FFMA.FTZ R32, R12, R32, R31 ;  /* 0x000000200c207223 */ /* 0x000fc4000001001f */
[----:B------:R-:W-:Y:S02]  /*2310*/  HADD2.F32 R35, -RZ, R14.H0_H0 ;  /* 0x2000000eff237230 */ /* 0x000fe40000004100 */
[----:B------:R-:W-:Y:S02]  /*2320*/  HADD2.F32 R31, -RZ, R13.H0_H0 ;  /* 0x2000000dff1f7230 */ /* 0x000fe40000004100 */
[----:B------:R-:W-:Y:S02]  /*2330*/  HADD2.F32 R23, -RZ, R23.H1_H1 ;  /* 0x30000017ff177230 */ /* 0x000fe40000004100 */
[----:B------:R-:W-:Y:S02]  /*2340*/  HADD2.F32 R15, -RZ, R15.H1_H1 ;  /* 0x3000000fff0f7230 */ /* 0x000fe40000004100 */
[C---:B------:R-:W-:Y:S01]  /*2350*/  FFMA.FTZ R38, R12.reuse, R35, R38 ;  /* 0x000000230c267223 */ /* 0x040fe20000010026 */
[----:B------:R-:W-:Y:S02]  /*2360*/  HADD2.F32 R35, -RZ, R22.H1_H1 ;  /* 0x30000016ff237230 */ /* 0x000fe40000004100 */
[----:B------:R-:W-:Y:S01]  /*2370*/  FFMA.FTZ R12, R12, R31, R33 ;  /* 0x0000001f0c0c7223 */ /* 0x000fe20000010021 */
[----:B------:R-:W-:-:S02]  /*2380*/  HADD2.F32 R33, -RZ, R14.H1_H1 ;  /* 0x3000000eff217230 */ /* 0x000fc40000004100 */
[----:B------:R-:W-:Y:S01]  /*2390*/  FFMA.FTZ R14, R23, R15, R32 ;  /* 0x0000000f170e7223 */ /* 0x000fe20000010020 */
[----:B---3--:R-:W-:Y:S02]  /*23a0*/  LOP3.LUT R22, R16, 0xf000f, RZ, 0xc0, !PT ;  /* 0x000f000f10167812 */ /* 0x008fe400078ec0ff */
[----:B------:R-:W-:Y:S01]  /*23b0*/  LOP3.LUT R32, R17, 0xf000f, RZ, 0xc0, !PT ;  /* 0x000f000f11207812 */ /* 0x000fe200078ec0ff */
[----:B------:R-:W-:Y:S01]  /*23c0*/  FFMA.FTZ R15, R23, R33, R38 ;  /* 0x00000021170f7223 */ /* 0x000fe20000010026 */
[----:B------:R-:W-:Y:S02]  /*23d0*/  LOP3.LUT R22, R22, 0x64006400, RZ, 0xfc, !PT ;  /* 0x6400640016167812 */ /* 0x000fe400078efcff */
[----:B------:R-:W-:Y:S01]  /*23e0*/  LOP3.LUT R33, R32, 0x64006400, RZ, 0xfc, !PT ;  /* 0x6400640020217812 */ /* 0x000fe200078efcff */
[----:B------:R-:W-:Y:S02]  /*23f0*/  HADD2.F32 R13, -RZ, R13.H1_H1 ;  /* 0x3000000dff0d7230 */ /* 0x000fe40000004100 */
[----:B------:R-:W-:-:S02]  /*2400*/  HADD2 R32, R22, -1032, -1032 ;  /* 0xe408e40816207430 */ /* 0x000fc40000000000 */
[----:B------:R-:W-:Y:S02]  /*2410*/  HADD2 R22, R33, -1032, -1032 ;  /* 0xe408e40821167430 */ /* 0x000fe40000000000 */
[----:B------:R-:W-:Y:S01]  /*2420*/  FFMA.FTZ R31, R35, R23, R34 ;  /* 0x00000017231f7223 */ /* 0x000fe20000010022 */
[----:B------:R-:W-:Y:S01]  /*2430*/  FFMA.FTZ R13, R23, R13, R12 ;  /* 0x0000000d170d7223 */ /* 0x000fe2000001000c */
[----:B0-----:R-:W-:Y:S02]  /*2440*/  HADD2.F32 R12, -RZ, R10.H0_H0 ;  /* 0x2000000aff0c7230 */ /* 0x001fe40000004100 */
[----:B------:R-:W-:Y:S02]  /*2450*/  HADD2.F32 R23, -RZ, R32.H0_H0 ;  /* 0x20000020ff177230 */ /* 0x000fe40000004100 */
[----:B------:R-:W-:Y:S02]  /*2460*/  HADD2.F32 R33, -RZ, R22.H0_H0 ;  /* 0x20000016ff217230 */ /* 0x000fe40000004100 */
[----:B------:R-:W-:-:S02]  /*2470*/  HADD2.F32 R35, -RZ, R32.H1_H1 ;  /* 0x30000020ff237230 */ /* 0x000fc40000004100 */
[----:B------:R-:W-:Y:S02]  /*2480*/  HADD2.F32 R32, -RZ, R10.H1_H1 ;  /* 0x3000000aff207230 */ /* 0x000fe40000004100 */
[----:B------:R-:W-:Y:S01]  /*2490*/  FFMA.FTZ R10, R23, R12, RZ ;  /* 0x0000000c170a7223 */ /* 0x000fe200000100ff */
[----:B------:R-:W-:Y:S02]  /*24a0*/  HADD2.F32 R23, -RZ, R22.H1_H1 ;  /* 0x30000016ff177230 */ /* 0x000fe40000004100 */
[----:B------:R-:W-:Y:S01]  /*24b0*/  FFMA.FTZ R33, R12, R33, RZ ;  /* 0x000000210c217223 */ /* 0x000fe200000100ff */
[----:B------:R-:W-:Y:S01]  /*24c0*/  FFMA.FTZ R10, R35, R32, R10 ;  /* 0x00000020230a7223 */ /* 0x000fe2000001000a */
[----:B------:R-:W-:Y:S02]  /*24d0*/  HADD2.F32 R35, -RZ, R0.H0_H0 ;  /* 0x20000000ff237230 */ /* 0x000fe40000004100 */
[----:B------:R-:W-:Y:S01]  /*24e0*/  FFMA.FTZ R36, R32, R23, R33 ;  /* 0x0000001720247223 */ /* 0x000fe20000010021 */
[----:B------:R-:W-:-:S02]  /*24f0*/  HADD2.F32 R33, -RZ, R2.H0_H0 ;  /* 0x20000002ff217230 */ /* 0x000fc40000004100 */
[----:B------:R-:W-:Y:S02]  /*2500*/  HADD2.F32 R34, -RZ, R3.H0_H0 ;  /* 0x20000003ff227230 */ /* 0x000fe40000004100 */
[----:B------:R-:W-:Y:S01]  /*2510*/  FMUL.FTZ R22, R6, R35 ;  /* 0x0000002306167220 */ /* 0x000fe20000410000 */
[----:B------:R-:W-:Y:S01]  /*2520*/  FMUL.FTZ R23, R5, R33 ;  /* 0x0000002105177220 */ /* 0x000fe20000410000 */
[----:B------:R-:W-:Y:S01]  /*2530*/  FMUL.FTZ R28, R33, R28 ;  /* 0x0000001c211c7220 */ /* 0x000fe20000410000 */
[----:B------:R-:W-:Y:S02]  /*2540*/  FMUL.FTZ R5, R26, R34 ;  /* 0x000000221a057220 */ /* 0x000fe40000410000 */
[----:B------:R-:W-:Y:S01]  /*2550*/  F2FP.F16.F32.PACK_AB R22, RZ, R22 ;  /* 0x00000016ff16723e */ /* 0x000fe200000000ff */
[----:B------:R-:W-:Y:S01]  /*2560*/  FMUL.FTZ R26, R35, R30 ;  /* 0x0000001e231a7220 */ /* 0x000fe20000410000 */
[----:B------:R-:W-:Y:S02]  /*2570*/  F2FP.F16.F32.PACK_AB R23, RZ, R23 ;  /* 0x00000017ff17723e */ /* 0x000fe400000000ff */
[----:B------:R-:W-:-:S02]  /*2580*/  F2FP.F16.F32.PACK_AB R28, RZ, R28 ;  /* 0x0000001cff1c723e */ /* 0x000fc400000000ff */
[----:B------:R-:W-:Y:S02]  /*2590*/  PRMT R22, R22, 0x5410, R23 ;  /* 0x0000541016167816 */ /* 0x000fe40000000017 */
[----:B------:R-:W-:-:S03]  /*25a0*/  F2FP.F16.F32.PACK_AB R26, RZ, R26 ;  /* 0x0000001aff1a723e */ /* 0x000fc600000000ff */
[----:B------:R-:W-:Y:S01]  /*25b0*/  HFMA2 R22, R22, 1, 1, RZ ;  /* 0x3c003c0016167831 */ /* 0x000fe200000000ff */
[----:B------:R-:W-:Y:S01]  /*25c0*/  PRMT R26, R26, 0x5410, R28 ;  /* 0x000054101a1a7816 */ /* 0x000fe2000000001c */
[----:B------:R-:W-:-:S04]  /*25d0*/  HADD2.F32 R6, -RZ, R4.H0_H0 ;  /* 0x20000004ff067230 */ /* 0x000fc80000004100 */
[----:B------:R-:W-:Y:S02]  /*25e0*/  HADD2 R26, R26, R22 ;  /* 0x000000161a1a7230 */ /* 0x000fe40000000000 */
[----:B------:R-:W0:Y:S01]  /*25f0*/  LDS.64 R22, [UR4+0x38] ;  /* 0x00003804ff167984 */ /* 0x000e220008000a00 */
[----:B------:R-:W-:Y:S01]  /*2600*/  FMUL.FTZ R30, R21, R6 ;  /* 0x00000006151e7220 */ /* 0x000fe20000410000 */
[----:B------:R-:W-:Y:S01]  /*2610*/  LOP3.LUT R37, R16, 0xf000f0, RZ, 0xc0, !PT ;  /* 0x00f000f010257812 */ /* 0x000fe200078ec0ff */
[----:B------:R-:W-:Y:S01]  /*2620*/  FMUL.FTZ R21, R34, R27 ;  /* 0x0000001b22157220 */ /* 0x000fe20000410000 */
[----:B------:R-:W-:Y:S01]  /*2630*/  FMUL.FTZ R28, R6, R29 ;  /* 0x0000001d061c7220 */ /* 0x000fe20000410000 */
[----:B------:R-:W-:Y:S02]  /*2640*/  F2FP.F16.F32.PACK_AB R5, RZ, R5 ;  /* 0x00000005ff05723e */ /* 0x000fe400000000ff */
[----:B------:R-:W-:Y:S02]  /*2650*/  F2FP.F16.F32.PACK_AB R27, RZ, R30 ;  /* 0x0000001eff1b723e */ /* 0x000fe400000000ff */
[----:B------:R-:W-:-:S02]  /*2660*/  LOP3.LUT R37, R37, 0x64006400, RZ, 0xfc, !PT ;  /* 0x6400640025257812 */ /* 0x000fc400078efcff */
[----:B------:R-:W-:Y:S02]  /*2670*/  F2FP.F16.F32.PACK_AB R21, RZ, R21 ;  /* 0x00000015ff15723e */ /* 0x000fe400000000ff */
[----:B------:R-:W-:Y:S01]  /*2680*/  PRMT R5, R5, 0x5410, R27 ;  /* 0x0000541005057816 */ /* 0x000fe2000000001b */
[----:B------:R-:W-:Y:S01]  /*2690*/  HFMA2 R37, R37, R0.H1_H1, -72, -72 ;  /* 0xd480d48025257431 */ /* 0x000fe20000060000 */
[----:B------:R-:W-:Y:S02]  /*26a0*/  F2FP.F16.F32.PACK_AB R28, RZ, R28 ;  /* 0x0000001cff1c723e */ /* 0x000fe400000000ff */
[----:B------:R-:W-:Y:S01]  /*26b0*/  LOP3.LUT R39, R17, 0xf000f0, RZ, 0xc0, !PT ;  /* 0x00f000f011277812 */ /* 0x000fe200078ec0ff */
[----:B------:R-:W-:Y:S01]  /*26c0*/  HFMA2 R5, R5, 1, 1, RZ ;  /* 0x3c003c0005057831 */ /* 0x000fe200000000ff */
[----:B------:R-:W-:Y:S01]  /*26d0*/  PRMT R21, R21, 0x5410, R28 ;  /* 0x0000541015157816 */ /* 0x000fe2000000001c */
[----:B------:R-:W-:Y:S01]  /*26e0*/  HADD2.F32 R27, -RZ, R11.H0_H0 ;  /* 0x2000000bff1b7230 */ /* 0x000fe20000004100 */
[----:B------:R-:W-:Y:S01]  /*26f0*/  LOP3.LUT R39, R39, 0x64006400, RZ, 0xfc, !PT ;  /* 0x6400640027277812 */ /* 0x000fe200078efcff */
[----:B------:R-:W-:-:S02]  /*2700*/  HADD2.F32 R29, -RZ, R37.H0_H0 ;  /* 0x20000025ff1d7230 */ /* 0x000fc40000004100 */
[----:B------:R-:W-:Y:S02]  /*2710*/  HFMA2 R5, R21, 1, 1, R5 ;  /* 0x3c003c0015057831 */ /* 0x000fe40000000005 */
[----:B------:R-:W-:Y:S02]  /*2720*/  HADD2.F32 R11, -RZ, R11.H1_H1 ;  /* 0x3000000bff0b7230 */ /* 0x000fe40000004100 */
[----:B------:R-:W-:Y:S02]  /*2730*/  HFMA2 R39, R39, R0.H1_H1, -72, -72 ;  /* 0xd480d48027277431 */ /* 0x000fe40000060000 */
[----:B------:R-:W-:Y:S02]  /*2740*/  HADD2.F32 R21, -RZ, R37.H1_H1 ;  /* 0x30000025ff157230 */ /* 0x000fe40000004100 */
[----:B------:R-:W-:Y:S01]  /*2750*/  FFMA.FTZ R10, R29, R27, R10 ;  /* 0x0000001b1d0a7223 */ /* 0x000fe2000001000a */
[----:B------:R-:W-:Y:S02]  /*2760*/  SHF.R.U32.HI R16, RZ, 0x8, R16 ;  /* 0x00000008ff107819 */ /* 0x000fe40000011610 */
[----:B------:R-:W-:Y:S01]  /*2770*/  SHF.R.U32.HI R17, RZ, 0x8, R17 ;  /* 0x00000008ff117819 */ /* 0x000fe20000011611 */
[--C-:B------:R-:W-:Y:S01]  /*2780*/  HADD2.F32 R28, -RZ, R39.reuse.H0_H0 ;  /* 0x20000027ff1c7230 */ /* 0x100fe20000004100 */
[----:B------:R-:W-:Y:S01]  /*2790*/  LOP3.LUT R29, R16, 0xf000f, RZ, 0xc0, !PT ;  /* 0x000f000f101d7812 */ /* 0x000fe200078ec0ff */
[----:B------:R-:W-:Y:S01]  /*27a0*/  FFMA.FTZ R21, R21, R11, R10 ;  /* 0x0000000b15157223 */ /* 0x000fe2000001000a */
[----:B------:R-:W-:Y:S01]  /*27b0*/  LOP3.LUT R10, R17, 0xf000f, RZ, 0xc0, !PT ;  /* 0x000f000f110a7812 */ /* 0x000fe200078ec0ff */
[----:B------:R-:W-:Y:S01]  /*27c0*/  HADD2.F32 R39, -RZ, R39.H1_H1 ;  /* 0x30000027ff277230 */ /* 0x000fe20000004100 */
[----:B------:R-:W-:Y:S01]  /*27d0*/  LOP3.LUT R29, R29, 0x64006400, RZ, 0xfc, !PT ;  /* 0x640064001d1d7812 */ /* 0x000fe200078efcff */
[----:B------:R-:W-:Y:S01]  /*27e0*/  FFMA.FTZ R28, R27, R28, R36 ;  /* 0x0000001c1b1c7223 */ /* 0x000fe20000010024 */
[----:B------:R-:W-:-:S03]  /*27f0*/  LOP3.LUT R10, R10, 0x64006400, RZ, 0xfc, !PT ;  /* 0x640064000a0a7812 */ /* 0x000fc600078efcff */
[----:B------:R-:W-:Y:S01]  /*2800*/  FFMA.FTZ R41, R11, R39, R28 ;  /* 0x000000270b297223 */ /* 0x000fe2000001001c */
[----:B------:R-:W-:Y:S02]  /*2810*/  HADD2 R29, R29, -1032, -1032 ;  /* 0xe408e4081d1d7430 */ /* 0x000fe40000000000 */
[----:B------:R-:W-:Y:S02]  /*2820*/  HADD2 R28, R10, -1032, -1032 ;  /* 0xe408e4080a1c7430 */ /* 0x000fe40000000000 */
[----:B0-----:R-:W-:Y:S02]  /*2830*/  HADD2.F32 R10, -RZ, R22.H0_H0 ;  /* 0x20000016ff0a7230 */ /* 0x001fe40000004100 */
[----:B------:R-:W-:Y:S02]  /*2840*/  HADD2.F32 R30, -RZ, R29.H0_H0 ;  /* 0x2000001dff1e7230 */ /* 0x000fe40000004100 */
[----:B------:R-:W-:Y:S02]  /*2850*/  HADD2.F32 R39, -RZ, R28.H0_H0 ;  /* 0x2000001cff277230 */ /* 0x000fe40000004100 */
[----:B------:R-:W-:-:S02]  /*2860*/  HADD2.F32 R36, -RZ, R22.H1_H1 ;  /* 0x30000016ff247230 */ /* 0x000fc40000004100 */
[----:B------:R-:W-:Y:S01]  /*2870*/  FFMA.FTZ R37, R30, R10, R21 ;  /* 0x0000000a1e257223 */ /* 0x000fe20000010015 */
[----:B------:R-:W-:Y:S02]  /*2880*/  HADD2.F32 R22, -RZ, R28.H1_H1 ;  /* 0x3000001cff167230 */ /* 0x000fe40000004100 */
[----:B------:R-:W-:Y:S01]  /*2890*/  FFMA.FTZ R21, R10, R39, R41 ;  /* 0x000000270a157223 */ /* 0x000fe20000010029 */
[----:B------:R-:W-:Y:S01]  /*28a0*/  HADD2.F32 R30, -RZ, R29.H1_H1 ;  /* 0x3000001dff1e7230 */ /* 0x000fe20000004100 */
[----:B------:R-:W-:Y:S02]  /*28b0*/  LOP3.LUT R29, R16, 0xf000f0, RZ, 0xc0, !PT ;  /* 0x00f000f0101d7812 */ /* 0x000fe400078ec0ff */
[----:B------:R-:W-:Y:S01]  /*28c0*/  FFMA.FTZ R16, R36, R22, R21 ;  /* 0x0000001624107223 */ /* 0x000fe20000010015 */
[----:B------:R-:W-:Y:S01]  /*28d0*/  LOP3.LUT R21, R18, 0xf000f, RZ, 0xc0, !PT ;  /* 0x000f000f12157812 */ /* 0x000fe200078ec0ff */
[----:B------:R-:W-:Y:S01]  /*28e0*/  FFMA.FTZ R28, R30, R36, R37 ;  /* 0x000000241e1c7223 */ /* 0x000fe20000010025 */
[----:B------:R-:W-:-:S02]  /*28f0*/  LOP3.LUT R29, R29, 0x64006400, RZ, 0xfc, !PT ;  /* 0x640064001d1d7812 */ /* 0x000fc400078efcff */
[----:B------:R-:W-:Y:S02]  /*2900*/  LOP3.LUT R37, R17, 0xf000f0, RZ, 0xc0, !PT ;  /* 0x00f000f011257812 */ /* 0x000fe400078ec0ff */
[----:B------:R-:W-:Y:S01]  /*2910*/  LOP3.LUT R21, R21, 0x64006400, RZ, 0xfc, !PT ;  /* 0x6400640015157812 */ /* 0x000fe200078efcff */
[----:B------:R-:W-:Y:S01]  /*2920*/  HFMA2 R17, R29, R0.H1_H1, -72, -72 ;  /* 0xd480d4801d117431 */ /* 0x000fe20000060000 */
[----:B------:R-:W-:-:S03]  /*2930*/  LOP3.LUT R37, R37, 0x64006400, RZ, 0xfc, !PT ;  /* 0x6400640025257812 */ /* 0x000fc600078efcff */
[----:B------:R-:W-:Y:S02]  /*2940*/  HADD2 R29, R21, -1032, -1032 ;  /* 0xe408e408151d7430 */ /* 0x000fe40000000000 */
[----:B------:R-:W-:-:S03]  /*2950*/  HFMA2 R22, R37, R0.H1_H1, -72, -72 ;  /* 0xd480d48025167431 */ /* 0x000fc60000060000 */
[--C-:B------:R-:W-:Y:S02]  /*2960*/  HADD2.F32 R37, -RZ, R29.reuse.H0_H0 ;  /* 0x2000001dff257230 */ /* 0x100fe40000004100 */
[----:B------:R-:W-:-:S03]  /*2970*/  HADD2.F32 R29, -RZ, R29.H1_H1 ;  /* 0x3000001dff1d7230 */ /* 0x000fc60000004100 */
[----:B------:R-:W-:-:S04]  /*2980*/  FFMA.FTZ R37, R12, R37, RZ ;  /* 0x000000250c257223 */ /* 0x000fc800000100ff */
[----:B------:R-:W-:Y:S01]  /*2990*/  FFMA.FTZ R38, R32, R29, R37 ;  /* 0x0000001d20267223 */ /* 0x000fe20000010025 */
[----:B------:R-:W-:Y:S01]  /*29a0*/  LOP3.LUT R29, R18, 0xf000f0, RZ, 0xc0, !PT ;  /* 0x00f000f0121d7812 */ /* 0x000fe200078ec0ff */
[----:B------:R-:W-:Y:S02]  /*29b0*/  HADD2.F32 R21, -RZ, R23.H0_H0 ;  /* 0x20000017ff157230 */ /* 0x000fe40000004100 */
[----:B------:R-:W-:Y:S01]  /*29c0*/  HADD2.F32 R39, -RZ, R17.H0_H0 ;  /* 0x20000011ff277230 */ /* 0x000fe20000004100 */
[----:B------:R-:W-:Y:S01]  /*29d0*/  LOP3.LUT R29, R29, 0x64006400, RZ, 0xfc, !PT ;  /* 0x640064001d1d7812 */ /* 0x000fe200078efcff */
[----:B------:R-:W-:Y:S02]  /*29e0*/  HADD2.F32 R23, -RZ, R23.H1_H1 ;  /* 0x30000017ff177230 */ /* 0x000fe40000004100 */
[----:B------:R-:W-:Y:S02]  /*29f0*/  HADD2.F32 R17, -RZ, R17.H1_H1 ;  /* 0x30000011ff117230 */ /* 0x000fe40000004100 */
[----:B------:R-:W-:Y:S01]  /*2a00*/  FFMA.FTZ R28, R39, R21, R28 ;  /* 0x00000015271c7223 */ /* 0x000fe2000001001c */
[----:B------:R-:W-:-:S03]  /*2a10*/  HFMA2 R29, R29, R0.H1_H1, -72, -72 ;  /* 0xd480d4801d1d7431 */ /* 0x000fc60000060000 */
[----:B------:R-:W-:Y:S02]  /*2a20*/  FFMA.FTZ R28, R17, R23, R28 ;  /* 0x00000017111c7223 */ /* 0x000fe4000001001c */
[----:B------:R-:W-:Y:S01]  /*2a30*/  HADD2.F32 R17, -RZ, R29.H0_H0 ;  /* 0x2000001dff117230 */ /* 0x000fe20000004100 */
[----:B------:R-:W-:-:S04]  /*2a40*/  SHF.R.U32.HI R18, RZ, 0x8, R18 ;  /* 0x00000008ff127819 */ /* 0x000fc80000011612 */
[----:B------:R-:W-:Y:S01]  /*2a50*/  FFMA.FTZ R38, R27, R17, R38 ;  /* 0x000000111b267223 */ /* 0x000fe20000010026 */
[----:B------:R-:W-:-:S04]  /*2a60*/  LOP3.LUT R17, R18, 0xf000f, RZ, 0xc0, !PT ;  /* 0x000f000f12117812 */ /* 0x000fc800078ec0ff */
[----:B------:R-:W-:Y:S01]  /*2a70*/  LOP3.LUT R17, R17, 0x64006400, RZ, 0xfc, !PT ;  /* 0x6400640011117812 */ /* 0x000fe200078efcff */
[----:B------:R-:W-:Y:S02]  /*2a80*/  HADD2.F32 R30, -RZ, R22.H0_H0 ;  /* 0x20000016ff1e7230 */ /* 0x000fe40000004100 */
[----:B------:R-:W-:Y:S02]  /*2a90*/  HADD2.F32 R29, -RZ, R29.H1_H1 ;  /* 0x3000001dff1d7230 */ /* 0x000fe40000004100 */
[----:B------:R-:W-:Y:S02]  /*2aa0*/  HADD2 R17, R17, -1032, -1032 ;  /* 0xe408e40811117430 */ /* 0x000fe40000000000 */
[----:B------:R-:W-:Y:S01]  /*2ab0*/  FFMA.FTZ R16, R21, R30, R16 ;  /* 0x0000001e15107223 */ /* 0x000fe20000010010 */
[----:B------:R-:W-:Y:S02]  /*2ac0*/  FFMA.FTZ R29, R11, R29, R38 ;  /* 0x0000001d0b1d7223 */ /* 0x000fe40000010026 */
[----:B------:R-:W-:-:S05]  /*2ad0*/  HADD2.F32 R30, -RZ, R17.H0_H0 ;  /* 0x20000011ff1e7230 */ /* 0x000fca0000004100 */
        /* <DEDUP_REMOVED lines=8> */
[----:B------:R-:W-:Y:S01]  /*2b60*/  HADD2.F32 R17, -RZ, R30.H1_H1 ;  /* 0x3000001eff117230 */ /* 0x000fe20000004100 */
[----:B------:R-:W-:-:S04]  /*2b70*/  LOP3.LUT R12, R19, 0xf000f0, RZ, 0xc0, !PT ;  /* 0x00f000f0130c7812 */ /* 0x000fc800078ec0ff */
[----:B------:R-:W-:Y:S01]  /*2b80*/  FFMA.FTZ R32, R32, R17, R29 ;  /* 0x0000001120207223 */ /* 0x000fe2000001001d */
[----:B------:R-:W-:-:S05]  /*2b90*/  LOP3.LUT R17, R12, 0x64006400, RZ, 0xfc, !PT ;  /* 0x640064000c117812 */ /* 0x000fca00078efcff */
[----:B------:R-:W-:Y:S01]  /*2ba0*/  HFMA2 R12, R17, R0.H1_H1, -72, -72 ;  /* 0xd480d480110c7431 */ /* 0x000fe20000060000 */
[----:B------:R-:W-:-:S04]  /*2bb0*/  SHF.R.U32.HI R19, RZ, 0x8, R19 ;  /* 0x00000008ff137819 */ /* 0x000fc80000011613 */
[----:B------:R-:W-:-:S05]  /*2bc0*/  HADD2.F32 R17, -RZ, R12.H0_H0 ;  /* 0x2000000cff117230 */ /* 0x000fca0000004100 */
[----:B------:R-:W-:Y:S01]  /*2bd0*/  FFMA.FTZ R32, R27, R17, R32 ;  /* 0x000000111b207223 */ /* 0x000fe20000010020 */
[----:B------:R-:W-:Y:S01]  /*2be0*/  LOP3.LUT R17, R19, 0xf000f, RZ, 0xc0, !PT ;  /* 0x000f000f13117812 */ /* 0x000fe200078ec0ff */
[----:B------:R-:W-:-:S03]  /*2bf0*/  HADD2.F32 R27, -RZ, R12.H1_H1 ;  /* 0x3000000cff1b7230 */ /* 0x000fc60000004100 */
[----:B------:R-:W-:Y:S02]  /*2c00*/  LOP3.LUT R12, R17, 0x64006400, RZ, 0xfc, !PT ;  /* 0x64006400110c7812 */ /* 0x000fe400078efcff */
[----:B------:R-:W-:-:S03]  /*2c10*/  LOP3.LUT R18, R18, 0xf000f0, RZ, 0xc0, !PT ;  /* 0x00f000f012127812 */ /* 0x000fc600078ec0ff */
[----:B------:R-:W-:Y:S01]  /*2c20*/  HADD2 R12, R12, -1032, -1032 ;  /* 0xe408e4080c0c7430 */ /* 0x000fe20000000000 */
[----:B------:R-:W-:Y:S02]  /*2c30*/  LOP3.LUT R19, R19, 0xf000f0, RZ, 0xc0, !PT ;  /* 0x00f000f013137812 */ /* 0x000fe400078ec0ff */
[----:B------:R-:W-:Y:S01]  /*2c40*/  LOP3.LUT R17, R18, 0x64006400, RZ, 0xfc, !PT ;  /* 0x6400640012117812 */ /* 0x000fe200078efcff */
[----:B------:R-:W-:Y:S01]  /*2c50*/  FFMA.FTZ R11, R11, R27, R32 ;  /* 0x0000001b0b0b7223 */ /* 0x000fe20000010020 */
[--C-:B------:R-:W-:Y:S01]  /*2c60*/  HADD2.F32 R18, -RZ, R12.reuse.H0_H0 ;  /* 0x2000000cff127230 */ /* 0x100fe20000004100 */
[----:B------:R-:W-:Y:S01]  /*2c70*/  LOP3.LUT R19, R19, 0x64006400, RZ, 0xfc, !PT ;  /* 0x6400640013137812 */ /* 0x000fe200078efcff */
[----:B------:R-:W-:Y:S02]  /*2c80*/  HADD2.F32 R27, -RZ, R12.H1_H1 ;  /* 0x3000000cff1b7230 */ /* 0x000fe40000004100 */
[-C--:B------:R-:W-:Y:S02]  /*2c90*/  HFMA2 R17, R17, R0.reuse.H1_H1, -72, -72 ;  /* 0xd480d48011117431 */ /* 0x080fe40000060000 */
[----:B------:R-:W-:Y:S01]  /*2ca0*/  FFMA.FTZ R29, R10, R18, R11 ;  /* 0x000000120a1d7223 */ /* 0x000fe2000001000b */
[----:B------:R-:W-:-:S02]  /*2cb0*/  HFMA2 R10, R19, R0.H1_H1, -72, -72 ;  /* 0xd480d480130a7431 */ /* 0x000fc40000060000 */
[--C-:B------:R-:W-:Y:S02]  /*2cc0*/  HADD2.F32 R11, -RZ, R17.reuse.H0_H0 ;  /* 0x20000011ff0b7230 */ /* 0x100fe40000004100 */
[----:B------:R-:W-:Y:S01]  /*2cd0*/  FFMA.FTZ R36, R36, R27, R29 ;  /* 0x0000001b24247223 */ /* 0x000fe2000001001d */
[----:B------:R-:W-:Y:S02]  /*2ce0*/  HADD2.F32 R19, -RZ, R10.H0_H0 ;  /* 0x2000000aff137230 */ /* 0x000fe40000004100 */
[----:B------:R-:W-:Y:S02]  /*2cf0*/  HADD2.F32 R22, -RZ, R22.H1_H1 ;  /* 0x30000016ff167230 */ /* 0x000fe40000004100 */
[C---:B------:R-:W-:Y:S01]  /*2d00*/  FFMA.FTZ R11, R21.reuse, R11, R38 ;  /* 0x0000000b150b7223 */ /* 0x040fe20000010026 */
[----:B------:R-:W-:Y:S02]  /*2d10*/  HADD2.F32 R12, -RZ, R17.H1_H1 ;  /* 0x30000011ff0c7230 */ /* 0x000fe40000004100 */
[----:B------:R-:W-:Y:S01]  /*2d20*/  FFMA.FTZ R19, R21, R19, R36 ;  /* 0x0000001315137223 */ /* 0x000fe20000010024 */
[----:B------:R-:W-:-:S02]  /*2d30*/  HADD2.F32 R10, -RZ, R10.H1_H1 ;  /* 0x3000000aff0a7230 */ /* 0x000fc40000004100 */
        /* <DEDUP_REMOVED lines=25> */
[----:B------:R-:W-:-:S04]  /*2ed0*/  IMAD.WIDE R36, R7, 0x4, R8 ;  /* 0x0000000407247825 */ /* 0x000fc800078e0208 */
[----:B------:R-:W-:Y:S01]  /*2ee0*/  HFMA2 R6, R28, 1, 1, R26 ;  /* 0x3c003c001c067831 */ /* 0x000fe2000000001a */
[----:B------:R-:W-:Y:S01]  /*2ef0*/  MOV R26, R20 ;  /* 0x00000014001a7202 */ /* 0x000fe20000000f00 */
[----:B------:R-:W-:Y:S01]  /*2f00*/  HADD2 R5, R11, R5 ;  /* 0x000000050b057230 */ /* 0x000fe20000000000 */
[----:B------:R-:W-:-:S12]  /*2f10*/  UIADD3 UR4, UPT, UPT, UR4, 0x40, URZ ;  /* 0x0000004004047890 */ /* 0x000fd8000fffe0ff */
.L_x_3847:
[----:B------:R-:W-:-:S04]  /*2f20*/  VIMNMX R9, PT, PT, R25, UR12, PT ;  /* 0x0000000c19097c48 */ /* 0x000fc8000bfe0100 */
[----:B------:R-:W-:-:S13]  /*2f30*/  ISETP.GT.AND P0, PT, R9, R26, PT ;  /* 0x0000001a0900720c */ /* 0x000fda0003f04270 */
[----:B------:R-:W-:Y:S05]  /*2f40*/  @!P0 BRA `(.L_x_3848) ;  /* 0x0000001400008947 */ /* 0x000fea0003800000 */
[----:B------:R-:W-:-:S07]  /*2f50*/  VIMNMX.U32 R27, PT, PT, R25, UR12, PT ;  /* 0x0000000c191b7c48 */ /* 0x000fce000bfe0000 */
.L_x_3849:
        /* <DEDUP_REMOVED lines=19> */
[----:B------:R-:W-:Y:S02]  /*3090*/  HADD2 R28, R28, -1028, -1028 ;  /* 0xe404e4041c1c7430 */ /* 0x000fe40000000000 */
[----:B------:R-:W-:-:S02]  /*30a0*/  HADD2 R35, R29, -1028, -1028 ;  /* 0xe404e4041d237430 */ /* 0x000fc40000000000 */
[----:B0-----:R-:W-:Y:S02]  /*30b0*/  HFMA2 R29, R20, R16, RZ ;  /* 0x00000010141d7231 */ /* 0x001fe400000000ff */
[----:B------:R-:W-:Y:S02]  /*30c0*/  HFMA2 R22, R21, R0.H1_H1, -132, -132 ;  /* 0xd820d82015167431 */ /* 0x000fe40000060000 */
[-C--:B------:R-:W-:Y:S02]  /*30d0*/  HFMA2 R20, R28, R16.reuse, RZ ;  /* 0x000000101c147231 */ /* 0x080fe400000000ff */
[-C--:B------:R-:W-:Y:S01]  /*30e0*/  HFMA2 R21, R23, R16.reuse, RZ.H0_H0 ;  /* 0x0000001017157231 */ /* 0x080fe200000400ff */
[----:B------:R-:W-:Y:S01]  /*30f0*/  LOP3.LUT R23, R13, 0x380038, RZ, 0xc0, !PT ;  /* 0x003800380d177812 */ /* 0x000fe200078ec0ff */
[----:B------:R-:W-:Y:S02]  /*3100*/  HFMA2 R35, R35, R16, RZ.H0_H0 ;  /* 0x0000001023237231 */ /* 0x000fe400000400ff */
[----:B------:R-:W-:Y:S01]  /*3110*/  HFMA2 R16, R22, R17, R29 ;  /* 0x0000001116107231 */ /* 0x000fe2000000001d */
[----:B------:R-:W-:-:S02]  /*3120*/  LOP3.LUT R22, R14, 0x380038, RZ, 0xc0, !PT ;  /* 0x003800380e167812 */ /* 0x000fc400078ec0ff */
[----:B------:R-:W-:Y:S02]  /*3130*/  LOP3.LUT R29, R23, 0x64006400, RZ, 0xfc, !PT ;  /* 0x64006400171d7812 */ /* 0x000fe400078efcff */
[----:B------:R-:W-:Y:S02]  /*3140*/  LOP3.LUT R23, R15, 0x380038, RZ, 0xc0, !PT ;  /* 0x003800380f177812 */ /* 0x000fe400078ec0ff */
[----:B------:R-:W-:Y:S01]  /*3150*/  LOP3.LUT R31, R22, 0x64006400, RZ, 0xfc, !PT ;  /* 0x64006400161f7812 */ /* 0x000fe200078efcff */
[-C--:B------:R-:W-:Y:S01]  /*3160*/  HFMA2 R29, R29, R0.reuse.H1_H1, -132, -132 ;  /* 0xd820d8201d1d7431 */ /* 0x080fe20000060000 */
[----:B------:R-:W-:Y:S02]  /*3170*/  LOP3.LUT R23, R23, 0x64006400, RZ, 0xfc, !PT ;  /* 0x6400640017177812 */ /* 0x000fe400078efcff */
[----:B------:R-:W-:Y:S01]  /*3180*/  SHF.R.U32.HI R28, RZ, 0x6, R13 ;  /* 0x00000006ff1c7819 */ /* 0x000fe2000001160d */
[----:B------:R-:W-:Y:S02]  /*3190*/  HFMA2 R31, R31, R0.H1_H1, -132, -132 ;  /* 0xd820d8201f1f7431 */ /* 0x000fe40000060000 */
[----:B------:R-:W-:-:S02]  /*31a0*/  HFMA2 R21, R29, R17, R21 ;  /* 0x000000111d157231 */ /* 0x000fc40000000015 */
[----:B------:R-:W-:Y:S01]  /*31b0*/  HFMA2 R23, R23, R0.H1_H1, -132, -132 ;  /* 0xd820d82017177431 */ /* 0x000fe20000060000 */
[----:B------:R-:W-:Y:S01]  /*31c0*/  SHF.R.U32.HI R29, RZ, 0x6, R12 ;  /* 0x00000006ff1d7819 */ /* 0x000fe2000001160c */
[-C--:B------:R-:W-:Y:S01]  /*31d0*/  HFMA2 R20, R31, R17.reuse, R20 ;  /* 0x000000111f147231 */ /* 0x080fe20000000014 */
[----:B------:R-:W-:Y:S01]  /*31e0*/  LOP3.LUT R22, R28, 0x70007, RZ, 0xc0, !PT ;  /* 0x000700071c167812 */ /* 0x000fe200078ec0ff */
[----:B------:R-:W-:Y:S01]  /*31f0*/  HFMA2 R35, R23, R17, R35 ;  /* 0x0000001117237231 */ /* 0x000fe20000000023 */
[----:B------:R-:W-:Y:S02]  /*3200*/  LOP3.LUT R17, R29, 0x70007, RZ, 0xc0, !PT ;  /* 0x000700071d117812 */ /* 0x000fe400078ec0ff */
[----:B------:R-:W-:Y:S02]  /*3210*/  LOP3.LUT R22, R22, 0x64006400, RZ, 0xfc, !PT ;  /* 0x6400640016167812 */ /* 0x000fe400078efcff */
[----:B------:R-:W-:-:S03]  /*3220*/  LOP3.LUT R17, R17, 0x64006400, RZ, 0xfc, !PT ;  /* 0x6400640011117812 */ /* 0x000fc600078efcff */
[----:B------:R-:W-:Y:S02]  /*3230*/  HADD2 R22, R22, -1028, -1028 ;  /* 0xe404e40416167430 */ /* 0x000fe40000000000 */
[----:B------:R-:W-:Y:S01]  /*3240*/  HADD2 R33, R17, -1028, -1028 ;  /* 0xe404e40411217430 */ /* 0x000fe20000000000 */
[----:B------:R-:W-:Y:S01]  /*3250*/  SHF.R.U32.HI R17, RZ, 0x6, R14 ;  /* 0x00000006ff117819 */ /* 0x000fe2000001160e */
[-C--:B------:R-:W-:Y:S02]  /*3260*/  HFMA2 R21, R22, R18.reuse, R21 ;  /* 0x0000001216157231 */ /* 0x080fe40000000015 */
[----:B------:R-:W-:Y:S01]  /*3270*/  HFMA2 R33, R33, R18, R16 ;  /* 0x0000001221217231 */ /* 0x000fe20000000010 */
[----:B------:R-:W-:Y:S02]  /*3280*/  SHF.R.U32.HI R16, RZ, 0x6, R15 ;  /* 0x00000006ff107819 */ /* 0x000fe4000001160f */
[----:B------:R-:W-:Y:S02]  /*3290*/  LOP3.LUT R22, R17, 0x70007, RZ, 0xc0, !PT ;  /* 0x0007000711167812 */ /* 0x000fe400078ec0ff */
[----:B------:R-:W-:-:S02]  /*32a0*/  LOP3.LUT R23, R16, 0x70007, RZ, 0xc0, !PT ;  /* 0x0007000710177812 */ /* 0x000fc400078ec0ff */
[----:B------:R-:W-:Y:S02]  /*32b0*/  LOP3.LUT R22, R22, 0x64006400, RZ, 0xfc, !PT ;  /* 0x6400640016167812 */ /* 0x000fe400078efcff */
[----:B------:R-:W-:-:S03]  /*32c0*/  LOP3.LUT R23, R23, 0x64006400, RZ, 0xfc, !PT ;  /* 0x6400640017177812 */ /* 0x000fc600078efcff */
[----:B------:R-:W-:Y:S02]  /*32d0*/  HADD2 R22, R22, -1028, -1028 ;  /* 0xe404e40416167430 */ /* 0x000fe40000000000 */
[----:B------:R-:W-:Y:S02]  /*32e0*/  HADD2 R23, R23, -1028, -1028 ;  /* 0xe404e40417177430 */ /* 0x000fe40000000000 */
[-C--:B------:R-:W-:Y:S02]  /*32f0*/  HFMA2 R20, R22, R18.reuse, R20 ;  /* 0x0000001216147231 */ /* 0x080fe40000000014 */
[----:B------:R-:W-:Y:S01]  /*3300*/  HFMA2 R35, R23, R18, R35 ;  /* 0x0000001217237231 */ /* 0x000fe20000000023 */
[----:B------:R-:W-:-:S04]  /*3310*/  LOP3.LUT R18, R29, 0x380038, RZ, 0xc0, !PT ;  /* 0x003800381d127812 */ /* 0x000fc800078ec0ff */
[----:B------:R-:W-:Y:S02]  /*3320*/  LOP3.LUT R23, R18, 0x64006400, RZ, 0xfc, !PT ;  /* 0x6400640012177812 */ /* 0x000fe400078efcff */
[----:B------:R-:W-:-:S03]  /*3330*/  LOP3.LUT R18, R28, 0x380038, RZ, 0xc0, !PT ;  /* 0x003800381c127812 */ /* 0x000fc600078ec0ff */
[-C--:B------:R-:W-:Y:S01]  /*3340*/  HFMA2 R23, R23, R0.reuse.H1_H1, -132, -132 ;  /* 0xd820d82017177431 */ /* 0x080fe20000060000 */
[----:B------:R-:W-:Y:S02]  /*3350*/  LOP3.LUT R31, R18, 0x64006400, RZ, 0xfc, !PT ;  /* 0x64006400121f7812 */ /* 0x000fe400078efcff */
[----:B------:R-:W-:Y:S01]  /*3360*/  LOP3.LUT R18, R16, 0x380038, RZ, 0xc0, !PT ;  /* 0x0038003810127812 */ /* 0x000fe200078ec0ff */
[-C--:B------:R-:W-:Y:S01]  /*3370*/  HFMA2 R33, R23, R19.reuse, R33 ;  /* 0x0000001317217231 */ /* 0x080fe20000000021 */
[----:B------:R-:W-:Y:S01]  /*3380*/  LOP3.LUT R23, R17, 0x380038, RZ, 0xc0, !PT ;  /* 0x0038003811177812 */ /* 0x000fe200078ec0ff */
[----:B------:R-:W-:Y:S01]  /*3390*/  HFMA2 R22, R31, R0.H1_H1, -132, -132 ;  /* 0xd820d8201f167431 */ /* 0x000fe20000060000 */
[----:B------:R-:W-:Y:S02]  /*33a0*/  LOP3.LUT R31, R18, 0x64006400, RZ, 0xfc, !PT ;  /* 0x64006400121f7812 */ /* 0x000fe400078efcff */
[----:B------:R-:W-:Y:S01]  /*33b0*/  LOP3.LUT R23, R23, 0x64006400, RZ, 0xfc, !PT ;  /* 0x6400640017177812 */ /* 0x000fe200078efcff */
[----:B------:R-:W-:-:S02]  /*33c0*/  HFMA2 R18, R22, R19, R21 ;  /* 0x0000001316127231 */ /* 0x000fc40000000015 */
[-C--:B------:R-:W-:Y:S02]  /*33d0*/  HFMA2 R31, R31, R0.reuse.H1_H1, -132, -132 ;  /* 0xd820d8201f1f7431 */ /* 0x080fe40000060000 */
[----:B------:R-:W-:Y:S02]  /*33e0*/  HFMA2 R32, R23, R0.H1_H1, -132, -132 ;  /* 0xd820d82017207431 */ /* 0x000fe40000060000 */
[-C--:B------:R-:W-:Y:S02]  /*33f0*/  HFMA2 R35, R31, R19.reuse, R35 ;  /* 0x000000131f237231 */ /* 0x080fe40000000023 */
[----:B------:R-:W-:Y:S01]  /*3400*/  HFMA2 R32, R32, R19, R20 ;  /* 0x0000001320207231 */ /* 0x000fe20000000014 */
[----:B------:R-:W-:Y:S01]  /*3410*/  MOV R19, 0x2400 ;  /* 0x0000240000137802 */ /* 0x000fe20000000f00 */
[----:B------:R-:W0:Y:S03]  /*3420*/  LDS.128 R20, [UR4+0x10] ;  /* 0x00001004ff147984 */ /* 0x000e260008000c00 */
[----:B------:R-:W-:-:S02]  /*3430*/  PRMT R2, R2, 0x5410, R19 ;  /* 0x0000541002027816 */ /* 0x000fc40000000013 */
[----:B------:R-:W-:Y:S02]  /*3440*/  LOP3.LUT R19, R29, 0x1c001c0, RZ, 0xc0, !PT ;  /* 0x01c001c01d137812 */ /* 0x000fe400078ec0ff */
[----:B------:R-:W-:Y:S02]  /*3450*/  LOP3.LUT R29, R28, 0x1c001c0, RZ, 0xc0, !PT ;  /* 0x01c001c01c1d7812 */ /* 0x000fe400078ec0ff */
[----:B------:R-:W-:Y:S02]  /*3460*/  LOP3.LUT R19, R19, 0x64006400, RZ, 0xfc, !PT ;  /* 0x6400640013137812 */ /* 0x000fe400078efcff */
[----:B------:R-:W-:-:S03]  /*3470*/  LOP3.LUT R29, R29, 0x64006400, RZ, 0xfc, !PT ;  /* 0x640064001d1d7812 */ /* 0x000fc600078efcff */
[-C--:B------:R-:W-:Y:S02]  /*3480*/  HFMA2 R19, R19, R2.reuse.H1_H1, -20, -20 ;  /* 0xcd00cd0013137431 */ /* 0x080fe40000060002 */
[----:B------:R-:W-:Y:S02]  /*3490*/  HFMA2 R29, R29, R2.H1_H1, -20, -20 ;  /* 0xcd00cd001d1d7431 */ /* 0x000fe40000060002 */
[-C--:B0-----:R-:W-:Y:S01]  /*34a0*/  HFMA2 R33, R19, R20.reuse, R33 ;  /* 0x0000001413217231 */ /* 0x081fe20000000021 */
[----:B------:R-:W-:Y:S01]  /*34b0*/  LOP3.LUT R19, R17, 0x1c001c0, RZ, 0xc0, !PT ;  /* 0x01c001c011137812 */ /* 0x000fe200078ec0ff */
[----:B------:R-:W-:Y:S01]  /*34c0*/  HFMA2 R29, R29, R20, R18 ;  /* 0x000000141d1d7231 */ /* 0x000fe20000000012 */
[----:B------:R-:W-:Y:S02]  /*34d0*/  LOP3.LUT R17, R16, 0x1c001c0, RZ, 0xc0, !PT ;  /* 0x01c001c010117812 */ /* 0x000fe400078ec0ff */
[----:B------:R-:W-:Y:S02]  /*34e0*/  LOP3.LUT R19, R19, 0x64006400, RZ, 0xfc, !PT ;  /* 0x6400640013137812 */ /* 0x000fe400078efcff */
[----:B------:R-:W-:-:S03]  /*34f0*/  LOP3.LUT R17, R17, 0x64006400, RZ, 0xfc, !PT ;  /* 0x6400640011117812 */ /* 0x000fc600078efcff */
[-C--:B------:R-:W-:Y:S02]  /*3500*/  HFMA2 R16, R19, R2.reuse.H1_H1, -20, -20 ;  /* 0xcd00cd0013107431 */ /* 0x080fe40000060002 */
[----:B------:R-:W-:Y:S02]  /*3510*/  HFMA2 R17, R17, R2.H1_H1, -20, -20 ;  /* 0xcd00cd0011117431 */ /* 0x000fe40000060002 */
[-C--:B------:R-:W-:Y:S02]  /*3520*/  HFMA2 R32, R16, R20.reuse, R32 ;  /* 0x0000001410207231 */ /* 0x080fe40000000020 */
[----:B------:R-:W-:Y:S02]  /*3530*/  HFMA2 R35, R17, R20, R35 ;  /* 0x0000001411237231 */ /* 0x000fe40000000023 */
[----:B------:R-:W2:Y:S01]  /*3540*/  LDG.E.128.CONSTANT R16, desc[UR6][R38.64] ;  /* 0x0000000626107981 */ /* 0x000ea2000c1e9d00 */
[----:B---3--:R-:W-:Y:S02]  /*3550*/  LOP3.LUT R20, R8, 0x70007, RZ, 0xc0, !PT ;  /* 0x0007000708147812 */ /* 0x008fe400078ec0ff */
[----:B------:R-:W-:-:S02]  /*3560*/  LOP3.LUT R31, R9, 0x380038, RZ, 0xc0, !PT ;  /* 0x00380038091f7812 */ /* 0x000fc400078ec0ff */
[----:B------:R-:W-:Y:S02]  /*3570*/  LOP3.LUT R20, R20, 0x64006400, RZ, 0xfc, !PT ;  /* 0x6400640014147812 */ /* 0x000fe400078efcff */
[----:B------:R-:W-:Y:S02]  /*3580*/  LOP3.LUT R31, R31, 0x64006400, RZ, 0xfc, !PT ;  /* 0x640064001f1f7812 */ /* 0x000fe400078efcff */
[----:B------:R-:W-:Y:S01]  /*3590*/  SHF.R.U32.HI R28, RZ, 0x6, R9 ;  /* 0x00000006ff1c7819 */ /* 0x000fe20000011609 */
[----:B------:R-:W-:Y:S01]  /*35a0*/  HADD2 R20, R20, -1028, -1028 ;  /* 0xe404e40414147430 */ /* 0x000fe20000000000 */
[----:B------:R-:W-:Y:S02]  /*35b0*/  SHF.R.U32.HI R34, RZ, 0x6, R10 ;  /* 0x00000006ff227819 */ /* 0x000fe4000001160a */
[----:B------:R-:W-:Y:S01]  /*35c0*/  SHF.R.U32.HI R30, RZ, 0x6, R11 ;  /* 0x00000006ff1e7819 */ /* 0x000fe2000001160b */
[----:B------:R-:W-:Y:S01]  /*35d0*/  HFMA2 R33, R20, R21, R33 ;  /* 0x0000001514217231 */ /* 0x000fe20000000021 */
[----:B------:R-:W-:-:S02]  /*35e0*/  LOP3.LUT R20, R9, 0x70007, RZ, 0xc0, !PT ;  /* 0x0007000709147812 */ /* 0x000fc400078ec0ff */
[----:B------:R-:W-:Y:S02]  /*35f0*/  SHF.R.U32.HI R12, RZ, 0xf, R12 ;  /* 0x0000000fff0c7819 */ /* 0x000fe4000001160c */
[----:B------:R-:W-:Y:S02]  /*3600*/  LOP3.LUT R20, R20, 0x64006400, RZ, 0xfc, !PT ;  /* 0x6400640014147812 */ /* 0x000fe400078efcff */
[----:B------:R-:W-:Y:S02]  /*3610*/  SHF.R.U32.HI R13, RZ, 0xf, R13 ;  /* 0x0000000fff0d7819 */ /* 0x000fe4000001160d */
[----:B------:R-:W-:Y:S01]  /*3620*/  SHF.R.U32.HI R9, RZ, 0xe, R9 ;  /* 0x0000000eff097819 */ /* 0x000fe20000011609 */
[----:B------:R-:W-:Y:S01]  /*3630*/  HADD2 R20, R20, -1028, -1028 ;  /* 0xe404e40414147430 */ /* 0x000fe20000000000 */
[----:B------:R-:W-:Y:S02]  /*3640*/  SHF.R.U32.HI R14, RZ, 0xf, R14 ;  /* 0x0000000fff0e7819 */ /* 0x000fe4000001160e */
[----:B------:R-:W-:Y:S01]  /*3650*/  SHF.R.U32.HI R15, RZ, 0xf, R15 ;  /* 0x0000000fff0f7819 */ /* 0x000fe2000001160f */
[----:B------:R-:W-:Y:S01]  /*3660*/  HFMA2 R29, R20, R21, R29 ;  /* 0x00000015141d7231 */ /* 0x000fe2000000001d */
[----:B------:R-:W-:-:S02]  /*3670*/  LOP3.LUT R20, R10, 0x70007, RZ, 0xc0, !PT ;  /* 0x000700070a147812 */ /* 0x000fc400078ec0ff */
[----:B------:R-:W-:Y:S02]  /*3680*/  LOP3.LUT R14, R14, 0x10001, RZ, 0xc0, !PT ;  /* 0x000100010e0e7812 */ /* 0x000fe400078ec0ff */
[----:B------:R-:W-:Y:S02]  /*3690*/  LOP3.LUT R20, R20, 0x64006400, RZ, 0xfc, !PT ;  /* 0x6400640014147812 */ /* 0x000fe400078efcff */
[----:B------:R-:W-:Y:S02]  /*36a0*/  IADD3 R26, PT, PT, R26, 0x20, RZ ;  /* 0x000000201a1a7810 */ /* 0x000fe40007ffe0ff */
[----:B------:R-:W-:Y:S01]  /*36b0*/  PRMT R3, R3, 0x5410, R4 ;  /* 0x0000541003037816 */ /* 0x000fe20000000004 */
[----:B------:R-:W-:Y:S01]  /*36c0*/  HADD2 R20, R20, -1028, -1028 ;  /* 0xe404e40414147430 */ /* 0x000fe20000000000 */
[----:B------:R-:W-:-:S03]  /*36d0*/  ISETP.GE.AND P0, PT, R26, R27, PT ;  /* 0x0000001b1a00720c */ /* 0x000fc60003f06270 */
[----:B------:R-:W-:Y:S01]  /*36e0*/  HFMA2 R32, R20, R21, R32 ;  /* 0x0000001514207231 */ /* 0x000fe20000000020 */
[----:B------:R-:W-:-:S04]  /*36f0*/  LOP3.LUT R20, R11, 0x70007, RZ, 0xc0, !PT ;  /* 0x000700070b147812 */ /* 0x000fc800078ec0ff */
[----:B------:R-:W-:-:S05]  /*3700*/  LOP3.LUT R20, R20, 0x64006400, RZ, 0xfc, !PT ;  /* 0x6400640014147812 */ /* 0x000fca00078efcff */
[----:B------:R-:W-:-:S04]  /*3710*/  HADD2 R20, R20, -1028, -1028 ;  /* 0xe404e40414147430 */ /* 0x000fc80000000000 */
[----:B------:R-:W-:Y:S01]  /*3720*/  HFMA2 R35, R20, R21, R35 ;  /* 0x0000001514237231 */ /* 0x000fe20000000023 */
[----:B------:R-:W-:Y:S01]  /*3730*/  LOP3.LUT R21, R8, 0x380038, RZ, 0xc0, !PT ;  /* 0x0038003808157812 */ /* 0x000fe200078ec0ff */
[----:B------:R-:W-:Y:S01]  /*3740*/  HFMA2 R20, R31, R0.H1_H1, -132, -132 ;  /* 0xd820d8201f147431 */ /* 0x000fe20000060000 */
[----:B------:R-:W-:Y:S02]  /*3750*/  LOP3.LUT R31, R11, 0x380038, RZ, 0xc0, !PT ;  /* 0x003800380b1f7812 */ /* 0x000fe400078ec0ff */
[----:B------:R-:W-:Y:S01]  /*3760*/  LOP3.LUT R21, R21, 0x64006400, RZ, 0xfc, !PT ;  /* 0x6400640015157812 */ /* 0x000fe200078efcff */
[----:B------:R-:W-:Y:S01]  /*3770*/  HFMA2 R29, R20, R22, R29 ;  /* 0x00000016141d7231 */ /* 0x000fe2000000001d */
[----:B------:R-:W-:-:S03]  /*3780*/  LOP3.LUT R31, R31, 0x64006400, RZ, 0xfc, !PT ;  /* 0x640064001f1f7812 */ /* 0x000fc600078efcff */
[-C--:B------:R-:W-:Y:S02]  /*3790*/  HFMA2 R21, R21, R0.reuse.H1_H1, -132, -132 ;  /* 0xd820d82015157431 */ /* 0x080fe40000060000 */
[----:B------:R-:W-:Y:S01]  /*37a0*/  HFMA2 R20, R31, R0.H1_H1, -132, -132 ;  /* 0xd820d8201f147431 */ /* 0x000fe20000060000 */
[----:B------:R-:W-:Y:S01]  /*37b0*/  SHF.R.U32.HI R31, RZ, 0x6, R8 ;  /* 0x00000006ff1f7819 */ /* 0x000fe20000011608 */
[-C--:B------:R-:W-:Y:S01]  /*37c0*/  HFMA2 R33, R21, R22.reuse, R33 ;  /* 0x0000001615217231 */ /* 0x080fe20000000021 */
[----:B------:R-:W-:Y:S01]  /*37d0*/  LOP3.LUT R21, R10, 0x380038, RZ, 0xc0, !PT ;  /* 0x003800380a157812 */ /* 0x000fe200078ec0ff */
[----:B------:R-:W-:Y:S01]  /*37e0*/  HFMA2 R35, R20, R22, R35 ;  /* 0x0000001614237231 */ /* 0x000fe20000000023 */
[----:B------:R-:W-:Y:S02]  /*37f0*/  LOP3.LUT R20, R31, 0x70007, RZ, 0xc0, !PT ;  /* 0x000700071f147812 */ /* 0x000fe400078ec0ff */
[----:B------:R-:W-:Y:S02]  /*3800*/  LOP3.LUT R21, R21, 0x64006400, RZ, 0xfc, !PT ;  /* 0x6400640015157812 */ /* 0x000fe400078efcff */
[----:B------:R-:W-:-:S02]  /*3810*/  LOP3.LUT R20, R20, 0x64006400, RZ, 0xfc, !PT ;  /* 0x6400640014147812 */ /* 0x000fc400078efcff */
[----:B------:R-:W-:Y:S01]  /*3820*/  SHF.R.U32.HI R8, RZ, 0xe, R8 ;  /* 0x0000000eff087819 */ /* 0x000fe20000011608 */
[----:B------:R-:W-:Y:S02]  /*3830*/  HFMA2 R21, R21, R0.H1_H1, -132, -132 ;  /* 0xd820d82015157431 */ /* 0x000fe40000060000 */
[----:B------:R-:W-:Y:S02]  /*3840*/  HADD2 R20, R20, -1028, -1028 ;  /* 0xe404e40414147430 */ /* 0x000fe40000000000 */
[----:B------:R-:W-:Y:S01]  /*3850*/  HFMA2 R32, R21, R22, R32 ;  /* 0x0000001615207231 */ /* 0x000fe20000000020 */
[----:B------:R-:W-:Y:S01]  /*3860*/  LOP3.LUT R21, R12, 0x10001, RZ, 0xc0, !PT ;  /* 0x000100010c157812 */ /* 0x000fe200078ec0ff */
[----:B------:R-:W-:Y:S01]  /*3870*/  HFMA2 R33, R20, R23, R33 ;  /* 0x0000001714217231 */ /* 0x000fe20000000021 */
[----:B------:R-:W-:Y:S02]  /*3880*/  LOP3.LUT R20, R28, 0x70007, RZ, 0xc0, !PT ;  /* 0x000700071c147812 */ /* 0x000fe400078ec0ff */
[----:B------:R-:W-:-:S02]  /*3890*/  LOP3.LUT R8, R21, 0x20002, R8, 0xf8, !PT ;  /* 0x0002000215087812 */ /* 0x000fc400078ef808 */
[----:B------:R-:W-:Y:S02]  /*38a0*/  LOP3.LUT R20, R20, 0x64006400, RZ, 0xfc, !PT ;  /* 0x6400640014147812 */ /* 0x000fe400078efcff */
[----:B------:R-:W-:Y:S02]  /*38b0*/  LOP3.LUT R12, R13, 0x10001, RZ, 0xc0, !PT ;  /* 0x000100010d0c7812 */ /* 0x000fe400078ec0ff */
[----:B------:R-:W-:Y:S01]  /*38c0*/  LOP3.LUT R13, R31, 0x380038, RZ, 0xc0, !PT ;  /* 0x003800381f0d7812 */ /* 0x000fe200078ec0ff */
[----:B------:R-:W-:Y:S01]  /*38d0*/  HADD2 R20, R20, -1028, -1028 ;  /* 0xe404e40414147430 */ /* 0x000fe20000000000 */
[----:B------:R-:W-:Y:S02]  /*38e0*/  LOP3.LUT R9, R12, 0x20002, R9, 0xf8, !PT ;  /* 0x000200020c097812 */ /* 0x000fe400078ef809 */
[----:B------:R-:W-:Y:S01]  /*38f0*/  LOP3.LUT R13, R13, 0x64006400, RZ, 0xfc, !PT ;  /* 0x640064000d0d7812 */ /* 0x000fe200078efcff */
[----:B------:R-:W-:Y:S01]  /*3900*/  HFMA2 R29, R20, R23, R29 ;  /* 0x00000017141d7231 */ /* 0x000fe2000000001d */
[----:B------:R-:W-:-:S02]  /*3910*/  LOP3.LUT R20, R34, 0x70007, RZ, 0xc0, !PT ;  /* 0x0007000722147812 */ /* 0x000fc400078ec0ff */
[----:B------:R-:W-:Y:S01]  /*3920*/  LOP3.LUT R31, R31, 0x1c001c0, RZ, 0xc0, !PT ;  /* 0x01c001c01f1f7812 */ /* 0x000fe200078ec0ff */
[----:B------:R-:W-:Y:S01]  /*3930*/  HFMA2 R12, R13, R0.H1_H1, -132, -132 ;  /* 0xd820d8200d0c7431 */ /* 0x000fe20000060000 */
[----:B------:R-:W-:Y:S02]  /*3940*/  LOP3.LUT R20, R20, 0x64006400, RZ, 0xfc, !PT ;  /* 0x6400640014147812 */ /* 0x000fe400078efcff */
[C---:B------:R-:W-:Y:S02]  /*3950*/  LOP3.LUT R13, R28.reuse, 0x380038, RZ, 0xc0, !PT ;  /* 0x003800381c0d7812 */ /* 0x040fe400078ec0ff */
[----:B------:R-:W-:Y:S01]  /*3960*/  LOP3.LUT R31, R31, 0x64006400, RZ, 0xfc, !PT ;  /* 0x640064001f1f7812 */ /* 0x000fe200078efcff */
[----:B------:R-:W-:Y:S01]  /*3970*/  HADD2 R20, R20, -1028, -1028 ;  /* 0xe404e40414147430 */ /* 0x000fe20000000000 */
[----:B------:R-:W-:Y:S02]  /*3980*/  LOP3.LUT R13, R13, 0x64006400, RZ, 0xfc, !PT ;  /* 0x640064000d0d7812 */ /* 0x000fe400078efcff */
[----:B------:R-:W-:Y:S01]  /*3990*/  LOP3.LUT R28, R28, 0x1c001c0, RZ, 0xc0, !PT ;  /* 0x01c001c01c1c7812 */ /* 0x000fe200078ec0ff */
[----:B------:R-:W-:Y:S01]  /*39a0*/  HFMA2 R32, R20, R23, R32 ;  /* 0x0000001714207231 */ /* 0x000fe20000000020 */
[----:B------:R-:W-:-:S04]  /*39b0*/  LOP3.LUT R20, R30, 0x70007, RZ, 0xc0, !PT ;  /* 0x000700071e147812 */ /* 0x000fc800078ec0ff */
[----:B------:R-:W-:-:S05]  /*39c0*/  LOP3.LUT R20, R20, 0x64006400, RZ, 0xfc, !PT ;  /* 0x6400640014147812 */ /* 0x000fca00078efcff */
[----:B------:R-:W-:-:S04]  /*39d0*/  HADD2 R20, R20, -1028, -1028 ;  /* 0xe404e40414147430 */ /* 0x000fc80000000000 */
[----:B------:R-:W-:Y:S02]  /*39e0*/  HFMA2 R35, R20, R23, R35 ;  /* 0x0000001714237231 */ /* 0x000fe40000000023 */
[----:B------:R-:W0:Y:S02]  /*39f0*/  LDS.128 R20, [UR4+0x20] ;  /* 0x00002004ff147984 */ /* 0x000e240008000c00 */
[----:B0-----:R-:W-:Y:S02]  /*3a00*/  HFMA2 R33, R12, R20, R33 ;  /* 0x000000140c217231 */ /* 0x001fe40000000021 */
[----:B------:R-:W-:Y:S01]  /*3a10*/  HFMA2 R12, R13, R0.H1_H1, -132, -132 ;  /* 0xd820d8200d0c7431 */ /* 0x000fe20000060000 */
[C---:B------:R-:W-:Y:S02]  /*3a20*/  LOP3.LUT R13, R34.reuse, 0x380038, RZ, 0xc0, !PT ;  /* 0x00380038220d7812 */ /* 0x040fe400078ec0ff */
[----:B------:R-:W-:Y:S01]  /*3a30*/  LOP3.LUT R34, R34, 0x1c001c0, RZ, 0xc0, !PT ;  /* 0x01c001c022227812 */ /* 0x000fe200078ec0ff */
[----:B------:R-:W-:Y:S01]  /*3a40*/  HFMA2 R29, R12, R20, R29 ;  /* 0x000000140c1d7231 */ /* 0x000fe2000000001d */
[----:B------:R-:W-:-:S05]  /*3a50*/  LOP3.LUT R13, R13, 0x64006400, RZ, 0xfc, !PT ;  /* 0x640064000d0d7812 */ /* 0x000fca00078efcff */
[----:B------:R-:W-:Y:S01]  /*3a60*/  HFMA2 R12, R13, R0.H1_H1, -132, -132 ;  /* 0xd820d8200d0c7431 */ /* 0x000fe20000060000 */
[C---:B------:R-:W-:Y:S02]  /*3a70*/  LOP3.LUT R13, R30.reuse, 0x380038, RZ, 0xc0, !PT ;  /* 0x003800381e0d7812 */ /* 0x040fe400078ec0ff */
[----:B------:R-:W-:Y:S01]  /*3a80*/  LOP3.LUT R30, R30, 0x1c001c0, RZ, 0xc0, !PT ;  /* 0x01c001c01e1e7812 */ /* 0x000fe200078ec0ff */
[----:B------:R-:W-:Y:S01]  /*3a90*/  HFMA2 R12, R12, R20, R32 ;  /* 0x000000140c0c7231 */ /* 0x000fe20000000020 */
[----:B------:R-:W-:-:S05]  /*3aa0*/  LOP3.LUT R13, R13, 0x64006400, RZ, 0xfc, !PT ;  /* 0x640064000d0d7812 */ /* 0x000fca00078efcff */
[----:B------:R-:W-:-:S04]  /*3ab0*/  HFMA2 R13, R13, R0.H1_H1, -132, -132 ;  /* 0xd820d8200d0d7431 */ /* 0x000fc80000060000 */
[----:B------:R-:W-:Y:S02]  /*3ac0*/  HFMA2 R13, R13, R20, R35 ;  /* 0x000000140d0d7231 */ /* 0x000fe40000000023 */
[-C--:B------:R-:W-:Y:S01]  /*3ad0*/  HFMA2 R20, R31, R2.reuse.H1_H1, -20, -20 ;  /* 0xcd00cd001f147431 */ /* 0x080fe20000060002 */
[----:B------:R-:W-:Y:S02]  /*3ae0*/  LOP3.LUT R31, R28, 0x64006400, RZ, 0xfc, !PT ;  /* 0x640064001c1f7812 */ /* 0x000fe400078efcff */
[----:B------:R-:W-:Y:S01]  /*3af0*/  LOP3.LUT R35, R30, 0x64006400, RZ, 0xfc, !PT ;  /* 0x640064001e237812 */ /* 0x000fe200078efcff */
[----:B------:R-:W-:Y:S01]  /*3b00*/  HFMA2 R20, R20, R21, R33 ;  /* 0x0000001514147231 */ /* 0x000fe20000000021 */
[----:B------:R-:W-:Y:S01]  /*3b10*/  LOP3.LUT R33, R34, 0x64006400, RZ, 0xfc, !PT ;  /* 0x6400640022217812 */ /* 0x000fe200078efcff */
[-C--:B------:R-:W-:Y:S02]  /*3b20*/  HFMA2 R31, R31, R2.reuse.H1_H1, -20, -20 ;  /* 0xcd00cd001f1f7431 */ /* 0x080fe40000060002 */
[----:B------:R-:W-:-:S02]  /*3b30*/  HFMA2 R35, R35, R2.H1_H1, -20, -20 ;  /* 0xcd00cd0023237431 */ /* 0x000fc40000060002 */
[----:B------:R-:W-:Y:S02]  /*3b40*/  HFMA2 R33, R33, R2.H1_H1, -20, -20 ;  /* 0xcd00cd0021217431 */ /* 0x000fe40000060002 */
[-C--:B------:R-:W-:Y:S02]  /*3b50*/  HFMA2 R29, R31, R21.reuse, R29 ;  /* 0x000000151f1d7231 */ /* 0x080fe4000000001d */
[-C--:B------:R-:W-:Y:S02]  /*3b60*/  HFMA2 R12, R33, R21.reuse, R12 ;  /* 0x00000015210c7231 */ /* 0x080fe4000000000c */
[----:B------:R-:W-:Y:S01]  /*3b70*/  HFMA2 R21, R35, R21, R13 ;  /* 0x0000001523157231 */ /* 0x000fe2000000000d */
[----:B--2---:R-:W-:Y:S02]  /*3b80*/  LOP3.LUT R13, R16, 0x70007, RZ, 0xc0, !PT ;  /* 0x00070007100d7812 */ /* 0x004fe400078ec0ff */
[----:B------:R-:W-:Y:S02]  /*3b90*/  LOP3.LUT R28, R17, 0x70007, RZ, 0xc0, !PT ;  /* 0x00070007111c7812 */ /* 0x000fe400078ec0ff */
[----:B------:R-:W-:-:S02]  /*3ba0*/  LOP3.LUT R13, R13, 0x64006400, RZ, 0xfc, !PT ;  /* 0x640064000d0d7812 */ /* 0x000fc400078efcff */
[----:B------:R-:W-:-:S03]  /*3bb0*/  LOP3.LUT R28, R28, 0x64006400, RZ, 0xfc, !PT ;  /* 0x640064001c1c7812 */ /* 0x000fc600078efcff */
[----:B------:R-:W-:-:S04]  /*3bc0*/  HADD2 R13, R13, -1028, -1028 ;  /* 0xe404e4040d0d7430 */ /* 0x000fc80000000000 */
[----:B------:R-:W-:Y:S02]  /*3bd0*/  HFMA2 R20, R13, R22, R20 ;  /* 0x000000160d147231 */ /* 0x000fe40000000014 */
[----:B------:R-:W-:Y:S01]  /*3be0*/  HADD2 R13, R28, -1028, -1028 ;  /* 0xe404e4041c0d7430 */ /* 0x000fe20000000000 */
[----:B------:R-:W-:-:S03]  /*3bf0*/  LOP3.LUT R28, R18, 0x70007, RZ, 0xc0, !PT ;  /* 0x00070007121c7812 */ /* 0x000fc600078ec0ff */
[-C--:B------:R-:W-:Y:S01]  /*3c00*/  HFMA2 R13, R13, R22.reuse, R29 ;  /* 0x000000160d0d7231 */ /* 0x080fe2000000001d */
[----:B------:R-:W-:Y:S02]  /*3c10*/  LOP3.LUT R30, R28, 0x64006400, RZ, 0xfc, !PT ;  /* 0x640064001c1e7812 */ /* 0x000fe400078efcff */
[----:B------:R-:W-:Y:S02]  /*3c20*/  LOP3.LUT R28, R16, 0x380038, RZ, 0xc0, !PT ;  /* 0x00380038101c7812 */ /* 0x000fe400078ec0ff */
[----:B------:R-:W-:Y:S01]  /*3c30*/  LOP3.LUT R29, R19, 0x70007, RZ, 0xc0, !PT ;  /* 0x00070007131d7812 */ /* 0x000fe200078ec0ff */
[----:B------:R-:W-:Y:S01]  /*3c40*/  HADD2 R30, R30, -1028, -1028 ;  /* 0xe404e4041e1e7430 */ /* 0x000fe20000000000 */
[----:B------:R-:W-:Y:S02]  /*3c50*/  LOP3.LUT R31, R28, 0x64006400, RZ, 0xfc, !PT ;  /* 0x640064001c1f7812 */ /* 0x000fe400078efcff */
[----:B------:R-:W-:Y:S01]  /*3c60*/  LOP3.LUT R29, R29, 0x64006400, RZ, 0xfc, !PT ;  /* 0x640064001d1d7812 */ /* 0x000fe200078efcff */
[----:B------:R-:W-:Y:S01]  /*3c70*/  HFMA2 R28, R30, R22, R12 ;  /* 0x000000161e1c7231 */ /* 0x000fe2000000000c */
[----:B------:R-:W-:Y:S01]  /*3c80*/  LOP3.LUT R30, R19, 0x380038, RZ, 0xc0, !PT ;  /* 0x00380038131e7812 */ /* 0x000fe200078ec0ff */
[----:B------:R-:W-:-:S02]  /*3c90*/  HFMA2 R12, R31, R0.H1_H1, -132, -132 ;  /* 0xd820d8201f0c7431 */ /* 0x000fc40000060000 */
[----:B------:R-:W-:Y:S01]  /*3ca0*/  HADD2 R29, R29, -1028, -1028 ;  /* 0xe404e4041d1d7430 */ /* 0x000fe20000000000 */
[----:B------:R-:W-:Y:S01]  /*3cb0*/  LOP3.LUT R33, R30, 0x64006400, RZ, 0xfc, !PT ;  /* 0x640064001e217812 */ /* 0x000fe200078efcff */
[-C--:B------:R-:W-:Y:S01]  /*3cc0*/  HFMA2 R12, R12, R23.reuse, R20 ;  /* 0x000000170c0c7231 */ /* 0x080fe20000000014 */
[----:B------:R-:W-:Y:S01]  /*3cd0*/  LOP3.LUT R20, R17, 0x380038, RZ, 0xc0, !PT ;  /* 0x0038003811147812 */ /* 0x000fe200078ec0ff */
[----:B------:R-:W-:Y:S01]  /*3ce0*/  HFMA2 R21, R29, R22, R21 ;  /* 0x000000161d157231 */ /* 0x000fe20000000015 */
[----:B------:R-:W-:Y:S01]  /*3cf0*/  LOP3.LUT R22, R18, 0x380038, RZ, 0xc0, !PT ;  /* 0x0038003812167812 */ /* 0x000fe200078ec0ff */
[-C--:B------:R-:W-:Y:S01]  /*3d00*/  HFMA2 R33, R33, R0.reuse.H1_H1, -132, -132 ;  /* 0xd820d82021217431 */ /* 0x080fe20000060000 */
[----:B------:R-:W-:Y:S02]  /*3d10*/  LOP3.LUT R29, R20, 0x64006400, RZ, 0xfc, !PT ;  /* 0x64006400141d7812 */ /* 0x000fe400078efcff */
[----:B------:R-:W-:Y:S02]  /*3d20*/  LOP3.LUT R31, R22, 0x64006400, RZ, 0xfc, !PT ;  /* 0x64006400161f7812 */ /* 0x000fe400078efcff */
[--C-:B------:R-:W-:Y:S01]  /*3d30*/  SHF.R.U32.HI R30, RZ, 0xd, R17.reuse ;  /* 0x0000000dff1e7819 */ /* 0x100fe20000011611 */
[-C--:B------:R-:W-:Y:S01]  /*3d40*/  HFMA2 R29, R29, R0.reuse.H1_H1, -132, -132 ;  /* 0xd820d8201d1d7431 */ /* 0x080fe20000060000 */
[----:B------:R-:W-:Y:S01]  /*3d50*/  SHF.R.U32.HI R17, RZ, 0x6, R17 ;  /* 0x00000006ff117819 */ /* 0x000fe20000011611 */
[----:B------:R-:W-:Y:S01]  /*3d60*/  HFMA2 R31, R31, R0.H1_H1, -132, -132 ;  /* 0xd820d8201f1f7431 */ /* 0x000fe20000060000 */
[----:B------:R-:W-:Y:S01]  /*3d70*/  LOP3.LUT R9, R9, 0x40004, R30, 0xf8, !PT ;  /* 0x0004000409097812 */ /* 0x000fe200078ef81e */
[-C--:B------:R-:W-:Y:S01]  /*3d80*/  HFMA2 R13, R29, R23.reuse, R13 ;  /* 0x000000171d0d7231 */ /* 0x080fe2000000000d */
[----:B------:R-:W-:Y:S01]  /*3d90*/  LOP3.LUT R30, R17, 0x70007, RZ, 0xc0, !PT ;  /* 0x00070007111e7812 */ /* 0x000fe200078ec0ff */
[----:B------:R-:W-:-:S02]  /*3da0*/  HFMA2 R28, R31, R23, R28 ;  /* 0x000000171f1c7231 */ /* 0x000fc4000000001c */
[----:B------:R-:W-:Y:S01]  /*3db0*/  HFMA2 R29, R33, R23, R21 ;  /* 0x00000017211d7231 */ /* 0x000fe20000000015 */
[----:B------:R-:W-:Y:S01]  /*3dc0*/  SHF.R.U32.HI R31, RZ, 0xe, R10 ;  /* 0x0000000eff1f7819 */ /* 0x000fe2000001160a */
[----:B------:R-:W0:Y:S01]  /*3dd0*/  LDS.128 R20, [UR4+0x30] ;  /* 0x00003004ff147984 */ /* 0x000e220008000c00 */
[----:B------:R-:W-:Y:S01]  /*3de0*/  LOP3.LUT R10, R15, 0x10001, RZ, 0xc0, !PT ;  /* 0x000100010f0a7812 */ /* 0x000fe200078ec0ff */
[----:B------:R-:W-:Y:S01]  /*3df0*/  UIADD3 UR4, UPT, UPT, UR4, 0x40, URZ ;  /* 0x0000004004047890 */ /* 0x000fe2000fffe0ff */
[----:B------:R-:W-:Y:S02]  /*3e00*/  LOP3.LUT R14, R14, 0x20002, R31, 0xf8, !PT ;  /* 0x000200020e0e7812 */ /* 0x000fe400078ef81f */
[----:B------:R-:W-:Y:S02]  /*3e10*/  SHF.R.U32.HI R31, RZ, 0xe, R11 ;  /* 0x0000000eff1f7819 */ /* 0x000fe4000001160b */
[----:B------:R-:W-:Y:S02]  /*3e20*/  SHF.R.U32.HI R11, RZ, 0xd, R16 ;  /* 0x0000000dff0b7819 */ /* 0x000fe40000011610 */
[----:B------:R-:W-:-:S02]  /*3e30*/  LOP3.LUT R10, R10, 0x20002, R31, 0xf8, !PT ;  /* 0x000200020a0a7812 */ /* 0x000fc400078ef81f */
[----:B------:R-:W-:Y:S02]  /*3e40*/  LOP3.LUT R8, R8, 0x40004, R11, 0xf8, !PT ;  /* 0x0004000408087812 */ /* 0x000fe400078ef80b */
[----:B------:R-:W-:Y:S02]  /*3e50*/  SHF.R.U32.HI R11, RZ, 0xd, R18 ;  /* 0x0000000dff0b7819 */ /* 0x000fe40000011612 */
[--C-:B------:R-:W-:Y:S02]  /*3e60*/  SHF.R.U32.HI R15, RZ, 0xd, R19.reuse ;  /* 0x0000000dff0f7819 */ /* 0x100fe40000011613 */
[----:B------:R-:W-:Y:S02]  /*3e70*/  SHF.R.U32.HI R16, RZ, 0x6, R16 ;  /* 0x00000006ff107819 */ /* 0x000fe40000011610 */
[----:B------:R-:W-:Y:S02]  /*3e80*/  SHF.R.U32.HI R18, RZ, 0x6, R18 ;  /* 0x00000006ff127819 */ /* 0x000fe40000011612 */
[----:B------:R-:W-:-:S02]  /*3e90*/  SHF.R.U32.HI R19, RZ, 0x6, R19 ;  /* 0x00000006ff137819 */ /* 0x000fc40000011613 */
[----:B------:R-:W-:Y:S02]  /*3ea0*/  LOP3.LUT R11, R14, 0x40004, R11, 0xf8, !PT ;  /* 0x000400040e0b7812 */ /* 0x000fe400078ef80b */
[----:B------:R-:W-:Y:S02]  /*3eb0*/  LOP3.LUT R10, R10, 0x40004, R15, 0xf8, !PT ;  /* 0x000400040a0a7812 */ /* 0x000fe400078ef80f */
        /* <DEDUP_REMOVED lines=13> */
[----:B0-----:R-:W-:-:S02]  /*3f90*/  HFMA2 R13, R30, R20, R13 ;  /* 0x000000141e0d7231 */ /* 0x001fc4000000000d */
[-C--:B------:R-:W-:Y:S01]  /*3fa0*/  HFMA2 R12, R31, R20.reuse, R12 ;  /* 0x000000141f0c7231 */ /* 0x080fe2000000000c */
[----:B------:R-:W-:Y:S01]  /*3fb0*/  LOP3.LUT R30, R18, 0x1c001c0, RZ, 0xc0, !PT ;  /* 0x01c001c0121e7812 */ /* 0x000fe200078ec0ff */
[-C--:B------:R-:W-:Y:S02]  /*3fc0*/  HFMA2 R28, R14, R20.reuse, R28 ;  /* 0x000000140e1c7231 */ /* 0x080fe4000000001c */
[----:B------:R-:W-:Y:S01]  /*3fd0*/  HFMA2 R29, R15, R20, R29 ;  /* 0x000000140f1d7231 */ /* 0x000fe2000000001d */
[----:B------:R-:W-:Y:S01]  /*3fe0*/  LOP3.LUT R14, R16, 0x380038, RZ, 0xc0, !PT ;  /* 0x00380038100e7812 */ /* 0x000fe200078ec0ff */
[----:B------:R-:W-:Y:S01]  /*3ff0*/  HADD2 R8, R8, -1028, -1028 ;  /* 0xe404e40408087430 */ /* 0x000fe20000000000 */
[C---:B------:R-:W-:Y:S01]  /*4000*/  LOP3.LUT R15, R17.reuse, 0x380038, RZ, 0xc0, !PT ;  /* 0x00380038110f7812 */ /* 0x040fe200078ec0ff */
[----:B------:R-:W-:Y:S01]  /*4010*/  HADD2 R9, R9, -1028, -1028 ;  /* 0xe404e40409097430 */ /* 0x000fe20000000000 */
        /* <DEDUP_REMOVED lines=11> */
[-C--:B------:R-:W-:Y:S01]  /*40d0*/  HFMA2 R12, R31, R21.reuse, R12 ;  /* 0x000000151f0c7231 */ /* 0x080fe2000000000c */
        /* <DEDUP_REMOVED lines=11> */
[----:B------:R-:W-:-:S02]  /*4190*/  HFMA2 R41, R41, R2.H1_H1, -20, -20 ;  /* 0xcd00cd0029297431 */ /* 0x000fc40000060002 */
[-C--:B------:R-:W-:Y:S02]  /*41a0*/  HFMA2 R14, R14, R21.reuse, R28 ;  /* 0x000000150e0e7231 */ /* 0x080fe4000000001c */
[----:B------:R-:W-:Y:S02]  /*41b0*/  HFMA2 R19, R19, R2.H1_H1, -20, -20 ;  /* 0xcd00cd0013137431 */ /* 0x000fe40000060002 */
[-C--:B------:R-:W-:Y:S02]  /*41c0*/  HFMA2 R33, R33, R22.reuse, R12 ;  /* 0x0000001621217231 */ /* 0x080fe4000000000c */
[----:B------:R-:W-:Y:S02]  /*41d0*/  HFMA2 R29, R43, R21, R29 ;  /* 0x000000152b1d7231 */ /* 0x000fe4000000001d */
[-C--:B------:R-:W-:Y:S02]  /*41e0*/  HFMA2 R14, R41, R22.reuse, R14 ;  /* 0x00000016290e7231 */ /* 0x080fe4000000000e */
[----:B------:R-:W-:-:S02]  /*41f0*/  HFMA2 R35, R35, R22, R13 ;  /* 0x0000001623237231 */ /* 0x000fc4000000000d */
[-C--:B------:R-:W-:Y:S02]  /*4200*/  HFMA2 R8, R8, R23.reuse, R33 ;  /* 0x0000001708087231 */ /* 0x080fe40000000021 */
[----:B------:R-:W-:Y:S01]  /*4210*/  HFMA2 R19, R19, R22, R29 ;  /* 0x0000001613137231 */ /* 0x000fe2000000001d */
[----:B------:R-:W-:Y:S01]  /*4220*/  PRMT R0, R0, 0x5410, R2 ;  /* 0x0000541000007816 */ /* 0x000fe20000000002 */
[----:B------:R-:W-:Y:S02]  /*4230*/  HADD2 R11, R11, -1028, -1028 ;  /* 0xe404e4040b0b7430 */ /* 0x000fe40000000000 */
[----:B------:R-:W-:Y:S02]  /*4240*/  HADD2 R10, R10, -1028, -1028 ;  /* 0xe404e4040a0a7430 */ /* 0x000fe40000000000 */
[-C--:B------:R-:W-:Y:S02]  /*4250*/  HFMA2 R9, R9, R23.reuse, R35 ;  /* 0x0000001709097231 */ /* 0x080fe40000000023 */
[----:B------:R-:W-:-:S02]  /*4260*/  HFMA2 R11, R11, R23, R14 ;  /* 0x000000170b0b7231 */ /* 0x000fc4000000000e */
[----:B------:R-:W-:Y:S02]  /*4270*/  HFMA2 R10, R10, R23, R19 ;  /* 0x000000170a0a7231 */ /* 0x000fe40000000013 */
[----:B------:R-:W-:Y:S02]  /*4280*/  HADD2 R8, R8.H0_H0, R8.H1_H1 ;  /* 0x3000000808087230 */ /* 0x000fe40000000800 */
[----:B------:R-:W-:Y:S02]  /*4290*/  HADD2 R9, R9.H0_H0, R9.H1_H1 ;  /* 0x3000000909097230 */ /* 0x000fe40000000800 */
[----:B------:R-:W-:Y:S02]  /*42a0*/  HADD2 R11, R11.H0_H0, R11.H1_H1 ;  /* 0x3000000b0b0b7230 */ /* 0x000fe40000000800 */
[----:B------:R-:W-:Y:S01]  /*42b0*/  HADD2 R10, R10.H0_H0, R10.H1_H1 ;  /* 0x3000000a0a0a7230 */ /* 0x000fe20000000800 */
[----:B------:R-:W-:Y:S02]  /*42c0*/  PRMT R8, R8, 0x5410, R9 ;  /* 0x0000541008087816 */ /* 0x000fe40000000009 */
[----:B------:R-:W-:-:S02]  /*42d0*/  MOV R9, R37 ;  /* 0x0000002500097202 */ /* 0x000fc40000000f00 */
[----:B------:R-:W-:Y:S01]  /*42e0*/  PRMT R11, R11, 0x5410, R10 ;  /* 0x000054100b0b7816 */ /* 0x000fe2000000000a */
[----:B------:R-:W-:Y:S01]  /*42f0*/  HFMA2 R6, R8, R0, R6 ;  /* 0x0000000008067231 */ /* 0x000fe20000000006 */
[----:B------:R-:W-:Y:S01]  /*4300*/  MOV R8, R36 ;  /* 0x0000002400087202 */ /* 0x000fe20000000f00 */
[----:B------:R-:W-:-:S04]  /*4310*/  IMAD.WIDE R36, R7, 0x4, R38 ;  /* 0x0000000407247825 */ /* 0x000fc800078e0226 */
[----:B------:R-:W-:Y:S01]  /*4320*/  HFMA2 R5, R11, R3, R5 ;  /* 0x000000030b057231 */ /* 0x000fe20000000005 */
[----:B------:R-:W-:Y:S06]  /*4330*/  @!P0 BRA `(.L_x_3849) ;  /* 0xffffffec00088947 */ /* 0x000fec000383ffff */
[----:B------:R-:W-:-:S07]  /*4340*/  IMAD.WIDE R36, R7, 0xc, R8 ;  /* 0x0000000c07247825 */ /* 0x000fce00078e0208 */
.L_x_3848:
[----:B------:R-:W0:Y:S01]  /*4350*/  LDCU UR5, c[0x0][0x3dc] ;  /* 0x00007b80ff0577ac */ /* 0x000e220008000800 */
[----:B------:R-:W1:Y:S01]  /*4360*/  LDC.64 R20, c[0x0][0x3a0] ;  /* 0x0000e800ff147b82 */ /* 0x000e620000000a00 */
[----:B------:R-:W-:Y:S01]  /*4370*/  IMAD R9, R7, UR8, R24 ;  /* 0x0000000807097c24 */ /* 0x000fe2000f8e0218 */
[----:B0-----:R-:W-:-:S04]  /*4380*/  VIMNMX R25, PT, PT, R25, UR5, PT ;  /* 0x0000000519197c48 */ /* 0x001fc8000bfe0100 */
[----:B------:R-:W-:Y:S01]  /*4390*/  ISETP.GT.AND P0, PT, R25, R26, PT ;  /* 0x0000001a1900720c */ /* 0x000fe20003f04270 */
[----:B-1----:R-:W-:-:S12]  /*43a0*/  IMAD.WIDE R20, R9, 0x2, R20 ;  /* 0x0000000209147825 */ /* 0x002fd800078e0214 */
[----:B------:R-:W-:Y:S05]  /*43b0*/  @!P0 BRA `(.L_x_3850) ;  /* 0x0000000800708947 */ /* 0x000fea0003800000 */
.L_x_3851:
[----:B------:R0:W2:Y:S01]  /*43c0*/  LDG.E.128.CONSTANT R8, desc[UR6][R36.64] ;  /* 0x0000000624087981 */ /* 0x0000a2000c1e9d00 */
[----:B------:R-:W-:Y:S01]  /*43d0*/  HFMA2 R16, -RZ, RZ, 0, 0.25 ;  /* 0x00003400ff107431 */ /* 0x000fe200000001ff */
[----:B------:R-:W-:Y:S01]  /*43e0*/  MOV R17, 0x2c00 ;  /* 0x00002c0000117802 */ /* 0x000fe20000000f00 */
[----:B------:R-:W-:Y:S01]  /*43f0*/  HFMA2 R18, -RZ, RZ, 0, 0.015625 ;  /* 0x00002400ff127431 */ /* 0x000fe200000001ff */
[----:B------:R-:W1:Y:S01]  /*4400*/  LDS.128 R12, [UR4] ;  /* 0x00000004ff0c7984 */ /* 0x000e620008000c00 */
[----:B------:R-:W-:Y:S02]  /*4410*/  IADD3 R26, PT, PT, R26, 0x10, RZ ;  /* 0x000000101a1a7810 */ /* 0x000fe40007ffe0ff */
[----:B------:R-:W-:Y:S02]  /*4420*/  PRMT R2, R2, 0x5410, R16 ;  /* 0x0000541002027816 */ /* 0x000fe40000000010 */
[----:B------:R-:W-:Y:S01]  /*4430*/  PRMT R0, R0, 0x5410, R18 ;  /* 0x0000541000007816 */ /* 0x000fe20000000012 */
[----:B0-----:R-:W-:Y:S01]  /*4440*/  IMAD.WIDE R36, R7, 0x4, R36 ;  /* 0x0000000407247825 */ /* 0x001fe200078e0224 */
[----:B------:R-:W-:-:S02]  /*4450*/  PRMT R3, R3, 0x5410, R17 ;  /* 0x0000541003037816 */ /* 0x000fc40000000011 */
[----:B------:R-:W-:Y:S02]  /*4460*/  ISETP.GE.AND P0, PT, R26, R25, PT ;  /* 0x000000191a00720c */ /* 0x000fe40003f06270 */
[C---:B--2---:R-:W-:Y:S02]  /*4470*/  LOP3.LUT R16, R8.reuse, 0x30003, RZ, 0xc0, !PT ;  /* 0x0003000308107812 */ /* 0x044fe400078ec0ff */
[C---:B------:R-:W-:Y:S02]  /*4480*/  LOP3.LUT R18, R9.reuse, 0x30003, RZ, 0xc0, !PT ;  /* 0x0003000309127812 */ /* 0x040fe400078ec0ff */
        /* <DEDUP_REMOVED lines=10> */
[----:B------:R-:W-:Y:S01]  /*4530*/  LOP3.LUT R19, R27, 0x64006400, RZ, 0xfc, !PT ;  /* 0x640064001b137812 */ /* 0x000fe200078efcff */
[----:B-1----:R-:W-:Y:S01]  /*4540*/  HFMA2 R18, R18, R12, RZ.H0_H0 ;  /* 0x0000000c12127231 */ /* 0x002fe200000400ff */
[----:B------:R-:W-:-:S02]  /*4550*/  LOP3.LUT R28, R11, 0x30003, RZ, 0xc0, !PT ;  /* 0x000300030b1c7812 */ /* 0x000fc400078ec0ff */
[----:B------:R-:W-:Y:S01]  /*4560*/  LOP3.LUT R24, R22, 0x64006400, RZ, 0xfc, !PT ;  /* 0x6400640016187812 */ /* 0x000fe200078efcff */
[----:B------:R-:W-:Y:S02]  /*4570*/  HFMA2 R22, R23, R2.H1_H1, -258, -258 ;  /* 0xdc08dc0817167431 */ /* 0x000fe40000060002 */
[----:B------:R-:W-:Y:S02]  /*4580*/  HFMA2 R23, R16, R12, RZ ;  /* 0x0000000c10177231 */ /* 0x000fe400000000ff */
[-C--:B------:R-:W-:Y:S01]  /*4590*/  HFMA2 R16, R17, R2.reuse.H1_H1, -258, -258 ;  /* 0xdc08dc0811107431 */ /* 0x080fe20000060002 */
[----:B------:R-:W-:Y:S01]  /*45a0*/  LOP3.LUT R28, R28, 0x64006400, RZ, 0xfc, !PT ;  /* 0x640064001c1c7812 */ /* 0x000fe200078efcff */
[----:B------:R-:W-:Y:S01]  /*45b0*/  HFMA2 R17, R19, R2.H1_H1, -258, -258 ;  /* 0xdc08dc0813117431 */ /* 0x000fe20000060002 */
[----:B------:R-:W-:Y:S01]  /*45c0*/  LOP3.LUT R19, R11, 0xc000c, RZ, 0xc0, !PT ;  /* 0x000c000c0b137812 */ /* 0x000fe200078ec0ff */
[----:B------:R-:W-:Y:S02]  /*45d0*/  HADD2 R24, R24, -1026, -1026 ;  /* 0xe402e40218187430 */ /* 0x000fe40000000000 */
[----:B------:R-:W-:-:S02]  /*45e0*/  HFMA2 R22, R22, R13, R23 ;  /* 0x0000000d16167231 */ /* 0x000fc40000000017 */
[-C--:B------:R-:W-:Y:S01]  /*45f0*/  HFMA2 R16, R16, R13.reuse, R18 ;  /* 0x0000000d10107231 */ /* 0x080fe20000000012 */
[----:B------:R-:W-:Y:S01]  /*4600*/  LOP3.LUT R18, R8, 0x300030, RZ, 0xc0, !PT ;  /* 0x0030003008127812 */ /* 0x000fe200078ec0ff */
[----:B------:R-:W-:Y:S02]  /*4610*/  HADD2 R28, R28, -1026, -1026 ;  /* 0xe402e4021c1c7430 */ /* 0x000fe40000000000 */
[-C--:B------:R-:W-:Y:S01]  /*4620*/  HFMA2 R24, R24, R12.reuse, RZ ;  /* 0x0000000c18187231 */ /* 0x080fe200000000ff */
[----:B------:R-:W-:Y:S02]  /*4630*/  LOP3.LUT R27, R19, 0x64006400, RZ, 0xfc, !PT ;  /* 0x64006400131b7812 */ /* 0x000fe400078efcff */
[----:B------:R-:W-:Y:S01]  /*4640*/  LOP3.LUT R19, R9, 0x300030, RZ, 0xc0, !PT ;  /* 0x0030003009137812 */ /* 0x000fe200078ec0ff */
[----:B------:R-:W-:Y:S01]  /*4650*/  HFMA2 R12, R28, R12, RZ.H0_H0 ;  /* 0x0000000c1c0c7231 */ /* 0x000fe200000400ff */
[----:B------:R-:W-:Y:S01]  /*4660*/  LOP3.LUT R23, R10, 0x300030, RZ, 0xc0, !PT ;  /* 0x003000300a177812 */ /* 0x000fe200078ec0ff */
[----:B------:R-:W-:Y:S01]  /*4670*/  HFMA2 R17, R17, R13, R24 ;  /* 0x0000000d11117231 */ /* 0x000fe20000000018 */
[----:B------:R-:W-:Y:S01]  /*4680*/  LOP3.LUT R29, R11, 0x300030, RZ, 0xc0, !PT ;  /* 0x003000300b1d7812 */ /* 0x000fe200078ec0ff */
[----:B------:R-:W-:Y:S01]  /*4690*/  HFMA2 R27, R27, R2.H1_H1, -258, -258 ;  /* 0xdc08dc081b1b7431 */ /* 0x000fe20000060002 */
[----:B------:R-:W-:-:S02]  /*46a0*/  LOP3.LUT R18, R18, 0x64006400, RZ, 0xfc, !PT ;  /* 0x6400640012127812 */ /* 0x000fc400078efcff */
[----:B------:R-:W-:Y:S01]  /*46b0*/  LOP3.LUT R24, R19, 0x64006400, RZ, 0xfc, !PT ;  /* 0x6400640013187812 */ /* 0x000fe200078efcff */
[----:B------:R-:W-:Y:S01]  /*46c0*/  HFMA2 R27, R27, R13, R12 ;  /* 0x0000000d1b1b7231 */ /* 0x000fe2000000000c */
[----:B------:R-:W-:Y:S01]  /*46d0*/  LOP3.LUT R28, R23, 0x64006400, RZ, 0xfc, !PT ;  /* 0x64006400171c7812 */ /* 0x000fe200078efcff */
[-C--:B------:R-:W-:Y:S01]  /*46e0*/  HFMA2 R18, R18, R3.reuse.H1_H1, -66, -66 ;  /* 0xd420d42012127431 */ /* 0x080fe20000060003 */
[----:B------:R-:W-:Y:S01]  /*46f0*/  LOP3.LUT R30, R29, 0x64006400, RZ, 0xfc, !PT ;  /* 0x640064001d1e7812 */ /* 0x000fe200078efcff */
[-C--:B------:R-:W-:Y:S01]  /*4700*/  HFMA2 R13, R24, R3.reuse.H1_H1, -66, -66 ;  /* 0xd420d420180d7431 */ /* 0x080fe20000060003 */
[----:B------:R-:W-:Y:S01]  /*4710*/  LOP3.LUT R39, R8, 0xc000c0, RZ, 0xc0, !PT ;  /* 0x00c000c008277812 */ /* 0x000fe200078ec0ff */
[-C--:B------:R-:W-:Y:S02]  /*4720*/  HFMA2 R12, R28, R3.reuse.H1_H1, -66, -66 ;  /* 0xd420d4201c0c7431 */ /* 0x080fe40000060003 */
[-C--:B------:R-:W-:Y:S02]  /*4730*/  HFMA2 R22, R18, R14.reuse, R22 ;  /* 0x0000000e12167231 */ /* 0x080fe40000000016 */
[----:B------:R-:W-:Y:S01]  /*4740*/  HFMA2 R30, R30, R3.H1_H1, -66, -66 ;  /* 0xd420d4201e1e7431 */ /* 0x000fe20000060003 */
[----:B------:R-:W-:Y:S01]  /*4750*/  LOP3.LUT R39, R39, 0x64006400, RZ, 0xfc, !PT ;  /* 0x6400640027277812 */ /* 0x000fe200078efcff */
[----:B------:R-:W-:-:S02]  /*4760*/  HFMA2 R13, R13, R14, R16 ;  /* 0x0000000e0d0d7231 */ /* 0x000fc40000000010 */
[-C--:B------:R-:W-:Y:S02]  /*4770*/  HFMA2 R12, R12, R14.reuse, R17 ;  /* 0x0000000e0c0c7231 */ /* 0x080fe40000000011 */
[----:B------:R-:W-:Y:S01]  /*4780*/  HFMA2 R14, R30, R14, R27 ;  /* 0x0000000e1e0e7231 */ /* 0x000fe2000000001b */
[----:B------:R-:W0:Y:S01]  /*4790*/  LDS.128 R16, [UR4+0x10] ;  /* 0x00001004ff107984 */ /* 0x000e220008000c00 */
[----:B------:R-:W-:Y:S01]  /*47a0*/  SHF.R.U32.HI R27, RZ, 0x8, R9 ;  /* 0x00000008ff1b7819 */ /* 0x000fe20000011609 */
[----:B------:R-:W-:Y:S01]  /*47b0*/  HFMA2 R32, R39, R0.H1_H1, -18, -18 ;  /* 0xcc80cc8027207431 */ /* 0x000fe20000060000 */
[----:B------:R-:W-:Y:S01]  /*47c0*/  SHF.R.U32.HI R23, RZ, 0x8, R10 ;  /* 0x00000008ff177819 */ /* 0x000fe2000001160a */
[----:B------:R-:W-:Y:S01]  /*47d0*/  UIADD3 UR4, UPT, UPT, UR4, 0x20, URZ ;  /* 0x0000002004047890 */ /* 0x000fe2000fffe0ff */
[----:B------:R-:W-:Y:S01]  /*47e0*/  LOP3.LUT R33, R27, 0xc000c, RZ, 0xc0, !PT ;  /* 0x000c000c1b217812 */ /* 0x000fe200078ec0ff */
[----:B------:R-:W-:Y:S01]  /*47f0*/  HFMA2 R22, R32, R15, R22 ;  /* 0x0000000f20167231 */ /* 0x000fe20000000016 */
[----:B------:R-:W-:-:S02]  /*4800*/  LOP3.LUT R9, R9, 0xc000c0, RZ, 0xc0, !PT ;  /* 0x00c000c009097812 */ /* 0x000fc400078ec0ff */
[----:B------:R-:W-:Y:S02]  /*4810*/  LOP3.LUT R33, R33, 0x64006400, RZ, 0xfc, !PT ;  /* 0x6400640021217812 */ /* 0x000fe400078efcff */
[----:B------:R-:W-:Y:S02]  /*4820*/  LOP3.LUT R10, R10, 0xc000c0, RZ, 0xc0, !PT ;  /* 0x00c000c00a0a7812 */ /* 0x000fe400078ec0ff */
[----:B------:R-:W-:Y:S01]  /*4830*/  LOP3.LUT R32, R11, 0xc000c0, RZ, 0xc0, !PT ;  /* 0x00c000c00b207812 */ /* 0x000fe200078ec0ff */
[----:B------:R-:W-:Y:S01]  /*4840*/  HFMA2 R30, R33, R2.H1_H1, -258, -258 ;  /* 0xdc08dc08211e7431 */ /* 0x000fe20000060002 */
[----:B------:R-:W-:Y:S02]  /*4850*/  SHF.R.U32.HI R28, RZ, 0x8, R8 ;  /* 0x00000008ff1c7819 */ /* 0x000fe40000011608 */
[----:B------:R-:W-:Y:S02]  /*4860*/  SHF.R.U32.HI R8, RZ, 0x8, R11 ;  /* 0x00000008ff087819 */ /* 0x000fe4000001160b */
[----:B------:R-:W-:-:S02]  /*4870*/  LOP3.LUT R9, R9, 0x64006400, RZ, 0xfc, !PT ;  /* 0x6400640009097812 */ /* 0x000fc400078efcff */
[----:B------:R-:W-:Y:S02]  /*4880*/  LOP3.LUT R11, R10, 0x64006400, RZ, 0xfc, !PT ;  /* 0x640064000a0b7812 */ /* 0x000fe400078efcff */
[----:B------:R-:W-:Y:S01]  /*4890*/  LOP3.LUT R33, R32, 0x64006400, RZ, 0xfc, !PT ;  /* 0x6400640020217812 */ /* 0x000fe200078efcff */
[-C--:B------:R-:W-:Y:S01]  /*48a0*/  HFMA2 R9, R9, R0.reuse.H1_H1, -18, -18 ;  /* 0xcc80cc8009097431 */ /* 0x080fe20000060000 */
[----:B------:R-:W-:Y:S01]  /*48b0*/  LOP3.LUT R10, R23, 0x30003, RZ, 0xc0, !PT ;  /* 0x00030003170a7812 */ /* 0x000fe200078ec0ff */
[-C--:B------:R-:W-:Y:S01]  /*48c0*/  HFMA2 R11, R11, R0.reuse.H1_H1, -18, -18 ;  /* 0xcc80cc800b0b7431 */ /* 0x080fe20000060000 */
[C---:B------:R-:W-:Y:S01]  /*48d0*/  LOP3.LUT R35, R28.reuse, 0xc000c, RZ, 0xc0, !PT ;  /* 0x000c000c1c237812 */ /* 0x040fe200078ec0ff */
[----:B------:R-:W-:Y:S02]  /*48e0*/  HFMA2 R33, R33, R0.H1_H1, -18, -18 ;  /* 0xcc80cc8021217431 */ /* 0x000fe40000060000 */
[-C--:B------:R-:W-:Y:S02]  /*48f0*/  HFMA2 R13, R9, R15.reuse, R13 ;  /* 0x0000000f090d7231 */ /* 0x080fe4000000000d */
[-C--:B------:R-:W-:Y:S01]  /*4900*/  HFMA2 R9, R11, R15.reuse, R12 ;  /* 0x0000000f0b097231 */ /* 0x080fe2000000000c */
[----:B------:R-:W-:Y:S01]  /*4910*/  LOP3.LUT R12, R28, 0x30003, RZ, 0xc0, !PT ;  /* 0x000300031c0c7812 */ /* 0x000fe200078ec0ff */
[----:B------:R-:W-:Y:S01]  /*4920*/  HFMA2 R14, R33, R15, R14 ;  /* 0x0000000f210e7231 */ /* 0x000fe2000000000e */
        /* <DEDUP_REMOVED lines=12> */
[-C--:B0-----:R-:W-:Y:S02]  /*49f0*/  HFMA2 R15, R15, R16.reuse, R13 ;  /* 0x000000100f0f7231 */ /* 0x081fe4000000000d */
[-C--:B------:R-:W-:Y:S01]  /*4a00*/  HFMA2 R12, R12, R16.reuse, R22 ;  /* 0x000000100c0c7231 */ /* 0x080fe20000000016 */
[----:B------:R-:W-:Y:S01]  /*4a10*/  LOP3.LUT R35, R35, 0x64006400, RZ, 0xfc, !PT ;  /* 0x6400640023237812 */ /* 0x000fe200078efcff */
[-C--:B------:R-:W-:Y:S02]  /*4a20*/  HFMA2 R9, R10, R16.reuse, R9 ;  /* 0x000000100a097231 */ /* 0x080fe40000000009 */
[----:B------:R-:W-:Y:S01]  /*4a30*/  HFMA2 R16, R11, R16, R14 ;  /* 0x000000100b107231 */ /* 0x000fe2000000000e */
[C---:B------:R-:W-:Y:S01]  /*4a40*/  LOP3.LUT R10, R28.reuse, 0x300030, RZ, 0xc0, !PT ;  /* 0x003000301c0a7812 */ /* 0x040fe200078ec0ff */
[----:B------:R-:W-:Y:S01]  /*4a50*/  HFMA2 R15, R30, R17, R15 ;  /* 0x000000111e0f7231 */ /* 0x000fe2000000000f */
[----:B------:R-:W-:Y:S01]  /*4a60*/  LOP3.LUT R11, R27, 0x300030, RZ, 0xc0, !PT ;  /* 0x003000301b0b7812 */ /* 0x000fe200078ec0ff */
[----:B------:R-:W-:Y:S01]  /*4a70*/  HFMA2 R24, R35, R2.H1_H1, -258, -258 ;  /* 0xdc08dc0823187431 */ /* 0x000fe20000060002 */
[----:B------:R-:W-:-:S02]  /*4a80*/  LOP3.LUT R28, R28, 0xc000c0, RZ, 0xc0, !PT ;  /* 0x00c000c01c1c7812 */ /* 0x000fc400078ec0ff */
[----:B------:R-:W-:Y:S01]  /*4a90*/  LOP3.LUT R29, R29, 0x64006400, RZ, 0xfc, !PT ;  /* 0x640064001d1d7812 */ /* 0x000fe200078efcff */
[-C--:B------:R-:W-:Y:S01]  /*4aa0*/  HFMA2 R12, R24, R17.reuse, R12 ;  /* 0x00000011180c7231 */ /* 0x080fe2000000000c */
[----:B------:R-:W-:Y:S02]  /*4ab0*/  LOP3.LUT R31, R31, 0x64006400, RZ, 0xfc, !PT ;  /* 0x640064001f1f7812 */ /* 0x000fe400078efcff */
[----:B------:R-:W-:Y:S01]  /*4ac0*/  LOP3.LUT R13, R23, 0x300030, RZ, 0xc0, !PT ;  /* 0x00300030170d7812 */ /* 0x000fe200078ec0ff */
[-C--:B------:R-:W-:Y:S01]  /*4ad0*/  HFMA2 R29, R29, R2.reuse.H1_H1, -258, -258 ;  /* 0xdc08dc081d1d7431 */ /* 0x080fe20000060002 */
[----:B------:R-:W-:Y:S01]  /*4ae0*/  LOP3.LUT R14, R8, 0x300030, RZ, 0xc0, !PT ;  /* 0x00300030080e7812 */ /* 0x000fe200078ec0ff */
[----:B------:R-:W-:Y:S01]  /*4af0*/  HFMA2 R31, R31, R2.H1_H1, -258, -258 ;  /* 0xdc08dc081f1f7431 */ /* 0x000fe20000060002 */
[----:B------:R-:W-:Y:S01]  /*4b00*/  LOP3.LUT R27, R27, 0xc000c0, RZ, 0xc0, !PT ;  /* 0x00c000c01b1b7812 */ /* 0x000fe200078ec0ff */
[-C--:B------:R-:W-:Y:S01]  /*4b10*/  HFMA2 R9, R29, R17.reuse, R9 ;  /* 0x000000111d097231 */ /* 0x080fe20000000009 */
[----:B------:R-:W-:Y:S01]  /*4b20*/  LOP3.LUT R10, R10, 0x64006400, RZ, 0xfc, !PT ;  /* 0x640064000a0a7812 */ /* 0x000fe200078efcff */
[----:B------:R-:W-:Y:S01]  /*4b30*/  HFMA2 R16, R31, R17, R16 ;  /* 0x000000111f107231 */ /* 0x000fe20000000010 */
[----:B------:R-:W-:-:S02]  /*4b40*/  LOP3.LUT R22, R11, 0x64006400, RZ, 0xfc, !PT ;  /* 0x640064000b167812 */ /* 0x000fc400078efcff */
[----:B------:R-:W-:Y:S01]  /*4b50*/  LOP3.LUT R33, R28, 0x64006400, RZ, 0xfc, !PT ;  /* 0x640064001c217812 */ /* 0x000fe200078efcff */
[-C--:B------:R-:W-:Y:S01]  /*4b60*/  HFMA2 R10, R10, R3.reuse.H1_H1, -66, -66 ;  /* 0xd420d4200a0a7431 */ /* 0x080fe20000060003 */
        /* <DEDUP_REMOVED lines=8> */
[----:B------:R-:W-:Y:S01]  /*4bf0*/  LOP3.LUT R27, R27, 0x64006400, RZ, 0xfc, !PT ;  /* 0x640064001b1b7812 */ /* 0x000fe200078efcff */
[-C--:B------:R-:W-:Y:S01]  /*4c00*/  HFMA2 R28, R28, R3.reuse.H1_H1, -66, -66 ;  /* 0xd420d4201c1c7431 */ /* 0x080fe20000060003 */
[----:B------:R-:W-:Y:S01]  /*4c10*/  LOP3.LUT R23, R23, 0x64006400, RZ, 0xfc, !PT ;  /* 0x6400640017177812 */ /* 0x000fe200078efcff */
[----:B------:R-:W-:Y:S01]  /*4c20*/  HFMA2 R14, R14, R3.H1_H1, -66, -66 ;  /* 0xd420d4200e0e7431 */ /* 0x000fe20000060003 */
[----:B------:R-:W-:Y:S01]  /*4c30*/  LOP3.LUT R11, R8, 0x64006400, RZ, 0xfc, !PT ;  /* 0x64006400080b7812 */ /* 0x000fe200078efcff */
[----:B------:R-:W-:-:S02]  /*4c40*/  HFMA2 R27, R27, R0.H1_H1, -18, -18 ;  /* 0xcc80cc801b1b7431 */ /* 0x000fc40000060000 */
[----:B------:R-:W-:Y:S02]  /*4c50*/  HFMA2 R9, R28, R18, R9 ;  /* 0x000000121c097231 */ /* 0x000fe40000000009 */
[-C--:B------:R-:W-:Y:S02]  /*4c60*/  HFMA2 R23, R23, R0.reuse.H1_H1, -18, -18 ;  /* 0xcc80cc8017177431 */ /* 0x080fe40000060000 */
[-C--:B------:R-:W-:Y:S02]  /*4c70*/  HFMA2 R10, R33, R19.reuse, R10 ;  /* 0x00000013210a7231 */ /* 0x080fe4000000000a */
[----:B------:R-:W-:Y:S01]  /*4c80*/  HFMA2 R11, R11, R0.H1_H1, -18, -18 ;  /* 0xcc80cc800b0b7431 */ /* 0x000fe20000060000 */
[----:B------:R-:W-:Y:S01]  /*4c90*/  PRMT R0, R0, 0x5410, R2 ;  /* 0x0000541000007816 */ /* 0x000fe20000000002 */
[----:B------:R-:W-:Y:S02]  /*4ca0*/  HFMA2 R14, R14, R18, R16 ;  /* 0x000000120e0e7231 */ /* 0x000fe40000000010 */
[----:B------:R-:W-:-:S02]  /*4cb0*/  HFMA2 R9, R23, R19, R9 ;  /* 0x0000001317097231 */ /* 0x000fc40000000009 */
[-C--:B------:R-:W-:Y:S01]  /*4cc0*/  HFMA2 R15, R27, R19.reuse, R15 ;  /* 0x000000131b0f7231 */ /* 0x080fe2000000000f */
[----:B------:R-:W-:Y:S01]  /*4cd0*/  PRMT R3, R3, 0x5410, R4 ;  /* 0x0000541003037816 */ /* 0x000fe20000000004 */
        /* <DEDUP_REMOVED lines=8> */
[----:B------:R-:W-:Y:S01]  /*4d60*/  HFMA2 R5, R9, R3, R5 ;  /* 0x0000000309057231 */ /* 0x000fe20000000005 */
[----:B------:R-:W-:Y:S06]  /*4d70*/  @!P0 BRA `(.L_x_3851) ;  /* 0xfffffff400908947 */ /* 0x000fec000383ffff */
.L_x_3850:
[----:B------:R0:W-:Y:S01]  /*4d80*/  ATOM.E.ADD.F16x2.RN.STRONG.GPU P0, RZ, desc[UR6][R20.64], R6 ;  /* 0x8000000614ff79a2 */ /* 0x0001e2000c10e106 */
[----:B------:R-:W-:Y:S04]  /*4d90*/  BSSY.RECONVERGENT B0, `(.L_x_3852) ;  /* 0x000000f000007945 */ /* 0x000fe80003800200 */
[----:B0-----:R-:W-:Y:S05]  /*4da0*/  @P0 BRA `(.L_x_3853) ;  /* 0x0000000000340947 */ /* 0x001fea0003800000 */
[----:B------:R-:W0:Y:S02]  /*4db0*/  QSPC.E.S P0, RZ, [R20] ;  /* 0x0000000014ff73aa */ /* 0x000e240000000500 */
[----:B0-----:R-:W-:Y:S05]  /*4dc0*/  @!P0 BRA `(.L_x_3854) ;  /* 0x0000000000208947 */ /* 0x001fea0003800000 */
[----:B------:R-:W-:-:S04]  /*4dd0*/  MOV R2, R20 ;  /* 0x0000001400027202 */ /* 0x000fc80000000f00 */
[----:B------:R-:W-:Y:S02]  /*4de0*/  MOV R2, R2 ;  /* 0x0000000200027202 */ /* 0x000fe40000000f00 */
[----:B------:R-:W-:-:S07]  /*4df0*/  MOV R3, R6 ;  /* 0x0000000600037202 */ /* 0x000fce0000000f00 */
.L_x_3855:
[----:B------:R-:W0:Y:S02]  /*4e00*/  LDS R6, [R2] ;  /* 0x0000000002067984 */ /* 0x000e240000000800 */
[----:B0-----:R-:W-:-:S05]  /*4e10*/  HADD2 R7, R6, R3 ;  /* 0x0000000306077230 */ /* 0x001fca0000000000 */
[----:B------:R-:W0:Y:S02]  /*4e20*/  ATOMS.CAST.SPIN P0, [R2], R6, R7 ;  /* 0x000000060200758d */ /* 0x000e240001800007 */
[----:B0-----:R-:W-:Y:S05]  /*4e30*/  @!P0 BRA `(.L_x_3855) ;  /* 0xfffffffc00f08947 */ /* 0x001fea000383ffff */
[----:B------:R-:W-:Y:S05]  /*4e40*/  BRA `(.L_x_3853) ;  /* 0x00000000000c7947 */ /* 0x000fea0003800000 */
.L_x_3854:
[----:B------:R-:W2:Y:S02]  /*4e50*/  LD.E R0, desc[UR6][R20.64] ;  /* 0x0000000614007980 */ /* 0x000ea4000c101900 */
[----:B--2---:R-:W-:-:S05]  /*4e60*/  IADD3 R3, PT, PT, R6, R0, RZ ;  /* 0x0000000006037210 */ /* 0x004fca0007ffe0ff */
[----:B------:R0:W-:Y:S02]  /*4e70*/  ST.E desc[UR6][R20.64], R3 ;  /* 0x0000000314007985 */ /* 0x0001e4000c101906 */
.L_x_3853:
[----:B------:R-:W-:Y:S05]  /*4e80*/  BSYNC.RECONVERGENT B0 ;  /* 0x0000000000007941 */ /* 0x000fea0003800200 */
.L_x_3852:
[----:B------:R1:W-:Y:S02]  /*4e90*/  ATOM.E.ADD.F16x2.RN.STRONG.GPU P0, RZ, desc[UR6][R20.64+0x4], R5 ;  /* 0x8000040514ff79a2 */ /* 0x0003e4000c10e106 */
[----:B-1----:R-:W-:Y:S05]  /*4ea0*/  @P0 EXIT ;  /* 0x000000000000094d */ /* 0x002fea0003800000 */
[----:B------:R-:W1:Y:S02]  /*4eb0*/  QSPC.E.S P0, RZ, [R20+0x4] ;  /* 0x0000040014ff73aa */ /* 0x000e640000000500 */
[----:B-1----:R-:W-:Y:S05]  /*4ec0*/  @!P0 BRA `(.L_x_3856) ;  /* 0x0000000000188947 */ /* 0x002fea0003800000 */
[----:B0-----:R-:W-:-:S07]  /*4ed0*/  MOV R20, R20 ;  /* 0x0000001400147202 */ /* 0x001fce0000000f00 */
.L_x_3857:
[----:B------:R-:W0:Y:S02]  /*4ee0*/  LDS R2, [R20+0x4] ;  /* 0x0000040014027984 */ /* 0x000e240000000800 */
[----:B0-----:R-:W-:-:S05]  /*4ef0*/  HFMA2 R3, R2, 1, 1, R5 ;  /* 0x3c003c0002037831 */ /* 0x001fca0000000005 */
[----:B------:R-:W0:Y:S02]  /*4f00*/  ATOMS.CAST.SPIN P0, [R20+0x4], R2, R3 ;  /* 0x000004021400758d */ /* 0x000e240001800003 */
[----:B0-----:R-:W-:Y:S05]  /*4f10*/  @!P0 BRA `(.L_x_3857) ;  /* 0xfffffffc00f08947 */ /* 0x001fea000383ffff */
[----:B------:R-:W-:Y:S05]  /*4f20*/  EXIT ;  /* 0x000000000000794d */ /* 0x000fea0003800000 */
.L_x_3856:
[----:B------:R-:W0:Y:S02]  /*4f30*/  LD.E R0, desc[UR6][R20.64+0x4] ;  /* 0x0000040614007980 */ /* 0x000e24000c101900 */
[----:B0-----:R-:W-:-:S05]  /*4f40*/  IADD3 R3, PT, PT, R5, R0, RZ ;  /* 0x0000000005037210 */ /* 0x001fca0007ffe0ff */
[----:B------:R-:W-:Y:S01]  /*4f50*/  ST.E desc[UR6][R20.64+0x4], R3 ;  /* 0x0000040314007985 */ /* 0x000fe2000c101906 */
[----:B------:R-:W-:Y:S05]  /*4f60*/  EXIT ;  /* 0x000000000000794d */ /* 0x000fea0003800000 */
.L_x_3858:
        /* <DEDUP_REMOVED lines=9> */
.L_x_3989:


//--------------------- .text._Z23gemm_half_q_half_kernelILi1ELi4ELb1ELb0ELi32EEvPK6__halfPKjS4_S2_PS0_iiiiPKtS7_iiiiiibS2_i --------------------------
	.section	.text._Z23gemm_half_q_half_kernelILi1ELi4ELb1ELb0ELi32EEvPK6__halfPKjS4_S2_PS0_iiiiPKtS7_iiiiiibS2_i,"ax",@progbits
	.align	128
        .global         _Z23gemm_half_q_half_kernelILi1ELi4ELb1ELb0ELi32EEvPK6__halfPKjS4_S2_PS0_iiiiPKtS7_iiiiiibS2_i
        .type           _Z23gemm_half_q_half_kernelILi1ELi4ELb1ELb0ELi32EEvPK6__halfPKjS4_S2_PS0_iiiiPKtS7_iiiiiibS2_i,@function
        .size           _Z23gemm_half_q_half_kernelILi1ELi4ELb1ELb0ELi32EEvPK6__halfPKjS4_S2_PS0_iiiiPKtS7_iiiiiibS2_i,(.L_x_3990 - _Z23gemm_half_q_half_kernelILi1ELi4ELb1ELb0ELi32EEvPK6__halfPKjS4_S2_PS0_iiiiPKtS7_iiiiiibS2_i)
        .other          _Z23gemm_half_q_half_kernelILi1ELi4ELb1ELb0ELi32EEvPK6__halfPKjS4_S2_PS0_iiiiPKtS7_iiiiiibS2_i,@"STO_CUDA_ENTRY STV_DEFAULT"
_Z23gemm_half_q_half_kernelILi1ELi4ELb1ELb0ELi32EEvPK6__halfPKjS4_S2_PS0_iiiiPKtS7_iiiiiibS2_i:
.text._Z23gemm_half_q_half_kernelILi1ELi4ELb1ELb0ELi32EEvPK6__halfPKjS4_S2_PS0_iiiiPKtS7_iiiiiibS2_i:
        /* <DEDUP_REMOVED lines=42> */
.L_x_3860:
[----:B------:R-:W-:Y:S05]  /*02a0*/  BSYNC.RECONVERGENT B0 ;  /* 0x0000000000007941 */ /* 0x000fea0003800200 */
.L_x_3859:
        /* <DEDUP_REMOVED lines=25> */
.L_x_3862:
[----:B-----5:R-:W-:-:S04]  /*0440*/  VIADD R23, R13, UR4 ;  /* 0x000000040d177c36 */ /* 0x020fc80008000000 */
[----:B------:R-:W-:-:S05]  /*0450*/  IMAD R0, R23, R12, RZ ;  /* 0x0000000c17007224 */ /* 0x000fca00078e02ff */
[----:B------:R-:W-:-:S04]  /*0460*/  SHF.R.S32.HI R17, RZ, 0x1f, R0 ;  /* 0x0000001fff117819 */ /* 0x000fc80000011400 */
[----:B------:R-:W-:-:S04]  /*0470*/  LEA.HI R17, R17, R0, RZ, 0x3 ;  /* 0x0000000011117211 */ /* 0x000fc800078f18ff */
[----:B------:R-:W-:-:S05]  /*0480*/  LEA.HI.SX32 R17, R17, R16, 0x1d ;  /* 0x0000001011117211 */ /* 0x000fca00078feaff */
[----:B------:R-:W-:-:S06]  /*0490*/  IMAD.WIDE R20, R17, 0x4, R4 ;  /* 0x0000000411147825 */ /* 0x000fcc00078e0204 */
[----:B------:R-:W3:Y:S01]  /*04a0*/  LDG.E.CONSTANT R21, desc[UR6][R20.64] ;  /* 0x0000000614157981 */ /* 0x000ee2000c1e9900 */
[----:B0-----:R-:W-:-:S04]  /*04b0*/  IMAD.SHL.U32 R19, R15, 0x2, RZ ;  /* 0x000000020f137824 */ /* 0x001fc800078e00ff */
[----:B------:R-:W-:-:S06]  /*04c0*/  IMAD.WIDE.U32 R18, R19, 0x2, R2 ;  /* 0x0000000213127825 */ /* 0x000fcc00078e0002 */
[----:B------:R0:W4:Y:S01]  /*04d0*/  LDG.E.U16.CONSTANT R18, desc[UR6][R18.64+0x2] ;  /* 0x0000020612127981 */ /* 0x000122000c1e9500 */
[----:B--2---:R-:W-:-:S05]  /*04e0*/  IMAD.WIDE.U32 R22, R23, 0x2, R6 ;  /* 0x0000000217167825 */ /* 0x004fca00078e0006 */
[----:B------:R-:W2:Y:S01]  /*04f0*/  LDG.E.U16.CONSTANT R0, desc[UR6][R22.64] ;  /* 0x0000000616007981 */ /* 0x000ea2000c1e9500 */
        /* <DEDUP_REMOVED lines=12> */
[----:B------:R-:W-:Y:S01]  /*05c0*/  IADD3 R27, PT, PT, R24, 0x1, R27 ;  /* 0x00000001181b7810 */ /* 0x000fe20007ffe01b */
[----:B------:R-:W-:Y:S01]  /*05d0*/  IMAD R24, R25, R25, R25 ;  /* 0x0000001919187224 */ /* 0x000fe200078e0219 */
[----:B------:R-:W-:Y:S01]  /*05e0*/  IADD3 R19, PT, PT, R20, 0x1, R19 ;  /* 0x0000000114137810 */ /* 0x000fe20007ffe013 */
[----:B------:R-:W-:Y:S01]  /*05f0*/  IMAD R20, R17, R17, R17 ;  /* 0x0000001111147224 */ /* 0x000fe200078e0211 */
        /* <DEDUP_REMOVED lines=12> */
.L_x_3861:
        /* <DEDUP_REMOVED lines=11> */
.L_x_3863:
        /* <DEDUP_REMOVED lines=11> */
.L_x_3864:
        /* <DEDUP_REMOVED lines=11> */
.L_x_3865:
        /* <DEDUP_REMOVED lines=11> */
.L_x_3866:
        /* <DEDUP_REMOVED lines=11> */
.L_x_3867:
[----:B------:R-:W-:Y:S01]  /*0a30*/  VIMNMX R3, PT, PT, R9, UR4, PT ;  /* 0x0000000409037c48 */ /* 0x000fe2000bfe0100 */
[----:B------:R-:W0:Y:S01]  /*0a40*/  LDCU.64 UR4, c[0x0][0x388] ;  /* 0x00007100ff0477ac */ /* 0x000e220008000a00 */
[----:B------:R-:W-:Y:S02]  /*0a50*/  VIMNMX R8, PT, PT, R8, UR9, PT ;  /* 0x0000000908087c48 */ /* 0x000fe4000bfe0100 */
[----:B------:R-:W-:-:S04]  /*0a60*/  SHF.R.S32.HI R10, RZ, 0x1f, R3 ;  /* 0x0000001fff0a7819 */ /* 0x000fc80000011403 */
[----:B------:R-:W-:-:S04]  /*0a70*/  LEA.HI R10, R10, R3, RZ, 0x5 ;  /* 0x000000030a0a7211 */ /* 0x000fc800078f28ff */
[----:B------:R-:W-:-:S05]  /*0a80*/  SHF.R.S32.HI R3, RZ, 0x5, R10 ;  /* 0x00000005ff037819 */ /* 0x000fca000001140a */
[----:B------:R-:W-:Y:S02]  /*0a90*/  IMAD R10, R3, 0x8, R2 ;  /* 0x00000008030a7824 */ /* 0x000fe400078e0202 */
[----:B------:R-:W1:Y:S03]  /*0aa0*/  LDC.64 R2, c[0x0][0x3a0] ;  /* 0x0000e800ff027b82 */ /* 0x000e660000000a00 */
[----:B------:R-:W-:Y:S02]  /*0ab0*/  IADD3 R4, PT, PT, R5, R10, R4 ;  /* 0x0000000a05047210 */ /* 0x000fe40007ffe004 */
[----:B------:R-:W-:Y:S02]  /*0ac0*/  SHF.R.S32.HI R5, RZ, 0x1f, R11 ;  /* 0x0000001fff057819 */ /* 0x000fe4000001140b */
[----:B------:R-:W-:-:S05]  /*0ad0*/  IADD3 R7, PT, PT, R7, R4, R6 ;  /* 0x0000000407077210 */ /* 0x000fca0007ffe006 */
[----:B------:R-:W-:Y:S01]  /*0ae0*/  IMAD R4, R7, R12, RZ ;  /* 0x0000000c07047224 */ /* 0x000fe200078e02ff */
[----:B------:R-:W-:-:S04]  /*0af0*/  PRMT R7, RZ, 0x5410, RZ ;  /* 0x00005410ff077816 */ /* 0x000fc800000000ff */
[----:B------:R-:W-:Y:S01]  /*0b00*/  IADD3 R6, P0, PT, R11, R4, RZ ;  /* 0x000000040b067210 */ /* 0x000fe20007f1e0ff */
[----:B------:R-:W-:-:S03]  /*0b10*/  IMAD R11, R12, UR8, R11 ;  /* 0x000000080c0b7c24 */ /* 0x000fc6000f8e020b */
[----:B------:R-:W-:Y:S02]  /*0b20*/  LEA.HI.X.SX32 R5, R4, R5, 0x1, P0 ;  /* 0x0000000504057211 */ /* 0x000fe400000f0eff */
[----:B------:R-:W-:Y:S01]  /*0b30*/  ISETP.GT.AND P0, PT, R8, R9, PT ;  /* 0x000000090800720c */ /* 0x000fe20003f04270 */
[----:B-1----:R-:W-:Y:S01]  /*0b40*/  IMAD.WIDE R2, R11, 0x2, R2 ;  /* 0x000000020b027825 */ /* 0x002fe200078e0202 */
[----:B0-----:R-:W-:-:S04]  /*0b50*/  LEA R22, P1, R6, UR4, 0x2 ;  /* 0x0000000406167c11 */ /* 0x001fc8000f8210ff */
[----:B------:R-:W-:Y:S02]  /*0b60*/  LEA.HI.X R23, R6, UR5, R5, 0x2, P1 ;  /* 0x0000000506177c11 */ /* 0x000fe400088f1405 */
[----:B------:R-:W-:-:S05]  /*0b70*/  PRMT R6, RZ, 0x5410, RZ ;  /* 0x00005410ff067816 */ /* 0x000fca00000000ff */
[----:B------:R-:W-:Y:S05]  /*0b80*/  @!P0 BRA `(.L_x_3868) ;  /* 0x0000001000e88947 */ /* 0x000fea0003800000 */
[----:B------:R-:W2:Y:S01]  /*0b90*/  LDG.E.128.CONSTANT R4, desc[UR6][R22.64] ;  /* 0x0000000616047981 */ /* 0x000ea2000c1e9d00 */
[----:B------:R-:W-:-:S05]  /*0ba0*/  IMAD.WIDE R20, R12, 0x4, R22 ;  /* 0x000000040c147825 */ /* 0x000fca00078e0216 */
[----:B------:R0:W3:Y:S01]  /*0bb0*/  LDG.E.128.CONSTANT R8, desc[UR6][R20.64] ;  /* 0x0000000614087981 */ /* 0x0000e2000c1e9d00 */
[----:B------:R-:W-:-:S06]  /*0bc0*/  IMAD.WIDE R12, R12, 0x4, R20 ;  /* 0x000000040c0c7825 */ /* 0x000fcc00078e0214 */
[----:B------:R-:W4:Y:S01]  /*0bd0*/  LDG.E.128.CONSTANT R12, desc[UR6][R12.64] ;  /* 0x000000060c0c7981 */ /* 0x000f22000c1e9d00 */
[----:B------:R-:W1:Y:S01]  /*0be0*/  S2UR UR5, SR_CgaCtaId ;  /* 0x00000000000579c3 */ /* 0x000e620000008800 */
[----:B------:R-:W-:Y:S01]  /*0bf0*/  UMOV UR4, 0x400 ;  /* 0x0000040000047882 */ /* 0x000fe20000000000 */
[----:B------:R-:W-:-:S05]  /*0c00*/  IMAD.MOV.U32 R25, RZ, RZ, 0x3000 ;  /* 0x00003000ff197424 */ /* 0x000fca00078e00ff */
[----:B------:R-:W-:-:S04]  /*0c10*/  PRMT R32, R32, 0x5410, R25 ;  /* 0x0000541020207816 */ /* 0x000fc80000000019 */
[----:B------:R-:W-:Y:S01]  /*0c20*/  PRMT R34, R34, 0x5410, R32 ;  /* 0x0000541022227816 */ /* 0x000fe20000000020 */
[----:B-1----:R-:W-:-:S09]  /*0c30*/  ULEA UR4, UR5, UR4, 0x18 ;  /* 0x0000000405047291 */ /* 0x002fd2000f8ec0ff */
[----:B------:R-:W1:Y:S01]  /*0c40*/  LDS.128 R16, [UR4] ;  /* 0x00000004ff107984 */ /* 0x000e620008000c00 */
[C---:B--2---:R-:W-:Y:S02]  /*0c50*/  LOP3.LUT R24, R4.reuse, 0x70007, RZ, 0xc0, !PT ;  /* 0x0007000704187812 */ /* 0x044fe400078ec0ff */
[----:B------:R-:W-:Y:S02]  /*0c60*/  LOP3.LUT R22, R4, 0x380038, RZ, 0xc0, !PT ;  /* 0x0038003804167812 */ /* 0x000fe400078ec0ff */
[----:B------:R-:W-:Y:S02]  /*0c70*/  LOP3.LUT R24, R24, 0x64006400, RZ, 0xfc, !PT ;  /* 0x6400640018187812 */ /* 0x000fe400078efcff */
[----:B0-----:R-:W-:Y:S02]  /*0c80*/  LOP3.LUT R20, R5, 0x70007, RZ, 0xc0, !PT ;  /* 0x0007000705147812 */ /* 0x001fe400078ec0ff */
[----:B------:R-:W-:Y:S01]  /*0c90*/  LOP3.LUT R27, R22, 0x64006400, RZ, 0xfc, !PT ;  /* 0x64006400161b7812 */ /* 0x000fe200078efcff */
[----:B------:R-:W-:Y:S01]  /*0ca0*/  HADD2 R24, R24, -1028, -1028 ;  /* 0xe404e40418187430 */ /* 0x000fe20000000000 */
[----:B------:R-:W-:-:S02]  /*0cb0*/  LOP3.LUT R26, R20, 0x64006400, RZ, 0xfc, !PT ;  /* 0x64006400141a7812 */ /* 0x000fc400078efcff */
[----:B------:R-:W0:Y:S01]  /*0cc0*/  LDS.128 R20, [UR4+0x10] ;  /* 0x00001004ff147984 */ /* 0x000e220008000c00 */
[----:B------:R-:W-:Y:S02]  /*0cd0*/  HFMA2 R27, R27, R32.H1_H1, -132, -132 ;  /* 0xd820d8201b1b7431 */ /* 0x000fe40000060020 */
[-C--:B-1----:R-:W-:Y:S01]  /*0ce0*/  HFMA2 R24, R24, R16.reuse, RZ ;  /* 0x0000001018187231 */ /* 0x082fe200000000ff */
[----:B------:R-:W-:Y:S01]  /*0cf0*/  SHF.R.U32.HI R25, RZ, 0x6, R4 ;  /* 0x00000006ff197819 */ /* 0x000fe20000011604 */
[----:B------:R-:W-:Y:S01]  /*0d00*/  HADD2 R26, R26, -1028, -1028 ;  /* 0xe404e4041a1a7430 */ /* 0x000fe20000000000 */
[----:B------:R-:W-:Y:S01]  /*0d10*/  LOP3.LUT R28, R5, 0x380038, RZ, 0xc0, !PT ;  /* 0x00380038051c7812 */ /* 0x000fe200078ec0ff */
[----:B------:R-:W-:Y:S01]  /*0d20*/  HFMA2 R27, R27, R17, R24 ;  /* 0x000000111b1b7231 */ /* 0x000fe20000000018 */
[----:B------:R-:W-:Y:S01]  /*0d30*/  LOP3.LUT R24, R25, 0x70007, RZ, 0xc0, !PT ;  /* 0x0007000719187812 */ /* 0x000fe200078ec0ff */
[----:B------:R-:W-:Y:S01]  /*0d40*/  HFMA2 R30, R26, R16, RZ ;  /* 0x000000101a1e7231 */ /* 0x000fe200000000ff */
[----:B------:R-:W-:-:S02]  /*0d50*/  LOP3.LUT R29, R28, 0x64006400, RZ, 0xfc, !PT ;  /* 0x640064001c1d7812 */ /* 0x000fc400078efcff */
[----:B------:R-:W-:Y:S02]  /*0d60*/  LOP3.LUT R28, R24, 0x64006400, RZ, 0xfc, !PT ;  /* 0x64006400181c7812 */ /* 0x000fe400078efcff */
[----:B------:R-:W-:Y:S01]  /*0d70*/  SHF.R.U32.HI R26, RZ, 0x6, R5 ;  /* 0x00000006ff1a7819 */ /* 0x000fe20000011605 */
[----:B------:R-:W-:Y:S01]  /*0d80*/  HFMA2 R29, R29, R32.H1_H1, -132, -132 ;  /* 0xd820d8201d1d7431 */ /* 0x000fe20000060020 */
[----:B------:R-:W-:Y:S01]  /*0d90*/  SHF.R.U32.HI R4, RZ, 0xf, R4 ;  /* 0x0000000fff047819 */ /* 0x000fe20000011604 */
[----:B------:R-:W-:Y:S01]  /*0da0*/  HADD2 R28, R28, -1028, -1028 ;  /* 0xe404e4041c1c7430 */ /* 0x000fe20000000000 */
[C---:B------:R-:W-:Y:S01]  /*0db0*/  LOP3.LUT R31, R26.reuse, 0x380038, RZ, 0xc0, !PT ;  /* 0x003800381a1f7812 */ /* 0x040fe200078ec0ff */
[----:B------:R-:W-:Y:S01]  /*0dc0*/  HFMA2 R24, R29, R17, R30 ;  /* 0x000000111d187231 */ /* 0x000fe2000000001e */
[C---:B------:R-:W-:Y:S01]  /*0dd0*/  LOP3.LUT R29, R26.reuse, 0x70007, RZ, 0xc0, !PT ;  /* 0x000700071a1d7812 */ /* 0x040fe200078ec0ff */
[----:B------:R-:W-:Y:S02]  /*0de0*/  HFMA2 R27, R28, R18, R27 ;  /* 0x000000121c1b7231 */ /* 0x000fe4000000001b */
[----:B------:R-:W-:Y:S01]  /*0df0*/  IMAD.MOV.U32 R28, RZ, RZ, 0x2400 ;  /* 0x00002400ff1c7424 */ /* 0x000fe200078e00ff */
[----:B------:R-:W-:-:S02]  /*0e00*/  LOP3.LUT R26, R26, 0x1c001c0, RZ, 0xc0, !PT ;  /* 0x01c001c01a1a7812 */ /* 0x000fc400078ec0ff */
[----:B------:R-:W-:Y:S02]  /*0e10*/  LOP3.LUT R30, R29, 0x64006400, RZ, 0xfc, !PT ;  /* 0x640064001d1e7812 */ /* 0x000fe400078efcff */
[----:B------:R-:W-:Y:S02]  /*0e20*/  LOP3.LUT R29, R25, 0x380038, RZ, 0xc0, !PT ;  /* 0x00380038191d7812 */ /* 0x000fe400078ec0ff */
[----:B------:R-:W-:Y:S01]  /*0e30*/  PRMT R0, R0, 0x5410, R28 ;  /* 0x0000541000007816 */ /* 0x000fe2000000001c */
[----:B------:R-:W-:Y:S01]  /*0e40*/  HADD2 R30, R30, -1028, -1028 ;  /* 0xe404e4041e1e7430 */ /* 0x000fe20000000000 */
[----:B------:R-:W-:Y:S02]  /*0e50*/  LOP3.LUT R29, R29, 0x64006400, RZ, 0xfc, !PT ;  /* 0x640064001d1d7812 */ /* 0x000fe400078efcff */
[----:B------:R-:W-:Y:S01]  /*0e60*/  LOP3.LUT R28, R25, 0x1c001c0, RZ, 0xc0, !PT ;  /* 0x01c001c0191c7812 */ /* 0x000fe200078ec0ff */
[----:B------:R-:W-:Y:S01]  /*0e70*/  HFMA2 R24, R30, R18, R24 ;  /* 0x000000121e187231 */ /* 0x000fe20000000018 */
[----:B------:R-:W-:Y:S01]  /*0e80*/  LOP3.LUT R25, R31, 0x64006400, RZ, 0xfc, !PT ;  /* 0x640064001f197812 */ /* 0x000fe200078efcff */
[----:B------:R-:W-:Y:S01]  /*0e90*/  HFMA2 R30, R29, R32.H1_H1, -132, -132 ;  /* 0xd820d8201d1e7431 */ /* 0x000fe20000060020 */
[----:B------:R-:W-:-:S02]  /*0ea0*/  LOP3.LUT R29, R28, 0x64006400, RZ, 0xfc, !PT ;  /* 0x640064001c1d7812 */ /* 0x000fc400078efcff */
[----:B---3--:R-:W-:Y:S01]  /*0eb0*/  LOP3.LUT R28, R8, 0x70007, RZ, 0xc0, !PT ;  /* 0x00070007081c7812 */ /* 0x008fe200078ec0ff */
[----:B------:R-:W-:Y:S01]  /*0ec0*/  HFMA2 R25, R25, R32.H1_H1, -132, -132 ;  /* 0xd820d82019197431 */ /* 0x000fe20000060020 */
[----:B------:R-:W-:Y:S01]  /*0ed0*/  LOP3.LUT R31, R26, 0x64006400, RZ, 0xfc, !PT ;  /* 0x640064001a1f7812 */ /* 0x000fe200078efcff */
[-C--:B------:R-:W-:Y:S02]  /*0ee0*/  HFMA2 R27, R30, R19.reuse, R27 ;  /* 0x000000131e1b7231 */ /* 0x080fe4000000001b */
[-C--:B------:R-:W-:Y:S01]  /*0ef0*/  HFMA2 R29, R29, R0.reuse.H1_H1, -20, -20 ;  /* 0xcd00cd001d1d7431 */ /* 0x080fe20000060000 */
[----:B------:R-:W-:Y:S01]  /*0f00*/  LOP3.LUT R28, R28, 0x64006400, RZ, 0xfc, !PT ;  /* 0x640064001c1c7812 */ /* 0x000fe200078efcff */
[----:B------:R-:W-:Y:S02]  /*0f10*/  HFMA2 R25, R25, R19, R24 ;  /* 0x0000001319197231 */ /* 0x000fe40000000018 */
[----:B------:R-:W-:Y:S01]  /*0f20*/  HFMA2 R24, R31, R0.H1_H1, -20, -20 ;  /* 0xcd00cd001f187431 */ /* 0x000fe20000060000 */
[----:B------:R-:W-:Y:S01]  /*0f30*/  LOP3.LUT R26, R9, 0x70007, RZ, 0xc0, !PT ;  /* 0x00070007091a7812 */ /* 0x000fe200078ec0ff */
[----:B0-----:R-:W-:Y:S01]  /*0f40*/  HFMA2 R27, R29, R20, R27 ;  /* 0x000000141d1b7231 */ /* 0x001fe2000000001b */
[----:B------:R-:W-:Y:S01]  /*0f50*/  LOP3.LUT R4, R4, 0x10001, RZ, 0xc0, !PT ;  /* 0x0001000104047812 */ /* 0x000fe200078ec0ff */
[----:B------:R-:W-:-:S02]  /*0f60*/  HADD2 R29, R28, -1028, -1028 ;  /* 0xe404e4041c1d7430 */ /* 0x000fc40000000000 */
[----:B------:R-:W-:Y:S01]  /*0f70*/  HFMA2 R24, R24, R20, R25 ;  /* 0x0000001418187231 */ /* 0x000fe20000000019 */
[----:B------:R-:W-:Y:S01]  /*0f80*/  LOP3.LUT R25, R8, 0x380038, RZ, 0xc0, !PT ;  /* 0x0038003808197812 */ /* 0x000fe200078ec0ff */
[-C--:B------:R-:W-:Y:S01]  /*0f90*/  HFMA2 R29, R29, R21.reuse, R27 ;  /* 0x000000151d1d7231 */ /* 0x080fe2000000001b */
[----:B------:R-:W-:Y:S02]  /*0fa0*/  LOP3.LUT R28, R9, 0x380038, RZ, 0xc0, !PT ;  /* 0x00380038091c7812 */ /* 0x000fe400078ec0ff */
[----:B------:R-:W-:Y:S02]  /*0fb0*/  LOP3.LUT R27, R25, 0x64006400, RZ, 0xfc, !PT ;  /* 0x64006400191b7812 */ /* 0x000fe400078efcff */
[----:B------:R-:W-:Y:S02]  /*0fc0*/  LOP3.LUT R26, R26, 0x64006400, RZ, 0xfc, !PT ;  /* 0x640064001a1a7812 */ /* 0x000fe400078efcff */
[--C-:B------:R-:W-:Y:S01]  /*0fd0*/  SHF.R.U32.HI R35, RZ, 0xe, R8.reuse ;  /* 0x0000000eff237819 */ /* 0x100fe20000011608 */
[----:B------:R-:W-:Y:S01]  /*0fe0*/  HFMA2 R27, R27, R32.H1_H1, -132, -132 ;  /* 0xd820d8201b1b7431 */ /* 0x000fe20000060020 */
[----:B------:R-:W-:Y:S01]  /*0ff0*/  LOP3.LUT R25, R28, 0x64006400, RZ, 0xfc, !PT ;  /* 0x640064001c197812 */ /* 0x000fe200078efcff */
[----:B------:R-:W-:Y:S01]  /*1000*/  HADD2 R28, R26, -1028, -1028 ;  /* 0xe404e4041a1c7430 */ /* 0x000fe20000000000 */
[----:B------:R-:W-:Y:S01]  /*1010*/  LOP3.LUT R35, R4, 0x20002, R35, 0xf8, !PT ;  /* 0x0002000204237812 */ /* 0x000fe200078ef823 */
[----:B------:R-:W-:Y:S01]  /*1020*/  HFMA2 R29, R27, R22, R29 ;  /* 0x000000161b1d7231 */ /* 0x000fe2000000001d */
[----:B------:R-:W-:Y:S01]  /*1030*/  SHF.R.U32.HI R8, RZ, 0x6, R8 ;  /* 0x00000006ff087819 */ /* 0x000fe20000011608 */
[----:B------:R-:W-:-:S02]  /*1040*/  HFMA2 R28, R28, R21, R24 ;  /* 0x000000151c1c7231 */ /* 0x000fc40000000018 */
[----:B------:R-:W-:Y:S01]  /*1050*/  HFMA2 R4, R25, R32.H1_H1, -132, -132 ;  /* 0xd820d82019047431 */ /* 0x000fe20000060020 */
[----:B------:R-:W-:Y:S01]  /*1060*/  SHF.R.U32.HI R5, RZ, 0xf, R5 ;  /* 0x0000000fff057819 */ /* 0x000fe20000011605 */
[----:B------:R-:W0:Y:S01]  /*1070*/  LDS.128 R24, [UR4+0x20] ;  /* 0x00002004ff187984 */ /* 0x000e220008000c00 */
[--C-:B------:R-:W-:Y:S01]  /*1080*/  SHF.R.U32.HI R31, RZ, 0xe, R9.reuse ;  /* 0x0000000eff1f7819 */ /* 0x100fe20000011609 */
[----:B------:R-:W-:Y:S01]  /*1090*/  HFMA2 R28, R4, R22, R28 ;  /* 0x00000016041c7231 */ /* 0x000fe2000000001c */
[----:B------:R-:W-:Y:S02]  /*10a0*/  LOP3.LUT R4, R8, 0x70007, RZ, 0xc0, !PT ;  /* 0x0007000708047812 */ /* 0x000fe400078ec0ff */
[----:B------:R-:W-:Y:S02]  /*10b0*/  LOP3.LUT R30, R5, 0x10001, RZ, 0xc0, !PT ;  /* 0x00010001051e7812 */ /* 0x000fe400078ec0ff */
[----:B------:R-:W-:Y:S02]  /*10c0*/  LOP3.LUT R5, R4, 0x64006400, RZ, 0xfc, !PT ;  /* 0x6400640004057812 */ /* 0x000fe400078efcff */
[----:B------:R-:W-:-:S02]  /*10d0*/  SHF.R.U32.HI R9, RZ, 0x6, R9 ;  /* 0x00000006ff097819 */ /* 0x000fc40000011609 */
[----:B------:R-:W-:Y:S01]  /*10e0*/  LOP3.LUT R4, R30, 0x20002, R31, 0xf8, !PT ;  /* 0x000200021e047812 */ /* 0x000fe200078ef81f */
[----:B------:R-:W-:Y:S01]  /*10f0*/  HADD2 R5, R5, -1028, -1028 ;  /* 0xe404e40405057430 */ /* 0x000fe20000000000 */
[C---:B------:R-:W-:Y:S02]  /*1100*/  LOP3.LUT R30, R9.reuse, 0x70007, RZ, 0xc0, !PT ;  /* 0x00070007091e7812 */ /* 0x040fe400078ec0ff */
[----:B------:R-:W-:Y:S01]  /*1110*/  LOP3.LUT R31, R9, 0x380038, RZ, 0xc0, !PT ;  /* 0x00380038091f7812 */ /* 0x000fe200078ec0ff */
[----:B------:R-:W-:Y:S01]  /*1120*/  HFMA2 R29, R5, R23, R29 ;  /* 0x00000017051d7231 */ /* 0x000fe2000000001d */
[----:B------:R-:W-:Y:S02]  /*1130*/  LOP3.LUT R5, R8, 0x380038, RZ, 0xc0, !PT ;  /* 0x0038003808057812 */ /* 0x000fe400078ec0ff */
[----:B------:R-:W-:Y:S02]  /*1140*/  LOP3.LUT R30, R30, 0x64006400, RZ, 0xfc, !PT ;  /* 0x640064001e1e7812 */ /* 0x000fe400078efcff */
[----:B------:R-:W-:-:S02]  /*1150*/  LOP3.LUT R5, R5, 0x64006400, RZ, 0xfc, !PT ;  /* 0x6400640005057812 */ /* 0x000fc400078efcff */
[----:B------:R-:W-:Y:S01]  /*1160*/  LOP3.LUT R31, R31, 0x64006400, RZ, 0xfc, !PT ;  /* 0x640064001f1f7812 */ /* 0x000fe200078efcff */
[----:B------:R-:W-:Y:S01]  /*1170*/  HADD2 R30, R30, -1028, -1028 ;  /* 0xe404e4041e1e7430 */ /* 0x000fe20000000000 */
[----:B------:R-:W-:Y:S01]  /*1180*/  LOP3.LUT R8, R8, 0x1c001c0, RZ, 0xc0, !PT ;  /* 0x01c001c008087812 */ /* 0x000fe200078ec0ff */
[-C--:B------:R-:W-:Y:S01]  /*1190*/  HFMA2 R5, R5, R32.reuse.H1_H1, -132, -132 ;  /* 0xd820d82005057431 */ /* 0x080fe20000060020 */
[----:B----4-:R-:W-:Y:S01]  /*11a0*/  SHF.R.U32.HI R36, RZ, 0xd, R12 ;  /* 0x0000000dff247819 */ /* 0x010fe2000001160c */
[----:B------:R-:W-:Y:S02]  /*11b0*/  HFMA2 R28, R30, R23, R28 ;  /* 0x000000171e1c7231 */ /* 0x000fe4000000001c */
[----:B------:R-:W-:Y:S01]  /*11c0*/  HFMA2 R31, R31, R32.H1_H1, -132, -132 ;  /* 0xd820d8201f1f7431 */ /* 0x000fe20000060020 */
[----:B------:R-:W-:Y:S02]  /*11d0*/  PRMT R33, R33, 0x5410, R0 ;  /* 0x0000541021217816 */ /* 0x000fe40000000000 */
[----:B------:R-:W-:-:S04]  /*11e0*/  LOP3.LUT R35, R35, 0x40004, R36, 0xf8, !PT ;  /* 0x0004000423237812 */ /* 0x000fc800078ef824 */
[----:B------:R-:W-:Y:S01]  /*11f0*/  LOP3.LUT R35, R35, 0x64006400, RZ, 0xfc, !PT ;  /* 0x6400640023237812 */ /* 0x000fe200078efcff */
[-C--:B0-----:R-:W-:Y:S02]  /*1200*/  HFMA2 R29, R5, R24.reuse, R29 ;  /* 0x00000018051d7231 */ /* 0x081fe4000000001d */
[----:B------:R-:W-:Y:S01]  /*1210*/  HFMA2 R5, R31, R24, R28 ;  /* 0x000000181f057231 */ /* 0x000fe2000000001c */
[----:B------:R-:W-:Y:S02]  /*1220*/  LOP3.LUT R31, R8, 0x64006400, RZ, 0xfc, !PT ;  /* 0x64006400081f7812 */ /* 0x000fe400078efcff */
[----:B------:R-:W-:Y:S02]  /*1230*/  LOP3.LUT R28, R9, 0x1c001c0, RZ, 0xc0, !PT ;  /* 0x01c001c0091c7812 */ /* 0x000fe400078ec0ff */
[----:B------:R-:W-:Y:S01]  /*1240*/  LOP3.LUT R9, R12, 0x70007, RZ, 0xc0, !PT ;  /* 0x000700070c097812 */ /* 0x000fe200078ec0ff */
[----:B------:R-:W-:Y:S01]  /*1250*/  HFMA2 R8, R31, R0.H1_H1, -20, -20 ;  /* 0xcd00cd001f087431 */ /* 0x000fe20000060000 */
[----:B------:R-:W-:-:S02]  /*1260*/  LOP3.LUT R37, R28, 0x64006400, RZ, 0xfc, !PT ;  /* 0x640064001c257812 */ /* 0x000fc400078efcff */
[----:B------:R-:W-:Y:S01]  /*1270*/  LOP3.LUT R9, R9, 0x64006400, RZ, 0xfc, !PT ;  /* 0x6400640009097812 */ /* 0x000fe200078efcff */
[-C--:B------:R-:W-:Y:S02]  /*1280*/  HFMA2 R8, R8, R25.reuse, R29 ;  /* 0x0000001908087231 */ /* 0x080fe4000000001d */
[----:B------:R-:W0:Y:S01]  /*1290*/  LDS.128 R28, [UR4+0x30] ;  /* 0x00003004ff1c7984 */ /* 0x000e220008000c00 */
[----:B------:R-:W-:Y:S02]  /*12a0*/  HFMA2 R37, R37, R0.H1_H1, -20, -20 ;  /* 0xcd00cd0025257431 */ /* 0x000fe40000060000 */
[----:B------:R-:W-:Y:S02]  /*12b0*/  HADD2 R9, R9, -1028, -1028 ;  /* 0xe404e40409097430 */ /* 0x000fe40000000000 */
[----:B------:R-:W-:Y:S02]  /*12c0*/  HFMA2 R5, R37, R25, R5 ;  /* 0x0000001925057231 */ /* 0x000fe40000000005 */
[----:B------:R-:W-:Y:S01]  /*12d0*/  HFMA2 R8, R9, R26, R8 ;  /* 0x0000001a09087231 */ /* 0x000fe20000000008 */
[----:B------:R-:W-:-:S02]  /*12e0*/  LOP3.LUT R9, R12, 0x380038, RZ, 0xc0, !PT ;  /* 0x003800380c097812 */ /* 0x000fc400078ec0ff */
[----:B------:R-:W-:Y:S02]  /*12f0*/  SHF.R.U32.HI R12, RZ, 0x6, R12 ;  /* 0x00000006ff0c7819 */ /* 0x000fe4000001160c */
[----:B------:R-:W-:Y:S02]  /*1300*/  LOP3.LUT R9, R9, 0x64006400, RZ, 0xfc, !PT ;  /* 0x6400640009097812 */ /* 0x000fe400078efcff */
[----:B------:R-:W-:-:S03]  /*1310*/  LOP3.LUT R36, R12, 0x380038, RZ, 0xc0, !PT ;  /* 0x003800380c247812 */ /* 0x000fc600078ec0ff */
[----:B------:R-:W-:Y:S01]  /*1320*/  HFMA2 R9, R9, R32.H1_H1, -132, -132 ;  /* 0xd820d82009097431 */ /* 0x000fe20000060020 */
[----:B------:R-:W-:-:S03]  /*1330*/  LOP3.LUT R36, R36, 0x64006400, RZ, 0xfc, !PT ;  /* 0x6400640024247812 */ /* 0x000fc600078efcff */
[----:B------:R-:W-:Y:S01]  /*1340*/  HFMA2 R9, R9, R27, R8 ;  /* 0x0000001b09097231 */ /* 0x000fe20000000008 */
[----:B------:R-:W-:Y:S01]  /*1350*/  LOP3.LUT R8, R12, 0x70007, RZ, 0xc0, !PT ;  /* 0x000700070c087812 */ /* 0x000fe200078ec0ff */
[----:B------:R-:W-:-:S03]  /*1360*/  HFMA2 R36, R36, R32.H1_H1, -132, -132 ;  /* 0xd820d82024247431 */ /* 0x000fc60000060020 */
[----:B------:R-:W-:-:S05]  /*1370*/  LOP3.LUT R8, R8, 0x64006400, RZ, 0xfc, !PT ;  /* 0x6400640008087812 */ /* 0x000fca00078efcff */
[----:B------:R-:W-:-:S04]  /*1380*/  HADD2 R8, R8, -1028, -1028 ;  /* 0xe404e40408087430 */ /* 0x000fc80000000000 */
[----:B0-----:R-:W-:Y:S01]  /*1390*/  HFMA2 R8, R8, R28, R9 ;  /* 0x0000001c08087231 */ /* 0x001fe20000000009 */
[----:B------:R-:W-:-:S03]  /*13a0*/  LOP3.LUT R9, R13, 0x70007, RZ, 0xc0, !PT ;  /* 0x000700070d097812 */ /* 0x000fc600078ec0ff */
[----:B------:R-:W-:Y:S01]  /*13b0*/  HFMA2 R8, R36, R29, R8 ;  /* 0x0000001d24087231 */ /* 0x000fe20000000008 */
[----:B------:R-:W-:-:S05]  /*13c0*/  LOP3.LUT R9, R9, 0x64006400, RZ, 0xfc, !PT ;  /* 0x6400640009097812 */ /* 0x000fca00078efcff */
[----:B------:R-:W-:-:S04]  /*13d0*/  HADD2 R9, R9, -1028, -1028 ;  /* 0xe404e40409097430 */ /* 0x000fc80000000000 */
        /* <DEDUP_REMOVED lines=8> */
[C---:B------:R-:W-:Y:S02]  /*1460*/  LOP3.LUT R9, R13.reuse, 0x70007, RZ, 0xc0, !PT ;  /* 0x000700070d097812 */ /* 0x040fe400078ec0ff */
[----:B------:R-:W-:Y:S02]  /*1470*/  LOP3.LUT R37, R13, 0x380038, RZ, 0xc0, !PT ;  /* 0x003800380d257812 */ /* 0x000fe400078ec0ff */
[----:B------:R-:W-:-:S02]  /*1480*/  LOP3.LUT R9, R9, 0x64006400, RZ, 0xfc, !PT ;  /* 0x6400640009097812 */ /* 0x000fc400078efcff */
[----:B------:R-:W-:Y:S02]  /*1490*/  LOP3.LUT R37, R37, 0x64006400, RZ, 0xfc, !PT ;  /* 0x6400640025257812 */ /* 0x000fe400078efcff */
[----:B------:R-:W-:Y:S01]  /*14a0*/  LOP3.LUT R13, R13, 0x1c001c0, RZ, 0xc0, !PT ;  /* 0x01c001c00d0d7812 */ /* 0x000fe200078ec0ff */
[----:B------:R-:W-:-:S03]  /*14b0*/  HADD2 R9, R9, -1028, -1028 ;  /* 0xe404e40409097430 */ /* 0x000fc60000000000 */
[----:B------:R-:W-:Y:S01]  /*14c0*/  LOP3.LUT R13, R13, 0x64006400, RZ, 0xfc, !PT ;  /* 0x640064000d0d7812 */ /* 0x000fe200078efcff */
[----:B------:R-:W-:Y:S01]  /*14d0*/  HFMA2 R5, R9, R28, R5 ;  /* 0x0000001c09057231 */ /* 0x000fe20000000005 */
[----:B------:R-:W-:Y:S01]  /*14e0*/  LOP3.LUT R9, R12, 0x1c001c0, RZ, 0xc0, !PT ;  /* 0x01c001c00c097812 */ /* 0x000fe200078ec0ff */
[----:B------:R-:W-:Y:S02]  /*14f0*/  HFMA2 R12, R37, R32.H1_H1, -132, -132 ;  /* 0xd820d820250c7431 */ /* 0x000fe40000060020 */
[----:B------:R-:W-:Y:S01]  /*1500*/  HFMA2 R13, R13, R0.H1_H1, -20, -20 ;  /* 0xcd00cd000d0d7431 */ /* 0x000fe20000060000 */
[----:B------:R-:W-:Y:S01]  /*1510*/  LOP3.LUT R9, R9, 0x64006400, RZ, 0xfc, !PT ;  /* 0x6400640009097812 */ /* 0x000fe200078efcff */
[----:B------:R-:W-:Y:S01]  /*1520*/  HFMA2 R5, R12, R29, R5 ;  /* 0x0000001d0c057231 */ /* 0x000fe20000000005 */
[----:B------:R-:W-:-:S03]  /*1530*/  LOP3.LUT R12, R6, 0x380038, RZ, 0xc0, !PT ;  /* 0x00380038060c7812 */ /* 0x000fc600078ec0ff */
[----:B------:R-:W-:Y:S01]  /*1540*/  HFMA2 R9, R9, R0.H1_H1, -20, -20 ;  /* 0xcd00cd0009097431 */ /* 0x000fe20000060000 */
[----:B------:R-:W-:Y:S01]  /*1550*/  LOP3.LUT R37, R12, 0x64006400, RZ, 0xfc, !PT ;  /* 0x640064000c257812 */ /* 0x000fe200078efcff */
[-C--:B------:R-:W-:Y:S01]  /*1560*/  HFMA2 R5, R13, R30.reuse, R5 ;  /* 0x0000001e0d057231 */ /* 0x080fe20000000005 */
[----:B------:R-:W-:Y:S01]  /*1570*/  SHF.R.U32.HI R12, RZ, 0x6, R6 ;  /* 0x00000006ff0c7819 */ /* 0x000fe20000011606 */
[----:B------:R-:W-:Y:S01]  /*1580*/  HFMA2 R8, R9, R30, R8 ;  /* 0x0000001e09087231 */ /* 0x000fe20000000008 */
[----:B------:R-:W-:Y:S01]  /*1590*/  LOP3.LUT R9, R6, 0x70007, RZ, 0xc0, !PT ;  /* 0x0007000706097812 */ /* 0x000fe200078ec0ff */
[----:B------:R-:W-:Y:S01]  /*15a0*/  HFMA2 R37, R37, R32.H1_H1, -132, -132 ;  /* 0xd820d82025257431 */ /* 0x000fe20000060020 */
[----:B------:R-:W-:Y:S02]  /*15b0*/  LOP3.LUT R13, R12, 0x70007, RZ, 0xc0, !PT ;  /* 0x000700070c0d7812 */ /* 0x000fe400078ec0ff */
[----:B------:R-:W-:Y:S02]  /*15c0*/  LOP3.LUT R9, R9, 0x64006400, RZ, 0xfc, !PT ;  /* 0x6400640009097812 */ /* 0x000fe400078efcff */
[----:B------:R-:W-:-:S02]  /*15d0*/  LOP3.LUT R13, R13, 0x64006400, RZ, 0xfc, !PT ;  /* 0x640064000d0d7812 */ /* 0x000fc400078efcff */
[----:B------:R-:W-:Y:S01]  /*15e0*/  SHF.R.U32.HI R6, RZ, 0xf, R6 ;  /* 0x0000000fff067819 */ /* 0x000fe20000011606 */
[----:B------:R-:W-:Y:S02]  /*15f0*/  HADD2 R9, R9, -1028, -1028 ;  /* 0xe404e40409097430 */ /* 0x000fe40000000000 */
[----:B------:R-:W-:Y:S01]  /*1600*/  HADD2 R13, R13, -1028, -1028 ;  /* 0xe404e4040d0d7430 */ /* 0x000fe20000000000 */
[----:B------:R-:W-:Y:S01]  /*1610*/  LOP3.LUT R6, R6, 0x10001, RZ, 0xc0, !PT ;  /* 0x0001000106067812 */ /* 0x000fe200078ec0ff */
[----:B------:R-:W-:-:S04]  /*1620*/  HFMA2 R9, R9, R16, RZ ;  /* 0x0000001009097231 */ /* 0x000fc800000000ff */
[----:B------:R-:W-:-:S04]  /*1630*/  HFMA2 R9, R37, R17, R9 ;  /* 0x0000001125097231 */ /* 0x000fc80000000009 */
[----:B------:R-:W-:Y:S01]  /*1640*/  HFMA2 R9, R13, R18, R9 ;  /* 0x000000120d097231 */ /* 0x000fe20000000009 */
[C---:B------:R-:W-:Y:S02]  /*1650*/  LOP3.LUT R13, R12.reuse, 0x380038, RZ, 0xc0, !PT ;  /* 0x003800380c0d7812 */ /* 0x040fe400078ec0ff */
[----:B------:R-:W-:Y:S02]  /*1660*/  LOP3.LUT R12, R12, 0x1c001c0, RZ, 0xc0, !PT ;  /* 0x01c001c00c0c7812 */ /* 0x000fe400078ec0ff */
[----:B------:R-:W-:-:S05]  /*1670*/  LOP3.LUT R13, R13, 0x64006400, RZ, 0xfc, !PT ;  /* 0x640064000d0d7812 */ /* 0x000fca00078efcff */
[----:B------:R-:W-:-:S04]  /*1680*/  HFMA2 R13, R13, R32.H1_H1, -132, -132 ;  /* 0xd820d8200d0d7431 */ /* 0x000fc80000060020 */
[----:B------:R-:W-:Y:S01]  /*1690*/  HFMA2 R9, R13, R19, R9 ;  /* 0x000000130d097231 */ /* 0x000fe20000000009 */
[----:B------:R-:W-:-:S04]  /*16a0*/  LOP3.LUT R13, R7, 0x70007, RZ, 0xc0, !PT ;  /* 0x00070007070d7812 */ /* 0x000fc800078ec0ff */
[----:B------:R-:W-:-:S05]  /*16b0*/  LOP3.LUT R13, R13, 0x64006400, RZ, 0xfc, !PT ;  /* 0x640064000d0d7812 */ /* 0x000fca00078efcff */
[----:B------:R-:W-:-:S04]  /*16c0*/  HADD2 R13, R13, -1028, -1028 ;  /* 0xe404e4040d0d7430 */ /* 0x000fc80000000000 */
[----:B------:R-:W-:Y:S01]  /*16d0*/  HFMA2 R16, R13, R16, RZ.H0_H0 ;  /* 0x000000100d107231 */ /* 0x000fe200000400ff */
[----:B------:R-:W-:-:S04]  /*16e0*/  LOP3.LUT R13, R7, 0x380038, RZ, 0xc0, !PT ;  /* 0x00380038070d7812 */ /* 0x000fc800078ec0ff */
[----:B------:R-:W-:-:S05]  /*16f0*/  LOP3.LUT R13, R13, 0x64006400, RZ, 0xfc, !PT ;  /* 0x640064000d0d7812 */ /* 0x000fca00078efcff */
[----:B------:R-:W-:-:S04]  /*1700*/  HFMA2 R13, R13, R32.H1_H1, -132, -132 ;  /* 0xd820d8200d0d7431 */ /* 0x000fc80000060020 */
[----:B------:R-:W-:Y:S01]  /*1710*/  HFMA2 R16, R13, R17, R16 ;  /* 0x000000110d107231 */ /* 0x000fe20000000010 */
[--C-:B------:R-:W-:Y:S02]  /*1720*/  SHF.R.U32.HI R13, RZ, 0x6, R7.reuse ;  /* 0x00000006ff0d7819 */ /* 0x100fe40000011607 */
[----:B------:R-:W-:Y:S02]  /*1730*/  SHF.R.U32.HI R7, RZ, 0xf, R7 ;  /* 0x0000000fff077819 */ /* 0x000fe40000011607 */
[----:B------:R-:W-:-:S04]  /*1740*/  LOP3.LUT R17, R13, 0x70007, RZ, 0xc0, !PT ;  /* 0x000700070d117812 */ /* 0x000fc800078ec0ff */
[----:B------:R-:W-:-:S05]  /*1750*/  LOP3.LUT R17, R17, 0x64006400, RZ, 0xfc, !PT ;  /* 0x6400640011117812 */ /* 0x000fca00078efcff */
[----:B------:R-:W-:-:S04]  /*1760*/  HADD2 R17, R17, -1028, -1028 ;  /* 0xe404e40411117430 */ /* 0x000fc80000000000 */
[----:B------:R-:W-:Y:S01]  /*1770*/  HFMA2 R18, R17, R18, R16 ;  /* 0x0000001211127231 */ /* 0x000fe20000000010 */
[----:B------:R-:W-:Y:S02]  /*1780*/  LOP3.LUT R17, R12, 0x64006400, RZ, 0xfc, !PT ;  /* 0x640064000c117812 */ /* 0x000fe400078efcff */
[C---:B------:R-:W-:Y:S02]  /*1790*/  LOP3.LUT R12, R13.reuse, 0x380038, RZ, 0xc0, !PT ;  /* 0x003800380d0c7812 */ /* 0x040fe400078ec0ff */
[----:B------:R-:W-:Y:S01]  /*17a0*/  LOP3.LUT R16, R13, 0x1c001c0, RZ, 0xc0, !PT ;  /* 0x01c001c00d107812 */ /* 0x000fe200078ec0ff */
[----:B------:R-:W-:Y:S01]  /*17b0*/  HFMA2 R17, R17, R0.H1_H1, -20, -20 ;  /* 0xcd00cd0011117431 */ /* 0x000fe20000060000 */
[----:B------:R-:W-:-:S03]  /*17c0*/  LOP3.LUT R13, R10, 0x380038, RZ, 0xc0, !PT ;  /* 0x003800380a0d7812 */ /* 0x000fc600078ec0ff */
[----:B------:R-:W-:Y:S01]  /*17d0*/  HFMA2 R9, R17, R20, R9 ;  /* 0x0000001411097231 */ /* 0x000fe20000000009 */
[--C-:B------:R-:W-:Y:S02]  /*17e0*/  SHF.R.U32.HI R17, RZ, 0xe, R10.reuse ;  /* 0x0000000eff117819 */ /* 0x100fe4000001160a */
[----:B------:R-:W-:Y:S02]  /*17f0*/  LOP3.LUT R13, R13, 0x64006400, RZ, 0xfc, !PT ;  /* 0x640064000d0d7812 */ /* 0x000fe400078efcff */
[----:B------:R-:W-:Y:S02]  /*1800*/  LOP3.LUT R6, R6, 0x20002, R17, 0xf8, !PT ;  /* 0x0002000206067812 */ /* 0x000fe400078ef811 */
[----:B------:R-:W-:Y:S01]  /*1810*/  LOP3.LUT R17, R12, 0x64006400, RZ, 0xfc, !PT ;  /* 0x640064000c117812 */ /* 0x000fe200078efcff */
[-C--:B------:R-:W-:Y:S01]  /*1820*/  HFMA2 R13, R13, R32.reuse.H1_H1, -132, -132 ;  /* 0xd820d8200d0d7431 */ /* 0x080fe20000060020 */
[----:B------:R-:W-:Y:S02]  /*1830*/  LOP3.LUT R12, R10, 0x70007, RZ, 0xc0, !PT ;  /* 0x000700070a0c7812 */ /* 0x000fe400078ec0ff */
[----:B------:R-:W-:Y:S01]  /*1840*/  SHF.R.U32.HI R10, RZ, 0x6, R10 ;  /* 0x00000006ff0a7819 */ /* 0x000fe2000001160a */
[----:B------:R-:W-:Y:S01]  /*1850*/  HFMA2 R17, R17, R32.H1_H1, -132, -132 ;  /* 0xd820d82011117431 */ /* 0x000fe20000060020 */
[----:B------:R-:W-:-:S03]  /*1860*/  LOP3.LUT R12, R12, 0x64006400, RZ, 0xfc, !PT ;  /* 0x640064000c0c7812 */ /* 0x000fc600078efcff */
[----:B------:R-:W-:Y:S01]  /*1870*/  HFMA2 R18, R17, R19, R18 ;  /* 0x0000001311127231 */ /* 0x000fe20000000012 */
[----:B------:R-:W-:Y:S01]  /*1880*/  LOP3.LUT R17, R16, 0x64006400, RZ, 0xfc, !PT ;  /* 0x6400640010117812 */ /* 0x000fe200078efcff */
[----:B------:R-:W-:-:S04]  /*1890*/  HADD2 R12, R12, -1028, -1028 ;  /* 0xe404e4040c0c7430 */ /* 0x000fc80000000000 */
[----:B------:R-:W-:Y:S01]  /*18a0*/  HFMA2 R9, R12, R21, R9 ;  /* 0x000000150c097231 */ /* 0x000fe20000000009 */
[----:B------:R-:W-:Y:S01]  /*18b0*/  LOP3.LUT R12, R11, 0x70007, RZ, 0xc0, !PT ;  /* 0x000700070b0c7812 */ /* 0x000fe200078ec0ff */
[----:B------:R-:W-:-:S03]  /*18c0*/  HFMA2 R17, R17, R0.H1_H1, -20, -20 ;  /* 0xcd00cd0011117431 */ /* 0x000fc60000060000 */
[----:B------:R-:W-:Y:S01]  /*18d0*/  LOP3.LUT R12, R12, 0x64006400, RZ, 0xfc, !PT ;  /* 0x640064000c0c7812 */ /* 0x000fe200078efcff */
[----:B------:R-:W-:-:S04]  /*18e0*/  HFMA2 R18, R17, R20, R18 ;  /* 0x0000001411127231 */ /* 0x000fc80000000012 */
[----:B------:R-:W-:Y:S02]  /*18f0*/  HADD2 R16, R12, -1028, -1028 ;  /* 0xe404e4040c107430 */ /* 0x000fe40000000000 */
[----:B------:R-:W-:Y:S01]  /*1900*/  HFMA2 R12, R13, R22, R9 ;  /* 0x000000160d0c7231 */ /* 0x000fe20000000009 */
[----:B------:R-:W-:Y:S01]  /*1910*/  LOP3.LUT R13, R10, 0x70007, RZ, 0xc0, !PT ;  /* 0x000700070a0d7812 */ /* 0x000fe200078ec0ff */
[----:B------:R-:W-:Y:S01]  /*1920*/  HFMA2 R21, R16, R21, R18 ;  /* 0x0000001510157231 */ /* 0x000fe20000000012 */
[----:B------:R-:W-:Y:S02]  /*1930*/  LOP3.LUT R16, R11, 0x380038, RZ, 0xc0, !PT ;  /* 0x003800380b107812 */ /* 0x000fe400078ec0ff */
[----:B------:R-:W-:Y:S02]  /*1940*/  SHF.R.U32.HI R9, RZ, 0x6, R11 ;  /* 0x00000006ff097819 */ /* 0x000fe4000001160b */
[----:B------:R-:W-:Y:S02]  /*1950*/  LOP3.LUT R13, R13, 0x64006400, RZ, 0xfc, !PT ;  /* 0x640064000d0d7812 */ /* 0x000fe400078efcff */
[----:B------:R-:W-:-:S02]  /*1960*/  LOP3.LUT R17, R16, 0x64006400, RZ, 0xfc, !PT ;  /* 0x6400640010117812 */ /* 0x000fc400078efcff */
[----:B------:R-:W-:Y:S01]  /*1970*/  LOP3.LUT R18, R9, 0x70007, RZ, 0xc0, !PT ;  /* 0x0007000709127812 */ /* 0x000fe200078ec0ff */
[----:B------:R-:W-:Y:S01]  /*1980*/  HADD2 R16, R13, -1028, -1028 ;  /* 0xe404e4040d107430 */ /* 0x000fe20000000000 */
[----:B------:R-:W-:Y:S01]  /*1990*/  SHF.R.U32.HI R11, RZ, 0xe, R11 ;  /* 0x0000000eff0b7819 */ /* 0x000fe2000001160b */
[----:B------:R-:W-:Y:S01]  /*19a0*/  HFMA2 R17, R17, R32.H1_H1, -132, -132 ;  /* 0xd820d82011117431 */ /* 0x000fe20000060020 */
[----:B------:R-:W-:Y:S01]  /*19b0*/  LOP3.LUT R13, R18, 0x64006400, RZ, 0xfc, !PT ;  /* 0x64006400120d7812 */ /* 0x000fe200078efcff */
[----:B------:R-:W-:Y:S01]  /*19c0*/  HFMA2 R12, R16, R23, R12 ;  /* 0x00000017100c7231 */ /* 0x000fe2000000000c */
[C---:B------:R-:W-:Y:S01]  /*19d0*/  LOP3.LUT R16, R10.reuse, 0x380038, RZ, 0xc0, !PT ;  /* 0x003800380a107812 */ /* 0x040fe200078ec0ff */
[----:B------:R-:W-:Y:S01]  /*19e0*/  HFMA2 R21, R17, R22, R21 ;  /* 0x0000001611157231 */ /* 0x000fe20000000015 */
[----:B------:R-:W-:Y:S01]  /*19f0*/  LOP3.LUT R10, R10, 0x1c001c0, RZ, 0xc0, !PT ;  /* 0x01c001c00a0a7812 */ /* 0x000fe200078ec0ff */
[----:B------:R-:W-:Y:S01]  /*1a00*/  HADD2 R18, R13, -1028, -1028 ;  /* 0xe404e4040d127430 */ /* 0x000fe20000000000 */
[----:B------:R-:W-:-:S02]  /*1a10*/  LOP3.LUT R13, R16, 0x64006400, RZ, 0xfc, !PT ;  /* 0x64006400100d7812 */ /* 0x000fc400078efcff */
[----:B------:R-:W-:Y:S01]  /*1a20*/  LOP3.LUT R17, R9, 0x380038, RZ, 0xc0, !PT ;  /* 0x0038003809117812 */ /* 0x000fe200078ec0ff */
[----:B------:R-:W-:Y:S02]  /*1a30*/  HFMA2 R23, R18, R23, R21 ;  /* 0x0000001712177231 */ /* 0x000fe40000000015 */
[----:B------:R-:W-:Y:S01]  /*1a40*/  HFMA2 R16, R13, R32.H1_H1, -132, -132 ;  /* 0xd820d8200d107431 */ /* 0x000fe20000060020 */
[----:B------:R-:W-:Y:S02]  /*1a50*/  LOP3.LUT R13, R10, 0x64006400, RZ, 0xfc, !PT ;  /* 0x640064000a0d7812 */ /* 0x000fe400078efcff */
[----:B------:R-:W-:Y:S01]  /*1a60*/  LOP3.LUT R17, R17, 0x64006400, RZ, 0xfc, !PT ;  /* 0x6400640011117812 */ /* 0x000fe200078efcff */
[----:B------:R-:W-:Y:S01]  /*1a70*/  HFMA2 R16, R16, R24, R12 ;  /* 0x0000001810107231 */ /* 0x000fe2000000000c */
[----:B------:R-:W-:Y:S01]  /*1a80*/  LOP3.LUT R10, R9, 0x1c001c0, RZ, 0xc0, !PT ;  /* 0x01c001c0090a7812 */ /* 0x000fe200078ec0ff */
[----:B------:R-:W-:Y:S01]  /*1a90*/  HFMA2 R13, R13, R0.H1_H1, -20, -20 ;  /* 0xcd00cd000d0d7431 */ /* 0x000fe20000060000 */
[----:B------:R-:W-:Y:S01]  /*1aa0*/  LOP3.LUT R9, R14, 0x70007, RZ, 0xc0, !PT ;  /* 0x000700070e097812 */ /* 0x000fe200078ec0ff */
[----:B------:R-:W-:Y:S01]  /*1ab0*/  HFMA2 R12, R17, R32.H1_H1, -132, -132 ;  /* 0xd820d820110c7431 */ /* 0x000fe20000060020 */
[----:B------:R-:W-:Y:S01]  /*1ac0*/  LOP3.LUT R17, R10, 0x64006400, RZ, 0xfc, !PT ;  /* 0x640064000a117812 */ /* 0x000fe200078efcff */
[-C--:B------:R-:W-:Y:S01]  /*1ad0*/  HFMA2 R16, R13, R25.reuse, R16 ;  /* 0x000000190d107231 */ /* 0x080fe20000000010 */
[----:B------:R-:W-:Y:S01]  /*1ae0*/  LOP3.LUT R9, R9, 0x64006400, RZ, 0xfc, !PT ;  /* 0x6400640009097812 */ /* 0x000fe200078efcff */
[----:B------:R-:W-:Y:S01]  /*1af0*/  HFMA2 R23, R12, R24, R23 ;  /* 0x000000180c177231 */ /* 0x000fe20000000017 */
[----:B------:R-:W-:Y:S01]  /*1b00*/  LOP3.LUT R10, R14, 0x380038, RZ, 0xc0, !PT ;  /* 0x003800380e0a7812 */ /* 0x000fe200078ec0ff */
[----:B------:R-:W-:Y:S01]  /*1b10*/  HFMA2 R17, R17, R0.H1_H1, -20, -20 ;  /* 0xcd00cd0011117431 */ /* 0x000fe20000060000 */
[C---:B------:R-:W-:Y:S01]  /*1b20*/  LOP3.LUT R12, R15.reuse, 0x70007, RZ, 0xc0, !PT ;  /* 0x000700070f0c7812 */ /* 0x040fe200078ec0ff */
[----:B------:R-:W-:Y:S01]  /*1b30*/  HADD2 R13, R9, -1028, -1028 ;  /* 0xe404e404090d7430 */ /* 0x000fe20000000000 */
[----:B------:R-:W-:Y:S01]  /*1b40*/  LOP3.LUT R9, R10, 0x64006400, RZ, 0xfc, !PT ;  /* 0x640064000a097812 */ /* 0x000fe200078efcff */
[----:B------:R-:W-:Y:S01]  /*1b50*/  HFMA2 R23, R17, R25, R23 ;  /* 0x0000001911177231 */ /* 0x000fe20000000017 */
[----:B------:R-:W-:Y:S01]  /*1b60*/  LOP3.LUT R10, R12, 0x64006400, RZ, 0xfc, !PT ;  /* 0x640064000c0a7812 */ /* 0x000fe200078efcff */
[----:B------:R-:W-:Y:S01]  /*1b70*/  HFMA2 R17, R13, R26, R16 ;  /* 0x0000001a0d117231 */ /* 0x000fe20000000010 */
[----:B------:R-:W-:Y:S01]  /*1b80*/  LOP3.LUT R13, R15, 0x380038, RZ, 0xc0, !PT ;  /* 0x003800380f0d7812 */ /* 0x000fe200078ec0ff */
[----:B------:R-:W-:Y:S01]  /*1b90*/  HFMA2 R12, R9, R32.H1_H1, -132, -132 ;  /* 0xd820d820090c7431 */ /* 0x000fe20000060020 */
[----:B------:R-:W-:Y:S01]  /*1ba0*/  SHF.R.U32.HI R9, RZ, 0x6, R14 ;  /* 0x00000006ff097819 */ /* 0x000fe2000001160e */
[----:B------:R-:W-:Y:S01]  /*1bb0*/  HADD2 R16, R10, -1028, -1028 ;  /* 0xe404e4040a107430 */ /* 0x000fe20000000000 */
[----:B------:R-:W-:Y:S01]  /*1bc0*/  LOP3.LUT R13, R13, 0x64006400, RZ, 0xfc, !PT ;  /* 0x640064000d0d7812 */ /* 0x000fe200078efcff */
[----:B------:R-:W-:Y:S01]  /*1bd0*/  HFMA2 R12, R12, R27, R17 ;  /* 0x0000001b0c0c7231 */ /* 0x000fe20000000011 */
[----:B------:R-:W-:Y:S01]  /*1be0*/  LOP3.LUT R10, R9, 0x70007, RZ, 0xc0, !PT ;  /* 0x00070007090a7812 */ /* 0x000fe200078ec0ff */
[----:B------:R-:W-:Y:S01]  /*1bf0*/  HFMA2 R23, R16, R26, R23 ;  /* 0x0000001a10177231 */ /* 0x000fe20000000017 */
[----:B------:R-:W-:Y:S01]  /*1c00*/  LOP3.LUT R16, R7, 0x10001, RZ, 0xc0, !PT ;  /* 0x0001000107107812 */ /* 0x000fe200078ec0ff */
[----:B------:R-:W-:Y:S01]  /*1c10*/  HFMA2 R13, R13, R32.H1_H1, -132, -132 ;  /* 0xd820d8200d0d7431 */ /* 0x000fe20000060020 */
[----:B------:R-:W-:-:S02]  /*1c20*/  LOP3.LUT R10, R10, 0x64006400, RZ, 0xfc, !PT ;  /* 0x640064000a0a7812 */ /* 0x000fc400078efcff */
[----:B------:R-:W-:Y:S01]  /*1c30*/  SHF.R.U32.HI R7, RZ, 0xd, R14 ;  /* 0x0000000dff077819 */ /* 0x000fe2000001160e */
[----:B------:R-:W-:Y:S01]  /*1c40*/  HFMA2 R27, R13, R27, R23 ;  /* 0x0000001b0d1b7231 */ /* 0x000fe20000000017 */
[----:B------:R-:W-:Y:S01]  /*1c50*/  SHF.R.U32.HI R13, RZ, 0x6, R15 ;  /* 0x00000006ff0d7819 */ /* 0x000fe2000001160f */
[----:B------:R-:W-:Y:S01]  /*1c60*/  HADD2 R14, R10, -1028, -1028 ;  /* 0xe404e4040a0e7430 */ /* 0x000fe20000000000 */
[----:B------:R-:W-:Y:S02]  /*1c70*/  LOP3.LUT R11, R16, 0x20002, R11, 0xf8, !PT ;  /* 0x00020002100b7812 */ /* 0x000fe400078ef80b */
[----:B------:R-:W-:Y:S01]  /*1c80*/  LOP3.LUT R6, R6, 0x40004, R7, 0xf8, !PT ;  /* 0x0004000406067812 */ /* 0x000fe200078ef807 */
[----:B------:R-:W-:Y:S01]  /*1c90*/  HFMA2 R16, R14, R28, R12 ;  /* 0x0000001c0e107231 */ /* 0x000fe2000000000c */
[----:B------:R-:W-:Y:S02]  /*1ca0*/  LOP3.LUT R12, R13, 0x70007, RZ, 0xc0, !PT ;  /* 0x000700070d0c7812 */ /* 0x000fe400078ec0ff */
[----:B------:R-:W-:-:S02]  /*1cb0*/  LOP3.LUT R7, R9, 0x380038, RZ, 0xc0, !PT ;  /* 0x0038003809077812 */ /* 0x000fc400078ec0ff */
[----:B------:R-:W-:Y:S02]  /*1cc0*/  LOP3.LUT R14, R13, 0x380038, RZ, 0xc0, !PT ;  /* 0x003800380d0e7812 */ /* 0x000fe400078ec0ff */
[----:B------:R-:W-:Y:S02]  /*1cd0*/  LOP3.LUT R9, R9, 0x1c001c0, RZ, 0xc0, !PT ;  /* 0x01c001c009097812 */ /* 0x000fe400078ec0ff */
[----:B------:R-:W-:Y:S02]  /*1ce0*/  LOP3.LUT R12, R12, 0x64006400, RZ, 0xfc, !PT ;  /* 0x640064000c0c7812 */ /* 0x000fe400078efcff */
[----:B------:R-:W-:Y:S02]  /*1cf0*/  LOP3.LUT R7, R7, 0x64006400, RZ, 0xfc, !PT ;  /* 0x6400640007077812 */ /* 0x000fe400078efcff */
[----:B------:R-:W-:Y:S02]  /*1d00*/  SHF.R.U32.HI R10, RZ, 0xd, R15 ;  /* 0x0000000dff0a7819 */ /* 0x000fe4000001160f */
[----:B------:R-:W-:Y:S01]  /*1d10*/  LOP3.LUT R15, R14, 0x64006400, RZ, 0xfc, !PT ;  /* 0x640064000e0f7812 */ /* 0x000fe200078efcff */
[----:B------:R-:W-:Y:S01]  /*1d20*/  HADD2 R14, R12, -1028, -1028 ;  /* 0xe404e4040c0e7430 */ /* 0x000fe20000000000 */
[----:B------:R-:W-:Y:S01]  /*1d30*/  LOP3.LUT R13, R13, 0x1c001c0, RZ, 0xc0, !PT ;  /* 0x01c001c00d0d7812 */ /* 0x000fe200078ec0ff */
[-C--:B------:R-:W-:Y:S01]  /*1d40*/  HFMA2 R7, R7, R32.reuse.H1_H1, -132, -132 ;  /* 0xd820d82007077431 */ /* 0x080fe20000060020 */
[----:B------:R-:W-:Y:S01]  /*1d50*/  LOP3.LUT R9, R9, 0x64006400, RZ, 0xfc, !PT ;  /* 0x6400640009097812 */ /* 0x000fe200078efcff */
[----:B------:R-:W-:Y:S01]  /*1d60*/  HFMA2 R12, R15, R32.H1_H1, -132, -132 ;  /* 0xd820d8200f0c7431 */ /* 0x000fe20000060020 */
[----:B------:R-:W-:Y:S01]  /*1d70*/  LOP3.LUT R13, R13, 0x64006400, RZ, 0xfc, !PT ;  /* 0x640064000d0d7812 */ /* 0x000fe200078efcff */
[----:B------:R-:W-:Y:S01]  /*1d80*/  HFMA2 R14, R14, R28, R27 ;  /* 0x0000001c0e0e7231 */ /* 0x000fe2000000001b */
[----:B------:R-:W-:Y:S01]  /*1d90*/  LOP3.LUT R10, R11, 0x40004, R10, 0xf8, !PT ;  /* 0x000400040b0a7812 */ /* 0x000fe200078ef80a */
[----:B------:R-:W-:Y:S01]  /*1da0*/  HFMA2 R7, R7, R29, R16 ;  /* 0x0000001d07077231 */ /* 0x000fe20000000010 */
[----:B------:R-:W-:Y:S01]  /*1db0*/  LOP3.LUT R6, R6, 0x64006400, RZ, 0xfc, !PT ;  /* 0x6400640006067812 */ /* 0x000fe200078efcff */
[-C--:B------:R-:W-:Y:S01]  /*1dc0*/  HFMA2 R15, R9, R0.reuse.H1_H1, -20, -20 ;  /* 0xcd00cd00090f7431 */ /* 0x080fe20000060000 */
[----:B------:R-:W-:Y:S01]  /*1dd0*/  LOP3.LUT R10, R10, 0x64006400, RZ, 0xfc, !PT ;  /* 0x640064000a0a7812 */ /* 0x000fe200078efcff */
[----:B------:R-:W-:-:S02]  /*1de0*/  HFMA2 R13, R13, R0.H1_H1, -20, -20 ;  /* 0xcd00cd000d0d7431 */ /* 0x000fc40000060000 */
[----:B------:R-:W-:Y:S02]  /*1df0*/  HFMA2 R12, R12, R29, R14 ;  /* 0x0000001d0c0c7231 */ /* 0x000fe4000000000e */
[-C--:B------:R-:W-:Y:S01]  /*1e00*/  HFMA2 R15, R15, R30.reuse, R7 ;  /* 0x0000001e0f0f7231 */ /* 0x080fe20000000007 */
[----:B------:R-:W-:Y:S01]  /*1e10*/  LOP3.LUT R7, R4, 0x64006400, RZ, 0xfc, !PT ;  /* 0x6400640004077812 */ /* 0x000fe200078efcff */
[----:B------:R-:W-:Y:S02]  /*1e20*/  HADD2 R6, R6, -1028, -1028 ;  /* 0xe404e40406067430 */ /* 0x000fe40000000000 */
[----:B------:R-:W-:Y:S02]  /*1e30*/  HFMA2 R12, R13, R30, R12 ;  /* 0x0000001e0d0c7231 */ /* 0x000fe4000000000c */
[----:B------:R-:W-:Y:S02]  /*1e40*/  HADD2 R10, R10, -1028, -1028 ;  /* 0xe404e4040a0a7430 */ /* 0x000fe40000000000 */
        /* <DEDUP_REMOVED lines=14> */
.L_x_3868:
[----:B------:R0:W-:Y:S01]  /*1f30*/  ATOM.E.ADD.F16x2.RN.STRONG.GPU P0, RZ, desc[UR6][R2.64], R6 ;  /* 0x8000000602ff79a2 */ /* 0x0001e2000c10e106 */
[----:B------:R-:W-:Y:S04]  /*1f40*/  BSSY.RECONVERGENT B0, `(.L_x_3869) ;  /* 0x000000e000007945 */ /* 0x000fe80003800200 */
[----:B0-----:R-:W-:Y:S05]  /*1f50*/  @P0 BRA `(.L_x_3870) ;  /* 0x0000000000300947 */ /* 0x001fea0003800000 */
[----:B------:R-:W0:Y:S02]  /*1f60*/  QSPC.E.S P0, RZ, [R2] ;  /* 0x0000000002ff73aa */ /* 0x000e240000000500 */
[----:B0-----:R-:W-:Y:S05]  /*1f70*/  @!P0 BRA `(.L_x_3871) ;  /* 0x00000000001c8947 */ /* 0x001fea0003800000 */
[----:B------:R-:W-:-:S05]  /*1f80*/  IMAD.MOV.U32 R4, RZ, RZ, R2 ;  /* 0x000000ffff047224 */ /* 0x000fca00078e0002 */
[----:B------:R-:W-:-:S07]  /*1f90*/  MOV R4, R4 ;  /* 0x0000000400047202 */ /* 0x000fce0000000f00 */
.L_x_3872:
[----:B------:R-:W0:Y:S02]  /*1fa0*/  LDS R8, [R4] ;  /* 0x0000000004087984 */ /* 0x000e240000000800 */
[----:B0-----:R-:W-:-:S05]  /*1fb0*/  HADD2 R9, R8, R6 ;  /* 0x0000000608097230 */ /* 0x001fca0000000000 */
[----:B------:R-:W0:Y:S02]  /*1fc0*/  ATOMS.CAST.SPIN P0, [R4], R8, R9 ;  /* 0x000000080400758d */ /* 0x000e240001800009 */
[----:B0-----:R-:W-:Y:S05]  /*1fd0*/  @!P0 BRA `(.L_x_3872) ;  /* 0xfffffffc00f08947 */ /* 0x001fea000383ffff */
[----:B------:R-:W-:Y:S05]  /*1fe0*/  BRA `(.L_x_3870) ;  /* 0x00000000000c7947 */ /* 0x000fea0003800000 */
.L_x_3871:
[----:B------:R-:W2:Y:S02]  /*1ff0*/  LD.E R0, desc[UR6][R2.64] ;  /* 0x0000000602007980 */ /* 0x000ea4000c101900 */
[----:B--2---:R-:W-:-:S05]  /*2000*/  IMAD.IADD R5, R6, 0x1, R0 ;  /* 0x0000000106057824 */ /* 0x004fca00078e0200 */
[----:B------:R0:W-:Y:S02]  /*2010*/  ST.E desc[UR6][R2.64], R5 ;  /* 0x0000000502007985 */ /* 0x0001e4000c101906 */
.L_x_3870:
[----:B------:R-:W-:Y:S05]  /*2020*/  BSYNC.RECONVERGENT B0 ;  /* 0x0000000000007941 */ /* 0x000fea0003800200 */
.L_x_3869:
[----:B------:R1:W-:Y:S02]  /*2030*/  ATOM.E.ADD.F16x2.RN.STRONG.GPU P0, RZ, desc[UR6][R2.64+0x4], R7 ;  /* 0x8000040702ff79a2 */ /* 0x0003e4000c10e106 */
[----:B-1----:R-:W-:Y:S05]  /*2040*/  @P0 EXIT ;  /* 0x000000000000094d */ /* 0x002fea0003800000 */
[----:B------:R-:W1:Y:S02]  /*2050*/  QSPC.E.S P0, RZ, [R2+0x4] ;  /* 0x0000040002ff73aa */ /* 0x000e640000000500 */
[----:B-1----:R-:W-:Y:S05]  /*2060*/  @!P0 BRA `(.L_x_3873) ;  /* 0x0000000000188947 */ /* 0x002fea0003800000 */
[----:B0-----:R-:W-:-:S07]  /*2070*/  MOV R2, R2 ;  /* 0x0000000200027202 */ /* 0x001fce0000000f00 */
.L_x_3874:
[----:B------:R-:W0:Y:S02]  /*2080*/  LDS R4, [R2+0x4] ;  /* 0x0000040002047984 */ /* 0x000e240000000800 */
[----:B0-----:R-:W-:-:S05]  /*2090*/  HFMA2 R5, R4, 1, 1, R7 ;  /* 0x3c003c0004057831 */ /* 0x001fca0000000007 */
[----:B------:R-:W0:Y:S02]  /*20a0*/  ATOMS.CAST.SPIN P0, [R2+0x4], R4, R5 ;  /* 0x000004040200758d */ /* 0x000e240001800005 */
[----:B0-----:R-:W-:Y:S05]  /*20b0*/  @!P0 BRA `(.L_x_3874) ;  /* 0xfffffffc00f08947 */ /* 0x001fea000383ffff */
[----:B------:R-:W-:Y:S05]  /*20c0*/  EXIT ;  /* 0x000000000000794d */ /* 0x000fea0003800000 */
.L_x_3873:
[----:B------:R-:W0:Y:S02]  /*20d0*/  LD.E R0, desc[UR6][R2.64+0x4] ;  /* 0x0000040602007980 */ /* 0x000e24000c101900 */
[----:B0-----:R-:W-:-:S05]  /*20e0*/  IMAD.IADD R5, R7, 0x1, R0 ;  /* 0x0000000107057824 */ /* 0x001fca00078e0200 */
[----:B------:R-:W-:Y:S01]  /*20f0*/  ST.E desc[UR6][R2.64+0x4], R5 ;  /* 0x0000040502007985 */ /* 0x000fe2000c101906 */
[----:B------:R-:W-:Y:S05]  /*2100*/  EXIT ;  /* 0x000000000000794d */ /* 0x000fea0003800000 */
.L_x_3875:
        /* <DEDUP_REMOVED lines=15> */
.L_x_3990:


//--------------------- .text._Z23gemm_half_q_half_kernelILi1ELi6ELb1ELb0ELi32EEvPK6__halfPKjS4_S2_PS0_iiiiPKtS7_iiiiiibS2_i --------------------------
	.section	.text._Z23gemm_half_q_half_kernelILi1ELi6ELb1ELb0ELi32EEvPK6__halfPKjS4_S2_PS0_iiiiPKtS7_iiiiiibS2_i,"ax",@progbits
	.align	128
        .global         _Z23gemm_half_q_half_kernelILi1ELi6ELb1ELb0ELi32EEvPK6__halfPKjS4_S2_PS0_iiiiPKtS7_iiiiiibS2_i
        .type           _Z23gemm_half_q_half_kernelILi1ELi6ELb1ELb0ELi32EEvPK6__halfPKjS4_S2_PS0_iiiiPKtS7_iiiiiibS2_i,@function
        .size           _Z23gemm_half_q_half_kernelILi1ELi6ELb1ELb0ELi32EEvPK6__halfPKjS4_S2_PS0_iiiiPKtS7_iiiiiibS2_i,(.L_x_3991 - _Z23gemm_half_q_half_kernelILi1ELi6ELb1ELb0ELi32EEvPK6__halfPKjS4_S2_PS0_iiiiPKtS7_iiiiiibS2_i)
        .other          _Z23gemm_half_q_half_kernelILi1ELi6ELb1ELb0ELi32EEvPK6__halfPKjS4_S2_PS0_iiiiPKtS7_iiiiiibS2_i,@"STO_CUDA_ENTRY STV_DEFAULT"
_Z23gemm_half_q_half_kernelILi1ELi6ELb1ELb0ELi32EEvPK6__halfPKjS4_S2_PS0_iiiiPKtS7_iiiiiibS2_i:
.text._Z23gemm_half_q_half_kernelILi1ELi6ELb1ELb0ELi32EEvPK6__halfPKjS4_S2_PS0_iiiiPKtS7_iiiiiibS2_i:
        /* <DEDUP_REMOVED lines=42> */
.L_x_3877:
[----:B------:R-:W-:Y:S05]  /*02a0*/  BSYNC.RECONVERGENT B0 ;  /* 0x0000000000007941 */ /* 0x000fea0003800200 */
.L_x_3876:
        /* <DEDUP_REMOVED lines=13> */
[----:B0-----:R-:W-:-:S04]  /*0380*/  IMAD.SHL.U32 R7, R24, 0x40, RZ ;  /* 0x0000004018077824 */ /* 0x001fc800078e00ff */
        /* <DEDUP_REMOVED lines=9> */
.L_x_3879:
[----:B------:R-:W1:Y:S01]  /*0420*/  LDC.64 R16, c[0x0][0x390] ;  /* 0x0000e400ff107b82 */ /* 0x000e620000000a00 */
[----:B-----5:R-:W-:-:S04]  /*0430*/  VIADD R15, R10, UR4 ;  /* 0x000000040a0f7c36 */ /* 0x020fc80008000000 */
[----:B------:R-:W-:-:S03]  /*0440*/  IMAD R4, R15, R0, RZ ;  /* 0x000000000f047224 */ /* 0x000fc600078e02ff */
[----:B0-----:R-:W0:Y:S02]  /*0450*/  LDC.64 R6, c[0x0][0x398] ;  /* 0x0000e600ff067b82 */ /* 0x001e240000000a00 */
[----:B------:R-:W-:-:S04]  /*0460*/  SHF.R.S32.HI R5, RZ, 0x1f, R4 ;  /* 0x0000001fff057819 */ /* 0x000fc80000011404 */
[----:B------:R-:W-:-:S04]  /*0470*/  LEA.HI R5, R5, R4, RZ, 0x3 ;  /* 0x0000000405057211 */ /* 0x000fc800078f18ff */
[----:B------:R-:W-:-:S05]  /*0480*/  LEA.HI.SX32 R5, R5, R14, 0x1d ;  /* 0x0000000e05057211 */ /* 0x000fca00078feaff */
[----:B-1----:R-:W-:-:S06]  /*0490*/  IMAD.WIDE R16, R5, 0x4, R16 ;  /* 0x0000000405107825 */ /* 0x002fcc00078e0210 */
[----:B------:R-:W2:Y:S01]  /*04a0*/  LDG.E.CONSTANT R17, desc[UR6][R16.64] ;  /* 0x0000000610117981 */ /* 0x000ea2000c1e9900 */
[----:B------:R-:W-:-:S04]  /*04b0*/  IMAD.SHL.U32 R5, R13, 0x2, RZ ;  /* 0x000000020d057824 */ /* 0x000fc800078e00ff */
[----:B------:R-:W-:-:S06]  /*04c0*/  IMAD.WIDE.U32 R4, R5, 0x2, R8 ;  /* 0x0000000205047825 */ /* 0x000fcc00078e0008 */
[----:B------:R-:W3:Y:S01]  /*04d0*/  LDG.E.U16.CONSTANT R4, desc[UR6][R4.64+0x2] ;  /* 0x0000020604047981 */ /* 0x000ee2000c1e9500 */
[----:B0-----:R-:W-:-:S06]  /*04e0*/  IMAD.WIDE.U32 R6, R15, 0x2, R6 ;  /* 0x000000020f067825 */ /* 0x001fcc00078e0006 */
[----:B------:R0:W4:Y:S01]  /*04f0*/  LDG.E.U16.CONSTANT R7, desc[UR6][R6.64] ;  /* 0x0000000606077981 */ /* 0x000122000c1e9500 */
[----:B------:R-:W-:Y:S01]  /*0500*/  UIADD3 UR4, UPT, UPT, UR4, 0x1, URZ ;  /* 0x0000000104047890 */ /* 0x000fe2000fffe0ff */
[----:B--2---:R-:W-:-:S04]  /*0510*/  SHF.R.U32.HI R15, RZ, R12, R17 ;  /* 0x0000000cff0f7219 */ /* 0x004fc80000011611 */
[----:B------:R-:W-:Y:S02]  /*0520*/  LOP3.LUT R18, R15, 0xf, RZ, 0xc0, !PT ;  /* 0x0000000f0f127812 */ /* 0x000fe400078ec0ff */
[--C-:B------:R-:W-:Y:S02]  /*0530*/  SHF.R.U32.HI R19, RZ, 0x4, R15.reuse ;  /* 0x00000004ff137819 */ /* 0x100fe4000001160f */
[--C-:B------:R-:W-:Y:S01]  /*0540*/  SHF.R.U32.HI R16, RZ, 0x8, R15.reuse ;  /* 0x00000008ff107819 */ /* 0x100fe2000001160f */
[----:B------:R-:W-:Y:S01]  /*0550*/  IMAD R21, R18, R18, R18 ;  /* 0x0000001212157224 */ /* 0x000fe200078e0212 */
[----:B------:R-:W-:Y:S01]  /*0560*/  SHF.R.U32.HI R15, RZ, 0xc, R15 ;  /* 0x0000000cff0f7819 */ /* 0x000fe2000001160f */
[----:B---3--:R-:W-:Y:S01]  /*0570*/  IMAD.IADD R13, R4, 0x1, R13 ;  /* 0x00000001040d7824 */ /* 0x008fe200078e020d */
[----:B------:R-:W-:Y:S02]  /*0580*/  LOP3.LUT R19, R19, 0xf, RZ, 0xc0, !PT ;  /* 0x0000000f13137812 */ /* 0x000fe400078ec0ff */
[----:B------:R-:W-:-:S02]  /*0590*/  LOP3.LUT R16, R16, 0xf, RZ, 0xc0, !PT ;  /* 0x0000000f10107812 */ /* 0x000fc400078ec0ff */
[----:B------:R-:W-:Y:S02]  /*05a0*/  LOP3.LUT R15, R15, 0xf, RZ, 0xc0, !PT ;  /* 0x0000000f0f0f7812 */ /* 0x000fe400078ec0ff */
[----:B------:R-:W-:Y:S01]  /*05b0*/  IADD3 R21, PT, PT, R18, 0x1, R21 ;  /* 0x0000000112157810 */ /* 0x000fe20007ffe015 */
[----:B------:R-:W-:Y:S01]  /*05c0*/  IMAD R18, R19, R19, R19 ;  /* 0x0000001313127224 */ /* 0x000fe200078e0213 */
[----:B------:R-:W-:Y:S01]  /*05d0*/  ISETP.GE.AND P0, PT, R13, R2, PT ;  /* 0x000000020d00720c */ /* 0x000fe20003f06270 */
[C---:B------:R-:W-:Y:S01]  /*05e0*/  IMAD R5, R16.reuse, R16, R16 ;  /* 0x0000001010057224 */ /* 0x040fe200078e0210 */
[----:B------:R-:W4:Y:S01]  /*05f0*/  I2F.F16 R20, R21 ;  /* 0x0000001500147306 */ /* 0x000f220000200c00 */
[----:B0-----:R-:W-:Y:S01]  /*0600*/  IMAD R6, R15, R15, R15 ;  /* 0x0000000f0f067224 */ /* 0x001fe200078e020f */
[----:B------:R-:W-:Y:S02]  /*0610*/  IADD3 R18, PT, PT, R19, 0x1, R18 ;  /* 0x0000000113127810 */ /* 0x000fe40007ffe012 */
        /* <DEDUP_REMOVED lines=10> */
.L_x_3878:
[----:B------:R-:W1:Y:S01]  /*06c0*/  LDCU UR4, c[0x0][0x3c8] ;  /* 0x00007900ff0477ac */ /* 0x000e620008000800 */
[----:B------:R-:W-:Y:S01]  /*06d0*/  IMAD.MOV.U32 R8, RZ, RZ, RZ ;  /* 0x000000ffff087224 */ /* 0x000fe200078e00ff */
[----:B-1----:R-:W-:-:S13]  /*06e0*/  ISETP.GT.AND P0, PT, R22, UR4, PT ;  /* 0x0000000416007c0c */ /* 0x002fda000bf04270 */
        /* <DEDUP_REMOVED lines=8> */
.L_x_3880:
        /* <DEDUP_REMOVED lines=11> */
.L_x_3881:
        /* <DEDUP_REMOVED lines=11> */
.L_x_3882:
        /* <DEDUP_REMOVED lines=11> */
.L_x_3883:
        /* <DEDUP_REMOVED lines=11> */
.L_x_3884:
[----:B------:R-:W-:Y:S01]  /*0a30*/  VIMNMX R14, PT, PT, R22, UR4, PT ;  /* 0x00000004160e7c48 */ /* 0x000fe2000bfe0100 */
[----:B------:R-:W1:Y:S01]  /*0a40*/  S2UR UR5, SR_CgaCtaId ;  /* 0x00000000000579c3 */ /* 0x000e620000008800 */
        /* <DEDUP_REMOVED lines=9> */
[----:B------:R-:W-:Y:S02]  /*0ae0*/  IADD3 R8, PT, PT, R10, R8, R9 ;  /* 0x000000080a087210 */ /* 0x000fe40007ffe009 */
[----:B------:R-:W-:Y:S01]  /*0af0*/  SHF.R.S32.HI R9, RZ, 0x1f, R3 ;  /* 0x0000001fff097819 */ /* 0x000fe20000011403 */
[----:B-1----:R-:W-:Y:S01]  /*0b00*/  ULEA UR4, UR5, UR4, 0x18 ;  /* 0x0000000405047291 */ /* 0x002fe2000f8ec0ff */
[----:B------:R-:W-:-:S05]  /*0b10*/  IADD3 R13, PT, PT, R13, R8, R12 ;  /* 0x000000080d0d7210 */ /* 0x000fca0007ffe00c */
[----:B------:R-:W-:-:S05]  /*0b20*/  IMAD R8, R13, R0, RZ ;  /* 0x000000000d087224 */ /* 0x000fca00078e02ff */
        /* <DEDUP_REMOVED lines=8> */
[----:B------:R-:W1:Y:S04]  /*0bb0*/  LDS.128 R20, [UR4] ;  /* 0x00000004ff147984 */ /* 0x000e680008000c00 */
[----:B------:R3:W4:Y:S01]  /*0bc0*/  LDG.E.128.CONSTANT R16, desc[UR6][R30.64] ;  /* 0x000000061e107981 */ /* 0x000722000c1e9d00 */
[----:B------:R-:W-:-:S05]  /*0bd0*/  IMAD.WIDE R26, R0, 0x4, R30 ;  /* 0x00000004001a7825 */ /* 0x000fca00078e021e */
[----:B------:R-:W5:Y:S01]  /*0be0*/  LDG.E.128.CONSTANT R8, desc[UR6][R26.64] ;  /* 0x000000061a087981 */ /* 0x000f62000c1e9d00 */
[----:B------:R-:W-:Y:S01]  /*0bf0*/  IMAD.MOV.U32 R25, RZ, RZ, 0x3000 ;  /* 0x00003000ff197424 */ /* 0x000fe200078e00ff */
[----:B0-----:R-:W-:-:S04]  /*0c00*/  PRMT R6, R6, 0x5410, R7 ;  /* 0x0000541006067816 */ /* 0x001fc80000000007 */
[----:B------:R-:W-:Y:S02]  /*0c10*/  PRMT R4, R4, 0x5410, R25 ;  /* 0x0000541004047816 */ /* 0x000fe40000000019 */
        /* <DEDUP_REMOVED lines=10> */
[----:B---3--:R-:W-:Y:S01]  /*0cc0*/  LOP3.LUT R31, R28, 0x64006400, RZ, 0xfc, !PT ;  /* 0x640064001c1f7812 */ /* 0x008fe200078efcff */
[----:B------:R-:W-:Y:S01]  /*0cd0*/  HADD2 R28, R29, -1028, -1028 ;  /* 0xe404e4041d1c7430 */ /* 0x000fe20000000000 */
[----:B------:R-:W-:Y:S01]  /*0ce0*/  LOP3.LUT R25, R13, 0x380038, RZ, 0xc0, !PT ;  /* 0x003800380d197812 */ /* 0x000fe200078ec0ff */
[----:B------:R-:W-:-:S02]  /*0cf0*/  HADD2 R30, R34, -1028, -1028 ;  /* 0xe404e404221e7430 */ /* 0x000fc40000000000 */
[-C--:B-1----:R-:W-:Y:S02]  /*0d00*/  HFMA2 R33, R33, R20.reuse, RZ ;  /* 0x0000001421217231 */ /* 0x082fe400000000ff */
[----:B------:R-:W-:Y:S01]  /*0d10*/  HADD2 R29, R35, -1028, -1028 ;  /* 0xe404e404231d7430 */ /* 0x000fe20000000000 */
[----:B------:R-:W-:Y:S01]  /*0d20*/  LOP3.LUT R25, R25, 0x64006400, RZ, 0xfc, !PT ;  /* 0x6400640019197812 */ /* 0x000fe200078efcff */
[-C--:B------:R-:W-:Y:S02]  /*0d30*/  HFMA2 R28, R28, R20.reuse, RZ.H0_H0 ;  /* 0x000000141c1c7231 */ /* 0x080fe400000400ff */
[-C--:B------:R-:W-:Y:S02]  /*0d40*/  HFMA2 R30, R30, R20.reuse, RZ ;  /* 0x000000141e1e7231 */ /* 0x080fe400000000ff */
[----:B------:R-:W-:Y:S01]  /*0d50*/  HFMA2 R29, R29, R20, RZ.H0_H0 ;  /* 0x000000141d1d7231 */ /* 0x000fe200000400ff */
[----:B------:R-:W-:Y:S01]  /*0d60*/  LOP3.LUT R20, R14, 0x380038, RZ, 0xc0, !PT ;  /* 0x003800380e147812 */ /* 0x000fe200078ec0ff */
[----:B------:R-:W-:-:S03]  /*0d70*/  HFMA2 R31, R31, R4.H1_H1, -132, -132 ;  /* 0xd820d8201f1f7431 */ /* 0x000fc60000060004 */
[----:B------:R-:W-:Y:S01]  /*0d80*/  LOP3.LUT R35, R20, 0x64006400, RZ, 0xfc, !PT ;  /* 0x6400640014237812 */ /* 0x000fe200078efcff */
[----:B------:R-:W-:Y:S01]  /*0d90*/  HFMA2 R33, R31, R21, R33 ;  /* 0x000000151f217231 */ /* 0x000fe20000000021 */
[----:B------:R-:W-:Y:S01]  /*0da0*/  LOP3.LUT R20, R15, 0x380038, RZ, 0xc0, !PT ;  /* 0x003800380f147812 */ /* 0x000fe200078ec0ff */
[----:B------:R-:W-:-:S03]  /*0db0*/  HFMA2 R31, R25, R4.H1_H1, -132, -132 ;  /* 0xd820d820191f7431 */ /* 0x000fc60000060004 */
[----:B------:R-:W-:Y:S01]  /*0dc0*/  LOP3.LUT R25, R20, 0x64006400, RZ, 0xfc, !PT ;  /* 0x6400640014197812 */ /* 0x000fe200078efcff */
[-C--:B------:R-:W-:Y:S02]  /*0dd0*/  HFMA2 R20, R35, R4.reuse.H1_H1, -132, -132 ;  /* 0xd820d82023147431 */ /* 0x080fe40000060004 */
[-C--:B------:R-:W-:Y:S01]  /*0de0*/  HFMA2 R31, R31, R21.reuse, R28 ;  /* 0x000000151f1f7231 */ /* 0x080fe2000000001c */
[--C-:B------:R-:W-:Y:S01]  /*0df0*/  SHF.R.U32.HI R28, RZ, 0x6, R12.reuse ;  /* 0x00000006ff1c7819 */ /* 0x100fe2000001160c */
[-C--:B------:R-:W-:Y:S01]  /*0e00*/  HFMA2 R20, R20, R21.reuse, R30 ;  /* 0x0000001514147231 */ /* 0x080fe2000000001e */
[----:B------:R-:W-:Y:S01]  /*0e10*/  SHF.R.U32.HI R12, RZ, 0xf, R12 ;  /* 0x0000000fff0c7819 */ /* 0x000fe2000001160c */
[----:B------:R-:W-:Y:S01]  /*0e20*/  HFMA2 R32, R25, R4.H1_H1, -132, -132 ;  /* 0xd820d82019207431 */ /* 0x000fe20000060004 */
[----:B------:R-:W-:Y:S02]  /*0e30*/  SHF.R.U32.HI R25, RZ, 0x6, R13 ;  /* 0x00000006ff197819 */ /* 0x000fe4000001160d */
[----:B------:R-:W-:Y:S01]  /*0e40*/  LOP3.LUT R30, R28, 0x70007, RZ, 0xc0, !PT ;  /* 0x000700071c1e7812 */ /* 0x000fe200078ec0ff */
[----:B------:R-:W-:Y:S01]  /*0e50*/  HFMA2 R21, R32, R21, R29 ;  /* 0x0000001520157231 */ /* 0x000fe2000000001d */
[----:B------:R-:W-:-:S02]  /*0e60*/  LOP3.LUT R29, R25, 0x70007, RZ, 0xc0, !PT ;  /* 0x00070007191d7812 */ /* 0x000fc400078ec0ff */
[----:B------:R-:W-:Y:S02]  /*0e70*/  LOP3.LUT R30, R30, 0x64006400, RZ, 0xfc, !PT ;  /* 0x640064001e1e7812 */ /* 0x000fe400078efcff */
[----:B------:R-:W-:Y:S02]  /*0e80*/  LOP3.LUT R29, R29, 0x64006400, RZ, 0xfc, !PT ;  /* 0x640064001d1d7812 */ /* 0x000fe400078efcff */
[C---:B------:R-:W-:Y:S01]  /*0e90*/  LOP3.LUT R35, R28.reuse, 0x380038, RZ, 0xc0, !PT ;  /* 0x003800381c237812 */ /* 0x040fe200078ec0ff */
[----:B------:R-:W-:Y:S01]  /*0ea0*/  HADD2 R30, R30, -1028, -1028 ;  /* 0xe404e4041e1e7430 */ /* 0x000fe20000000000 */
[----:B------:R-:W-:Y:S01]  /*0eb0*/  LOP3.LUT R28, R28, 0x1c001c0, RZ, 0xc0, !PT ;  /* 0x01c001c01c1c7812 */ /* 0x000fe200078ec0ff */
[----:B------:R-:W-:Y:S01]  /*0ec0*/  HADD2 R32, R29, -1028, -1028 ;  /* 0xe404e4041d207430 */ /* 0x000fe20000000000 */
[----:B------:R-:W-:Y:S01]  /*0ed0*/  SHF.R.U32.HI R29, RZ, 0x6, R14 ;  /* 0x00000006ff1d7819 */ /* 0x000fe2000001160e */
[-C--:B------:R-:W-:Y:S01]  /*0ee0*/  HFMA2 R33, R30, R22.reuse, R33 ;  /* 0x000000161e217231 */ /* 0x080fe20000000021 */
        /* <DEDUP_REMOVED lines=11> */
[-C--:B------:R-:W-:Y:S01]  /*0fa0*/  HFMA2 R20, R34, R22.reuse, R20 ;  /* 0x0000001622147231 */ /* 0x080fe20000000014 */
[----:B------:R-:W-:Y:S01]  /*0fb0*/  SHF.R.U32.HI R14, RZ, 0xf, R14 ;  /* 0x0000000fff0e7819 */ /* 0x000fe2000001160e */
[----:B------:R-:W-:-:S02]  /*0fc0*/  HFMA2 R21, R32, R22, R21 ;  /* 0x0000001620157231 */ /* 0x000fc40000000015 */
[-C--:B------:R-:W-:Y:S01]  /*0fd0*/  HFMA2 R35, R35, R4.reuse.H1_H1, -132, -132 ;  /* 0xd820d82023237431 */ /* 0x080fe20000060004 */
[C---:B------:R-:W-:Y:S02]  /*0fe0*/  LOP3.LUT R22, R25.reuse, 0x380038, RZ, 0xc0, !PT ;  /* 0x0038003819167812 */ /* 0x040fe400078ec0ff */
[----:B------:R-:W-:Y:S01]  /*0ff0*/  LOP3.LUT R25, R25, 0x1c001c0, RZ, 0xc0, !PT ;  /* 0x01c001c019197812 */ /* 0x000fe200078ec0ff */
[----:B------:R-:W-:Y:S01]  /*1000*/  HFMA2 R33, R35, R23, R33 ;  /* 0x0000001723217231 */ /* 0x000fe20000000021 */
[----:B------:R-:W-:Y:S02]  /*1010*/  LOP3.LUT R37, R22, 0x64006400, RZ, 0xfc, !PT ;  /* 0x6400640016257812 */ /* 0x000fe400078efcff */
[----:B------:R-:W-:Y:S02]  /*1020*/  LOP3.LUT R35, R29, 0x380038, RZ, 0xc0, !PT ;  /* 0x003800381d237812 */ /* 0x000fe400078ec0ff */
[----:B------:R-:W-:Y:S01]  /*1030*/  LOP3.LUT R22, R30, 0x380038, RZ, 0xc0, !PT ;  /* 0x003800381e167812 */ /* 0x000fe200078ec0ff */
[----:B------:R-:W-:Y:S01]  /*1040*/  HFMA2 R37, R37, R4.H1_H1, -132, -132 ;  /* 0xd820d82025257431 */ /* 0x000fe20000060004 */
[----:B------:R-:W-:-:S02]  /*1050*/  LOP3.LUT R35, R35, 0x64006400, RZ, 0xfc, !PT ;  /* 0x6400640023237812 */ /* 0x000fc400078efcff */
[----:B------:R-:W-:Y:S01]  /*1060*/  LOP3.LUT R22, R22, 0x64006400, RZ, 0xfc, !PT ;  /* 0x6400640016167812 */ /* 0x000fe200078efcff */
[-C--:B------:R-:W-:Y:S01]  /*1070*/  HFMA2 R31, R37, R23.reuse, R31 ;  /* 0x00000017251f7231 */ /* 0x080fe2000000001f */
[----:B------:R-:W-:Y:S01]  /*1080*/  LOP3.LUT R25, R25, 0x64006400, RZ, 0xfc, !PT ;  /* 0x6400640019197812 */ /* 0x000fe200078efcff */
[-C--:B------:R-:W-:Y:S02]  /*1090*/  HFMA2 R32, R35, R4.reuse.H1_H1, -132, -132 ;  /* 0xd820d82023207431 */ /* 0x080fe40000060004 */
[----:B------:R-:W-:Y:S02]  /*10a0*/  IMAD.MOV.U32 R35, RZ, RZ, 0x2400 ;  /* 0x00002400ff237424 */ /* 0x000fe400078e00ff */
[----:B------:R-:W-:Y:S01]  /*10b0*/  HFMA2 R34, R22, R4.H1_H1, -132, -132 ;  /* 0xd820d82016227431 */ /* 0x000fe20000060004 */
[----:B------:R-:W-:Y:S01]  /*10c0*/  LOP3.LUT R29, R29, 0x1c001c0, RZ, 0xc0, !PT ;  /* 0x01c001c01d1d7812 */ /* 0x000fe200078ec0ff */
[-C--:B------:R-:W-:Y:S01]  /*10d0*/  HFMA2 R32, R32, R23.reuse, R20 ;  /* 0x0000001720207231 */ /* 0x080fe20000000014 */
[----:B------:R-:W-:Y:S01]  /*10e0*/  LOP3.LUT R30, R30, 0x1c001c0, RZ, 0xc0, !PT ;  /* 0x01c001c01e1e7812 */ /* 0x000fe200078ec0ff */
[----:B------:R-:W-:Y:S01]  /*10f0*/  HFMA2 R34, R34, R23, R21 ;  /* 0x0000001722227231 */ /* 0x000fe20000000015 */
[----:B------:R-:W-:Y:S01]  /*1100*/  PRMT R5, R5, 0x5410, R35 ;  /* 0x0000541005057816 */ /* 0x000fe20000000023 */
[----:B------:R-:W0:Y:S01]  /*1110*/  LDS.128 R20, [UR4+0x10] ;  /* 0x00001004ff147984 */ /* 0x000e220008000c00 */
[----:B------:R-:W-:-:S02]  /*1120*/  LOP3.LUT R36, R29, 0x64006400, RZ, 0xfc, !PT ;  /* 0x640064001d247812 */ /* 0x000fc400078efcff */
[----:B------:R-:W-:Y:S01]  /*1130*/  LOP3.LUT R30, R30, 0x64006400, RZ, 0xfc, !PT ;  /* 0x640064001e1e7812 */ /* 0x000fe200078efcff */
[-C--:B------:R-:W-:Y:S01]  /*1140*/  HFMA2 R25, R25, R5.reuse.H1_H1, -20, -20 ;  /* 0xcd00cd0019197431 */ /* 0x080fe20000060005 */
[----:B----4-:R-:W-:Y:S01]  /*1150*/  LOP3.LUT R29, R17, 0x70007, RZ, 0xc0, !PT ;  /* 0x00070007111d7812 */ /* 0x010fe200078ec0ff */
[-C--:B------:R-:W-:Y:S01]  /*1160*/  HFMA2 R28, R28, R5.reuse.H1_H1, -20, -20 ;  /* 0xcd00cd001c1c7431 */ /* 0x080fe20000060005 */
[----:B------:R-:W-:Y:S01]  /*1170*/  LOP3.LUT R14, R14, 0x10001, RZ, 0xc0, !PT ;  /* 0x000100010e0e7812 */ /* 0x000fe200078ec0ff */
[----:B------:R-:W-:Y:S02]  /*1180*/  HFMA2 R36, R36, R5.H1_H1, -20, -20 ;  /* 0xcd00cd0024247431 */ /* 0x000fe40000060005 */
[-C--:B0-----:R-:W-:Y:S01]  /*1190*/  HFMA2 R31, R25, R20.reuse, R31 ;  /* 0x00000014191f7231 */ /* 0x081fe2000000001f */
[----:B------:R-:W-:Y:S01]  /*11a0*/  LOP3.LUT R25, R16, 0x70007, RZ, 0xc0, !PT ;  /* 0x0007000710197812 */ /* 0x000fe200078ec0ff */
[-C--:B------:R-:W-:Y:S02]  /*11b0*/  HFMA2 R33, R28, R20.reuse, R33 ;  /* 0x000000141c217231 */ /* 0x080fe40000000021 */
[----:B------:R-:W-:Y:S01]  /*11c0*/  HFMA2 R32, R36, R20, R32 ;  /* 0x0000001424207231 */ /* 0x000fe20000000020 */
[----:B------:R-:W-:-:S02]  /*11d0*/  LOP3.LUT R28, R25, 0x64006400, RZ, 0xfc, !PT ;  /* 0x64006400191c7812 */ /* 0x000fc400078efcff */
[----:B------:R-:W-:Y:S01]  /*11e0*/  LOP3.LUT R25, R29, 0x64006400, RZ, 0xfc, !PT ;  /* 0x640064001d197812 */ /* 0x000fe200078efcff */
[----:B------:R-:W-:Y:S01]  /*11f0*/  HFMA2 R29, R30, R5.H1_H1, -20, -20 ;  /* 0xcd00cd001e1d7431 */ /* 0x000fe20000060005 */
[----:B------:R-:W-:Y:S01]  /*1200*/  LOP3.LUT R36, R13, 0x10001, RZ, 0xc0, !PT ;  /* 0x000100010d247812 */ /* 0x000fe200078ec0ff */
[----:B------:R-:W-:Y:S01]  /*1210*/  HADD2 R30, R28, -1028, -1028 ;  /* 0xe404e4041c1e7430 */ /* 0x000fe20000000000 */
[----:B------:R-:W-:Y:S01]  /*1220*/  LOP3.LUT R28, R18, 0x70007, RZ, 0xc0, !PT ;  /* 0x00070007121c7812 */ /* 0x000fe200078ec0ff */
[----:B------:R-:W-:Y:S01]  /*1230*/  HFMA2 R34, R29, R20, R34 ;  /* 0x000000141d227231 */ /* 0x000fe20000000022 */
[----:B------:R-:W-:Y:S01]  /*1240*/  LOP3.LUT R29, R19, 0x70007, RZ, 0xc0, !PT ;  /* 0x00070007131d7812 */ /* 0x000fe200078ec0ff */
[----:B------:R-:W-:Y:S01]  /*1250*/  HADD2 R25, R25, -1028, -1028 ;  /* 0xe404e40419197430 */ /* 0x000fe20000000000 */
[----:B------:R-:W-:Y:S01]  /*1260*/  LOP3.LUT R20, R16, 0x380038, RZ, 0xc0, !PT ;  /* 0x0038003810147812 */ /* 0x000fe200078ec0ff */
[-C--:B------:R-:W-:Y:S01]  /*1270*/  HFMA2 R30, R30, R21.reuse, R33 ;  /* 0x000000151e1e7231 */ /* 0x080fe20000000021 */
[----:B------:R-:W-:Y:S01]  /*1280*/  LOP3.LUT R28, R28, 0x64006400, RZ, 0xfc, !PT ;  /* 0x640064001c1c7812 */ /* 0x000fe200078efcff */
[----:B------:R-:W-:Y:S01]  /*1290*/  HFMA2 R31, R25, R21, R31 ;  /* 0x00000015191f7231 */ /* 0x000fe2000000001f */
[----:B------:R-:W-:-:S02]  /*12a0*/  LOP3.LUT R33, R29, 0x64006400, RZ, 0xfc, !PT ;  /* 0x640064001d217812 */ /* 0x000fc400078efcff */
[----:B------:R-:W-:Y:S01]  /*12b0*/  LOP3.LUT R25, R20, 0x64006400, RZ, 0xfc, !PT ;  /* 0x6400640014197812 */ /* 0x000fe200078efcff */
[----:B------:R-:W-:Y:S01]  /*12c0*/  HADD2 R29, R28, -1028, -1028 ;  /* 0xe404e4041c1d7430 */ /* 0x000fe20000000000 */
[----:B------:R-:W-:Y:S01]  /*12d0*/  LOP3.LUT R20, R17, 0x380038, RZ, 0xc0, !PT ;  /* 0x0038003811147812 */ /* 0x000fe200078ec0ff */
[----:B------:R-:W-:Y:S01]  /*12e0*/  HADD2 R33, R33, -1028, -1028 ;  /* 0xe404e40421217430 */ /* 0x000fe20000000000 */
[----:B------:R-:W-:Y:S01]  /*12f0*/  LOP3.LUT R28, R19, 0x380038, RZ, 0xc0, !PT ;  /* 0x00380038131c7812 */ /* 0x000fe200078ec0ff */
[----:B------:R-:W-:Y:S02]  /*1300*/  HFMA2 R25, R25, R4.H1_H1, -132, -132 ;  /* 0xd820d82019197431 */ /* 0x000fe40000060004 */
[-C--:B------:R-:W-:Y:S02]  /*1310*/  HFMA2 R29, R29, R21.reuse, R32 ;  /* 0x000000151d1d7231 */ /* 0x080fe40000000020 */
[----:B------:R-:W-:Y:S01]  /*1320*/  HFMA2 R34, R33, R21, R34 ;  /* 0x0000001521227231 */ /* 0x000fe20000000022 */
[----:B------:R-:W-:Y:S01]  /*1330*/  LOP3.LUT R21, R18, 0x380038, RZ, 0xc0, !PT ;  /* 0x0038003812157812 */ /* 0x000fe200078ec0ff */
[----:B------:R-:W-:Y:S01]  /*1340*/  HFMA2 R30, R25, R22, R30 ;  /* 0x00000016191e7231 */ /* 0x000fe2000000001e */
[----:B------:R-:W-:-:S02]  /*1350*/  SHF.R.U32.HI R25, RZ, 0x6, R16 ;  /* 0x00000006ff197819 */ /* 0x000fc40000011610 */
[----:B------:R-:W-:Y:S02]  /*1360*/  LOP3.LUT R35, R21, 0x64006400, RZ, 0xfc, !PT ;  /* 0x6400640015237812 */ /* 0x000fe400078efcff */
[----:B------:R-:W-:Y:S02]  /*1370*/  LOP3.LUT R33, R20, 0x64006400, RZ, 0xfc, !PT ;  /* 0x6400640014217812 */ /* 0x000fe400078efcff */
[----:B------:R-:W-:Y:S01]  /*1380*/  LOP3.LUT R21, R28, 0x64006400, RZ, 0xfc, !PT ;  /* 0x640064001c157812 */ /* 0x000fe200078efcff */
[-C--:B------:R-:W-:Y:S01]  /*1390*/  HFMA2 R35, R35, R4.reuse.H1_H1, -132, -132 ;  /* 0xd820d82023237431 */ /* 0x080fe20000060004 */
[----:B------:R-:W-:Y:S01]  /*13a0*/  LOP3.LUT R20, R25, 0x70007, RZ, 0xc0, !PT ;  /* 0x0007000719147812 */ /* 0x000fe200078ec0ff */
[-C--:B------:R-:W-:Y:S01]  /*13b0*/  HFMA2 R33, R33, R4.reuse.H1_H1, -132, -132 ;  /* 0xd820d82021217431 */ /* 0x080fe20000060004 */
[----:B------:R-:W-:Y:S01]  /*13c0*/  SHF.R.U32.HI R28, RZ, 0x6, R17 ;  /* 0x00000006ff1c7819 */ /* 0x000fe20000011611 */
[----:B------:R-:W-:Y:S01]  /*13d0*/  HFMA2 R21, R21, R4.H1_H1, -132, -132 ;  /* 0xd820d82015157431 */ /* 0x000fe20000060004 */
[----:B------:R-:W-:Y:S01]  /*13e0*/  LOP3.LUT R20, R20, 0x64006400, RZ, 0xfc, !PT ;  /* 0x6400640014147812 */ /* 0x000fe200078efcff */
[-C--:B------:R-:W-:Y:S01]  /*13f0*/  HFMA2 R33, R33, R22.reuse, R31 ;  /* 0x0000001621217231 */ /* 0x080fe2000000001f */
[----:B------:R-:W-:Y:S01]  /*1400*/  SHF.R.U32.HI R32, RZ, 0x6, R18 ;  /* 0x00000006ff207819 */ /* 0x000fe20000011612 */
[-C--:B------:R-:W-:Y:S01]  /*1410*/  HFMA2 R34, R21, R22.reuse, R34 ;  /* 0x0000001615227231 */ /* 0x080fe20000000022 */
[----:B------:R-:W-:Y:S01]  /*1420*/  LOP3.LUT R21, R28, 0x70007, RZ, 0xc0, !PT ;  /* 0x000700071c157812 */ /* 0x000fe200078ec0ff */
[----:B------:R-:W-:Y:S01]  /*1430*/  HADD2 R20, R20, -1028, -1028 ;  /* 0xe404e40414147430 */ /* 0x000fe20000000000 */
        /* <DEDUP_REMOVED lines=9> */
[-C--:B------:R-:W-:Y:S01]  /*14d0*/  HFMA2 R33, R22, R23.reuse, R33 ;  /* 0x0000001716217231 */ /* 0x080fe20000000021 */
[----:B------:R-:W-:Y:S01]  /*14e0*/  SHF.R.U32.HI R16, RZ, 0xe, R16 ;  /* 0x0000000eff107819 */ /* 0x000fe20000011610 */
[----:B------:R-:W-:Y:S01]  /*14f0*/  HADD2 R20, R20, -1028, -1028 ;  /* 0xe404e40414147430 */ /* 0x000fe20000000000 */
[----:B------:R-:W-:Y:S01]  /*1500*/  LOP3.LUT R35, R12, 0x10001, RZ, 0xc0, !PT ;  /* 0x000100010c237812 */ /* 0x000fe200078ec0ff */
[----:B------:R-:W-:Y:S01]  /*1510*/  HADD2 R21, R21, -1028, -1028 ;  /* 0xe404e40415157430 */ /* 0x000fe20000000000 */
[----:B------:R-:W-:Y:S01]  /*1520*/  SHF.R.U32.HI R17, RZ, 0xe, R17 ;  /* 0x0000000eff117819 */ /* 0x000fe20000011611 */
[-C--:B------:R-:W-:Y:S01]  /*1530*/  HFMA2 R29, R20, R23.reuse, R29 ;  /* 0x00000017141d7231 */ /* 0x080fe2000000001d */
[----:B------:R-:W-:Y:S01]  /*1540*/  LOP3.LUT R12, R35, 0x20002, R16, 0xf8, !PT ;  /* 0x00020002230c7812 */ /* 0x000fe200078ef810 */
[----:B------:R-:W-:Y:S01]  /*1550*/  HFMA2 R34, R21, R23, R34 ;  /* 0x0000001715227231 */ /* 0x000fe20000000022 */
[----:B------:R-:W-:Y:S01]  /*1560*/  SHF.R.U32.HI R16, RZ, 0xf, R15 ;  /* 0x0000000fff107819 */ /* 0x000fe2000001160f */
[----:B------:R-:W0:Y:S01]  /*1570*/  LDS.128 R20, [UR4+0x20] ;  /* 0x00002004ff147984 */ /* 0x000e220008000c00 */
[----:B------:R-:W-:-:S02]  /*1580*/  LOP3.LUT R13, R36, 0x20002, R17, 0xf8, !PT ;  /* 0x00020002240d7812 */ /* 0x000fc400078ef811 */
[----:B------:R-:W-:Y:S02]  /*1590*/  SHF.R.U32.HI R15, RZ, 0xe, R18 ;  /* 0x0000000eff0f7819 */ /* 0x000fe40000011612 */
[----:B------:R-:W-:Y:S02]  /*15a0*/  SHF.R.U32.HI R18, RZ, 0xe, R19 ;  /* 0x0000000eff127819 */ /* 0x000fe40000011613 */
[----:B------:R-:W-:Y:S02]  /*15b0*/  LOP3.LUT R17, R16, 0x10001, RZ, 0xc0, !PT ;  /* 0x0001000110117812 */ /* 0x000fe400078ec0ff */
[----:B------:R-:W-:Y:S02]  /*15c0*/  LOP3.LUT R16, R25, 0x380038, RZ, 0xc0, !PT ;  /* 0x0038003819107812 */ /* 0x000fe400078ec0ff */
[----:B------:R-:W-:Y:S02]  /*15d0*/  LOP3.LUT R14, R14, 0x20002, R15, 0xf8, !PT ;  /* 0x000200020e0e7812 */ /* 0x000fe400078ef80f */
[----:B------:R-:W-:-:S02]  /*15e0*/  LOP3.LUT R15, R17, 0x20002, R18, 0xf8, !PT ;  /* 0x00020002110f7812 */ /* 0x000fc400078ef812 */
        /* <DEDUP_REMOVED lines=15> */
[----:B------:R-:W-:Y:S01]  /*16e0*/  LOP3.LUT R36, R31, 0x64006400, RZ, 0xfc, !PT ;  /* 0x640064001f247812 */ /* 0x000fe200078efcff */
[-C--:B0-----:R-:W-:Y:S01]  /*16f0*/  HFMA2 R29, R17, R20.reuse, R29 ;  /* 0x00000014111d7231 */ /* 0x081fe2000000001d */
[----:B------:R-:W-:Y:S01]  /*1700*/  LOP3.LUT R17, R18, 0x64006400, RZ, 0xfc, !PT ;  /* 0x6400640012117812 */ /* 0x000fe200078efcff */
[-C--:B------:R-:W-:Y:S01]  /*1710*/  HFMA2 R30, R19, R20.reuse, R30 ;  /* 0x00000014131e7231 */ /* 0x080fe2000000001e */
[----:B------:R-:W-:Y:S01]  /*1720*/  LOP3.LUT R18, R28, 0x64006400, RZ, 0xfc, !PT ;  /* 0x640064001c127812 */ /* 0x000fe200078efcff */
[----:B------:R-:W-:Y:S01]  /*1730*/  HFMA2 R33, R35, R20, R33 ;  /* 0x0000001423217231 */ /* 0x000fe20000000021 */
[----:B-----5:R-:W-:Y:S01]  /*1740*/  SHF.R.U32.HI R19, RZ, 0xd, R10 ;  /* 0x0000000dff137819 */ /* 0x020fe2000001160a */
[----:B------:R-:W-:Y:S01]  /*1750*/  HFMA2 R17, R17, R4.H1_H1, -132, -132 ;  /* 0xd820d82011117431 */ /* 0x000fe20000060004 */
[----:B------:R-:W-:Y:S01]  /*1760*/  LOP3.LUT R31, R9, 0x70007, RZ, 0xc0, !PT ;  /* 0x00070007091f7812 */ /* 0x000fe200078ec0ff */
[----:B------:R-:W-:Y:S01]  /*1770*/  HFMA2 R28, R16, R5.H1_H1, -20, -20 ;  /* 0xcd00cd00101c7431 */ /* 0x000fe20000060005 */
[----:B------:R-:W-:Y:S01]  /*1780*/  LOP3.LUT R14, R14, 0x40004, R19, 0xf8, !PT ;  /* 0x000400040e0e7812 */ /* 0x000fe200078ef813 */
[----:B------:R-:W-:-:S02]  /*1790*/  HFMA2 R34, R17, R20, R34 ;  /* 0x0000001411227231 */ /* 0x000fc40000000022 */
[----:B------:R-:W-:Y:S02]  /*17a0*/  HFMA2 R25, R18, R5.H1_H1, -20, -20 ;  /* 0xcd00cd0012197431 */ /* 0x000fe40000060005 */
[----:B------:R-:W-:Y:S02]  /*17b0*/  HFMA2 R28, R28, R21, R30 ;  /* 0x000000151c1c7231 */ /* 0x000fe4000000001e */
[-C--:B------:R-:W-:Y:S01]  /*17c0*/  HFMA2 R20, R32, R5.reuse.H1_H1, -20, -20 ;  /* 0xcd00cd0020147431 */ /* 0x080fe20000060005 */
[----:B------:R-:W-:Y:S01]  /*17d0*/  LOP3.LUT R19, R8, 0x70007, RZ, 0xc0, !PT ;  /* 0x0007000708137812 */ /* 0x000fe200078ec0ff */
[----:B------:R-:W-:Y:S01]  /*17e0*/  HFMA2 R17, R36, R5.H1_H1, -20, -20 ;  /* 0xcd00cd0024117431 */ /* 0x000fe20000060005 */
[----:B------:R-:W-:Y:S01]  /*17f0*/  SHF.R.U32.HI R16, RZ, 0xd, R9 ;  /* 0x0000000dff107819 */ /* 0x000fe20000011609 */
[-C--:B------:R-:W-:Y:S02]  /*1800*/  HFMA2 R25, R25, R21.reuse, R33 ;  /* 0x0000001519197231 */ /* 0x080fe40000000021 */
[----:B------:R-:W-:-:S02]  /*1810*/  HFMA2 R20, R20, R21, R29 ;  /* 0x0000001514147231 */ /* 0x000fc4000000001d */
[----:B------:R-:W-:Y:S01]  /*1820*/  HFMA2 R21, R17, R21, R34 ;  /* 0x0000001511157231 */ /* 0x000fe20000000022 */
[----:B------:R-:W-:Y:S02]  /*1830*/  SHF.R.U32.HI R17, RZ, 0xd, R8 ;  /* 0x0000000dff117819 */ /* 0x000fe40000011608 */
[----:B------:R-:W-:Y:S02]  /*1840*/  LOP3.LUT R33, R10, 0x70007, RZ, 0xc0, !PT ;  /* 0x000700070a217812 */ /* 0x000fe400078ec0ff */
[----:B------:R-:W-:Y:S02]  /*1850*/  LOP3.LUT R30, R11, 0x70007, RZ, 0xc0, !PT ;  /* 0x000700070b1e7812 */ /* 0x000fe400078ec0ff */
[----:B------:R-:W-:Y:S02]  /*1860*/  SHF.R.U32.HI R18, RZ, 0xd, R11 ;  /* 0x0000000dff127819 */ /* 0x000fe4000001160b */
[----:B------:R-:W-:Y:S02]  /*1870*/  LOP3.LUT R19, R19, 0x64006400, RZ, 0xfc, !PT ;  /* 0x6400640013137812 */ /* 0x000fe400078efcff */
[----:B------:R-:W-:-:S02]  /*1880*/  LOP3.LUT R13, R13, 0x40004, R16, 0xf8, !PT ;  /* 0x000400040d0d7812 */ /* 0x000fc400078ef810 */
[----:B------:R-:W-:Y:S02]  /*1890*/  LOP3.LUT R12, R12, 0x40004, R17, 0xf8, !PT ;  /* 0x000400040c0c7812 */ /* 0x000fe400078ef811 */
[----:B------:R-:W-:Y:S02]  /*18a0*/  LOP3.LUT R29, R8, 0x380038, RZ, 0xc0, !PT ;  /* 0x00380038081d7812 */ /* 0x000fe400078ec0ff */
[----:B------:R-:W-:Y:S02]  /*18b0*/  SHF.R.U32.HI R16, RZ, 0x6, R8 ;  /* 0x00000006ff107819 */ /* 0x000fe40000011608 */
[----:B------:R-:W-:Y:S01]  /*18c0*/  LOP3.LUT R32, R31, 0x64006400, RZ, 0xfc, !PT ;  /* 0x640064001f207812 */ /* 0x000fe200078efcff */
[----:B------:R-:W-:Y:S01]  /*18d0*/  HADD2 R31, R19, -1028, -1028 ;  /* 0xe404e404131f7430 */ /* 0x000fe20000000000 */
[----:B------:R-:W-:Y:S02]  /*18e0*/  LOP3.LUT R8, R9, 0x380038, RZ, 0xc0, !PT ;  /* 0x0038003809087812 */ /* 0x000fe400078ec0ff */
[----:B------:R-:W-:Y:S01]  /*18f0*/  SHF.R.U32.HI R17, RZ, 0x6, R9 ;  /* 0x00000006ff117819 */ /* 0x000fe20000011609 */
[----:B------:R-:W-:Y:S01]  /*1900*/  HFMA2 R28, R31, R22, R28 ;  /* 0x000000161f1c7231 */ /* 0x000fe2000000001c */
[----:B------:R-:W-:-:S02]  /*1910*/  LOP3.LUT R33, R33, 0x64006400, RZ, 0xfc, !PT ;  /* 0x6400640021217812 */ /* 0x000fc400078efcff */
[----:B------:R-:W-:Y:S02]  /*1920*/  LOP3.LUT R30, R30, 0x64006400, RZ, 0xfc, !PT ;  /* 0x640064001e1e7812 */ /* 0x000fe400078efcff */
[----:B------:R-:W-:Y:S01]  /*1930*/  LOP3.LUT R15, R15, 0x40004, R18, 0xf8, !PT ;  /* 0x000400040f0f7812 */ /* 0x000fe200078ef812 */
[----:B------:R-:W-:Y:S01]  /*1940*/  HADD2 R33, R33, -1028, -1028 ;  /* 0xe404e40421217430 */ /* 0x000fe20000000000 */
[----:B------:R-:W-:Y:S01]  /*1950*/  LOP3.LUT R9, R10, 0x380038, RZ, 0xc0, !PT ;  /* 0x003800380a097812 */ /* 0x000fe200078ec0ff */
[----:B------:R-:W-:Y:S01]  /*1960*/  HADD2 R30, R30, -1028, -1028 ;  /* 0xe404e4041e1e7430 */ /* 0x000fe20000000000 */
[----:B------:R-:W-:Y:S02]  /*1970*/  SHF.R.U32.HI R18, RZ, 0x6, R10 ;  /* 0x00000006ff127819 */ /* 0x000fe4000001160a */
[----:B------:R-:W-:Y:S02]  /*1980*/  LOP3.LUT R10, R11, 0x380038, RZ, 0xc0, !PT ;  /* 0x003800380b0a7812 */ /* 0x000fe400078ec0ff */
[----:B------:R-:W-:Y:S01]  /*1990*/  SHF.R.U32.HI R19, RZ, 0x6, R11 ;  /* 0x00000006ff137819 */ /* 0x000fe2000001160b */
[----:B------:R-:W-:Y:S01]  /*19a0*/  HADD2 R11, R32, -1028, -1028 ;  /* 0xe404e404200b7430 */ /* 0x000fe20000000000 */
[----:B------:R-:W-:-:S02]  /*19b0*/  LOP3.LUT R29, R29, 0x64006400, RZ, 0xfc, !PT ;  /* 0x640064001d1d7812 */ /* 0x000fc400078efcff */
[----:B------:R-:W-:Y:S01]  /*19c0*/  LOP3.LUT R9, R9, 0x64006400, RZ, 0xfc, !PT ;  /* 0x6400640009097812 */ /* 0x000fe200078efcff */
[----:B------:R-:W-:Y:S01]  /*19d0*/  HFMA2 R25, R11, R22, R25 ;  /* 0x000000160b197231 */ /* 0x000fe20000000019 */
[----:B------:R-:W-:Y:S01]  /*19e0*/  LOP3.LUT R31, R8, 0x64006400, RZ, 0xfc, !PT ;  /* 0x64006400081f7812 */ /* 0x000fe200078efcff */
[----:B------:R-:W-:Y:S02]  /*19f0*/  HFMA2 R8, R29, R4.H1_H1, -132, -132 ;  /* 0xd820d8201d087431 */ /* 0x000fe40000060004 */
[-C--:B------:R-:W-:Y:S01]  /*1a00*/  HFMA2 R11, R33, R22.reuse, R20 ;  /* 0x00000016210b7231 */ /* 0x080fe20000000014 */
[----:B------:R-:W-:Y:S01]  /*1a10*/  LOP3.LUT R33, R10, 0x64006400, RZ, 0xfc, !PT ;  /* 0x640064000a217812 */ /* 0x000fe200078efcff */
[----:B------:R-:W-:Y:S02]  /*1a20*/  HFMA2 R29, R30, R22, R21 ;  /* 0x000000161e1d7231 */ /* 0x000fe40000000015 */
[----:B------:R-:W-:Y:S02]  /*1a30*/  HFMA2 R21, R9, R4.H1_H1, -132, -132 ;  /* 0xd820d82009157431 */ /* 0x000fe40000060004 */
[----:B------:R-:W-:-:S02]  /*1a40*/  HFMA2 R22, R8, R23, R28 ;  /* 0x0000001708167231 */ /* 0x000fc4000000001c */
[-C--:B------:R-:W-:Y:S01]  /*1a50*/  HFMA2 R20, R31, R4.reuse.H1_H1, -132, -132 ;  /* 0xd820d8201f147431 */ /* 0x080fe20000060004 */
[C---:B------:R-:W-:Y:S01]  /*1a60*/  LOP3.LUT R34, R16.reuse, 0x1c001c0, RZ, 0xc0, !PT ;  /* 0x01c001c010227812 */ /* 0x040fe200078ec0ff */
[-C--:B------:R-:W-:Y:S01]  /*1a70*/  HFMA2 R21, R21, R23.reuse, R11 ;  /* 0x0000001715157231 */ /* 0x080fe2000000000b */
[C---:B------:R-:W-:Y:S01]  /*1a80*/  LOP3.LUT R32, R17.reuse, 0x1c001c0, RZ, 0xc0, !PT ;  /* 0x01c001c011207812 */ /* 0x040fe200078ec0ff */
[----:B------:R-:W0:Y:S01]  /*1a90*/  LDS.128 R8, [UR4+0x30] ;  /* 0x00003004ff087984 */ /* 0x000e220008000c00 */
[----:B------:R-:W-:Y:S02]  /*1aa0*/  HFMA2 R33, R33, R4.H1_H1, -132, -132 ;  /* 0xd820d82021217431 */ /* 0x000fe40000060004 */
[-C--:B------:R-:W-:Y:S01]  /*1ab0*/  HFMA2 R20, R20, R23.reuse, R25 ;  /* 0x0000001714147231 */ /* 0x080fe20000000019 */
[----:B------:R-:W-:Y:S01]  /*1ac0*/  LOP3.LUT R25, R17, 0x380038, RZ, 0xc0, !PT ;  /* 0x0038003811197812 */ /* 0x000fe200078ec0ff */
[----:B------:R-:W-:Y:S01]  /*1ad0*/  UIADD3 UR4, UPT, UPT, UR4, 0x40, URZ ;  /* 0x0000004004047890 */ /* 0x000fe2000fffe0ff */
[----:B------:R-:W-:Y:S01]  /*1ae0*/  HFMA2 R23, R33, R23, R29 ;  /* 0x0000001721177231 */ /* 0x000fe2000000001d */
[----:B------:R-:W-:-:S02]  /*1af0*/  LOP3.LUT R29, R16, 0x380038, RZ, 0xc0, !PT ;  /* 0x00380038101d7812 */ /* 0x000fc400078ec0ff */
[----:B------:R-:W-:Y:S02]  /*1b00*/  LOP3.LUT R16, R16, 0x70007, RZ, 0xc0, !PT ;  /* 0x0007000710107812 */ /* 0x000fe400078ec0ff */
[----:B------:R-:W-:Y:S02]  /*1b10*/  LOP3.LUT R17, R17, 0x70007, RZ, 0xc0, !PT ;  /* 0x0007000711117812 */ /* 0x000fe400078ec0ff */
        /* <DEDUP_REMOVED lines=21> */
[-C--:B0-----:R-:W-:Y:S01]  /*1c70*/  HFMA2 R16, R16, R8.reuse, R22 ;  /* 0x0000000810107231 */ /* 0x081fe20000000016 */
        /* <DEDUP_REMOVED lines=8> */
[----:B------:R-:W-:Y:S01]  /*1d00*/  HFMA2 R17, R29, R9, R16 ;  /* 0x000000091d117231 */ /* 0x000fe20000000010 */
[----:B------:R-:W-:Y:S01]  /*1d10*/  LOP3.LUT R12, R12, 0x64006400, RZ, 0xfc, !PT ;  /* 0x640064000c0c7812 */ /* 0x000fe200078efcff */
[-C--:B------:R-:W-:Y:S01]  /*1d20*/  HFMA2 R34, R34, R5.reuse.H1_H1, -20, -20 ;  /* 0xcd00cd0022227431 */ /* 0x080fe20000060005 */
[----:B------:R-:W-:Y:S01]  /*1d30*/  LOP3.LUT R13, R13, 0x64006400, RZ, 0xfc, !PT ;  /* 0x640064000d0d7812 */ /* 0x000fe200078efcff */
[----:B------:R-:W-:Y:S01]  /*1d40*/  HFMA2 R32, R32, R5.H1_H1, -20, -20 ;  /* 0xcd00cd0020207431 */ /* 0x000fe20000060005 */
[----:B------:R-:W-:Y:S01]  /*1d50*/  LOP3.LUT R14, R14, 0x64006400, RZ, 0xfc, !PT ;  /* 0x640064000e0e7812 */ /* 0x000fe200078efcff */
[----:B------:R-:W-:Y:S01]  /*1d60*/  HFMA2 R16, R25, R9, R20 ;  /* 0x0000000919107231 */ /* 0x000fe20000000014 */
[----:B------:R-:W-:Y:S01]  /*1d70*/  LOP3.LUT R15, R15, 0x64006400, RZ, 0xfc, !PT ;  /* 0x640064000f0f7812 */ /* 0x000fe200078efcff */
[----:B------:R-:W-:-:S02]  /*1d80*/  HFMA2 R30, R30, R5.H1_H1, -20, -20 ;  /* 0xcd00cd001e1e7431 */ /* 0x000fc40000060005 */
[----:B------:R-:W-:Y:S02]  /*1d90*/  HFMA2 R18, R33, R9, R18 ;  /* 0x0000000921127231 */ /* 0x000fe40000000012 */
[----:B------:R-:W-:Y:S02]  /*1da0*/  HFMA2 R28, R28, R5.H1_H1, -20, -20 ;  /* 0xcd00cd001c1c7431 */ /* 0x000fe40000060005 */
[-C--:B------:R-:W-:Y:S02]  /*1db0*/  HFMA2 R17, R34, R10.reuse, R17 ;  /* 0x0000000a22117231 */ /* 0x080fe40000000011 */
[----:B------:R-:W-:Y:S02]  /*1dc0*/  HFMA2 R19, R31, R9, R19 ;  /* 0x000000091f137231 */ /* 0x000fe40000000013 */
[-C--:B------:R-:W-:Y:S02]  /*1dd0*/  HFMA2 R18, R30, R10.reuse, R18 ;  /* 0x0000000a1e127231 */ /* 0x080fe40000000012 */
[----:B------:R-:W-:Y:S01]  /*1de0*/  HFMA2 R16, R32, R10, R16 ;  /* 0x0000000a20107231 */ /* 0x000fe20000000010 */
[----:B------:R-:W-:Y:S01]  /*1df0*/  PRMT R4, R4, 0x5410, R5 ;  /* 0x0000541004047816 */ /* 0x000fe20000000005 */
[----:B------:R-:W-:Y:S01]  /*1e00*/  HADD2 R12, R12, -1028, -1028 ;  /* 0xe404e4040c0c7430 */ /* 0x000fe20000000000 */
[----:B------:R-:W-:Y:S01]  /*1e10*/  LEA R22, R24, 0x20, 0x5 ;  /* 0x0000002018167811 */ /* 0x000fe200078e28ff */
[----:B------:R-:W-:-:S02]  /*1e20*/  HADD2 R13, R13, -1028, -1028 ;  /* 0xe404e4040d0d7430 */ /* 0x000fc40000000000 */
[----:B------:R-:W-:Y:S02]  /*1e30*/  HFMA2 R19, R28, R10, R19 ;  /* 0x0000000a1c137231 */ /* 0x000fe40000000013 */
[----:B------:R-:W-:Y:S02]  /*1e40*/  HFMA2 R12, R12, R11, R17 ;  /* 0x0000000b0c0c7231 */ /* 0x000fe40000000011 */
        /* <DEDUP_REMOVED lines=14> */
.L_x_3885:
[----:B------:R-:W1:Y:S01]  /*1f30*/  LDCU UR5, c[0x0][0x3dc] ;  /* 0x00007b80ff0577ac */ /* 0x000e620008000800 */
[----:B------:R-:W2:Y:S01]  /*1f40*/  LDC.64 R20, c[0x0][0x3a0] ;  /* 0x0000e800ff147b82 */ /* 0x000ea20000000a00 */
[----:B------:R-:W-:Y:S01]  /*1f50*/  IMAD R3, R0, UR8, R3 ;  /* 0x0000000800037c24 */ /* 0x000fe2000f8e0203 */
[----:B-1----:R-:W-:-:S04]  /*1f60*/  VIMNMX R9, PT, PT, R2, UR5, PT ;  /* 0x0000000502097c48 */ /* 0x002fc8000bfe0100 */
[----:B------:R-:W-:Y:S01]  /*1f70*/  ISETP.GT.AND P0, PT, R9, R22, PT ;  /* 0x000000160900720c */ /* 0x000fe20003f04270 */
[----:B--2---:R-:W-:-:S12]  /*1f80*/  IMAD.WIDE R20, R3, 0x2, R20 ;  /* 0x0000000203147825 */ /* 0x004fd800078e0214 */
[----:B------:R-:W-:Y:S05]  /*1f90*/  @!P0 BRA `(.L_x_3886) ;  /* 0x00000008006c8947 */ /* 0x000fea0003800000 */
[----:B------:R-:W-:-:S07]  /*1fa0*/  VIMNMX.U32 R27, PT, PT, R2, UR5, PT ;  /* 0x00000005021b7c48 */ /* 0x000fce000bfe0000 */
.L_x_3887:
[----:B------:R1:W2:Y:S01]  /*1fb0*/  LDG.E.128.CONSTANT R8, desc[UR6][R28.64] ;  /* 0x000000061c087981 */ /* 0x0002a2000c1e9d00 */
[----:B------:R-:W-:Y:S01]  /*1fc0*/  IMAD.MOV.U32 R2, RZ, RZ, 0x3400 ;  /* 0x00003400ff027424 */ /* 0x000fe200078e00ff */
[----:B------:R-:W-:Y:S01]  /*1fd0*/  PRMT R4, R4, 0x5410, R5 ;  /* 0x0000541004047816 */ /* 0x000fe20000000005 */
[----:B------:R-:W-:Y:S01]  /*1fe0*/  IMAD.MOV.U32 R16, RZ, RZ, 0x2400 ;  /* 0x00002400ff107424 */ /* 0x000fe200078e00ff */
[----:B------:R-:W3:Y:S01]  /*1ff0*/  LDS.128 R12, [UR4] ;  /* 0x00000004ff0c7984 */ /* 0x000ee20008000c00 */
[----:B------:R-:W-:Y:S01]  /*2000*/  IMAD.MOV.U32 R3, RZ, RZ, 0x2c00 ;  /* 0x00002c00ff037424 */ /* 0x000fe200078e00ff */
[----:B0-----:R-:W-:Y:S01]  /*2010*/  PRMT R6, R6, 0x5410, R7 ;  /* 0x0000541006067816 */ /* 0x001fe20000000007 */
[----:B------:R-:W-:Y:S01]  /*2020*/  VIADD R22, R22, 0x10 ;  /* 0x0000001016167836 */ /* 0x000fe20000000000 */
[----:B------:R-:W-:Y:S01]  /*2030*/  PRMT R2, R16, 0x5410, R2 ;  /* 0x0000541010027816 */ /* 0x000fe20000000002 */
[----:B-1----:R-:W-:-:S03]  /*2040*/  IMAD.WIDE R28, R0, 0x4, R28 ;  /* 0x00000004001c7825 */ /* 0x002fc600078e021c */
        /* <DEDUP_REMOVED lines=14> */
[----:B---3--:R-:W-:Y:S01]  /*2130*/  HFMA2 R30, R16, R12, RZ ;  /* 0x0000000c101e7231 */ /* 0x008fe200000000ff */
[C---:B------:R-:W-:Y:S01]  /*2140*/  LOP3.LUT R32, R11.reuse, 0x30003, RZ, 0xc0, !PT ;  /* 0x000300030b207812 */ /* 0x040fe200078ec0ff */
[-C--:B------:R-:W-:Y:S01]  /*2150*/  HFMA2 R16, R17, R2.reuse.H1_H1, -258, -258 ;  /* 0xdc08dc0811107431 */ /* 0x080fe20000060002 */
[----:B------:R-:W-:Y:S01]  /*2160*/  LOP3.LUT R26, R24, 0x64006400, RZ, 0xfc, !PT ;  /* 0x64006400181a7812 */ /* 0x000fe200078efcff */
[----:B------:R-:W-:Y:S01]  /*2170*/  HFMA2 R17, R19, R2.H1_H1, -258, -258 ;  /* 0xdc08dc0813117431 */ /* 0x000fe20000060002 */
[----:B------:R-:W-:Y:S01]  /*2180*/  LOP3.LUT R32, R32, 0x64006400, RZ, 0xfc, !PT ;  /* 0x6400640020207812 */ /* 0x000fe200078efcff */
[----:B------:R-:W-:Y:S01]  /*2190*/  HFMA2 R18, R18, R12, RZ.H0_H0 ;  /* 0x0000000c12127231 */ /* 0x000fe200000400ff */
[----:B------:R-:W-:Y:S01]  /*21a0*/  LOP3.LUT R19, R11, 0xc000c, RZ, 0xc0, !PT ;  /* 0x000c000c0b137812 */ /* 0x000fe200078ec0ff */
[----:B------:R-:W-:Y:S01]  /*21b0*/  HFMA2 R24, R31, R2.H1_H1, -258, -258 ;  /* 0xdc08dc081f187431 */ /* 0x000fe20000060002 */
[----:B------:R-:W-:Y:S01]  /*21c0*/  LOP3.LUT R36, R8, 0xc000c0, RZ, 0xc0, !PT ;  /* 0x00c000c008247812 */ /* 0x000fe200078ec0ff */
[----:B------:R-:W-:Y:S01]  /*21d0*/  HADD2 R26, R26, -1026, -1026 ;  /* 0xe402e4021a1a7430 */ /* 0x000fe20000000000 */
[----:B------:R-:W-:Y:S01]  /*21e0*/  LOP3.LUT R31, R19, 0x64006400, RZ, 0xfc, !PT ;  /* 0x64006400131f7812 */ /* 0x000fe200078efcff */
[----:B------:R-:W-:-:S02]  /*21f0*/  HFMA2 R16, R16, R13, R18 ;  /* 0x0000000d10107231 */ /* 0x000fc40000000012 */
[-C--:B------:R-:W-:Y:S02]  /*2200*/  HFMA2 R24, R24, R13.reuse, R30 ;  /* 0x0000000d18187231 */ /* 0x080fe4000000001e */
[----:B------:R-:W-:Y:S02]  /*2210*/  HADD2 R32, R32, -1026, -1026 ;  /* 0xe402e40220207430 */ /* 0x000fe40000000000 */
[----:B------:R-:W-:Y:S01]  /*2220*/  HFMA2 R26, R26, R12, RZ ;  /* 0x0000000c1a1a7231 */ /* 0x000fe200000000ff */
[----:B------:R-:W-:Y:S01]  /*2230*/  LOP3.LUT R18, R8, 0x300030, RZ, 0xc0, !PT ;  /* 0x0030003008127812 */ /* 0x000fe200078ec0ff */
[----:B------:R-:W-:Y:S01]  /*2240*/  HFMA2 R31, R31, R2.H1_H1, -258, -258 ;  /* 0xdc08dc081f1f7431 */ /* 0x000fe20000060002 */
[----:B------:R-:W-:Y:S01]  /*2250*/  LOP3.LUT R19, R9, 0x300030, RZ, 0xc0, !PT ;  /* 0x0030003009137812 */ /* 0x000fe200078ec0ff */
[----:B------:R-:W-:Y:S01]  /*2260*/  HFMA2 R12, R32, R12, RZ.H0_H0 ;  /* 0x0000000c200c7231 */ /* 0x000fe200000400ff */
[----:B------:R-:W-:Y:S01]  /*2270*/  LOP3.LUT R30, R10, 0x300030, RZ, 0xc0, !PT ;  /* 0x003000300a1e7812 */ /* 0x000fe200078ec0ff */
[-C--:B------:R-:W-:Y:S01]  /*2280*/  HFMA2 R17, R17, R13.reuse, R26 ;  /* 0x0000000d11117231 */ /* 0x080fe2000000001a */
[----:B------:R-:W-:Y:S01]  /*2290*/  LOP3.LUT R18, R18, 0x64006400, RZ, 0xfc, !PT ;  /* 0x6400640012127812 */ /* 0x000fe200078efcff */
[----:B------:R-:W-:Y:S01]  /*22a0*/  HFMA2 R31, R31, R13, R12 ;  /* 0x0000000d1f1f7231 */ /* 0x000fe2000000000c */
[----:B------:R-:W-:-:S02]  /*22b0*/  LOP3.LUT R32, R11, 0x300030, RZ, 0xc0, !PT ;  /* 0x003000300b207812 */ /* 0x000fc400078ec0ff */
[----:B------:R-:W-:Y:S01]  /*22c0*/  LOP3.LUT R26, R19, 0x64006400, RZ, 0xfc, !PT ;  /* 0x64006400131a7812 */ /* 0x000fe200078efcff */
[-C--:B------:R-:W-:Y:S01]  /*22d0*/  HFMA2 R12, R18, R3.reuse.H0_H0, -66, -66 ;  /* 0xd420d420120c7431 */ /* 0x080fe20000040003 */
[----:B------:R-:W-:Y:S02]  /*22e0*/  LOP3.LUT R30, R30, 0x64006400, RZ, 0xfc, !PT ;  /* 0x640064001e1e7812 */ /* 0x000fe400078efcff */
[----:B------:R-:W-:Y:S01]  /*22f0*/  LOP3.LUT R32, R32, 0x64006400, RZ, 0xfc, !PT ;  /* 0x6400640020207812 */ /* 0x000fe200078efcff */
[-C--:B------:R-:W-:Y:S02]  /*2300*/  HFMA2 R13, R26, R3.reuse.H0_H0, -66, -66 ;  /* 0xd420d4201a0d7431 */ /* 0x080fe40000040003 */
[-C--:B------:R-:W-:Y:S02]  /*2310*/  HFMA2 R24, R12, R14.reuse, R24 ;  /* 0x0000000e0c187231 */ /* 0x080fe40000000018 */
[-C--:B------:R-:W-:Y:S01]  /*2320*/  HFMA2 R30, R30, R3.reuse.H0_H0, -66, -66 ;  /* 0xd420d4201e1e7431 */ /* 0x080fe20000040003 */
[----:B------:R-:W-:Y:S01]  /*2330*/  LOP3.LUT R36, R36, 0x64006400, RZ, 0xfc, !PT ;  /* 0x6400640024247812 */ /* 0x000fe200078efcff */
[----:B------:R-:W-:Y:S01]  /*2340*/  HFMA2 R32, R32, R3.H0_H0, -66, -66 ;  /* 0xd420d42020207431 */ /* 0x000fe20000040003 */
[----:B------:R-:W-:Y:S01]  /*2350*/  SHF.R.U32.HI R26, RZ, 0x8, R10 ;  /* 0x00000008ff1a7819 */ /* 0x000fe2000001160a */
[----:B------:R-:W-:-:S02]  /*2360*/  HFMA2 R13, R13, R14, R16 ;  /* 0x0000000e0d0d7231 */ /* 0x000fc40000000010 */
[-C--:B------:R-:W-:Y:S02]  /*2370*/  HFMA2 R12, R30, R14.reuse, R17 ;  /* 0x0000000e1e0c7231 */ /* 0x080fe40000000011 */
[----:B------:R-:W-:Y:S01]  /*2380*/  HFMA2 R14, R32, R14, R31 ;  /* 0x0000000e200e7231 */ /* 0x000fe2000000001f */
[----:B------:R-:W0:Y:S01]  /*2390*/  LDS.128 R16, [UR4+0x10] ;  /* 0x00001004ff107984 */ /* 0x000e220008000c00 */
[----:B------:R-:W-:Y:S01]  /*23a0*/  SHF.R.U32.HI R31, RZ, 0x8, R9 ;  /* 0x00000008ff1f7819 */ /* 0x000fe20000011609 */
[----:B------:R-:W-:Y:S01]  /*23b0*/  HFMA2 R36, R36, R2.H0_H0, -18, -18 ;  /* 0xcc80cc8024247431 */ /* 0x000fe20000040002 */
[----:B------:R-:W-:Y:S01]  /*23c0*/  LOP3.LUT R9, R9, 0xc000c0, RZ, 0xc0, !PT ;  /* 0x00c000c009097812 */ /* 0x000fe200078ec0ff */
[----:B------:R-:W-:Y:S01]  /*23d0*/  UIADD3 UR4, UPT, UPT, UR4, 0x20, URZ ;  /* 0x0000002004047890 */ /* 0x000fe2000fffe0ff */
[----:B------:R-:W-:Y:S01]  /*23e0*/  LOP3.LUT R37, R31, 0xc000c, RZ, 0xc0, !PT ;  /* 0x000c000c1f257812 */ /* 0x000fe200078ec0ff */
[----:B------:R-:W-:Y:S01]  /*23f0*/  HFMA2 R24, R36, R15, R24 ;  /* 0x0000000f24187231 */ /* 0x000fe20000000018 */
[----:B------:R-:W-:-:S02]  /*2400*/  LOP3.LUT R10, R10, 0xc000c0, RZ, 0xc0, !PT ;  /* 0x00c000c00a0a7812 */ /* 0x000fc400078ec0ff */
[----:B------:R-:W-:Y:S02]  /*2410*/  LOP3.LUT R37, R37, 0x64006400, RZ, 0xfc, !PT ;  /* 0x6400640025257812 */ /* 0x000fe400078efcff */
[----:B------:R-:W-:Y:S02]  /*2420*/  LOP3.LUT R36, R11, 0xc000c0, RZ, 0xc0, !PT ;  /* 0x00c000c00b247812 */ /* 0x000fe400078ec0ff */
[----:B------:R-:W-:Y:S01]  /*2430*/  SHF.R.U32.HI R32, RZ, 0x8, R8 ;  /* 0x00000008ff207819 */ /* 0x000fe20000011608 */
[----:B------:R-:W-:Y:S01]  /*2440*/  HFMA2 R34, R37, R2.H1_H1, -258, -258 ;  /* 0xdc08dc0825227431 */ /* 0x000fe20000060002 */
[----:B------:R-:W-:Y:S02]  /*2450*/  SHF.R.U32.HI R8, RZ, 0x8, R11 ;  /* 0x00000008ff087819 */ /* 0x000fe4000001160b */
[----:B------:R-:W-:Y:S02]  /*2460*/  LOP3.LUT R9, R9, 0x64006400, RZ, 0xfc, !PT ;  /* 0x6400640009097812 */ /* 0x000fe400078efcff */
[----:B------:R-:W-:-:S02]  /*2470*/  LOP3.LUT R11, R10, 0x64006400, RZ, 0xfc, !PT ;  /* 0x640064000a0b7812 */ /* 0x000fc400078efcff */
[----:B------:R-:W-:Y:S01]  /*2480*/  LOP3.LUT R37, R36, 0x64006400, RZ, 0xfc, !PT ;  /* 0x6400640024257812 */ /* 0x000fe200078efcff */
[-C--:B------:R-:W-:Y:S01]  /*2490*/  HFMA2 R10, R9, R2.reuse.H0_H0, -18, -18 ;  /* 0xcc80cc80090a7431 */ /* 0x080fe20000040002 */
[----:B------:R-:W-:Y:S01]  /*24a0*/  LOP3.LUT R30, R32, 0xc000c, RZ, 0xc0, !PT ;  /* 0x000c000c201e7812 */ /* 0x000fe200078ec0ff */
[-C--:B------:R-:W-:Y:S01]  /*24b0*/  HFMA2 R9, R11, R2.reuse.H0_H0, -18, -18 ;  /* 0xcc80cc800b097431 */ /* 0x080fe20000040002 */
[----:B------:R-:W-:Y:S01]  /*24c0*/  LOP3.LUT R11, R31, 0x30003, RZ, 0xc0, !PT ;  /* 0x000300031f0b7812 */ /* 0x000fe200078ec0ff */
[----:B------:R-:W-:Y:S02]  /*24d0*/  HFMA2 R37, R37, R2.H0_H0, -18, -18 ;  /* 0xcc80cc8025257431 */ /* 0x000fe40000040002 */
        /* <DEDUP_REMOVED lines=19> */
[-C--:B------:R-:W-:Y:S01]  /*2610*/  HFMA2 R9, R12, R16.reuse, R9 ;  /* 0x000000100c097231 */ /* 0x080fe20000000009 */
[----:B------:R-:W-:Y:S01]  /*2620*/  LOP3.LUT R30, R30, 0x64006400, RZ, 0xfc, !PT ;  /* 0x640064001e1e7812 */ /* 0x000fe200078efcff */
[----:B------:R-:W-:Y:S01]  /*2630*/  HFMA2 R16, R13, R16, R14 ;  /* 0x000000100d107231 */ /* 0x000fe2000000000e */
[----:B------:R-:W-:Y:S01]  /*2640*/  LOP3.LUT R32, R32, 0xc000c0, RZ, 0xc0, !PT ;  /* 0x00c000c020207812 */ /* 0x000fe200078ec0ff */
        /* <DEDUP_REMOVED lines=10> */
[-C--:B------:R-:W-:Y:S01]  /*26f0*/  HFMA2 R35, R35, R2.reuse.H1_H1, -258, -258 ;  /* 0xdc08dc0823237431 */ /* 0x080fe20000060002 */
[----:B------:R-:W-:Y:S01]  /*2700*/  LOP3.LUT R31, R31, 0xc000c0, RZ, 0xc0, !PT ;  /* 0x00c000c01f1f7812 */ /* 0x000fe200078ec0ff */
[----:B------:R-:W-:Y:S01]  /*2710*/  HFMA2 R9, R33, R17, R9 ;  /* 0x0000001121097231 */ /* 0x000fe20000000009 */
[----:B------:R-:W-:Y:S01]  /*2720*/  LOP3.LUT R11, R32, 0x64006400, RZ, 0xfc, !PT ;  /* 0x64006400200b7812 */ /* 0x000fe200078efcff */
[----:B------:R-:W-:Y:S01]  /*2730*/  HFMA2 R24, R24, R3.H0_H0, -66, -66 ;  /* 0xd420d42018187431 */ /* 0x000fe20000040003 */
[----:B------:R-:W-:Y:S01]  /*2740*/  LOP3.LUT R12, R12, 0x64006400, RZ, 0xfc, !PT ;  /* 0x640064000c0c7812 */ /* 0x000fe200078efcff */
[----:B------:R-:W-:Y:S01]  /*2750*/  HFMA2 R16, R35, R17, R16 ;  /* 0x0000001123107231 */ /* 0x000fe20000000010 */
[----:B------:R-:W-:Y:S01]  /*2760*/  LOP3.LUT R26, R26, 0xc000c0, RZ, 0xc0, !PT ;  /* 0x00c000c01a1a7812 */ /* 0x000fe200078ec0ff */
[----:B------:R-:W-:Y:S01]  /*2770*/  HFMA2 R11, R11, R2.H0_H0, -18, -18 ;  /* 0xcc80cc800b0b7431 */ /* 0x000fe20000040002 */
[----:B------:R-:W-:Y:S01]  /*2780*/  LOP3.LUT R32, R13, 0x64006400, RZ, 0xfc, !PT ;  /* 0x640064000d207812 */ /* 0x000fe200078efcff */
[-C--:B------:R-:W-:Y:S01]  /*2790*/  HFMA2 R12, R12, R3.reuse.H0_H0, -66, -66 ;  /* 0xd420d4200c0c7431 */ /* 0x080fe20000040003 */
[----:B------:R-:W-:Y:S01]  /*27a0*/  LOP3.LUT R8, R8, 0xc000c0, RZ, 0xc0, !PT ;  /* 0x00c000c008087812 */ /* 0x000fe200078ec0ff */
[-C--:B------:R-:W-:Y:S01]  /*27b0*/  HFMA2 R15, R24, R18.reuse, R15 ;  /* 0x00000012180f7231 */ /* 0x080fe2000000000f */
[----:B------:R-:W-:Y:S01]  /*27c0*/  LOP3.LUT R14, R14, 0x64006400, RZ, 0xfc, !PT ;  /* 0x640064000e0e7812 */ /* 0x000fe200078efcff */
[-C--:B------:R-:W-:Y:S01]  /*27d0*/  HFMA2 R32, R32, R3.reuse.H0_H0, -66, -66 ;  /* 0xd420d42020207431 */ /* 0x080fe20000040003 */
[----:B------:R-:W-:Y:S01]  /*27e0*/  LOP3.LUT R31, R31, 0x64006400, RZ, 0xfc, !PT ;  /* 0x640064001f1f7812 */ /* 0x000fe200078efcff */
[----:B------:R-:W-:Y:S01]  /*27f0*/  HFMA2 R10, R12, R18, R10 ;  /* 0x000000120c0a7231 */ /* 0x000fe2000000000a */
[----:B------:R-:W-:Y:S01]  /*2800*/  LOP3.LUT R13, R26, 0x64006400, RZ, 0xfc, !PT ;  /* 0x640064001a0d7812 */ /* 0x000fe200078efcff */
[----:B------:R-:W-:Y:S01]  /*2810*/  HFMA2 R3, R14, R3.H0_H0, -66, -66 ;  /* 0xd420d4200e037431 */ /* 0x000fe20000040003 */
[----:B------:R-:W-:Y:S01]  /*2820*/  LOP3.LUT R37, R8, 0x64006400, RZ, 0xfc, !PT ;  /* 0x6400640008257812 */ /* 0x000fe200078efcff */
[----:B------:R-:W-:-:S02]  /*2830*/  HFMA2 R31, R31, R2.H0_H0, -18, -18 ;  /* 0xcc80cc801f1f7431 */ /* 0x000fc40000040002 */
[----:B------:R-:W-:Y:S02]  /*2840*/  HFMA2 R9, R32, R18, R9 ;  /* 0x0000001220097231 */ /* 0x000fe40000000009 */
[-C--:B------:R-:W-:Y:S02]  /*2850*/  HFMA2 R13, R13, R2.reuse.H0_H0, -18, -18 ;  /* 0xcc80cc800d0d7431 */ /* 0x080fe40000040002 */
[-C--:B------:R-:W-:Y:S02]  /*2860*/  HFMA2 R11, R11, R19.reuse, R15 ;  /* 0x000000130b0b7231 */ /* 0x080fe4000000000f */
[----:B------:R-:W-:Y:S02]  /*2870*/  HFMA2 R2, R37, R2.H0_H0, -18, -18 ;  /* 0xcc80cc8025027431 */ /* 0x000fe40000040002 */
[----:B------:R-:W-:Y:S02]  /*2880*/  HFMA2 R3, R3, R18, R16 ;  /* 0x0000001203037231 */ /* 0x000fe40000000010 */
        /* <DEDUP_REMOVED lines=12> */
.L_x_3886:
[----:B------:R1:W-:Y:S01]  /*2950*/  ATOM.E.ADD.F16x2.RN.STRONG.GPU P0, RZ, desc[UR6][R20.64], R25 ;  /* 0x8000001914ff79a2 */ /* 0x0003e2000c10e106 */
[----:B------:R-:W-:Y:S04]  /*2960*/  BSSY.RECONVERGENT B0, `(.L_x_3888) ;  /* 0x000000e000007945 */ /* 0x000fe80003800200 */
[----:B-1----:R-:W-:Y:S05]  /*2970*/  @P0 BRA `(.L_x_3889) ;  /* 0x0000000000300947 */ /* 0x002fea0003800000 */
[----:B------:R-:W1:Y:S02]  /*2980*/  QSPC.E.S P0, RZ, [R20] ;  /* 0x0000000014ff73aa */ /* 0x000e640000000500 */
[----:B-1----:R-:W-:Y:S05]  /*2990*/  @!P0 BRA `(.L_x_3890) ;  /* 0x00000000001c8947 */ /* 0x002fea0003800000 */
[----:B------:R-:W-:-:S05]  /*29a0*/  IMAD.MOV.U32 R2, RZ, RZ, R20 ;  /* 0x000000ffff027224 */ /* 0x000fca00078e0014 */
[----:B------:R-:W-:-:S07]  /*29b0*/  MOV R2, R2 ;  /* 0x0000000200027202 */ /* 0x000fce0000000f00 */
.L_x_3891:
[----:B------:R-:W1:Y:S02]  /*29c0*/  LDS R4, [R2] ;  /* 0x0000000002047984 */ /* 0x000e640000000800 */
[----:B-1----:R-:W-:-:S05]  /*29d0*/  HADD2 R5, R4, R25 ;  /* 0x0000001904057230 */ /* 0x002fca0000000000 */
[----:B------:R-:W1:Y:S02]  /*29e0*/  ATOMS.CAST.SPIN P0, [R2], R4, R5 ;  /* 0x000000040200758d */ /* 0x000e640001800005 */
[----:B-1----:R-:W-:Y:S05]  /*29f0*/  @!P0 BRA `(.L_x_3891) ;  /* 0xfffffffc00f08947 */ /* 0x002fea000383ffff */
[----:B------:R-:W-:Y:S05]  /*2a00*/  BRA `(.L_x_3889) ;  /* 0x00000000000c7947 */ /* 0x000fea0003800000 */
.L_x_3890:
[----:B------:R-:W2:Y:S02]  /*2a10*/  LD.E R0, desc[UR6][R20.64] ;  /* 0x0000000614007980 */ /* 0x000ea4000c101900 */
[----:B--2---:R-:W-:-:S05]  /*2a20*/  IMAD.IADD R3, R25, 0x1, R0 ;  /* 0x0000000119037824 */ /* 0x004fca00078e0200 */
[----:B------:R1:W-:Y:S02]  /*2a30*/  ST.E desc[UR6][R20.64], R3 ;  /* 0x0000000314007985 */ /* 0x0003e4000c101906 */
.L_x_3889:
[----:B------:R-:W-:Y:S05]  /*2a40*/  BSYNC.RECONVERGENT B0 ;  /* 0x0000000000007941 */ /* 0x000fea0003800200 */
.L_x_3888:
[----:B------:R2:W-:Y:S02]  /*2a50*/  ATOM.E.ADD.F16x2.RN.STRONG.GPU P0, RZ, desc[UR6][R20.64+0x4], R23 ;  /* 0x8000041714ff79a2 */ /* 0x0005e4000c10e106 */
[----:B--2---:R-:W-:Y:S05]  /*2a60*/  @P0 EXIT ;  /* 0x000000000000094d */ /* 0x004fea0003800000 */
[----:B------:R-:W2:Y:S02]  /*2a70*/  QSPC.E.S P0, RZ, [R20+0x4] ;  /* 0x0000040014ff73aa */ /* 0x000ea40000000500 */
[----:B--2---:R-:W-:Y:S05]  /*2a80*/  @!P0 BRA `(.L_x_3892) ;  /* 0x0000000000188947 */ /* 0x004fea0003800000 */
[----:B-1----:R-:W-:-:S07]  /*2a90*/  MOV R20, R20 ;  /* 0x0000001400147202 */ /* 0x002fce0000000f00 */
.L_x_3893:
[----:B------:R-:W1:Y:S02]  /*2aa0*/  LDS R2, [R20+0x4] ;  /* 0x0000040014027984 */ /* 0x000e640000000800 */
[----:B-1----:R-:W-:-:S05]  /*2ab0*/  HFMA2 R3, R2, 1, 1, R23 ;  /* 0x3c003c0002037831 */ /* 0x002fca0000000017 */
[----:B------:R-:W1:Y:S02]  /*2ac0*/  ATOMS.CAST.SPIN P0, [R20+0x4], R2, R3 ;  /* 0x000004021400758d */ /* 0x000e640001800003 */
[----:B-1----:R-:W-:Y:S05]  /*2ad0*/  @!P0 BRA `(.L_x_3893) ;  /* 0xfffffffc00f08947 */ /* 0x002fea000383ffff */
[----:B------:R-:W-:Y:S05]  /*2ae0*/  EXIT ;  /* 0x000000000000794d */ /* 0x000fea0003800000 */
.L_x_3892:
[----:B------:R-:W1:Y:S02]  /*2af0*/  LD.E R0, desc[UR6][R20.64+0x4] ;  /* 0x0000040614007980 */ /* 0x000e64000c101900 */
[----:B-1----:R-:W-:-:S05]  /*2b00*/  IMAD.IADD R3, R23, 0x1, R0 ;  /* 0x0000000117037824 */ /* 0x002fca00078e0200 */
[----:B------:R-:W-:Y:S01]  /*2b10*/  ST.E desc[UR6][R20.64+0x4], R3 ;  /* 0x0000040314007985 */ /* 0x000fe2000c101906 */
[----:B------:R-:W-:Y:S05]  /*2b20*/  EXIT ;  /* 0x000000000000794d */ /* 0x000fea0003800000 */
.L_x_3894:
        /* <DEDUP_REMOVED lines=13> */
.L_x_3991:


//--------------------- .text._Z23gemm_half_q_half_kernelILi1ELi2ELb1ELb0ELi32EEvPK6__halfPKjS4_S2_PS0_iiiiPKtS7_iiiiiibS2_i --------------------------
	.section	.text._Z23gemm_half_q_half_kernelILi1ELi2ELb1ELb0ELi32EEvPK6__halfPKjS4_S2_PS0_iiiiPKtS7_iiiiiibS2_i,"ax",@progbits
	.align	128
        .global         _Z23gemm_half_q_half_kernelILi1ELi2ELb1ELb0ELi32EEvPK6__halfPKjS4_S2_PS0_iiiiPKtS7_iiiiiibS2_i
        .type           _Z23gemm_half_q_half_kernelILi1ELi2ELb1ELb0ELi32EEvPK6__halfPKjS4_S2_PS0_iiiiPKtS7_iiiiiibS2_i,@function
        .size           _Z23gemm_half_q_half_kernelILi1ELi2ELb1ELb0ELi32EEvPK6__halfPKjS4_S2_PS0_iiiiPKtS7_iiiiiibS2_i,(.L_x_3992 - _Z23gemm_half_q_half_kernelILi1ELi2ELb1ELb0ELi32EEvPK6__halfPKjS4_S2_PS0_iiiiPKtS7_iiiiiibS2_i)
        .other          _Z23gemm_half_q_half_kernelILi1ELi2ELb1ELb0ELi32EEvPK6__halfPKjS4_S2_PS0_iiiiPKtS7_iiiiiibS2_i,@"STO_CUDA_ENTRY STV_DEFAULT"
_Z23gemm_half_q_half_kernelILi1ELi2ELb1ELb0ELi32EEvPK6__halfPKjS4_S2_PS0_iiiiPKtS7_iiiiiibS2_i:
.text._Z23gemm_half_q_half_kernelILi1ELi2ELb1ELb0ELi32EEvPK6__halfPKjS4_S2_PS0_iiiiPKtS7_iiiiiibS2_i:
        /* <DEDUP_REMOVED lines=42> */
.L_x_3896:
[----:B------:R-:W-:Y:S05]  /*02a0*/  BSYNC.RECONVERGENT B0 ;  /* 0x0000000000007941 */ /* 0x000fea0003800200 */
.L_x_3895:
        /* <DEDUP_REMOVED lines=24> */
[----:B-1----:R-:W-:-:S07]  /*0430*/  SHF.R.S32.HI R12, RZ, 0x3, R12 ;  /* 0x00000003ff0c7819 */ /* 0x002fce000001140c */
.L_x_3898:
[----:B-----5:R-:W-:-:S04]  /*0440*/  VIADD R16, R11, UR4 ;  /* 0x000000040b107c36 */ /* 0x020fc80008000000 */
[----:B0-----:R-:W-:-:S05]  /*0450*/  IMAD R14, R16, R3, RZ ;  /* 0x00000003100e7224 */ /* 0x001fca00078e02ff */
        /* <DEDUP_REMOVED lines=9> */
[----:B------:R-:W2:Y:S01]  /*04f0*/  LDG.E.U16.CONSTANT R19, desc[UR6][R16.64] ;  /* 0x0000000610137981 */ /* 0x000ea2000c1e9500 */
[----:B------:R-:W-:Y:S01]  /*0500*/  UIADD3 UR4, UPT, UPT, UR4, 0x1, URZ ;  /* 0x0000000104047890 */ /* 0x000fe2000fffe0ff */
[----:B---3--:R-:W-:-:S04]  /*0510*/  SHF.R.U32.HI R24, RZ, R10, R21 ;  /* 0x0000000aff187219 */ /* 0x008fc80000011615 */
[--C-:B------:R-:W-:Y:S02]  /*0520*/  SHF.R.U32.HI R20, RZ, 0x8, R24.reuse ;  /* 0x00000008ff147819 */ /* 0x100fe40000011618 */
[--C-:B------:R-:W-:Y:S02]  /*0530*/  SHF.R.U32.HI R25, RZ, 0x4, R24.reuse ;  /* 0x00000004ff197819 */ /* 0x100fe40000011618 */
[----:B------:R-:W-:Y:S02]  /*0540*/  LOP3.LUT R20, R20, 0xf, RZ, 0xc0, !PT ;  /* 0x0000000f14147812 */ /* 0x000fe400078ec0ff */
[----:B------:R-:W-:Y:S01]  /*0550*/  LOP3.LUT R18, R24, 0xf, RZ, 0xc0, !PT ;  /* 0x0000000f18127812 */ /* 0x000fe200078ec0ff */
[----:B----4-:R-:W-:Y:S01]  /*0560*/  IMAD.IADD R13, R14, 0x1, R13 ;  /* 0x000000010e0d7824 */ /* 0x010fe200078e020d */
        /* <DEDUP_REMOVED lines=8> */
[C---:B------:R-:W-:Y:S01]  /*05f0*/  IMAD R15, R24.reuse, R24, R24 ;  /* 0x00000018180f7224 */ /* 0x040fe200078e0218 */
[----:B------:R-:W-:Y:S02]  /*0600*/  ISETP.GE.AND P0, PT, R13, R22, PT ;  /* 0x000000160d00720c */ /* 0x000fe40003f06270 */
[----:B------:R-:W-:Y:S01]  /*0610*/  IADD3 R26, PT, PT, R25, 0x1, R26 ;  /* 0x00000001191a7810 */ /* 0x000fe20007ffe01a */
[----:B------:R-:W-:Y:S01]  /*0620*/  I2F.F16 R20, R20 ;  /* 0x0000001400147306 */ /* 0x000fe20000200c00 */
[----:B------:R-:W-:-:S07]  /*0630*/  IADD3 R15, PT, PT, R24, 0x1, R15 ;  /* 0x00000001180f7810 */ /* 0x000fce0007ffe00f */
[----:B------:R-:W2:Y:S08]  /*0640*/  I2F.F16 R18, R18 ;  /* 0x0000001200127306 */ /* 0x000eb00000200c00 */
[----:B------:R-:W0:Y:S01]  /*0650*/  I2F.F16 R26, R26 ;  /* 0x0000001a001a7306 */ /* 0x000e220000200c00 */
[----:B--2---:R-:W-:-:S07]  /*0660*/  HMUL2 R16, R18.H0_H0, R19.H0_H0 ;  /* 0x2000001312107232 */ /* 0x004fce0000000800 */
[----:B------:R-:W1:Y:S01]  /*0670*/  I2F.F16 R24, R15 ;  /* 0x0000000f00187306 */ /* 0x000e620000200c00 */
[-C--:B------:R-:W-:Y:S02]  /*0680*/  HMUL2 R18, R20.H0_H0, R19.reuse.H0_H0 ;  /* 0x2000001314127232 */ /* 0x080fe40000000800 */
[-C--:B0-----:R-:W-:Y:S02]  /*0690*/  HMUL2 R17, R26.H0_H0, R19.reuse.H0_H0 ;  /* 0x200000131a117232 */ /* 0x081fe40000000800 */
[----:B-1----:R-:W-:Y:S01]  /*06a0*/  HMUL2 R19, R24.H0_H0, R19.H0_H0 ;  /* 0x2000001318137232 */ /* 0x002fe20000000800 */
[----:B------:R-:W-:Y:S06]  /*06b0*/  @!P0 BRA `(.L_x_3898) ;  /* 0xfffffffc00608947 */ /* 0x000fec000383ffff */
.L_x_3897:
        /* <DEDUP_REMOVED lines=11> */
.L_x_3899:
        /* <DEDUP_REMOVED lines=11> */
.L_x_3900:
        /* <DEDUP_REMOVED lines=11> */
.L_x_3901:
        /* <DEDUP_REMOVED lines=11> */
.L_x_3902:
        /* <DEDUP_REMOVED lines=11> */
.L_x_3903:
[----:B------:R-:W0:Y:S01]  /*0a30*/  LDCU UR10, c[0x0][0x3dc] ;  /* 0x00007b80ff0a77ac */ /* 0x000e220008000800 */
[----:B------:R-:W-:Y:S01]  /*0a40*/  VIMNMX R9, PT, PT, R23, UR4, PT ;  /* 0x0000000417097c48 */ /* 0x000fe2000bfe0100 */
[----:B------:R-:W1:Y:S01]  /*0a50*/  LDC.64 R20, c[0x0][0x3a0] ;  /* 0x0000e800ff147b82 */ /* 0x000e620000000a00 */
[----:B------:R-:W-:Y:S02]  /*0a60*/  PRMT R24, RZ, 0x5410, RZ ;  /* 0x00005410ff187816 */ /* 0x000fe400000000ff */
[----:B------:R-:W-:Y:S02]  /*0a70*/  SHF.R.S32.HI R10, RZ, 0x1f, R9 ;  /* 0x0000001fff0a7819 */ /* 0x000fe40000011409 */
[----:B------:R-:W-:Y:S02]  /*0a80*/  PRMT R25, RZ, 0x5410, RZ ;  /* 0x00005410ff197816 */ /* 0x000fe400000000ff */
[----:B------:R-:W-:-:S04]  /*0a90*/  LEA.HI R10, R10, R9, RZ, 0x5 ;  /* 0x000000090a0a7211 */ /* 0x000fc800078f28ff */
[----:B------:R-:W-:Y:S02]  /*0aa0*/  SHF.R.S32.HI R9, RZ, 0x5, R10 ;  /* 0x00000005ff097819 */ /* 0x000fe4000001140a */
[----:B0-----:R-:W-:-:S03]  /*0ab0*/  VIMNMX R2, PT, PT, R2, UR10, PT ;  /* 0x0000000a02027c48 */ /* 0x001fc6000bfe0100 */
[----:B------:R-:W-:Y:S02]  /*0ac0*/  IMAD R4, R9, 0x8, R4 ;  /* 0x0000000809047824 */ /* 0x000fe400078e0204 */
[----:B------:R-:W-:Y:S01]  /*0ad0*/  IMAD R9, R3, UR8, R0 ;  /* 0x0000000803097c24 */ /* 0x000fe2000f8e0200 */
[----:B------:R-:W-:Y:S02]  /*0ae0*/  ISETP.GT.AND P0, PT, R2, R23, PT ;  /* 0x000000170200720c */ /* 0x000fe40003f04270 */
[----:B------:R-:W-:Y:S01]  /*0af0*/  IADD3 R4, PT, PT, R6, R4, R5 ;  /* 0x0000000406047210 */ /* 0x000fe20007ffe005 */
[----:B-1----:R-:W-:-:S03]  /*0b00*/  IMAD.WIDE R20, R9, 0x2, R20 ;  /* 0x0000000209147825 */ /* 0x002fc600078e0214 */
[----:B------:R-:W-:-:S07]  /*0b10*/  IADD3 R4, PT, PT, R8, R4, R7 ;  /* 0x0000000408047210 */ /* 0x000fce0007ffe007 */
[----:B------:R-:W-:Y:S05]  /*0b20*/  @!P0 BRA `(.L_x_3904) ;  /* 0x0000000800a48947 */ /* 0x000fea0003800000 */
[----:B------:R-:W0:Y:S01]  /*0b30*/  LDCU.64 UR8, c[0x0][0x388] ;  /* 0x00007100ff0877ac */ /* 0x000e220008000a00 */
[----:B------:R-:W1:Y:S01]  /*0b40*/  S2UR UR5, SR_CgaCtaId ;  /* 0x00000000000579c3 */ /* 0x000e620000008800 */
[----:B------:R-:W-:Y:S01]  /*0b50*/  IMAD R29, R4, R3, RZ ;  /* 0x00000003041d7224 */ /* 0x000fe200078e02ff */
[----:B------:R-:W-:Y:S01]  /*0b60*/  VIMNMX R22, PT, PT, R22, UR10, PT ;  /* 0x0000000a16167c48 */ /* 0x000fe2000bfe0100 */
[----:B------:R-:W-:Y:S01]  /*0b70*/  UMOV UR4, 0x400 ;  /* 0x0000040000047882 */ /* 0x000fe20000000000 */
[----:B------:R-:W-:Y:S02]  /*0b80*/  PRMT R25, RZ, 0x5410, RZ ;  /* 0x00005410ff197816 */ /* 0x000fe400000000ff */
[----:B------:R-:W-:Y:S02]  /*0b90*/  SHF.R.S32.HI R5, RZ, 0x1f, R29 ;  /* 0x0000001fff057819 */ /* 0x000fe4000001141d */
[----:B------:R-:W-:Y:S02]  /*0ba0*/  IADD3 R29, P0, PT, R0, R29, RZ ;  /* 0x0000001d001d7210 */ /* 0x000fe40007f1e0ff */
[----:B------:R-:W-:-:S02]  /*0bb0*/  PRMT R24, RZ, 0x5410, RZ ;  /* 0x00005410ff187816 */ /* 0x000fc400000000ff */
[----:B------:R-:W-:Y:S02]  /*0bc0*/  LEA.HI.X.SX32 R0, R0, R5, 0x1, P0 ;  /* 0x0000000500007211 */ /* 0x000fe400000f0eff */
[----:B0-----:R-:W-:-:S04]  /*0bd0*/  LEA R28, P0, R29, UR8, 0x2 ;  /* 0x000000081d1c7c11 */ /* 0x001fc8000f8010ff */
[----:B------:R-:W-:Y:S01]  /*0be0*/  LEA.HI.X R29, R29, UR9, R0, 0x2, P0 ;  /* 0x000000091d1d7c11 */ /* 0x000fe200080f1400 */
[----:B-1----:R-:W-:-:S12]  /*0bf0*/  ULEA UR4, UR5, UR4, 0x18 ;  /* 0x0000000405047291 */ /* 0x002fd8000f8ec0ff */
.L_x_3905:
[----:B------:R0:W2:Y:S01]  /*0c00*/  LDG.E.128.CONSTANT R4, desc[UR6][R28.64] ;  /* 0x000000061c047981 */ /* 0x0000a2000c1e9d00 */
[----:B------:R-:W-:Y:S01]  /*0c10*/  IMAD.MOV.U32 R13, RZ, RZ, 0x3400 ;  /* 0x00003400ff0d7424 */ /* 0x000fe200078e00ff */
[----:B------:R-:W-:Y:S01]  /*0c20*/  PRMT R16, R16, 0x5410, R17 ;  /* 0x0000541010107816 */ /* 0x000fe20000000011 */
[----:B------:R-:W-:Y:S01]  /*0c30*/  IMAD.MOV.U32 R15, RZ, RZ, 0x2c00 ;  /* 0x00002c00ff0f7424 */ /* 0x000fe200078e00ff */
[----:B------:R-:W1:Y:S01]  /*0c40*/  LDS.128 R8, [UR4] ;  /* 0x00000004ff087984 */ /* 0x000e620008000c00 */
[----:B------:R-:W-:Y:S01]  /*0c50*/  VIADD R23, R23, 0x10 ;  /* 0x0000001017177836 */ /* 0x000fe20000000000 */
[----:B------:R-:W-:-:S04]  /*0c60*/  PRMT R18, R18, 0x5410, R19 ;  /* 0x0000541012127816 */ /* 0x000fc80000000013 */
[----:B------:R-:W-:Y:S01]  /*0c70*/  ISETP.GE.AND P0, PT, R23, R22, PT ;  /* 0x000000161700720c */ /* 0x000fe20003f06270 */
[----:B0-----:R-:W-:Y:S01]  /*0c80*/  IMAD.WIDE R28, R3, 0x4, R28 ;  /* 0x00000004031c7825 */ /* 0x001fe200078e021c */
[C---:B--2---:R-:W-:Y:S02]  /*0c90*/  LOP3.LUT R0, R4.reuse, 0x30003, RZ, 0xc0, !PT ;  /* 0x0003000304007812 */ /* 0x044fe400078ec0ff */
[----:B------:R-:W-:Y:S02]  /*0ca0*/  LOP3.LUT R12, R4, 0xc000c, RZ, 0xc0, !PT ;  /* 0x000c000c040c7812 */ /* 0x000fe400078ec0ff */
[----:B------:R-:W-:Y:S02]  /*0cb0*/  LOP3.LUT R2, R0, 0x64006400, RZ, 0xfc, !PT ;  /* 0x6400640000027812 */ /* 0x000fe400078efcff */
[----:B------:R-:W-:Y:S02]  /*0cc0*/  PRMT R0, R13, 0x7610, R0 ;  /* 0x000076100d007816 */ /* 0x000fe40000000000 */
[----:B------:R-:W-:Y:S01]  /*0cd0*/  LOP3.LUT R13, R12, 0x64006400, RZ, 0xfc, !PT ;  /* 0x640064000c0d7812 */ /* 0x000fe200078efcff */
[----:B------:R-:W-:Y:S01]  /*0ce0*/  HADD2 R2, R2, -1026, -1026 ;  /* 0xe402e40202027430 */ /* 0x000fe20000000000 */
[----:B------:R-:W-:-:S03]  /*0cf0*/  SHF.R.U32.HI R27, RZ, 0x8, R4 ;  /* 0x00000008ff1b7819 */ /* 0x000fc60000011604 */
[----:B------:R-:W-:Y:S02]  /*0d00*/  HFMA2 R12, R13, R0.H0_H0, -258, -258 ;  /* 0xdc08dc080d0c7431 */ /* 0x000fe40000040000 */
[----:B-1----:R-:W-:Y:S01]  /*0d10*/  HFMA2 R14, R2, R8, RZ ;  /* 0x00000008020e7231 */ /* 0x002fe200000000ff */
[C---:B------:R-:W-:Y:S02]  /*0d20*/  LOP3.LUT R13, R4.reuse, 0x300030, RZ, 0xc0, !PT ;  /* 0x00300030040d7812 */ /* 0x040fe400078ec0ff */
[----:B------:R-:W-:Y:S01]  /*0d30*/  PRMT R2, R15, 0x7610, R2 ;  /* 0x000076100f027816 */ /* 0x000fe20000000002 */
[----:B------:R-:W-:Y:S02]  /*0d40*/  IMAD.MOV.U32 R15, RZ, RZ, 0x2400 ;  /* 0x00002400ff0f7424 */ /* 0x000fe400078e00ff */
[----:B------:R-:W-:Y:S01]  /*0d50*/  HFMA2 R12, R12, R9, R14 ;  /* 0x000000090c0c7231 */ /* 0x000fe2000000000e */
[----:B------:R-:W-:Y:S02]  /*0d60*/  LOP3.LUT R13, R13, 0x64006400, RZ, 0xfc, !PT ;  /* 0x640064000d0d7812 */ /* 0x000fe400078efcff */
[----:B------:R-:W-:-:S02]  /*0d70*/  LOP3.LUT R14, R4, 0xc000c0, RZ, 0xc0, !PT ;  /* 0x00c000c0040e7812 */ /* 0x000fc400078ec0ff */
[----:B------:R-:W-:Y:S01]  /*0d80*/  PRMT R0, R0, 0x5410, R15 ;  /* 0x0000541000007816 */ /* 0x000fe2000000000f */
[----:B------:R-:W-:Y:S01]  /*0d90*/  HFMA2 R13, R13, R2.H0_H0, -66, -66 ;  /* 0xd420d4200d0d7431 */ /* 0x000fe20000040002 */
[----:B------:R-:W-:Y:S02]  /*0da0*/  LOP3.LUT R15, R14, 0x64006400, RZ, 0xfc, !PT ;  /* 0x640064000e0f7812 */ /* 0x000fe400078efcff */
[C---:B------:R-:W-:Y:S01]  /*0db0*/  LOP3.LUT R4, R27.reuse, 0x30003, RZ, 0xc0, !PT ;  /* 0x000300031b047812 */ /* 0x040fe200078ec0ff */
[----:B------:R-:W-:Y:S01]  /*0dc0*/  HFMA2 R13, R13, R10, R12 ;  /* 0x0000000a0d0d7231 */ /* 0x000fe2000000000c */
[----:B------:R-:W-:Y:S01]  /*0dd0*/  LOP3.LUT R30, R27, 0x300030, RZ, 0xc0, !PT ;  /* 0x003000301b1e7812 */ /* 0x000fe200078ec0ff */
[----:B------:R-:W-:Y:S01]  /*0de0*/  HFMA2 R26, R15, R0.H1_H1, -18, -18 ;  /* 0xcc80cc800f1a7431 */ /* 0x000fe20000060000 */
[----:B------:R-:W-:Y:S02]  /*0df0*/  LOP3.LUT R4, R4, 0x64006400, RZ, 0xfc, !PT ;  /* 0x6400640004047812 */ /* 0x000fe400078efcff */
[----:B------:R-:W-:Y:S01]  /*0e00*/  LOP3.LUT R30, R30, 0x64006400, RZ, 0xfc, !PT ;  /* 0x640064001e1e7812 */ /* 0x000fe200078efcff */
[----:B------:R-:W-:-:S02]  /*0e10*/  HFMA2 R26, R26, R11, R13 ;  /* 0x0000000b1a1a7231 */ /* 0x000fc4000000000d */
[----:B------:R-:W0:Y:S01]  /*0e20*/  LDS.128 R12, [UR4+0x10] ;  /* 0x00001004ff0c7984 */ /* 0x000e220008000c00 */
[----:B------:R-:W-:Y:S01]  /*0e30*/  HADD2 R4, R4, -1026, -1026 ;  /* 0xe402e40204047430 */ /* 0x000fe20000000000 */
[----:B------:R-:W-:Y:S01]  /*0e40*/  UIADD3 UR4, UPT, UPT, UR4, 0x20, URZ ;  /* 0x0000002004047890 */ /* 0x000fe2000fffe0ff */
[----:B------:R-:W-:Y:S02]  /*0e50*/  HFMA2 R30, R30, R2.H0_H0, -66, -66 ;  /* 0xd420d4201e1e7431 */ /* 0x000fe40000040002 */
[----:B0-----:R-:W-:Y:S01]  /*0e60*/  HFMA2 R4, R4, R12, R26 ;  /* 0x0000000c04047231 */ /* 0x001fe2000000001a */
[C---:B------:R-:W-:Y:S02]  /*0e70*/  LOP3.LUT R26, R27.reuse, 0xc000c, RZ, 0xc0, !PT ;  /* 0x000c000c1b1a7812 */ /* 0x040fe400078ec0ff */
[----:B------:R-:W-:Y:S02]  /*0e80*/  LOP3.LUT R27, R27, 0xc000c0, RZ, 0xc0, !PT ;  /* 0x00c000c01b1b7812 */ /* 0x000fe400078ec0ff */
[----:B------:R-:W-:-:S02]  /*0e90*/  LOP3.LUT R26, R26, 0x64006400, RZ, 0xfc, !PT ;  /* 0x640064001a1a7812 */ /* 0x000fc400078efcff */
[----:B------:R-:W-:-:S03]  /*0ea0*/  LOP3.LUT R27, R27, 0x64006400, RZ, 0xfc, !PT ;  /* 0x640064001b1b7812 */ /* 0x000fc600078efcff */
[-C--:B------:R-:W-:Y:S02]  /*0eb0*/  HFMA2 R26, R26, R0.reuse.H0_H0, -258, -258 ;  /* 0xdc08dc081a1a7431 */ /* 0x080fe40000040000 */
[----:B------:R-:W-:Y:S02]  /*0ec0*/  HFMA2 R27, R27, R0.H1_H1, -18, -18 ;  /* 0xcc80cc801b1b7431 */ /* 0x000fe40000060000 */
[----:B------:R-:W-:Y:S01]  /*0ed0*/  HFMA2 R4, R26, R13, R4 ;  /* 0x0000000d1a047231 */ /* 0x000fe20000000004 */
[----:B------:R-:W-:-:S03]  /*0ee0*/  LOP3.LUT R26, R5, 0x30003, RZ, 0xc0, !PT ;  /* 0x00030003051a7812 */ /* 0x000fc600078ec0ff */
[----:B------:R-:W-:Y:S01]  /*0ef0*/  HFMA2 R4, R30, R14, R4 ;  /* 0x0000000e1e047231 */ /* 0x000fe20000000004 */
[----:B------:R-:W-:Y:S02]  /*0f00*/  LOP3.LUT R26, R26, 0x64006400, RZ, 0xfc, !PT ;  /* 0x640064001a1a7812 */ /* 0x000fe400078efcff */
[----:B------:R-:W-:Y:S01]  /*0f10*/  SHF.R.U32.HI R30, RZ, 0x8, R5 ;  /* 0x00000008ff1e7819 */ /* 0x000fe20000011605 */
[----:B------:R-:W-:Y:S01]  /*0f20*/  HFMA2 R4, R27, R15, R4 ;  /* 0x0000000f1b047231 */ /* 0x000fe20000000004 */
[----:B------:R-:W-:Y:S01]  /*0f30*/  LOP3.LUT R27, R5, 0xc000c, RZ, 0xc0, !PT ;  /* 0x000c000c051b7812 */ /* 0x000fe200078ec0ff */
[----:B------:R-:W-:Y:S02]  /*0f40*/  HADD2 R26, R26, -1026, -1026 ;  /* 0xe402e4021a1a7430 */ /* 0x000fe40000000000 */
[----:B------:R-:W-:Y:S01]  /*0f50*/  HADD2 R4, R4.H0_H0, R4.H1_H1 ;  /* 0x3000000404047230 */ /* 0x000fe20000000800 */
[----:B------:R-:W-:Y:S01]  /*0f60*/  LOP3.LUT R27, R27, 0x64006400, RZ, 0xfc, !PT ;  /* 0x640064001b1b7812 */ /* 0x000fe200078efcff */
[----:B------:R-:W-:-:S04]  /*0f70*/  HFMA2 R26, R26, R8, RZ ;  /* 0x000000081a1a7231 */ /* 0x000fc800000000ff */
[----:B------:R-:W-:-:S04]  /*0f80*/  HFMA2 R27, R27, R0.H0_H0, -258, -258 ;  /* 0xdc08dc081b1b7431 */ /* 0x000fc80000040000 */
[----:B------:R-:W-:Y:S01]  /*0f90*/  HFMA2 R26, R27, R9, R26 ;  /* 0x000000091b1a7231 */ /* 0x000fe2000000001a */
[----:B------:R-:W-:-:S04]  /*0fa0*/  LOP3.LUT R27, R5, 0x300030, RZ, 0xc0, !PT ;  /* 0x00300030051b7812 */ /* 0x000fc800078ec0ff */
[----:B------:R-:W-:-:S05]  /*0fb0*/  LOP3.LUT R27, R27, 0x64006400, RZ, 0xfc, !PT ;  /* 0x640064001b1b7812 */ /* 0x000fca00078efcff */
[----:B------:R-:W-:-:S04]  /*0fc0*/  HFMA2 R27, R27, R2.H0_H0, -66, -66 ;  /* 0xd420d4201b1b7431 */ /* 0x000fc80000040002 */
[----:B------:R-:W-:Y:S01]  /*0fd0*/  HFMA2 R26, R27, R10, R26 ;  /* 0x0000000a1b1a7231 */ /* 0x000fe2000000001a */
[----:B------:R-:W-:Y:S02]  /*0fe0*/  LOP3.LUT R27, R5, 0xc000c0, RZ, 0xc0, !PT ;  /* 0x00c000c0051b7812 */ /* 0x000fe400078ec0ff */
[----:B------:R-:W-:Y:S02]  /*0ff0*/  LOP3.LUT R5, R30, 0x30003, RZ, 0xc0, !PT ;  /* 0x000300031e057812 */ /* 0x000fe400078ec0ff */
[----:B------:R-:W-:Y:S02]  /*1000*/  LOP3.LUT R27, R27, 0x64006400, RZ, 0xfc, !PT ;  /* 0x640064001b1b7812 */ /* 0x000fe400078efcff */
[----:B------:R-:W-:-:S03]  /*1010*/  LOP3.LUT R5, R5, 0x64006400, RZ, 0xfc, !PT ;  /* 0x6400640005057812 */ /* 0x000fc600078efcff */
[----:B------:R-:W-:Y:S02]  /*1020*/  HFMA2 R27, R27, R0.H1_H1, -18, -18 ;  /* 0xcc80cc801b1b7431 */ /* 0x000fe40000060000 */
[----:B------:R-:W-:Y:S02]  /*1030*/  HADD2 R5, R5, -1026, -1026 ;  /* 0xe402e40205057430 */ /* 0x000fe40000000000 */
[----:B------:R-:W-:Y:S01]  /*1040*/  HFMA2 R26, R27, R11, R26 ;  /* 0x0000000b1b1a7231 */ /* 0x000fe2000000001a */
[----:B------:R-:W-:-:S03]  /*1050*/  LOP3.LUT R27, R30, 0xc000c0, RZ, 0xc0, !PT ;  /* 0x00c000c01e1b7812 */ /* 0x000fc600078ec0ff */
[----:B------:R-:W-:Y:S01]  /*1060*/  HFMA2 R5, R5, R12, R26 ;  /* 0x0000000c05057231 */ /* 0x000fe2000000001a */
[----:B------:R-:W-:Y:S02]  /*1070*/  LOP3.LUT R26, R30, 0xc000c, RZ, 0xc0, !PT ;  /* 0x000c000c1e1a7812 */ /* 0x000fe400078ec0ff */
[----:B------:R-:W-:Y:S02]  /*1080*/  LOP3.LUT R27, R27, 0x64006400, RZ, 0xfc, !PT ;  /* 0x640064001b1b7812 */ /* 0x000fe400078efcff */
[----:B------:R-:W-:-:S03]  /*1090*/  LOP3.LUT R26, R26, 0x64006400, RZ, 0xfc, !PT ;  /* 0x640064001a1a7812 */ /* 0x000fc600078efcff */
[-C--:B------:R-:W-:Y:S02]  /*10a0*/  HFMA2 R27, R27, R0.reuse.H1_H1, -18, -18 ;  /* 0xcc80cc801b1b7431 */ /* 0x080fe40000060000 */
[----:B------:R-:W-:-:S04]  /*10b0*/  HFMA2 R26, R26, R0.H0_H0, -258, -258 ;  /* 0xdc08dc081a1a7431 */ /* 0x000fc80000040000 */
[----:B------:R-:W-:Y:S01]  /*10c0*/  HFMA2 R5, R26, R13, R5 ;  /* 0x0000000d1a057231 */ /* 0x000fe20000000005 */
[----:B------:R-:W-:-:S04]  /*10d0*/  LOP3.LUT R26, R30, 0x300030, RZ, 0xc0, !PT ;  /* 0x003000301e1a7812 */ /* 0x000fc800078ec0ff */
[----:B------:R-:W-:-:S05]  /*10e0*/  LOP3.LUT R26, R26, 0x64006400, RZ, 0xfc, !PT ;  /* 0x640064001a1a7812 */ /* 0x000fca00078efcff */
[----:B------:R-:W-:-:S04]  /*10f0*/  HFMA2 R26, R26, R2.H0_H0, -66, -66 ;  /* 0xd420d4201a1a7431 */ /* 0x000fc80000040002 */
[----:B------:R-:W-:Y:S01]  /*1100*/  HFMA2 R5, R26, R14, R5 ;  /* 0x0000000e1a057231 */ /* 0x000fe20000000005 */
[----:B------:R-:W-:-:S03]  /*1110*/  LOP3.LUT R26, R6, 0x30003, RZ, 0xc0, !PT ;  /* 0x00030003061a7812 */ /* 0x000fc600078ec0ff */
[----:B------:R-:W-:Y:S01]  /*1120*/  HFMA2 R5, R27, R15, R5 ;  /* 0x0000000f1b057231 */ /* 0x000fe20000000005 */
[----:B------:R-:W-:Y:S02]  /*1130*/  LOP3.LUT R27, R7, 0x30003, RZ, 0xc0, !PT ;  /* 0x00030003071b7812 */ /* 0x000fe400078ec0ff */
[----:B------:R-:W-:Y:S02]  /*1140*/  LOP3.LUT R26, R26, 0x64006400, RZ, 0xfc, !PT ;  /* 0x640064001a1a7812 */ /* 0x000fe400078efcff */
[----:B------:R-:W-:-:S03]  /*1150*/  LOP3.LUT R27, R27, 0x64006400, RZ, 0xfc, !PT ;  /* 0x640064001b1b7812 */ /* 0x000fc600078efcff */
        /* <DEDUP_REMOVED lines=16> */
[-C--:B------:R-:W-:Y:S02]  /*1260*/  HFMA2 R9, R9, R2.reuse.H0_H0, -66, -66 ;  /* 0xd420d42009097431 */ /* 0x080fe40000040002 */
[----:B------:R-:W-:Y:S02]  /*1270*/  HFMA2 R27, R27, R2.H0_H0, -66, -66 ;  /* 0xd420d4201b1b7431 */ /* 0x000fe40000040002 */
[-C--:B------:R-:W-:Y:S01]  /*1280*/  HFMA2 R8, R9, R10.reuse, R8 ;  /* 0x0000000a09087231 */ /* 0x080fe20000000008 */
[----:B------:R-:W-:Y:S01]  /*1290*/  LOP3.LUT R9, R7, 0xc000c0, RZ, 0xc0, !PT ;  /* 0x00c000c007097812 */ /* 0x000fe200078ec0ff */
[----:B------:R-:W-:Y:S01]  /*12a0*/  HFMA2 R26, R27, R10, R26 ;  /* 0x0000000a1b1a7231 */ /* 0x000fe2000000001a */
[----:B------:R-:W-:Y:S02]  /*12b0*/  LOP3.LUT R27, R6, 0xc000c0, RZ, 0xc0, !PT ;  /* 0x00c000c0061b7812 */ /* 0x000fe400078ec0ff */
[----:B------:R-:W-:Y:S02]  /*12c0*/  LOP3.LUT R9, R9, 0x64006400, RZ, 0xfc, !PT ;  /* 0x6400640009097812 */ /* 0x000fe400078efcff */
[----:B------:R-:W-:-:S02]  /*12d0*/  LOP3.LUT R27, R27, 0x64006400, RZ, 0xfc, !PT ;  /* 0x640064001b1b7812 */ /* 0x000fc400078efcff */
[----:B------:R-:W-:Y:S01]  /*12e0*/  SHF.R.U32.HI R6, RZ, 0x8, R6 ;  /* 0x00000008ff067819 */ /* 0x000fe20000011606 */
[-C--:B------:R-:W-:Y:S01]  /*12f0*/  HFMA2 R9, R9, R0.reuse.H1_H1, -18, -18 ;  /* 0xcc80cc8009097431 */ /* 0x080fe20000060000 */
[----:B------:R-:W-:Y:S01]  /*1300*/  SHF.R.U32.HI R7, RZ, 0x8, R7 ;  /* 0x00000008ff077819 */ /* 0x000fe20000011607 */
[----:B------:R-:W-:Y:S01]  /*1310*/  HFMA2 R27, R27, R0.H1_H1, -18, -18 ;  /* 0xcc80cc801b1b7431 */ /* 0x000fe20000060000 */
[----:B------:R-:W-:Y:S01]  /*1320*/  LOP3.LUT R10, R6, 0x30003, RZ, 0xc0, !PT ;  /* 0x00030003060a7812 */ /* 0x000fe200078ec0ff */
[-C--:B------:R-:W-:Y:S02]  /*1330*/  HFMA2 R9, R9, R11.reuse, R26 ;  /* 0x0000000b09097231 */ /* 0x080fe4000000001a */
[----:B------:R-:W-:Y:S01]  /*1340*/  HFMA2 R8, R27, R11, R8 ;  /* 0x0000000b1b087231 */ /* 0x000fe20000000008 */
[----:B------:R-:W-:Y:S02]  /*1350*/  LOP3.LUT R11, R7, 0x30003, RZ, 0xc0, !PT ;  /* 0x00030003070b7812 */ /* 0x000fe400078ec0ff */
[----:B------:R-:W-:-:S02]  /*1360*/  LOP3.LUT R10, R10, 0x64006400, RZ, 0xfc, !PT ;  /* 0x640064000a0a7812 */ /* 0x000fc400078efcff */
[----:B------:R-:W-:Y:S02]  /*1370*/  LOP3.LUT R26, R11, 0x64006400, RZ, 0xfc, !PT ;  /* 0x640064000b1a7812 */ /* 0x000fe400078efcff */
[C---:B------:R-:W-:Y:S01]  /*1380*/  LOP3.LUT R27, R6.reuse, 0xc000c, RZ, 0xc0, !PT ;  /* 0x000c000c061b7812 */ /* 0x040fe200078ec0ff */
[----:B------:R-:W-:Y:S02]  /*1390*/  HADD2 R11, R10, -1026, -1026 ;  /* 0xe402e4020a0b7430 */ /* 0x000fe40000000000 */
[----:B------:R-:W-:Y:S01]  /*13a0*/  HADD2 R10, R26, -1026, -1026 ;  /* 0xe402e4021a0a7430 */ /* 0x000fe20000000000 */
[----:B------:R-:W-:Y:S01]  /*13b0*/  LOP3.LUT R27, R27, 0x64006400, RZ, 0xfc, !PT ;  /* 0x640064001b1b7812 */ /* 0x000fe200078efcff */
[-C--:B------:R-:W-:Y:S01]  /*13c0*/  HFMA2 R8, R11, R12.reuse, R8 ;  /* 0x0000000c0b087231 */ /* 0x080fe20000000008 */
[C---:B------:R-:W-:Y:S01]  /*13d0*/  LOP3.LUT R11, R7.reuse, 0xc000c, RZ, 0xc0, !PT ;  /* 0x000c000c070b7812 */ /* 0x040fe200078ec0ff */
[----:B------:R-:W-:Y:S01]  /*13e0*/  HFMA2 R12, R10, R12, R9 ;  /* 0x0000000c0a0c7231 */ /* 0x000fe20000000009 */
[----:B------:R-:W-:Y:S01]  /*13f0*/  LOP3.LUT R9, R6, 0x300030, RZ, 0xc0, !PT ;  /* 0x0030003006097812 */ /* 0x000fe200078ec0ff */
[----:B------:R-:W-:Y:S01]  /*1400*/  HFMA2 R27, R27, R0.H0_H0, -258, -258 ;  /* 0xdc08dc081b1b7431 */ /* 0x000fe20000040000 */
[----:B------:R-:W-:-:S02]  /*1410*/  LOP3.LUT R10, R7, 0x300030, RZ, 0xc0, !PT ;  /* 0x00300030070a7812 */ /* 0x000fc400078ec0ff */
[----:B------:R-:W-:Y:S01]  /*1420*/  LOP3.LUT R11, R11, 0x64006400, RZ, 0xfc, !PT ;  /* 0x640064000b0b7812 */ /* 0x000fe200078efcff */
[-C--:B------:R-:W-:Y:S01]  /*1430*/  HFMA2 R8, R27, R13.reuse, R8 ;  /* 0x0000000d1b087231 */ /* 0x080fe20000000008 */
        /* <DEDUP_REMOVED lines=8> */
[----:B------:R-:W-:Y:S01]  /*14c0*/  HFMA2 R11, R11, R13, R12 ;  /* 0x0000000d0b0b7231 */ /* 0x000fe2000000000c */
[----:B------:R-:W-:Y:S01]  /*14d0*/  LOP3.LUT R7, R7, 0x64006400, RZ, 0xfc, !PT ;  /* 0x6400640007077812 */ /* 0x000fe200078efcff */
[----:B------:R-:W-:-:S02]  /*14e0*/  HFMA2 R8, R9, R14, R8 ;  /* 0x0000000e09087231 */ /* 0x000fc40000000008 */
[-C--:B------:R-:W-:Y:S02]  /*14f0*/  HFMA2 R31, R31, R0.reuse.H1_H1, -18, -18 ;  /* 0xcc80cc801f1f7431 */ /* 0x080fe40000060000 */
[----:B------:R-:W-:Y:S02]  /*1500*/  HFMA2 R7, R7, R0.H1_H1, -18, -18 ;  /* 0xcc80cc8007077431 */ /* 0x000fe40000060000 */
[----:B------:R-:W-:Y:S02]  /*1510*/  HFMA2 R2, R2, R14, R11 ;  /* 0x0000000e02027231 */ /* 0x000fe4000000000b */
[-C--:B------:R-:W-:Y:S02]  /*1520*/  HFMA2 R8, R31, R15.reuse, R8 ;  /* 0x0000000f1f087231 */ /* 0x080fe40000000008 */
[----:B------:R-:W-:Y:S02]  /*1530*/  HFMA2 R7, R7, R15, R2 ;  /* 0x0000000f07077231 */ /* 0x000fe40000000002 */
        /* <DEDUP_REMOVED lines=8> */
.L_x_3904:
[----:B------:R0:W-:Y:S01]  /*15c0*/  ATOM.E.ADD.F16x2.RN.STRONG.GPU P0, RZ, desc[UR6][R20.64], R25 ;  /* 0x8000001914ff79a2 */ /* 0x0001e2000c10e106 */
[----:B------:R-:W-:Y:S04]  /*15d0*/  BSSY.RECONVERGENT B0, `(.L_x_3906) ;  /* 0x000000e000007945 */ /* 0x000fe80003800200 */
[----:B0-----:R-:W-:Y:S05]  /*15e0*/  @P0 BRA `(.L_x_3907) ;  /* 0x0000000000300947 */ /* 0x001fea0003800000 */
[----:B------:R-:W0:Y:S02]  /*15f0*/  QSPC.E.S P0, RZ, [R20] ;  /* 0x0000000014ff73aa */ /* 0x000e240000000500 */
[----:B0-----:R-:W-:Y:S05]  /*1600*/  @!P0 BRA `(.L_x_3908) ;  /* 0x00000000001c8947 */ /* 0x001fea0003800000 */
[----:B------:R-:W-:-:S05]  /*1610*/  IMAD.MOV.U32 R2, RZ, RZ, R20 ;  /* 0x000000ffff027224 */ /* 0x000fca00078e0014 */
[----:B------:R-:W-:-:S07]  /*1620*/  MOV R2, R2 ;  /* 0x0000000200027202 */ /* 0x000fce0000000f00 */
.L_x_3909:
[----:B------:R-:W0:Y:S02]  /*1630*/  LDS R4, [R2] ;  /* 0x0000000002047984 */ /* 0x000e240000000800 */
[----:B0-----:R-:W-:-:S05]  /*1640*/  HADD2 R5, R4, R25 ;  /* 0x0000001904057230 */ /* 0x001fca0000000000 */
[----:B------:R-:W0:Y:S02]  /*1650*/  ATOMS.CAST.SPIN P0, [R2], R4, R5 ;  /* 0x000000040200758d */ /* 0x000e240001800005 */
[----:B0-----:R-:W-:Y:S05]  /*1660*/  @!P0 BRA `(.L_x_3909) ;  /* 0xfffffffc00f08947 */ /* 0x001fea000383ffff */
[----:B------:R-:W-:Y:S05]  /*1670*/  BRA `(.L_x_3907) ;  /* 0x00000000000c7947 */ /* 0x000fea0003800000 */
.L_x_3908:
[----:B------:R-:W2:Y:S02]  /*1680*/  LD.E R0, desc[UR6][R20.64] ;  /* 0x0000000614007980 */ /* 0x000ea4000c101900 */
[----:B--2---:R-:W-:-:S05]  /*1690*/  IMAD.IADD R3, R25, 0x1, R0 ;  /* 0x0000000119037824 */ /* 0x004fca00078e0200 */
[----:B------:R0:W-:Y:S02]  /*16a0*/  ST.E desc[UR6][R20.64], R3 ;  /* 0x0000000314007985 */ /* 0x0001e4000c101906 */
.L_x_3907:
[----:B------:R-:W-:Y:S05]  /*16b0*/  BSYNC.RECONVERGENT B0 ;  /* 0x0000000000007941 */ /* 0x000fea0003800200 */
.L_x_3906:
[----:B------:R1:W-:Y:S02]  /*16c0*/  ATOM.E.ADD.F16x2.RN.STRONG.GPU P0, RZ, desc[UR6][R20.64+0x4], R24 ;  /* 0x8000041814ff79a2 */ /* 0x0003e4000c10e106 */
[----:B-1----:R-:W-:Y:S05]  /*16d0*/  @P0 EXIT ;  /* 0x000000000000094d */ /* 0x002fea0003800000 */
[----:B------:R-:W1:Y:S02]  /*16e0*/  QSPC.E.S P0, RZ, [R20+0x4] ;  /* 0x0000040014ff73aa */ /* 0x000e640000000500 */
[----:B-1----:R-:W-:Y:S05]  /*16f0*/  @!P0 BRA `(.L_x_3910) ;  /* 0x0000000000188947 */ /* 0x002fea0003800000 */
[----:B0-----:R-:W-:-:S07]  /*1700*/  MOV R20, R20 ;  /* 0x0000001400147202 */ /* 0x001fce0000000f00 */
.L_x_3911:
[----:B------:R-:W0:Y:S02]  /*1710*/  LDS R2, [R20+0x4] ;  /* 0x0000040014027984 */ /* 0x000e240000000800 */
[----:B0-----:R-:W-:-:S05]  /*1720*/  HFMA2 R3, R2, 1, 1, R24 ;  /* 0x3c003c0002037831 */ /* 0x001fca0000000018 */
[----:B------:R-:W0:Y:S02]  /*1730*/  ATOMS.CAST.SPIN P0, [R20+0x4], R2, R3 ;  /* 0x000004021400758d */ /* 0x000e240001800003 */
[----:B0-----:R-:W-:Y:S05]  /*1740*/  @!P0 BRA `(.L_x_3911) ;  /* 0xfffffffc00f08947 */ /* 0x001fea000383ffff */
[----:B------:R-:W-:Y:S05]  /*1750*/  EXIT ;  /* 0x000000000000794d */ /* 0x000fea0003800000 */
.L_x_3910:
[----:B------:R-:W0:Y:S02]  /*1760*/  LD.E R0, desc[UR6][R20.64+0x4] ;  /* 0x0000040614007980 */ /* 0x000e24000c101900 */
[----:B0-----:R-:W-:-:S05]  /*1770*/  IMAD.IADD R3, R24, 0x1, R0 ;  /* 0x0000000118037824 */ /* 0x001fca00078e0200 */
[----:B------:R-:W-:Y:S01]  /*1780*/  ST.E desc[UR6][R20.64+0x4], R3 ;  /* 0x0000040314007985 */ /* 0x000fe2000c101906 */
[----:B------:R-:W-:Y:S05]  /*1790*/  EXIT ;  /* 0x000000000000794d */ /* 0x000fea0003800000 */
.L_x_3912:
        /* <DEDUP_REMOVED lines=14> */
.L_x_3992:


//--------------------- .nv.shared._Z23gemm_half_q_half_kernelILi4ELi32ELb1ELb0ELi64EEvPK6__halfPKjS4_S2_PS0_iiiiPKtS7_iiiiiibS2_i --------------------------
	.section	.nv.shared._Z23gemm_half_q_half_kernelILi4ELi32ELb1ELb0ELi64EEvPK6__halfPKjS4_S2_PS0_iiiiPKtS7_iiiiiibS2_i,"aw",@nobits
	.sectionflags	@""
	.align	2
.nv.shared._Z23gemm_half_q_half_kernelILi4ELi32ELb1ELb0ELi64EEvPK6__halfPKjS4_S2_PS0_iiiiPKtS7_iiiiiibS2_i:
	.zero		1536


//--------------------- .nv.shared.reserved.0     --------------------------
	.section	.nv.shared.reserved.0,"aw",@nobits
	.weak		__nv_reservedSMEM_offset_0_alias
	.size		__nv_reservedSMEM_offset_0_alias, 0, 64
	.other		__nv_reservedSMEM_offset_0_alias,@"STO_CUDA_RESERVED_SHARED STV_DEFAULT"
__nv_reservedSMEM_offset_0_alias:
	.zero		0
	.zero		64


//--------------------- .nv.global                --------------------------
	.section	.nv.global,"aw",@nobits
.nv.global:
	.type		_ZN46_INTERNAL_5f81d751_15_unit_exl2_2a_cu_7deea0f34cuda3std3__48in_placeE,@object
	.size		_ZN46_INTERNAL_5f81d751_15_unit_exl2_2a_cu_7deea0f34cuda3std3__48in_placeE,(_ZN46_INTERNAL_5f81d751_15_unit_exl2_2a_cu_7deea0f34cuda3std6ranges3__45__cpo8distanceE - _ZN46_INTERNAL_5f81d751_15_unit_exl2_2a_cu_7deea0f34cuda3std3__48in_placeE)
_ZN46_INTERNAL_5f81d751_15_unit_exl2_2a_cu_7deea0f34cuda3std3__48in_placeE:
	.zero		1
	.type		_ZN46_INTERNAL_5f81d751_15_unit_exl2_2a_cu_7deea0f34cuda3std6ranges3__45__cpo8distanceE,@object
	.size		_ZN46_INTERNAL_5f81d751_15_unit_exl2_2a_cu_7deea0f34cuda3std6ranges3__45__cpo8distanceE,(_ZN46_INTERNAL_5f81d751_15_unit_exl2_2a_cu_7deea0f34cuda3std3__45__cpo6cbeginE - _ZN46_INTERNAL_5f81d751_15_unit_exl2_2a_cu_7deea0f34cuda3std6ranges3__45__cpo8distanceE)
_ZN46_INTERNAL_5f81d751_15_unit_exl2_2a_cu_7deea0f34cuda3std6ranges3__45__cpo8distanceE:
	.zero		1
	.type		_ZN46_INTERNAL_5f81d751_15_unit_exl2_2a_cu_7deea0f34cuda3std3__45__cpo6cbeginE,@object
	.size		_ZN46_INTERNAL_5f81d751_15_unit_exl2_2a_cu_7deea0f34cuda3std3__45__cpo6cbeginE,(_ZN46_INTERNAL_5f81d751_15_unit_exl2_2a_cu_7deea0f34cuda3std6ranges3__45__cpo7advanceE - _ZN46_INTERNAL_5f81d751_15_unit_exl2_2a_cu_7deea0f34cuda3std3__45__cpo6cbeginE)
_ZN46_INTERNAL_5f81d751_15_unit_exl2_2a_cu_7deea0f34cuda3std3__45__cpo6cbeginE:
	.zero		1
	.type		_ZN46_INTERNAL_5f81d751_15_unit_exl2_2a_cu_7deea0f34cuda3std6ranges3__45__cpo7advanceE,@object
	.size		_ZN46_INTERNAL_5f81d751_15_unit_exl2_2a_cu_7deea0f34cuda3std6ranges3__45__cpo7advanceE,(_ZN46_INTERNAL_5f81d751_15_unit_exl2_2a_cu_7deea0f34cuda3std3__45__cpo7crbeginE - _ZN46_INTERNAL_5f81d751_15_unit_exl2_2a_cu_7deea0f34cuda3std6ranges3__45__cpo7advanceE)
_ZN46_INTERNAL_5f81d751_15_unit_exl2_2a_cu_7deea0f34cuda3std6ranges3__45__cpo7advanceE:
	.zero		1
	.type		_ZN46_INTERNAL_5f81d751_15_unit_exl2_2a_cu_7deea0f34cuda3std3__45__cpo7crbeginE,@object
	.size		_ZN46_INTERNAL_5f81d751_15_unit_exl2_2a_cu_7deea0f34cuda3std3__45__cpo7crbeginE,(_ZN46_INTERNAL_5f81d751_15_unit_exl2_2a_cu_7deea0f34cuda3std6ranges3__45__cpo4dataE - _ZN46_INTERNAL_5f81d751_15_unit_exl2_2a_cu_7deea0f34cuda3std3__45__cpo7crbeginE)
_ZN46_INTERNAL_5f81d751_15_unit_exl2_2a_cu_7deea0f34cuda3std3__45__cpo7crbeginE:
	.zero		1
	.type		_ZN46_INTERNAL_5f81d751_15_unit_exl2_2a_cu_7deea0f34cuda3std6ranges3__45__cpo4dataE,@object
	.size		_ZN46_INTERNAL_5f81d751_15_unit_exl2_2a_cu_7deea0f34cuda3std6ranges3__45__cpo4dataE,(_ZN46_INTERNAL_5f81d751_15_unit_exl2_2a_cu_7deea0f34cuda3std6ranges3__45__cpo5beginE - _ZN46_INTERNAL_5f81d751_15_unit_exl2_2a_cu_7deea0f34cuda3std6ranges3__45__cpo4dataE)
_ZN46_INTERNAL_5f81d751_15_unit_exl2_2a_cu_7deea0f34cuda3std6ranges3__45__cpo4dataE:
	.zero		1
	.type		_ZN46_INTERNAL_5f81d751_15_unit_exl2_2a_cu_7deea0f34cuda3std6ranges3__45__cpo5beginE,@object
	.size		_ZN46_INTERNAL_5f81d751_15_unit_exl2_2a_cu_7deea0f34cuda3std6ranges3__45__cpo5beginE,(_ZN46_INTERNAL_5f81d751_15_unit_exl2_2a_cu_7deea0f34cuda3std3__448_GLOBAL__N__5f81d751_15_unit_exl2_2a_cu_7deea0f36ignoreE - _ZN46_INTERNAL_5f81d751_15_unit_exl2_2a_cu_7deea0f34cuda3std6ranges3__45__cpo5beginE)
_ZN46_INTERNAL_5f81d751_15_unit_exl2_2a_cu_7deea0f34cuda3std6ranges3__45__cpo5beginE:
	.zero		1
	.type		_ZN46_INTERNAL_5f81d751_15_unit_exl2_2a_cu_7deea0f34cuda3std3__448_GLOBAL__N__5f81d751_15_unit_exl2_2a_cu_7deea0f36ignoreE,@object
	.size		_ZN46_INTERNAL_5f81d751_15_unit_exl2_2a_cu_7deea0f34cuda3std3__448_GLOBAL__N__5f81d751_15_unit_exl2_2a_cu_7deea0f36ignoreE,(_ZN46_INTERNAL_5f81d751_15_unit_exl2_2a_cu_7deea0f34cuda3std6ranges3__45__cpo4sizeE - _ZN46_INTERNAL_5f81d751_15_unit_exl2_2a_cu_7deea0f34cuda3std3__448_GLOBAL__N__5f81d751_15_unit_exl2_2a_cu_7deea0f36ignoreE)
_ZN46_INTERNAL_5f81d751_15_unit_exl2_2a_cu_7deea0f34cuda3std3__448_GLOBAL__N__5f81d751_15_unit_exl2_2a_cu_7deea0f36ignoreE:
	.zero		1
	.type		_ZN46_INTERNAL_5f81d751_15_unit_exl2_2a_cu_7deea0f34cuda3std6ranges3__45__cpo4sizeE,@object
	.size		_ZN46_INTERNAL_5f81d751_15_unit_exl2_2a_cu_7deea0f34cuda3std6ranges3__45__cpo4sizeE,(_ZN46_INTERNAL_5f81d751_15_unit_exl2_2a_cu_7deea0f34cuda3std3__45__cpo5beginE - _ZN46_INTERNAL_5f81d751_15_unit_exl2_2a_cu_7deea0f34cuda3std6ranges3__45__cpo4sizeE)
_ZN46_INTERNAL_5f81d751_15_unit_exl2_2a_cu_7deea0f34cuda3std6ranges3__45__cpo4sizeE:
	.zero		1
	.type		_ZN46_INTERNAL_5f81d751_15_unit_exl2_2a_cu_7deea0f34cuda3std3__45__cpo5beginE,@object
	.size		_ZN46_INTERNAL_5f81d751_15_unit_exl2_2a_cu_7deea0f34cuda3std3__45__cpo5beginE,(_ZN46_INTERNAL_5f81d751_15_unit_exl2_2a_cu_7deea0f34cuda3std6ranges3__45__cpo6cbeginE - _ZN46_INTERNAL_5f81d751_15_unit_exl2_2a_cu_7deea0f34cuda3std3__45__cpo5beginE)
_ZN46_INTERNAL_5f81d751_15_unit_exl2_2a_cu_7deea0f34cuda3std3__45__cpo5beginE:
	.zero		1
	.type		_ZN46_INTERNAL_5f81d751_15_unit_exl2_2a_cu_7deea0f34cuda3std6ranges3__45__cpo6cbeginE,@object
	.size		_ZN46_INTERNAL_5f81d751_15_unit_exl2_2a_cu_7deea0f34cuda3std6ranges3__45__cpo6cbeginE,(_ZN46_INTERNAL_5f81d751_15_unit_exl2_2a_cu_7deea0f34cuda3std3__45__cpo6rbeginE - _ZN46_INTERNAL_5f81d751_15_unit_exl2_2a_cu_7deea0f34cuda3std6ranges3__45__cpo6cbeginE)
_ZN46_INTERNAL_5f81d751_15_unit_exl2_2a_cu_7deea0f34cuda3std6ranges3__45__cpo6cbeginE:
	.zero		1
	.type		_ZN46_INTERNAL_5f81d751_15_unit_exl2_2a_cu_7deea0f34cuda3std3__45__cpo6rbeginE,@object
	.size		_ZN46_INTERNAL_5f81d751_15_unit_exl2_2a_cu_7deea0f34cuda3std3__45__cpo6rbeginE,(_ZN46_INTERNAL_5f81d751_15_unit_exl2_2a_cu_7deea0f34cuda3std6ranges3__45__cpo4nextE - _ZN46_INTERNAL_5f81d751_15_unit_exl2_2a_cu_7deea0f34cuda3std3__45__cpo6rbeginE)
_ZN46_INTERNAL_5f81d751_15_unit_exl2_2a_cu_7deea0f34cuda3std3__45__cpo6rbeginE:
	.zero		1
	.type		_ZN46_INTERNAL_5f81d751_15_unit_exl2_2a_cu_7deea0f34cuda3std6ranges3__45__cpo4nextE,@object
	.size		_ZN46_INTERNAL_5f81d751_15_unit_exl2_2a_cu_7deea0f34cuda3std6ranges3__45__cpo4nextE,(_ZN46_INTERNAL_5f81d751_15_unit_exl2_2a_cu_7deea0f34cuda3std6ranges3__45__cpo4swapE - _ZN46_INTERNAL_5f81d751_15_unit_exl2_2a_cu_7deea0f34cuda3std6ranges3__45__cpo4nextE)
_ZN46_INTERNAL_5f81d751_15_unit_exl2_2a_cu_7deea0f34cuda3std6ranges3__45__cpo4nextE:
	.zero		1
	.type		_ZN46_INTERNAL_5f81d751_15_unit_exl2_2a_cu_7deea0f34cuda3std6ranges3__45__cpo4swapE,@object
	.size		_ZN46_INTERNAL_5f81d751_15_unit_exl2_2a_cu_7deea0f34cuda3std6ranges3__45__cpo4swapE,(_ZN46_INTERNAL_5f81d751_15_unit_exl2_2a_cu_7deea0f34cuda3std3__420unreachable_sentinelE - _ZN46_INTERNAL_5f81d751_15_unit_exl2_2a_cu_7deea0f34cuda3std6ranges3__45__cpo4swapE)
_ZN46_INTERNAL_5f81d751_15_unit_exl2_2a_cu_7deea0f34cuda3std6ranges3__45__cpo4swapE:
	.zero		1
	.type		_ZN46_INTERNAL_5f81d751_15_unit_exl2_2a_cu_7deea0f34cuda3std3__420unreachable_sentinelE,@object
	.size		_ZN46_INTERNAL_5f81d751_15_unit_exl2_2a_cu_7deea0f34cuda3std3__420unreachable_sentinelE,(_ZN46_INTERNAL_5f81d751_15_unit_exl2_2a_cu_7deea0f36thrust24THRUST_300001_SM_1030_NS6system6detail10sequential3seqE - _ZN46_INTERNAL_5f81d751_15_unit_exl2_2a_cu_7deea0f34cuda3std3__420unreachable_sentinelE)
_ZN46_INTERNAL_5f81d751_15_unit_exl2_2a_cu_7deea0f34cuda3std3__420unreachable_sentinelE:
	.zero		1
	.type		_ZN46_INTERNAL_5f81d751_15_unit_exl2_2a_cu_7deea0f36thrust24THRUST_300001_SM_1030_NS6system6detail10sequential3seqE,@object
	.size		_ZN46_INTERNAL_5f81d751_15_unit_exl2_2a_cu_7deea0f36thrust24THRUST_300001_SM_1030_NS6system6detail10sequential3seqE,(_ZN46_INTERNAL_5f81d751_15_unit_exl2_2a_cu_7deea0f34cuda3std3__45__cpo4cendE - _ZN46_INTERNAL_5f81d751_15_unit_exl2_2a_cu_7deea0f36thrust24THRUST_300001_SM_1030_NS6system6detail10sequential3seqE)
_ZN46_INTERNAL_5f81d751_15_unit_exl2_2a_cu_7deea0f36thrust24THRUST_300001_SM_1030_NS6system6detail10sequential3seqE:
	.zero		1
	.type		_ZN46_INTERNAL_5f81d751_15_unit_exl2_2a_cu_7deea0f34cuda3std3__45__cpo4cendE,@object
	.size		_ZN46_INTERNAL_5f81d751_15_unit_exl2_2a_cu_7deea0f34cuda3std3__45__cpo4cendE,(_ZN46_INTERNAL_5f81d751_15_unit_exl2_2a_cu_7deea0f34cuda3std6ranges3__45__cpo9iter_swapE - _ZN46_INTERNAL_5f81d751_15_unit_exl2_2a_cu_7deea0f34cuda3std3__45__cpo4cendE)
_ZN46_INTERNAL_5f81d751_15_unit_exl2_2a_cu_7deea0f34cuda3std3__45__cpo4cendE:
	.zero		1
	.type		_ZN46_INTERNAL_5f81d751_15_unit_exl2_2a_cu_7deea0f34cuda3std6ranges3__45__cpo9iter_swapE,@object
	.size		_ZN46_INTERNAL_5f81d751_15_unit_exl2_2a_cu_7deea0f34cuda3std6ranges3__45__cpo9iter_swapE,(_ZN46_INTERNAL_5f81d751_15_unit_exl2_2a_cu_7deea0f34cuda3std3__45__cpo5crendE - _ZN46_INTERNAL_5f81d751_15_unit_exl2_2a_cu_7deea0f34cuda3std6ranges3__45__cpo9iter_swapE)
_ZN46_INTERNAL_5f81d751_15_unit_exl2_2a_cu_7deea0f34cuda3std6ranges3__45__cpo9iter_swapE:
	.zero		1
	.type		_ZN46_INTERNAL_5f81d751_15_unit_exl2_2a_cu_7deea0f34cuda3std3__45__cpo5crendE,@object
	.size		_ZN46_INTERNAL_5f81d751_15_unit_exl2_2a_cu_7deea0f34cuda3std3__45__cpo5crendE,(_ZN46_INTERNAL_5f81d751_15_unit_exl2_2a_cu_7deea0f34cuda3std6ranges3__45__cpo5cdataE - _ZN46_INTERNAL_5f81d751_15_unit_exl2_2a_cu_7deea0f34cuda3std3__45__cpo5crendE)
_ZN46_INTERNAL_5f81d751_15_unit_exl2_2a_cu_7deea0f34cuda3std3__45__cpo5crendE:
	.zero		1
	.type		_ZN46_INTERNAL_5f81d751_15_unit_exl2_2a_cu_7deea0f34cuda3std6ranges3__45__cpo5cdataE,@object
	.size		_ZN46_INTERNAL_5f81d751_15_unit_exl2_2a_cu_7deea0f34cuda3std6ranges3__45__cpo5cdataE,(_ZN46_INTERNAL_5f81d751_15_unit_exl2_2a_cu_7deea0f34cuda3std6ranges3__45__cpo3endE - _ZN46_INTERNAL_5f81d751_15_unit_exl2_2a_cu_7deea0f34cuda3std6ranges3__45__cpo5cdataE)
_ZN46_INTERNAL_5f81d751_15_unit_exl2_2a_cu_7deea0f34cuda3std6ranges3__45__cpo5cdataE:
	.zero		1
	.type		_ZN46_INTERNAL_5f81d751_15_unit_exl2_2a_cu_7deea0f34cuda3std6ranges3__45__cpo3endE,@object
	.size		_ZN46_INTERNAL_5f81d751_15_unit_exl2_2a_cu_7deea0f34cuda3std6ranges3__45__cpo3endE,(_ZN46_INTERNAL_5f81d751_15_unit_exl2_2a_cu_7deea0f34cuda3std3__419piecewise_constructE - _ZN46_INTERNAL_5f81d751_15_unit_exl2_2a_cu_7deea0f34cuda3std6ranges3__45__cpo3endE)
_ZN46_INTERNAL_5f81d751_15_unit_exl2_2a_cu_7deea0f34cuda3std6ranges3__45__cpo3endE:
	.zero		1
	.type		_ZN46_INTERNAL_5f81d751_15_unit_exl2_2a_cu_7deea0f34cuda3std3__419piecewise_constructE,@object
	.size		_ZN46_INTERNAL_5f81d751_15_unit_exl2_2a_cu_7deea0f34cuda3std3__419piecewise_constructE,(_ZN46_INTERNAL_5f81d751_15_unit_exl2_2a_cu_7deea0f34cuda3std6ranges3__45__cpo5ssizeE - _ZN46_INTERNAL_5f81d751_15_unit_exl2_2a_cu_7deea0f34cuda3std3__419piecewise_constructE)
_ZN46_INTERNAL_5f81d751_15_unit_exl2_2a_cu_7deea0f34cuda3std3__419piecewise_constructE:
	.zero		1
	.type		_ZN46_INTERNAL_5f81d751_15_unit_exl2_2a_cu_7deea0f34cuda3std6ranges3__45__cpo5ssizeE,@object
	.size		_ZN46_INTERNAL_5f81d751_15_unit_exl2_2a_cu_7deea0f34cuda3std6ranges3__45__cpo5ssizeE,(_ZN46_INTERNAL_5f81d751_15_unit_exl2_2a_cu_7deea0f34cuda3std3__45__cpo3endE - _ZN46_INTERNAL_5f81d751_15_unit_exl2_2a_cu_7deea0f34cuda3std6ranges3__45__cpo5ssizeE)
_ZN46_INTERNAL_5f81d751_15_unit_exl2_2a_cu_7deea0f34cuda3std6ranges3__45__cpo5ssizeE:
	.zero		1
	.type		_ZN46_INTERNAL_5f81d751_15_unit_exl2_2a_cu_7deea0f34cuda3std3__45__cpo3endE,@object
	.size		_ZN46_INTERNAL_5f81d751_15_unit_exl2_2a_cu_7deea0f34cuda3std3__45__cpo3endE,(_ZN46_INTERNAL_5f81d751_15_unit_exl2_2a_cu_7deea0f34cuda3std6ranges3__45__cpo4cendE - _ZN46_INTERNAL_5f81d751_15_unit_exl2_2a_cu_7deea0f34cuda3std3__45__cpo3endE)
_ZN46_INTERNAL_5f81d751_15_unit_exl2_2a_cu_7deea0f34cuda3std3__45__cpo3endE:
	.zero		1
	.type		_ZN46_INTERNAL_5f81d751_15_unit_exl2_2a_cu_7deea0f34cuda3std6ranges3__45__cpo4cendE,@object
	.size		_ZN46_INTERNAL_5f81d751_15_unit_exl2_2a_cu_7deea0f34cuda3std6ranges3__45__cpo4cendE,(_ZN46_INTERNAL_5f81d751_15_unit_exl2_2a_cu_7deea0f34cuda3std3__45__cpo4rendE - _ZN46_INTERNAL_5f81d751_15_unit_exl2_2a_cu_7deea0f34cuda3std6ranges3__45__cpo4cendE)
_ZN46_INTERNAL_5f81d751_15_unit_exl2_2a_cu_7deea0f34cuda3std6ranges3__45__cpo4cendE:
	.zero		1
	.type		_ZN46_INTERNAL_5f81d751_15_unit_exl2_2a_cu_7deea0f34cuda3std3__45__cpo4rendE,@object
	.size		_ZN46_INTERNAL_5f81d751_15_unit_exl2_2a_cu_7deea0f34cuda3std3__45__cpo4rendE,(_ZN46_INTERNAL_5f81d751_15_unit_exl2_2a_cu_7deea0f34cuda3std6ranges3__45__cpo4prevE - _ZN46_INTERNAL_5f81d751_15_unit_exl2_2a_cu_7deea0f34cuda3std3__45__cpo4rendE)
_ZN46_INTERNAL_5f81d751_15_unit_exl2_2a_cu_7deea0f34cuda3std3__45__cpo4rendE:
	.zero		1
	.type		_ZN46_INTERNAL_5f81d751_15_unit_exl2_2a_cu_7deea0f34cuda3std6ranges3__45__cpo4prevE,@object
	.size		_ZN46_INTERNAL_5f81d751_15_unit_exl2_2a_cu_7deea0f34cuda3std6ranges3__45__cpo4prevE,(_ZN46_INTERNAL_5f81d751_15_unit_exl2_2a_cu_7deea0f34cuda3std6ranges3__45__cpo9iter_moveE - _ZN46_INTERNAL_5f81d751_15_unit_exl2_2a_cu_7deea0f34cuda3std6ranges3__45__cpo4prevE)
_ZN46_INTERNAL_5f81d751_15_unit_exl2_2a_cu_7deea0f34cuda3std6ranges3__45__cpo4prevE:
	.zero		1
	.type		_ZN46_INTERNAL_5f81d751_15_unit_exl2_2a_cu_7deea0f34cuda3std6ranges3__45__cpo9iter_moveE,@object
	.size		_ZN46_INTERNAL_5f81d751_15_unit_exl2_2a_cu_7deea0f34cuda3std6ranges3__45__cpo9iter_moveE,(.L_13 - _ZN46_INTERNAL_5f81d751_15_unit_exl2_2a_cu_7deea0f34cuda3std6ranges3__45__cpo9iter_moveE)
_ZN46_INTERNAL_5f81d751_15_unit_exl2_2a_cu_7deea0f34cuda3std6ranges3__45__cpo9iter_moveE:
	.zero		1
.L_13:


//--------------------- .nv.shared._Z23gemm_half_q_half_kernelILi4ELi48ELb1ELb0ELi64EEvPK6__halfPKjS4_S2_PS0_iiiiPKtS7_iiiiiibS2_i --------------------------
	.section	.nv.shared._Z23gemm_half_q_half_kernelILi4ELi48ELb1ELb0ELi64EEvPK6__halfPKjS4_S2_PS0_iiiiPKtS7_iiiiiibS2_i,"aw",@nobits
	.sectionflags	@""
	.align	2
.nv.shared._Z23gemm_half_q_half_kernelILi4ELi48ELb1ELb0ELi64EEvPK6__halfPKjS4_S2_PS0_iiiiPKtS7_iiiiiibS2_i:
	.zero		1536


//--------------------- .nv.shared._Z23gemm_half_q_half_kernelILi4ELi16ELb1ELb0ELi64EEvPK6__halfPKjS4_S2_PS0_iiiiPKtS7_iiiiiibS2_i --------------------------
	.section	.nv.shared._Z23gemm_half_q_half_kernelILi4ELi16ELb1ELb0ELi64EEvPK6__halfPKjS4_S2_PS0_iiiiPKtS7_iiiiiibS2_i,"aw",@nobits
	.sectionflags	@""
	.align	2
.nv.shared._Z23gemm_half_q_half_kernelILi4ELi16ELb1ELb0ELi64EEvPK6__halfPKjS4_S2_PS0_iiiiPKtS7_iiiiiibS2_i:
	.zero		1536


//--------------------- .nv.shared._Z23gemm_half_q_half_kernelILi4ELi24ELb1ELb0ELi64EEvPK6__halfPKjS4_S2_PS0_iiiiPKtS7_iiiiiibS2_i --------------------------
	.section	.nv.shared._Z23gemm_half_q_half_kernelILi4ELi24ELb1ELb0ELi64EEvPK6__halfPKjS4_S2_PS0_iiiiPKtS7_iiiiiibS2_i,"aw",@nobits
	.sectionflags	@""
	.align	2
.nv.shared._Z23gemm_half_q_half_kernelILi4ELi24ELb1ELb0ELi64EEvPK6__halfPKjS4_S2_PS0_iiiiPKtS7_iiiiiibS2_i:
	.zero		1536


//--------------------- .nv.shared._Z23gemm_half_q_half_kernelILi4ELi8ELb1ELb0ELi64EEvPK6__halfPKjS4_S2_PS0_iiiiPKtS7_iiiiiibS2_i --------------------------
	.section	.nv.shared._Z23gemm_half_q_half_kernelILi4ELi8ELb1ELb0ELi64EEvPK6__halfPKjS4_S2_PS0_iiiiPKtS7_iiiiiibS2_i,"aw",@nobits
	.sectionflags	@""
	.align	2
.nv.shared._Z23gemm_half_q_half_kernelILi4ELi8ELb1ELb0ELi64EEvPK6__halfPKjS4_S2_PS0_iiiiPKtS7_iiiiiibS2_i:
	.zero		1536


//--------------------- .nv.shared._Z23gemm_half_q_half_kernelILi4ELi12ELb1ELb0ELi64EEvPK6__halfPKjS4_S2_PS0_iiiiPKtS7_iiiiiibS2_i --------------------------
	.section	.nv.shared._Z23gemm_half_q_half_kernelILi4ELi12ELb1ELb0ELi64EEvPK6__halfPKjS4_S2_PS0_iiiiPKtS7_iiiiiibS2_i,"aw",@nobits
	.sectionflags	@""
	.align	2
.nv.shared._Z23gemm_half_q_half_kernelILi4ELi12ELb1ELb0ELi64EEvPK6__halfPKjS4_S2_PS0_iiiiPKtS7_iiiiiibS2_i:
	.zero		1536


//--------------------- .nv.shared._Z23gemm_half_q_half_kernelILi4ELi14ELb1ELb0ELi64EEvPK6__halfPKjS4_S2_PS0_iiiiPKtS7_iiiiiibS2_i --------------------------
	.section	.nv.shared._Z23gemm_half_q_half_kernelILi4ELi14ELb1ELb0ELi64EEvPK6__halfPKjS4_S2_PS0_iiiiPKtS7_iiiiiibS2_i,"aw",@nobits
	.sectionflags	@""
	.align	2
.nv.shared._Z23gemm_half_q_half_kernelILi4ELi14ELb1ELb0ELi64EEvPK6__halfPKjS4_S2_PS0_iiiiPKtS7_iiiiiibS2_i:
	.zero		1536


//--------------------- .nv.shared._Z23gemm_half_q_half_kernelILi4ELi4ELb1ELb0ELi64EEvPK6__halfPKjS4_S2_PS0_iiiiPKtS7_iiiiiibS2_i --------------------------
	.section	.nv.shared._Z23gemm_half_q_half_kernelILi4ELi4ELb1ELb0ELi64EEvPK6__halfPKjS4_S2_PS0_iiiiPKtS7_iiiiiibS2_i,"aw",@nobits
	.sectionflags	@""
	.align	2
.nv.shared._Z23gemm_half_q_half_kernelILi4ELi4ELb1ELb0ELi64EEvPK6__halfPKjS4_S2_PS0_iiiiPKtS7_iiiiiibS2_i:
	.zero		1536


//--------------------- .nv.shared._Z23gemm_half_q_half_kernelILi4ELi6ELb1ELb0ELi64EEvPK6__halfPKjS4_S2_PS0_iiiiPKtS7_iiiiiibS2_i --------------------------
	.section	.nv.shared._Z23gemm_half_q_half_kernelILi4ELi6ELb1ELb0ELi64EEvPK6__halfPKjS4_S2_PS0_iiiiPKtS7_iiiiiibS2_i,"aw",@nobits
	.sectionflags	@""
	.align	2
.nv.shared._Z23gemm_half_q_half_kernelILi4ELi6ELb1ELb0ELi64EEvPK6__halfPKjS4_S2_PS0_iiiiPKtS7_iiiiiibS2_i:
	.zero		1536


//--------------------- .nv.shared._Z23gemm_half_q_half_kernelILi4ELi2ELb1ELb0ELi64EEvPK6__halfPKjS4_S2_PS0_iiiiPKtS7_iiiiiibS2_i --------------------------
	.section	.nv.shared._Z23gemm_half_q_half_kernelILi4ELi2ELb1ELb0ELi64EEvPK6__halfPKjS4_S2_PS0_iiiiPKtS7_iiiiiibS2_i,"aw",@nobits
	.sectionflags	@""
	.align	2
.nv.shared._Z23gemm_half_q_half_kernelILi4ELi2ELb1ELb0ELi64EEvPK6__halfPKjS4_S2_PS0_iiiiPKtS7_iiiiiibS2_i:
	.zero		1536


//--------------------- .nv.shared._Z23gemm_half_q_half_kernelILi4ELi32ELb1ELb0ELi32EEvPK6__halfPKjS4_S2_PS0_iiiiPKtS7_iiiiiibS2_i --------------------------
	.section	.nv.shared._Z23gemm_half_q_half_kernelILi4ELi32ELb1ELb0ELi32EEvPK6__halfPKjS4_S2_PS0_iiiiPKtS7_iiiiiibS2_i,"aw",@nobits
	.sectionflags	@""
	.align	4
.nv.shared._Z23gemm_half_q_half_kernelILi4ELi32ELb1ELb0ELi32EEvPK6__halfPKjS4_S2_PS0_iiiiPKtS7_iiiiiibS2_i:
	.zero		1280


//--------------------- .nv.shared._Z23gemm_half_q_half_kernelILi4ELi48ELb1ELb0ELi32EEvPK6__halfPKjS4_S2_PS0_iiiiPKtS7_iiiiiibS2_i --------------------------
	.section	.nv.shared._Z23gemm_half_q_half_kernelILi4ELi48ELb1ELb0ELi32EEvPK6__halfPKjS4_S2_PS0_iiiiPKtS7_iiiiiibS2_i,"aw",@nobits
	.sectionflags	@""
	.align	4
.nv.shared._Z23gemm_half_q_half_kernelILi4ELi48ELb1ELb0ELi32EEvPK6__halfPKjS4_S2_PS0_iiiiPKtS7_iiiiiibS2_i:
	.zero		1280


//--------------------- .nv.shared._Z23gemm_half_q_half_kernelILi4ELi16ELb1ELb0ELi32EEvPK6__halfPKjS4_S2_PS0_iiiiPKtS7_iiiiiibS2_i --------------------------
	.section	.nv.shared._Z23gemm_half_q_half_kernelILi4ELi16ELb1ELb0ELi32EEvPK6__halfPKjS4_S2_PS0_iiiiPKtS7_iiiiiibS2_i,"aw",@nobits
	.sectionflags	@""
	.align	4
.nv.shared._Z23gemm_half_q_half_kernelILi4ELi16ELb1ELb0ELi32EEvPK6__halfPKjS4_S2_PS0_iiiiPKtS7_iiiiiibS2_i:
	.zero		1280


//--------------------- .nv.shared._Z23gemm_half_q_half_kernelILi4ELi24ELb1ELb0ELi32EEvPK6__halfPKjS4_S2_PS0_iiiiPKtS7_iiiiiibS2_i --------------------------
	.section	.nv.shared._Z23gemm_half_q_half_kernelILi4ELi24ELb1ELb0ELi32EEvPK6__halfPKjS4_S2_PS0_iiiiPKtS7_iiiiiibS2_i,"aw",@nobits
	.sectionflags	@""
	.align	4
.nv.shared._Z23gemm_half_q_half_kernelILi4ELi24ELb1ELb0ELi32EEvPK6__halfPKjS4_S2_PS0_iiiiPKtS7_iiiiiibS2_i:
	.zero		1280


//--------------------- .nv.shared._Z23gemm_half_q_half_kernelILi4ELi8ELb1ELb0ELi32EEvPK6__halfPKjS4_S2_PS0_iiiiPKtS7_iiiiiibS2_i --------------------------
	.section	.nv.shared._Z23gemm_half_q_half_kernelILi4ELi8ELb1ELb0ELi32EEvPK6__halfPKjS4_S2_PS0_iiiiPKtS7_iiiiiibS2_i,"aw",@nobits
	.sectionflags	@""
	.align	2
.nv.shared._Z23gemm_half_q_half_kernelILi4ELi8ELb1ELb0ELi32EEvPK6__halfPKjS4_S2_PS0_iiiiPKtS7_iiiiiibS2_i:
	.zero		1280


//--------------------- .nv.shared._Z23gemm_half_q_half_kernelILi4ELi12ELb1ELb0ELi32EEvPK6__halfPKjS4_S2_PS0_iiiiPKtS7_iiiiiibS2_i --------------------------
	.section	.nv.shared._Z23gemm_half_q_half_kernelILi4ELi12ELb1ELb0ELi32EEvPK6__halfPKjS4_S2_PS0_iiiiPKtS7_iiiiiibS2_i,"aw",@nobits
	.sectionflags	@""
	.align	2
.nv.shared._Z23gemm_half_q_half_kernelILi4ELi12ELb1ELb0ELi32EEvPK6__halfPKjS4_S2_PS0_iiiiPKtS7_iiiiiibS2_i:
	.zero		1280


//--------------------- .nv.shared._Z23gemm_half_q_half_kernelILi4ELi14ELb1ELb0ELi32EEvPK6__halfPKjS4_S2_PS0_iiiiPKtS7_iiiiiibS2_i --------------------------
	.section	.nv.shared._Z23gemm_half_q_half_kernelILi4ELi14ELb1ELb0ELi32EEvPK6__halfPKjS4_S2_PS0_iiiiPKtS7_iiiiiibS2_i,"aw",@nobits
	.sectionflags	@""
	.align	2
.nv.shared._Z23gemm_half_q_half_kernelILi4ELi14ELb1ELb0ELi32EEvPK6__halfPKjS4_S2_PS0_iiiiPKtS7_iiiiiibS2_i:
	.zero		1280


//--------------------- .nv.shared._Z23gemm_half_q_half_kernelILi4ELi4ELb1ELb0ELi32EEvPK6__halfPKjS4_S2_PS0_iiiiPKtS7_iiiiiibS2_i --------------------------
	.section	.nv.shared._Z23gemm_half_q_half_kernelILi4ELi4ELb1ELb0ELi32EEvPK6__halfPKjS4_S2_PS0_iiiiPKtS7_iiiiiibS2_i,"aw",@nobits
	.sectionflags	@""
	.align	4
.nv.shared._Z23gemm_half_q_half_kernelILi4ELi4ELb1ELb0ELi32EEvPK6__halfPKjS4_S2_PS0_iiiiPKtS7_iiiiiibS2_i:
	.zero		1280


//--------------------- .nv.shared._Z23gemm_half_q_half_kernelILi4ELi6ELb1ELb0ELi32EEvPK6__halfPKjS4_S2_PS0_iiiiPKtS7_iiiiiibS2_i --------------------------
	.section	.nv.shared._Z23gemm_half_q_half_kernelILi4ELi6ELb1ELb0ELi32EEvPK6__halfPKjS4_S2_PS0_iiiiPKtS7_iiiiiibS2_i,"aw",@nobits
	.sectionflags	@""
	.align	4
.nv.shared._Z23gemm_half_q_half_kernelILi4ELi6ELb1ELb0ELi32EEvPK6__halfPKjS4_S2_PS0_iiiiPKtS7_iiiiiibS2_i:
	.zero		1280


//--------------------- .nv.shared._Z23gemm_half_q_half_kernelILi4ELi2ELb1ELb0ELi32EEvPK6__halfPKjS4_S2_PS0_iiiiPKtS7_iiiiiibS2_i --------------------------
	.section	.nv.shared._Z23gemm_half_q_half_kernelILi4ELi2ELb1ELb0ELi32EEvPK6__halfPKjS4_S2_PS0_iiiiPKtS7_iiiiiibS2_i,"aw",@nobits
	.sectionflags	@""
	.align	2
.nv.shared._Z23gemm_half_q_half_kernelILi4ELi2ELb1ELb0ELi32EEvPK6__halfPKjS4_S2_PS0_iiiiPKtS7_iiiiiibS2_i:
	.zero		1280


//--------------------- .nv.shared._Z23gemm_half_q_half_kernelILi3ELi32ELb1ELb0ELi64EEvPK6__halfPKjS4_S2_PS0_iiiiPKtS7_iiiiiibS2_i --------------------------
	.section	.nv.shared._Z23gemm_half_q_half_kernelILi3ELi32ELb1ELb0ELi64EEvPK6__halfPKjS4_S2_PS0_iiiiPKtS7_iiiiiibS2_i,"aw",@nobits
	.sectionflags	@""
	.align	2
.nv.shared._Z23gemm_half_q_half_kernelILi3ELi32ELb1ELb0ELi64EEvPK6__halfPKjS4_S2_PS0_iiiiPKtS7_iiiiiibS2_i:
	.zero		1408


//--------------------- .nv.shared._Z23gemm_half_q_half_kernelILi3ELi48ELb1ELb0ELi64EEvPK6__halfPKjS4_S2_PS0_iiiiPKtS7_iiiiiibS2_i --------------------------
	.section	.nv.shared._Z23gemm_half_q_half_kernelILi3ELi48ELb1ELb0ELi64EEvPK6__halfPKjS4_S2_PS0_iiiiPKtS7_iiiiiibS2_i,"aw",@nobits
	.sectionflags	@""
	.align	2
.nv.shared._Z23gemm_half_q_half_kernelILi3ELi48ELb1ELb0ELi64EEvPK6__halfPKjS4_S2_PS0_iiiiPKtS7_iiiiiibS2_i:
	.zero		1408


//--------------------- .nv.shared._Z23gemm_half_q_half_kernelILi3ELi16ELb1ELb0ELi64EEvPK6__halfPKjS4_S2_PS0_iiiiPKtS7_iiiiiibS2_i --------------------------
	.section	.nv.shared._Z23gemm_half_q_half_kernelILi3ELi16ELb1ELb0ELi64EEvPK6__halfPKjS4_S2_PS0_iiiiPKtS7_iiiiiibS2_i,"aw",@nobits
	.sectionflags	@""
	.align	2
.nv.shared._Z23gemm_half_q_half_kernelILi3ELi16ELb1ELb0ELi64EEvPK6__halfPKjS4_S2_PS0_iiiiPKtS7_iiiiiibS2_i:
	.zero		1408


//--------------------- .nv.shared._Z23gemm_half_q_half_kernelILi3ELi24ELb1ELb0ELi64EEvPK6__halfPKjS4_S2_PS0_iiiiPKtS7_iiiiiibS2_i --------------------------
	.section	.nv.shared._Z23gemm_half_q_half_kernelILi3ELi24ELb1ELb0ELi64EEvPK6__halfPKjS4_S2_PS0_iiiiPKtS7_iiiiiibS2_i,"aw",@nobits
	.sectionflags	@""
	.align	2
.nv.shared._Z23gemm_half_q_half_kernelILi3ELi24ELb1ELb0ELi64EEvPK6__halfPKjS4_S2_PS0_iiiiPKtS7_iiiiiibS2_i:
	.zero		1408


//--------------------- .nv.shared._Z23gemm_half_q_half_kernelILi3ELi8ELb1ELb0ELi64EEvPK6__halfPKjS4_S2_PS0_iiiiPKtS7_iiiiiibS2_i --------------------------
	.section	.nv.shared._Z23gemm_half_q_half_kernelILi3ELi8ELb1ELb0ELi64EEvPK6__halfPKjS4_S2_PS0_iiiiPKtS7_iiiiiibS2_i,"aw",@nobits
	.sectionflags	@""
	.align	2
.nv.shared._Z23gemm_half_q_half_kernelILi3ELi8ELb1ELb0ELi64EEvPK6__halfPKjS4_S2_PS0_iiiiPKtS7_iiiiiibS2_i:
	.zero		1408


//--------------------- .nv.shared._Z23gemm_half_q_half_kernelILi3ELi12ELb1ELb0ELi64EEvPK6__halfPKjS4_S2_PS0_iiiiPKtS7_iiiiiibS2_i --------------------------
	.section	.nv.shared._Z23gemm_half_q_half_kernelILi3ELi12ELb1ELb0ELi64EEvPK6__halfPKjS4_S2_PS0_iiiiPKtS7_iiiiiibS2_i,"aw",@nobits
	.sectionflags	@""
	.align	2
.nv.shared._Z23gemm_half_q_half_kernelILi3ELi12ELb1ELb0ELi64EEvPK6__halfPKjS4_S2_PS0_iiiiPKtS7_iiiiiibS2_i:
	.zero		1408


//--------------------- .nv.shared._Z23gemm_half_q_half_kernelILi3ELi14ELb1ELb0ELi64EEvPK6__halfPKjS4_S2_PS0_iiiiPKtS7_iiiiiibS2_i --------------------------
	.section	.nv.shared._Z23gemm_half_q_half_kernelILi3ELi14ELb1ELb0ELi64EEvPK6__halfPKjS4_S2_PS0_iiiiPKtS7_iiiiiibS2_i,"aw",@nobits
	.sectionflags	@""
	.align	2
.nv.shared._Z23gemm_half_q_half_kernelILi3ELi14ELb1ELb0ELi64EEvPK6__halfPKjS4_S2_PS0_iiiiPKtS7_iiiiiibS2_i:
	.zero		1408


//--------------------- .nv.shared._Z23gemm_half_q_half_kernelILi3ELi4ELb1ELb0ELi64EEvPK6__halfPKjS4_S2_PS0_iiiiPKtS7_iiiiiibS2_i --------------------------
	.section	.nv.shared._Z23gemm_half_q_half_kernelILi3ELi4ELb1ELb0ELi64EEvPK6__halfPKjS4_S2_PS0_iiiiPKtS7_iiiiiibS2_i,"aw",@nobits
	.sectionflags	@""
	.align	2
.nv.shared._Z23gemm_half_q_half_kernelILi3ELi4ELb1ELb0ELi64EEvPK6__halfPKjS4_S2_PS0_iiiiPKtS7_iiiiiibS2_i:
	.zero		1408


//--------------------- .nv.shared._Z23gemm_half_q_half_kernelILi3ELi6ELb1ELb0ELi64EEvPK6__halfPKjS4_S2_PS0_iiiiPKtS7_iiiiiibS2_i --------------------------
	.section	.nv.shared._Z23gemm_half_q_half_kernelILi3ELi6ELb1ELb0ELi64EEvPK6__halfPKjS4_S2_PS0_iiiiPKtS7_iiiiiibS2_i,"aw",@nobits
	.sectionflags	@""
	.align	2
.nv.shared._Z23gemm_half_q_half_kernelILi3ELi6ELb1ELb0ELi64EEvPK6__halfPKjS4_S2_PS0_iiiiPKtS7_iiiiiibS2_i:
	.zero		1408


//--------------------- .nv.shared._Z23gemm_half_q_half_kernelILi3ELi2ELb1ELb0ELi64EEvPK6__halfPKjS4_S2_PS0_iiiiPKtS7_iiiiiibS2_i --------------------------
	.section	.nv.shared._Z23gemm_half_q_half_kernelILi3ELi2ELb1ELb0ELi64EEvPK6__halfPKjS4_S2_PS0_iiiiPKtS7_iiiiiibS2_i,"aw",@nobits
	.sectionflags	@""
	.align	2
.nv.shared._Z23gemm_half_q_half_kernelILi3ELi2ELb1ELb0ELi64EEvPK6__halfPKjS4_S2_PS0_iiiiPKtS7_iiiiiibS2_i:
	.zero		1408


//--------------------- .nv.shared._Z23gemm_half_q_half_kernelILi3ELi32ELb1ELb0ELi32EEvPK6__halfPKjS4_S2_PS0_iiiiPKtS7_iiiiiibS2_i --------------------------
	.section	.nv.shared._Z23gemm_half_q_half_kernelILi3ELi32ELb1ELb0ELi32EEvPK6__halfPKjS4_S2_PS0_iiiiPKtS7_iiiiiibS2_i,"aw",@nobits
	.sectionflags	@""
	.align	4
.nv.shared._Z23gemm_half_q_half_kernelILi3ELi32ELb1ELb0ELi32EEvPK6__halfPKjS4_S2_PS0_iiiiPKtS7_iiiiiibS2_i:
	.zero		1216


//--------------------- .nv.shared._Z23gemm_half_q_half_kernelILi3ELi48ELb1ELb0ELi32EEvPK6__halfPKjS4_S2_PS0_iiiiPKtS7_iiiiiibS2_i --------------------------
	.section	.nv.shared._Z23gemm_half_q_half_kernelILi3ELi48ELb1ELb0ELi32EEvPK6__halfPKjS4_S2_PS0_iiiiPKtS7_iiiiiibS2_i,"aw",@nobits
	.sectionflags	@""
	.align	4
.nv.shared._Z23gemm_half_q_half_kernelILi3ELi48ELb1ELb0ELi32EEvPK6__halfPKjS4_S2_PS0_iiiiPKtS7_iiiiiibS2_i:
	.zero		1216


//--------------------- .nv.shared._Z23gemm_half_q_half_kernelILi3ELi16ELb1ELb0ELi32EEvPK6__halfPKjS4_S2_PS0_iiiiPKtS7_iiiiiibS2_i --------------------------
	.section	.nv.shared._Z23gemm_half_q_half_kernelILi3ELi16ELb1ELb0ELi32EEvPK6__halfPKjS4_S2_PS0_iiiiPKtS7_iiiiiibS2_i,"aw",@nobits
	.sectionflags	@""
	.align	4
.nv.shared._Z23gemm_half_q_half_kernelILi3ELi16ELb1ELb0ELi32EEvPK6__halfPKjS4_S2_PS0_iiiiPKtS7_iiiiiibS2_i:
	.zero		1216


//--------------------- .nv.shared._Z23gemm_half_q_half_kernelILi3ELi24ELb1ELb0ELi32EEvPK6__halfPKjS4_S2_PS0_iiiiPKtS7_iiiiiibS2_i --------------------------
	.section	.nv.shared._Z23gemm_half_q_half_kernelILi3ELi24ELb1ELb0ELi32EEvPK6__halfPKjS4_S2_PS0_iiiiPKtS7_iiiiiibS2_i,"aw",@nobits
	.sectionflags	@""
	.align	4
.nv.shared._Z23gemm_half_q_half_kernelILi3ELi24ELb1ELb0ELi32EEvPK6__halfPKjS4_S2_PS0_iiiiPKtS7_iiiiiibS2_i:
	.zero		1216


//--------------------- .nv.shared._Z23gemm_half_q_half_kernelILi3ELi8ELb1ELb0ELi32EEvPK6__halfPKjS4_S2_PS0_iiiiPKtS7_iiiiiibS2_i --------------------------
	.section	.nv.shared._Z23gemm_half_q_half_kernelILi3ELi8ELb1ELb0ELi32EEvPK6__halfPKjS4_S2_PS0_iiiiPKtS7_iiiiiibS2_i,"aw",@nobits
	.sectionflags	@""
	.align	2
.nv.shared._Z23gemm_half_q_half_kernelILi3ELi8ELb1ELb0ELi32EEvPK6__halfPKjS4_S2_PS0_iiiiPKtS7_iiiiiibS2_i:
	.zero		1216


//--------------------- .nv.shared._Z23gemm_half_q_half_kernelILi3ELi12ELb1ELb0ELi32EEvPK6__halfPKjS4_S2_PS0_iiiiPKtS7_iiiiiibS2_i --------------------------
	.section	.nv.shared._Z23gemm_half_q_half_kernelILi3ELi12ELb1ELb0ELi32EEvPK6__halfPKjS4_S2_PS0_iiiiPKtS7_iiiiiibS2_i,"aw",@nobits
	.sectionflags	@""
	.align	2
.nv.shared._Z23gemm_half_q_half_kernelILi3ELi12ELb1ELb0ELi32EEvPK6__halfPKjS4_S2_PS0_iiiiPKtS7_iiiiiibS2_i:
	.zero		1216


//--------------------- .nv.shared._Z23gemm_half_q_half_kernelILi3ELi14ELb1ELb0ELi32EEvPK6__halfPKjS4_S2_PS0_iiiiPKtS7_iiiiiibS2_i --------------------------
	.section	.nv.shared._Z23gemm_half_q_half_kernelILi3ELi14ELb1ELb0ELi32EEvPK6__halfPKjS4_S2_PS0_iiiiPKtS7_iiiiiibS2_i,"aw",@nobits
	.sectionflags	@""
	.align	2
.nv.shared._Z23gemm_half_q_half_kernelILi3ELi14ELb1ELb0ELi32EEvPK6__halfPKjS4_S2_PS0_iiiiPKtS7_iiiiiibS2_i:
	.zero		1216


//--------------------- .nv.shared._Z23gemm_half_q_half_kernelILi3ELi4ELb1ELb0ELi32EEvPK6__halfPKjS4_S2_PS0_iiiiPKtS7_iiiiiibS2_i --------------------------
	.section	.nv.shared._Z23gemm_half_q_half_kernelILi3ELi4ELb1ELb0ELi32EEvPK6__halfPKjS4_S2_PS0_iiiiPKtS7_iiiiiibS2_i,"aw",@nobits
	.sectionflags	@""
	.align	4
.nv.shared._Z23gemm_half_q_half_kernelILi3ELi4ELb1ELb0ELi32EEvPK6__halfPKjS4_S2_PS0_iiiiPKtS7_iiiiiibS2_i:
	.zero		1216


//--------------------- .nv.shared._Z23gemm_half_q_half_kernelILi3ELi6ELb1ELb0ELi32EEvPK6__halfPKjS4_S2_PS0_iiiiPKtS7_iiiiiibS2_i --------------------------
	.section	.nv.shared._Z23gemm_half_q_half_kernelILi3ELi6ELb1ELb0ELi32EEvPK6__halfPKjS4_S2_PS0_iiiiPKtS7_iiiiiibS2_i,"aw",@nobits
	.sectionflags	@""
	.align	4
.nv.shared._Z23gemm_half_q_half_kernelILi3ELi6ELb1ELb0ELi32EEvPK6__halfPKjS4_S2_PS0_iiiiPKtS7_iiiiiibS2_i:
	.zero		1216


//--------------------- .nv.shared._Z23gemm_half_q_half_kernelILi3ELi2ELb1ELb0ELi32EEvPK6__halfPKjS4_S2_PS0_iiiiPKtS7_iiiiiibS2_i --------------------------
	.section	.nv.shared._Z23gemm_half_q_half_kernelILi3ELi2ELb1ELb0ELi32EEvPK6__halfPKjS4_S2_PS0_iiiiPKtS7_iiiiiibS2_i,"aw",@nobits
	.sectionflags	@""
	.align	2
.nv.shared._Z23gemm_half_q_half_kernelILi3ELi2ELb1ELb0ELi32EEvPK6__halfPKjS4_S2_PS0_iiiiPKtS7_iiiiiibS2_i:
	.zero		1216


//--------------------- .nv.shared._Z23gemm_half_q_half_kernelILi2ELi32ELb1ELb0ELi64EEvPK6__halfPKjS4_S2_PS0_iiiiPKtS7_iiiiiibS2_i --------------------------
	.section	.nv.shared._Z23gemm_half_q_half_kernelILi2ELi32ELb1ELb0ELi64EEvPK6__halfPKjS4_S2_PS0_iiiiPKtS7_iiiiiibS2_i,"aw",@nobits
	.sectionflags	@""
	.align	2
.nv.shared._Z23gemm_half_q_half_kernelILi2ELi32ELb1ELb0ELi64EEvPK6__halfPKjS4_S2_PS0_iiiiPKtS7_iiiiiibS2_i:
	.zero		1280


//--------------------- .nv.shared._Z23gemm_half_q_half_kernelILi2ELi48ELb1ELb0ELi64EEvPK6__halfPKjS4_S2_PS0_iiiiPKtS7_iiiiiibS2_i --------------------------
	.section	.nv.shared._Z23gemm_half_q_half_kernelILi2ELi48ELb1ELb0ELi64EEvPK6__halfPKjS4_S2_PS0_iiiiPKtS7_iiiiiibS2_i,"aw",@nobits
	.sectionflags	@""
	.align	2
.nv.shared._Z23gemm_half_q_half_kernelILi2ELi48ELb1ELb0ELi64EEvPK6__halfPKjS4_S2_PS0_iiiiPKtS7_iiiiiibS2_i:
	.zero		1280


//--------------------- .nv.shared._Z23gemm_half_q_half_kernelILi2ELi16ELb1ELb0ELi64EEvPK6__halfPKjS4_S2_PS0_iiiiPKtS7_iiiiiibS2_i --------------------------
	.section	.nv.shared._Z23gemm_half_q_half_kernelILi2ELi16ELb1ELb0ELi64EEvPK6__halfPKjS4_S2_PS0_iiiiPKtS7_iiiiiibS2_i,"aw",@nobits
	.sectionflags	@""
	.align	2
.nv.shared._Z23gemm_half_q_half_kernelILi2ELi16ELb1ELb0ELi64EEvPK6__halfPKjS4_S2_PS0_iiiiPKtS7_iiiiiibS2_i:
	.zero		1280


//--------------------- .nv.shared._Z23gemm_half_q_half_kernelILi2ELi24ELb1ELb0ELi64EEvPK6__halfPKjS4_S2_PS0_iiiiPKtS7_iiiiiibS2_i --------------------------
	.section	.nv.shared._Z23gemm_half_q_half_kernelILi2ELi24ELb1ELb0ELi64EEvPK6__halfPKjS4_S2_PS0_iiiiPKtS7_iiiiiibS2_i,"aw",@nobits
	.sectionflags	@""
	.align	2
.nv.shared._Z23gemm_half_q_half_kernelILi2ELi24ELb1ELb0ELi64EEvPK6__halfPKjS4_S2_PS0_iiiiPKtS7_iiiiiibS2_i:
	.zero		1280


//--------------------- .nv.shared._Z23gemm_half_q_half_kernelILi2ELi8ELb1ELb0ELi64EEvPK6__halfPKjS4_S2_PS0_iiiiPKtS7_iiiiiibS2_i --------------------------
	.section	.nv.shared._Z23gemm_half_q_half_kernelILi2ELi8ELb1ELb0ELi64EEvPK6__halfPKjS4_S2_PS0_iiiiPKtS7_iiiiiibS2_i,"aw",@nobits
	.sectionflags	@""
	.align	2
.nv.shared._Z23gemm_half_q_half_kernelILi2ELi8ELb1ELb0ELi64EEvPK6__halfPKjS4_S2_PS0_iiiiPKtS7_iiiiiibS2_i:
	.zero		1280


//--------------------- .nv.shared._Z23gemm_half_q_half_kernelILi2ELi12ELb1ELb0ELi64EEvPK6__halfPKjS4_S2_PS0_iiiiPKtS7_iiiiiibS2_i --------------------------
	.section	.nv.shared._Z23gemm_half_q_half_kernelILi2ELi12ELb1ELb0ELi64EEvPK6__halfPKjS4_S2_PS0_iiiiPKtS7_iiiiiibS2_i,"aw",@nobits
	.sectionflags	@""
	.align	2
.nv.shared._Z23gemm_half_q_half_kernelILi2ELi12ELb1ELb0ELi64EEvPK6__halfPKjS4_S2_PS0_iiiiPKtS7_iiiiiibS2_i:
	.zero		1280


//--------------------- .nv.shared._Z23gemm_half_q_half_kernelILi2ELi14ELb1ELb0ELi64EEvPK6__halfPKjS4_S2_PS0_iiiiPKtS7_iiiiiibS2_i --------------------------
	.section	.nv.shared._Z23gemm_half_q_half_kernelILi2ELi14ELb1ELb0ELi64EEvPK6__halfPKjS4_S2_PS0_iiiiPKtS7_iiiiiibS2_i,"aw",@nobits
	.sectionflags	@""
	.align	2
.nv.shared._Z23gemm_half_q_half_kernelILi2ELi14ELb1ELb0ELi64EEvPK6__halfPKjS4_S2_PS0_iiiiPKtS7_iiiiiibS2_i:
	.zero		1280


//--------------------- .nv.shared._Z23gemm_half_q_half_kernelILi2ELi4ELb1ELb0ELi64EEvPK6__halfPKjS4_S2_PS0_iiiiPKtS7_iiiiiibS2_i --------------------------
	.section	.nv.shared._Z23gemm_half_q_half_kernelILi2ELi4ELb1ELb0ELi64EEvPK6__halfPKjS4_S2_PS0_iiiiPKtS7_iiiiiibS2_i,"aw",@nobits
	.sectionflags	@""
	.align	2
.nv.shared._Z23gemm_half_q_half_kernelILi2ELi4ELb1ELb0ELi64EEvPK6__halfPKjS4_S2_PS0_iiiiPKtS7_iiiiiibS2_i:
	.zero		1280


//--------------------- .nv.shared._Z23gemm_half_q_half_kernelILi2ELi6ELb1ELb0ELi64EEvPK6__halfPKjS4_S2_PS0_iiiiPKtS7_iiiiiibS2_i --------------------------
	.section	.nv.shared._Z23gemm_half_q_half_kernelILi2ELi6ELb1ELb0ELi64EEvPK6__halfPKjS4_S2_PS0_iiiiPKtS7_iiiiiibS2_i,"aw",@nobits
	.sectionflags	@""
	.align	2
.nv.shared._Z23gemm_half_q_half_kernelILi2ELi6ELb1ELb0ELi64EEvPK6__halfPKjS4_S2_PS0_iiiiPKtS7_iiiiiibS2_i:
	.zero		1280


//--------------------- .nv.shared._Z23gemm_half_q_half_kernelILi2ELi2ELb1ELb0ELi64EEvPK6__halfPKjS4_S2_PS0_iiiiPKtS7_iiiiiibS2_i --------------------------
	.section	.nv.shared._Z23gemm_half_q_half_kernelILi2ELi2ELb1ELb0ELi64EEvPK6__halfPKjS4_S2_PS0_iiiiPKtS7_iiiiiibS2_i,"aw",@nobits
	.sectionflags	@""
	.align	2
.nv.shared._Z23gemm_half_q_half_kernelILi2ELi2ELb1ELb0ELi64EEvPK6__halfPKjS4_S2_PS0_iiiiPKtS7_iiiiiibS2_i:
	.zero		1280


//--------------------- .nv.shared._Z23gemm_half_q_half_kernelILi2ELi32ELb1ELb0ELi32EEvPK6__halfPKjS4_S2_PS0_iiiiPKtS7_iiiiiibS2_i --------------------------
	.section	.nv.shared._Z23gemm_half_q_half_kernelILi2ELi32ELb1ELb0ELi32EEvPK6__halfPKjS4_S2_PS0_iiiiPKtS7_iiiiiibS2_i,"aw",@nobits
	.sectionflags	@""
	.align	4
.nv.shared._Z23gemm_half_q_half_kernelILi2ELi32ELb1ELb0ELi32EEvPK6__halfPKjS4_S2_PS0_iiiiPKtS7_iiiiiibS2_i:
	.zero		1152


//--------------------- .nv.shared._Z23gemm_half_q_half_kernelILi2ELi48ELb1ELb0ELi32EEvPK6__halfPKjS4_S2_PS0_iiiiPKtS7_iiiiiibS2_i --------------------------
	.section	.nv.shared._Z23gemm_half_q_half_kernelILi2ELi48ELb1ELb0ELi32EEvPK6__halfPKjS4_S2_PS0_iiiiPKtS7_iiiiiibS2_i,"aw",@nobits
	.sectionflags	@""
	.align	4
.nv.shared._Z23gemm_half_q_half_kernelILi2ELi48ELb1ELb0ELi32EEvPK6__halfPKjS4_S2_PS0_iiiiPKtS7_iiiiiibS2_i:
	.zero		1152


//--------------------- .nv.shared._Z23gemm_half_q_half_kernelILi2ELi16ELb1ELb0ELi32EEvPK6__halfPKjS4_S2_PS0_iiiiPKtS7_iiiiiibS2_i --------------------------
	.section	.nv.shared._Z23gemm_half_q_half_kernelILi2ELi16ELb1ELb0ELi32EEvPK6__halfPKjS4_S2_PS0_iiiiPKtS7_iiiiiibS2_i,"aw",@nobits
	.sectionflags	@""
	.align	4
.nv.shared._Z23gemm_half_q_half_kernelILi2ELi16ELb1ELb0ELi32EEvPK6__halfPKjS4_S2_PS0_iiiiPKtS7_iiiiiibS2_i:
	.zero		1152


//--------------------- .nv.shared._Z23gemm_half_q_half_kernelILi2ELi24ELb1ELb0ELi32EEvPK6__halfPKjS4_S2_PS0_iiiiPKtS7_iiiiiibS2_i --------------------------
	.section	.nv.shared._Z23gemm_half_q_half_kernelILi2ELi24ELb1ELb0ELi32EEvPK6__halfPKjS4_S2_PS0_iiiiPKtS7_iiiiiibS2_i,"aw",@nobits
	.sectionflags	@""
	.align	4
.nv.shared._Z23gemm_half_q_half_kernelILi2ELi24ELb1ELb0ELi32EEvPK6__halfPKjS4_S2_PS0_iiiiPKtS7_iiiiiibS2_i:
	.zero		1152


//--------------------- .nv.shared._Z23gemm_half_q_half_kernelILi2ELi8ELb1ELb0ELi32EEvPK6__halfPKjS4_S2_PS0_iiiiPKtS7_iiiiiibS2_i --------------------------
	.section	.nv.shared._Z23gemm_half_q_half_kernelILi2ELi8ELb1ELb0ELi32EEvPK6__halfPKjS4_S2_PS0_iiiiPKtS7_iiiiiibS2_i,"aw",@nobits
	.sectionflags	@""
	.align	2
.nv.shared._Z23gemm_half_q_half_kernelILi2ELi8ELb1ELb0ELi32EEvPK6__halfPKjS4_S2_PS0_iiiiPKtS7_iiiiiibS2_i:
	.zero		1152


//--------------------- .nv.shared._Z23gemm_half_q_half_kernelILi2ELi12ELb1ELb0ELi32EEvPK6__halfPKjS4_S2_PS0_iiiiPKtS7_iiiiiibS2_i --------------------------
	.section	.nv.shared._Z23gemm_half_q_half_kernelILi2ELi12ELb1ELb0ELi32EEvPK6__halfPKjS4_S2_PS0_iiiiPKtS7_iiiiiibS2_i,"aw",@nobits
	.sectionflags	@""
	.align	2
.nv.shared._Z23gemm_half_q_half_kernelILi2ELi12ELb1ELb0ELi32EEvPK6__halfPKjS4_S2_PS0_iiiiPKtS7_iiiiiibS2_i:
	.zero		1152


//--------------------- .nv.shared._Z23gemm_half_q_half_kernelILi2ELi14ELb1ELb0ELi32EEvPK6__halfPKjS4_S2_PS0_iiiiPKtS7_iiiiiibS2_i --------------------------
	.section	.nv.shared._Z23gemm_half_q_half_kernelILi2ELi14ELb1ELb0ELi32EEvPK6__halfPKjS4_S2_PS0_iiiiPKtS7_iiiiiibS2_i,"aw",@nobits
	.sectionflags	@""
	.align	2
.nv.shared._Z23gemm_half_q_half_kernelILi2ELi14ELb1ELb0ELi32EEvPK6__halfPKjS4_S2_PS0_iiiiPKtS7_iiiiiibS2_i:
	.zero		1152


//--------------------- .nv.shared._Z23gemm_half_q_half_kernelILi2ELi4ELb1ELb0ELi32EEvPK6__halfPKjS4_S2_PS0_iiiiPKtS7_iiiiiibS2_i --------------------------
	.section	.nv.shared._Z23gemm_half_q_half_kernelILi2ELi4ELb1ELb0ELi32EEvPK6__halfPKjS4_S2_PS0_iiiiPKtS7_iiiiiibS2_i,"aw",@nobits
	.sectionflags	@""
	.align	4
.nv.shared._Z23gemm_half_q_half_kernelILi2ELi4ELb1ELb0ELi32EEvPK6__halfPKjS4_S2_PS0_iiiiPKtS7_iiiiiibS2_i:
	.zero		1152


//--------------------- .nv.shared._Z23gemm_half_q_half_kernelILi2ELi6ELb1ELb0ELi32EEvPK6__halfPKjS4_S2_PS0_iiiiPKtS7_iiiiiibS2_i --------------------------
	.section	.nv.shared._Z23gemm_half_q_half_kernelILi2ELi6ELb1ELb0ELi32EEvPK6__halfPKjS4_S2_PS0_iiiiPKtS7_iiiiiibS2_i,"aw",@nobits
	.sectionflags	@""
	.align	4
.nv.shared._Z23gemm_half_q_half_kernelILi2ELi6ELb1ELb0ELi32EEvPK6__halfPKjS4_S2_PS0_iiiiPKtS7_iiiiiibS2_i:
	.zero		1152


//--------------------- .nv.shared._Z23gemm_half_q_half_kernelILi2ELi2ELb1ELb0ELi32EEvPK6__halfPKjS4_S2_PS0_iiiiPKtS7_iiiiiibS2_i --------------------------
	.section	.nv.shared._Z23gemm_half_q_half_kernelILi2ELi2ELb1ELb0ELi32EEvPK6__halfPKjS4_S2_PS0_iiiiPKtS7_iiiiiibS2_i,"aw",@nobits
	.sectionflags	@""
	.align	2
.nv.shared._Z23gemm_half_q_half_kernelILi2ELi2ELb1ELb0ELi32EEvPK6__halfPKjS4_S2_PS0_iiiiPKtS7_iiiiiibS2_i:
	.zero		1152


//--------------------- .nv.shared._Z23gemm_half_q_half_kernelILi1ELi32ELb1ELb0ELi64EEvPK6__halfPKjS4_S2_PS0_iiiiPKtS7_iiiiiibS2_i --------------------------
	.section	.nv.shared._Z23gemm_half_q_half_kernelILi1ELi32ELb1ELb0ELi64EEvPK6__halfPKjS4_S2_PS0_iiiiPKtS7_iiiiiibS2_i,"aw",@nobits
	.sectionflags	@""
	.align	2
.nv.shared._Z23gemm_half_q_half_kernelILi1ELi32ELb1ELb0ELi64EEvPK6__halfPKjS4_S2_PS0_iiiiPKtS7_iiiiiibS2_i:
	.zero		1152


//--------------------- .nv.shared._Z23gemm_half_q_half_kernelILi1ELi48ELb1ELb0ELi64EEvPK6__halfPKjS4_S2_PS0_iiiiPKtS7_iiiiiibS2_i --------------------------
	.section	.nv.shared._Z23gemm_half_q_half_kernelILi1ELi48ELb1ELb0ELi64EEvPK6__halfPKjS4_S2_PS0_iiiiPKtS7_iiiiiibS2_i,"aw",@nobits
	.sectionflags	@""
	.align	2
.nv.shared._Z23gemm_half_q_half_kernelILi1ELi48ELb1ELb0ELi64EEvPK6__halfPKjS4_S2_PS0_iiiiPKtS7_iiiiiibS2_i:
	.zero		1152


//--------------------- .nv.shared._Z23gemm_half_q_half_kernelILi1ELi16ELb1ELb0ELi64EEvPK6__halfPKjS4_S2_PS0_iiiiPKtS7_iiiiiibS2_i --------------------------
	.section	.nv.shared._Z23gemm_half_q_half_kernelILi1ELi16ELb1ELb0ELi64EEvPK6__halfPKjS4_S2_PS0_iiiiPKtS7_iiiiiibS2_i,"aw",@nobits
	.sectionflags	@""
	.align	2
.nv.shared._Z23gemm_half_q_half_kernelILi1ELi16ELb1ELb0ELi64EEvPK6__halfPKjS4_S2_PS0_iiiiPKtS7_iiiiiibS2_i:
	.zero		1152


//--------------------- .nv.shared._Z23gemm_half_q_half_kernelILi1ELi24ELb1ELb0ELi64EEvPK6__halfPKjS4_S2_PS0_iiiiPKtS7_iiiiiibS2_i --------------------------
	.section	.nv.shared._Z23gemm_half_q_half_kernelILi1ELi24ELb1ELb0ELi64EEvPK6__halfPKjS4_S2_PS0_iiiiPKtS7_iiiiiibS2_i,"aw",@nobits
	.sectionflags	@""
	.align	2
.nv.shared._Z23gemm_half_q_half_kernelILi1ELi24ELb1ELb0ELi64EEvPK6__halfPKjS4_S2_PS0_iiiiPKtS7_iiiiiibS2_i:
	.zero		1152


//--------------------- .nv.shared._Z23gemm_half_q_half_kernelILi1ELi8ELb1ELb0ELi64EEvPK6__halfPKjS4_S2_PS0_iiiiPKtS7_iiiiiibS2_i --------------------------
	.section	.nv.shared._Z23gemm_half_q_half_kernelILi1ELi8ELb1ELb0ELi64EEvPK6__halfPKjS4_S2_PS0_iiiiPKtS7_iiiiiibS2_i,"aw",@nobits
	.sectionflags	@""
	.align	2
.nv.shared._Z23gemm_half_q_half_kernelILi1ELi8ELb1ELb0ELi64EEvPK6__halfPKjS4_S2_PS0_iiiiPKtS7_iiiiiibS2_i:
	.zero		1152


//--------------------- .nv.shared._Z23gemm_half_q_half_kernelILi1ELi12ELb1ELb0ELi64EEvPK6__halfPKjS4_S2_PS0_iiiiPKtS7_iiiiiibS2_i --------------------------
	.section	.nv.shared._Z23gemm_half_q_half_kernelILi1ELi12ELb1ELb0ELi64EEvPK6__halfPKjS4_S2_PS0_iiiiPKtS7_iiiiiibS2_i,"aw",@nobits
	.sectionflags	@""
	.align	2
.nv.shared._Z23gemm_half_q_half_kernelILi1ELi12ELb1ELb0ELi64EEvPK6__halfPKjS4_S2_PS0_iiiiPKtS7_iiiiiibS2_i:
	.zero		1152


//--------------------- .nv.shared._Z23gemm_half_q_half_kernelILi1ELi14ELb1ELb0ELi64EEvPK6__halfPKjS4_S2_PS0_iiiiPKtS7_iiiiiibS2_i --------------------------
	.section	.nv.shared._Z23gemm_half_q_half_kernelILi1ELi14ELb1ELb0ELi64EEvPK6__halfPKjS4_S2_PS0_iiiiPKtS7_iiiiiibS2_i,"aw",@nobits
	.sectionflags	@""
	.align	2
.nv.shared._Z23gemm_half_q_half_kernelILi1ELi14ELb1ELb0ELi64EEvPK6__halfPKjS4_S2_PS0_iiiiPKtS7_iiiiiibS2_i:
	.zero		1152


//--------------------- .nv.shared._Z23gemm_half_q_half_kernelILi1ELi4ELb1ELb0ELi64EEvPK6__halfPKjS4_S2_PS0_iiiiPKtS7_iiiiiibS2_i --------------------------
	.section	.nv.shared._Z23gemm_half_q_half_kernelILi1ELi4ELb1ELb0ELi64EEvPK6__halfPKjS4_S2_PS0_iiiiPKtS7_iiiiiibS2_i,"aw",@nobits
	.sectionflags	@""
	.align	2
.nv.shared._Z23gemm_half_q_half_kernelILi1ELi4ELb1ELb0ELi64EEvPK6__halfPKjS4_S2_PS0_iiiiPKtS7_iiiiiibS2_i:
	.zero		1152


//--------------------- .nv.shared._Z23gemm_half_q_half_kernelILi1ELi6ELb1ELb0ELi64EEvPK6__halfPKjS4_S2_PS0_iiiiPKtS7_iiiiiibS2_i --------------------------
	.section	.nv.shared._Z23gemm_half_q_half_kernelILi1ELi6ELb1ELb0ELi64EEvPK6__halfPKjS4_S2_PS0_iiiiPKtS7_iiiiiibS2_i,"aw",@nobits
	.sectionflags	@""
	.align	2
.nv.shared._Z23gemm_half_q_half_kernelILi1ELi6ELb1ELb0ELi64EEvPK6__halfPKjS4_S2_PS0_iiiiPKtS7_iiiiiibS2_i:
	.zero		1152


//--------------------- .nv.shared._Z23gemm_half_q_half_kernelILi1ELi2ELb1ELb0ELi64EEvPK6__halfPKjS4_S2_PS0_iiiiPKtS7_iiiiiibS2_i --------------------------
	.section	.nv.shared._Z23gemm_half_q_half_kernelILi1ELi2ELb1ELb0ELi64EEvPK6__halfPKjS4_S2_PS0_iiiiPKtS7_iiiiiibS2_i,"aw",@nobits
	.sectionflags	@""
	.align	2
.nv.shared._Z23gemm_half_q_half_kernelILi1ELi2ELb1ELb0ELi64EEvPK6__halfPKjS4_S2_PS0_iiiiPKtS7_iiiiiibS2_i:
	.zero		1152


//--------------------- .nv.shared._Z23gemm_half_q_half_kernelILi1ELi32ELb1ELb0ELi32EEvPK6__halfPKjS4_S2_PS0_iiiiPKtS7_iiiiiibS2_i --------------------------
	.section	.nv.shared._Z23gemm_half_q_half_kernelILi1ELi32ELb1ELb0ELi32EEvPK6__halfPKjS4_S2_PS0_iiiiPKtS7_iiiiiibS2_i,"aw",@nobits
	.sectionflags	@""
	.align	4
.nv.shared._Z23gemm_half_q_half_kernelILi1ELi32ELb1ELb0ELi32EEvPK6__halfPKjS4_S2_PS0_iiiiPKtS7_iiiiiibS2_i:
	.zero		1088


//--------------------- .nv.shared._Z23gemm_half_q_half_kernelILi1ELi48ELb1ELb0ELi32EEvPK6__halfPKjS4_S2_PS0_iiiiPKtS7_iiiiiibS2_i --------------------------
	.section	.nv.shared._Z23gemm_half_q_half_kernelILi1ELi48ELb1ELb0ELi32EEvPK6__halfPKjS4_S2_PS0_iiiiPKtS7_iiiiiibS2_i,"aw",@nobits
	.sectionflags	@""
	.align	4
.nv.shared._Z23gemm_half_q_half_kernelILi1ELi48ELb1ELb0ELi32EEvPK6__halfPKjS4_S2_PS0_iiiiPKtS7_iiiiiibS2_i:
	.zero		1088


//--------------------- .nv.shared._Z23gemm_half_q_half_kernelILi1ELi16ELb1ELb0ELi32EEvPK6__halfPKjS4_S2_PS0_iiiiPKtS7_iiiiiibS2_i --------------------------
	.section	.nv.shared._Z23gemm_half_q_half_kernelILi1ELi16ELb1ELb0ELi32EEvPK6__halfPKjS4_S2_PS0_iiiiPKtS7_iiiiiibS2_i,"aw",@nobits
	.sectionflags	@""
	.align	4
.nv.shared._Z23gemm_half_q_half_kernelILi1ELi16ELb1ELb0ELi32EEvPK6__halfPKjS4_S2_PS0_iiiiPKtS7_iiiiiibS2_i:
	.zero		1088


//--------------------- .nv.shared._Z23gemm_half_q_half_kernelILi1ELi24ELb1ELb0ELi32EEvPK6__halfPKjS4_S2_PS0_iiiiPKtS7_iiiiiibS2_i --------------------------
	.section	.nv.shared._Z23gemm_half_q_half_kernelILi1ELi24ELb1ELb0ELi32EEvPK6__halfPKjS4_S2_PS0_iiiiPKtS7_iiiiiibS2_i,"aw",@nobits
	.sectionflags	@""
	.align	4
.nv.shared._Z23gemm_half_q_half_kernelILi1ELi24ELb1ELb0ELi32EEvPK6__halfPKjS4_S2_PS0_iiiiPKtS7_iiiiiibS2_i:
	.zero		1088


//--------------------- .nv.shared._Z23gemm_half_q_half_kernelILi1ELi8ELb1ELb0ELi32EEvPK6__halfPKjS4_S2_PS0_iiiiPKtS7_iiiiiibS2_i --------------------------
	.section	.nv.shared._Z23gemm_half_q_half_kernelILi1ELi8ELb1ELb0ELi32EEvPK6__halfPKjS4_S2_PS0_iiiiPKtS7_iiiiiibS2_i,"aw",@nobits
	.sectionflags	@""
	.align	2
.nv.shared._Z23gemm_half_q_half_kernelILi1ELi8ELb1ELb0ELi32EEvPK6__halfPKjS4_S2_PS0_iiiiPKtS7_iiiiiibS2_i:
	.zero		1088


//--------------------- .nv.shared._Z23gemm_half_q_half_kernelILi1ELi12ELb1ELb0ELi32EEvPK6__halfPKjS4_S2_PS0_iiiiPKtS7_iiiiiibS2_i --------------------------
	.section	.nv.shared._Z23gemm_half_q_half_kernelILi1ELi12ELb1ELb0ELi32EEvPK6__halfPKjS4_S2_PS0_iiiiPKtS7_iiiiiibS2_i,"aw",@nobits
	.sectionflags	@""
	.align	2
.nv.shared._Z23gemm_half_q_half_kernelILi1ELi12ELb1ELb0ELi32EEvPK6__halfPKjS4_S2_PS0_iiiiPKtS7_iiiiiibS2_i:
	.zero		1088


//--------------------- .nv.shared._Z23gemm_half_q_half_kernelILi1ELi14ELb1ELb0ELi32EEvPK6__halfPKjS4_S2_PS0_iiiiPKtS7_iiiiiibS2_i --------------------------
	.section	.nv.shared._Z23gemm_half_q_half_kernelILi1ELi14ELb1ELb0ELi32EEvPK6__halfPKjS4_S2_PS0_iiiiPKtS7_iiiiiibS2_i,"aw",@nobits
	.sectionflags	@""
	.align	2
.nv.shared._Z23gemm_half_q_half_kernelILi1ELi14ELb1ELb0ELi32EEvPK6__halfPKjS4_S2_PS0_iiiiPKtS7_iiiiiibS2_i:
	.zero		1088


//--------------------- .nv.shared._Z23gemm_half_q_half_kernelILi1ELi4ELb1ELb0ELi32EEvPK6__halfPKjS4_S2_PS0_iiiiPKtS7_iiiiiibS2_i --------------------------
	.section	.nv.shared._Z23gemm_half_q_half_kernelILi1ELi4ELb1ELb0ELi32EEvPK6__halfPKjS4_S2_PS0_iiiiPKtS7_iiiiiibS2_i,"aw",@nobits
	.sectionflags	@""
	.align	4
.nv.shared._Z23gemm_half_q_half_kernelILi1ELi4ELb1ELb0ELi32EEvPK6__halfPKjS4_S2_PS0_iiiiPKtS7_iiiiiibS2_i:
	.zero		1088


//--------------------- .nv.shared._Z23gemm_half_q_half_kernelILi1ELi6ELb1ELb0ELi32EEvPK6__halfPKjS4_S2_PS0_iiiiPKtS7_iiiiiibS2_i --------------------------
	.section	.nv.shared._Z23gemm_half_q_half_kernelILi1ELi6ELb1ELb0ELi32EEvPK6__halfPKjS4_S2_PS0_iiiiPKtS7_iiiiiibS2_i,"aw",@nobits
	.sectionflags	@""
	.align	4
.nv.shared._Z23gemm_half_q_half_kernelILi1ELi6ELb1ELb0ELi32EEvPK6__halfPKjS4_S2_PS0_iiiiPKtS7_iiiiiibS2_i:
	.zero		1088


//--------------------- .nv.shared._Z23gemm_half_q_half_kernelILi1ELi2ELb1ELb0ELi32EEvPK6__halfPKjS4_S2_PS0_iiiiPKtS7_iiiiiibS2_i --------------------------
	.section	.nv.shared._Z23gemm_half_q_half_kernelILi1ELi2ELb1ELb0ELi32EEvPK6__halfPKjS4_S2_PS0_iiiiPKtS7_iiiiiibS2_i,"aw",@nobits
	.sectionflags	@""
	.align	2
.nv.shared._Z23gemm_half_q_half_kernelILi1ELi2ELb1ELb0ELi32EEvPK6__halfPKjS4_S2_PS0_iiiiPKtS7_iiiiiibS2_i:
	.zero		1088


//--------------------- .nv.constant0._Z23gemm_half_q_half_kernelILi4ELi32ELb1ELb0ELi64EEvPK6__halfPKjS4_S2_PS0_iiiiPKtS7_iiiiiibS2_i --------------------------
	.section	.nv.constant0._Z23gemm_half_q_half_kernelILi4ELi32ELb1ELb0ELi64EEvPK6__halfPKjS4_S2_PS0_iiiiPKtS7_iiiiiibS2_i,"a",@progbits
	.sectionflags	@""
	.align	4
.nv.constant0._Z23gemm_half_q_half_kernelILi4ELi32ELb1ELb0ELi64EEvPK6__halfPKjS4_S2_PS0_iiiiPKtS7_iiiiiibS2_i:
	.zero		1012


//--------------------- .nv.constant0._Z23gemm_half_q_half_kernelILi4ELi48ELb1ELb0ELi64EEvPK6__halfPKjS4_S2_PS0_iiiiPKtS7_iiiiiibS2_i --------------------------
	.section	.nv.constant0._Z23gemm_half_q_half_kernelILi4ELi48ELb1ELb0ELi64EEvPK6__halfPKjS4_S2_PS0_iiiiPKtS7_iiiiiibS2_i,"a",@progbits
	.sectionflags	@""
	.align	4
.nv.constant0._Z23gemm_half_q_half_kernelILi4ELi48ELb1ELb0ELi64EEvPK6__halfPKjS4_S2_PS0_iiiiPKtS7_iiiiiibS2_i:
	.zero		1012


//--------------------- .nv.constant0._Z23gemm_half_q_half_kernelILi4ELi16ELb1ELb0ELi64EEvPK6__halfPKjS4_S2_PS0_iiiiPKtS7_iiiiiibS2_i --------------------------
	.section	.nv.constant0._Z23gemm_half_q_half_kernelILi4ELi16ELb1ELb0ELi64EEvPK6__halfPKjS4_S2_PS0_iiiiPKtS7_iiiiiibS2_i,"a",@progbits
	.sectionflags	@""
	.align	4
.nv.constant0._Z23gemm_half_q_half_kernelILi4ELi16ELb1ELb0ELi64EEvPK6__halfPKjS4_S2_PS0_iiiiPKtS7_iiiiiibS2_i:
	.zero		1012


//--------------------- .nv.constant0._Z23gemm_half_q_half_kernelILi4ELi24ELb1ELb0ELi64EEvPK6__halfPKjS4_S2_PS0_iiiiPKtS7_iiiiiibS2_i --------------------------
	.section	.nv.constant0._Z23gemm_half_q_half_kernelILi4ELi24ELb1ELb0ELi64EEvPK6__halfPKjS4_S2_PS0_iiiiPKtS7_iiiiiibS2_i,"a",@progbits
	.sectionflags	@""
	.align	4
.nv.constant0._Z23gemm_half_q_half_kernelILi4ELi24ELb1ELb0ELi64EEvPK6__halfPKjS4_S2_PS0_iiiiPKtS7_iiiiiibS2_i:
	.zero		1012


//--------------------- .nv.constant0._Z23gemm_half_q_half_kernelILi4ELi8ELb1ELb0ELi64EEvPK6__halfPKjS4_S2_PS0_iiiiPKtS7_iiiiiibS2_i --------------------------
	.section	.nv.constant0._Z23gemm_half_q_half_kernelILi4ELi8ELb1ELb0ELi64EEvPK6__halfPKjS4_S2_PS0_iiiiPKtS7_iiiiiibS2_i,"a",@progbits
	.sectionflags	@""
	.align	4
.nv.constant0._Z23gemm_half_q_half_kernelILi4ELi8ELb1ELb0ELi64EEvPK6__halfPKjS4_S2_PS0_iiiiPKtS7_iiiiiibS2_i:
	.zero		1012


//--------------------- .nv.constant0._Z23gemm_half_q_half_kernelILi4ELi12ELb1ELb0ELi64EEvPK6__halfPKjS4_S2_PS0_iiiiPKtS7_iiiiiibS2_i --------------------------
	.section	.nv.constant0._Z23gemm_half_q_half_kernelILi4ELi12ELb1ELb0ELi64EEvPK6__halfPKjS4_S2_PS0_iiiiPKtS7_iiiiiibS2_i,"a",@progbits
	.sectionflags	@""
	.align	4
.nv.constant0._Z23gemm_half_q_half_kernelILi4ELi12ELb1ELb0ELi64EEvPK6__halfPKjS4_S2_PS0_iiiiPKtS7_iiiiiibS2_i:
	.zero		1012


//--------------------- .nv.constant0._Z23gemm_half_q_half_kernelILi4ELi14ELb1ELb0ELi64EEvPK6__halfPKjS4_S2_PS0_iiiiPKtS7_iiiiiibS2_i --------------------------
	.section	.nv.constant0._Z23gemm_half_q_half_kernelILi4ELi14ELb1ELb0ELi64EEvPK6__halfPKjS4_S2_PS0_iiiiPKtS7_iiiiiibS2_i,"a",@progbits
	.sectionflags	@""
	.align	4
.nv.constant0._Z23gemm_half_q_half_kernelILi4ELi14ELb1ELb0ELi64EEvPK6__halfPKjS4_S2_PS0_iiiiPKtS7_iiiiiibS2_i:
	.zero		1012


//--------------------- .nv.constant0._Z23gemm_half_q_half_kernelILi4ELi4ELb1ELb0ELi64EEvPK6__halfPKjS4_S2_PS0_iiiiPKtS7_iiiiiibS2_i --------------------------
	.section	.nv.constant0._Z23gemm_half_q_half_kernelILi4ELi4ELb1ELb0ELi64EEvPK6__halfPKjS4_S2_PS0_iiiiPKtS7_iiiiiibS2_i,"a",@progbits
	.sectionflags	@""
	.align	4
.nv.constant0._Z23gemm_half_q_half_kernelILi4ELi4ELb1ELb0ELi64EEvPK6__halfPKjS4_S2_PS0_iiiiPKtS7_iiiiiibS2_i:
	.zero		1012


//--------------------- .nv.constant0._Z23gemm_half_q_half_kernelILi4ELi6ELb1ELb0ELi64EEvPK6__halfPKjS4_S2_PS0_iiiiPKtS7_iiiiiibS2_i --------------------------
	.section	.nv.constant0._Z23gemm_half_q_half_kernelILi4ELi6ELb1ELb0ELi64EEvPK6__halfPKjS4_S2_PS0_iiiiPKtS7_iiiiiibS2_i,"a",@progbits
	.sectionflags	@""
	.align	4
.nv.constant0._Z23gemm_half_q_half_kernelILi4ELi6ELb1ELb0ELi64EEvPK6__halfPKjS4_S2_PS0_iiiiPKtS7_iiiiiibS2_i:
	.zero		1012


//--------------------- .nv.constant0._Z23gemm_half_q_half_kernelILi4ELi2ELb1ELb0ELi64EEvPK6__halfPKjS4_S2_PS0_iiiiPKtS7_iiiiiibS2_i --------------------------
	.section	.nv.constant0._Z23gemm_half_q_half_kernelILi4ELi2ELb1ELb0ELi64EEvPK6__halfPKjS4_S2_PS0_iiiiPKtS7_iiiiiibS2_i,"a",@progbits
	.sectionflags	@""
	.align	4
.nv.constant0._Z23gemm_half_q_half_kernelILi4ELi2ELb1ELb0ELi64EEvPK6__halfPKjS4_S2_PS0_iiiiPKtS7_iiiiiibS2_i:
	.zero		1012


//--------------------- .nv.constant0._Z23gemm_half_q_half_kernelILi4ELi32ELb1ELb0ELi32EEvPK6__halfPKjS4_S2_PS0_iiiiPKtS7_iiiiiibS2_i --------------------------
	.section	.nv.constant0._Z23gemm_half_q_half_kernelILi4ELi32ELb1ELb0ELi32EEvPK6__halfPKjS4_S2_PS0_iiiiPKtS7_iiiiiibS2_i,"a",@progbits
	.sectionflags	@""
	.align	4
.nv.constant0._Z23gemm_half_q_half_kernelILi4ELi32ELb1ELb0ELi32EEvPK6__halfPKjS4_S2_PS0_iiiiPKtS7_iiiiiibS2_i:
	.zero		1012


//--------------------- .nv.constant0._Z23gemm_half_q_half_kernelILi4ELi48ELb1ELb0ELi32EEvPK6__halfPKjS4_S2_PS0_iiiiPKtS7_iiiiiibS2_i --------------------------
	.section	.nv.constant0._Z23gemm_half_q_half_kernelILi4ELi48ELb1ELb0ELi32EEvPK6__halfPKjS4_S2_PS0_iiiiPKtS7_iiiiiibS2_i,"a",@progbits
	.sectionflags	@""
	.align	4
.nv.constant0._Z23gemm_half_q_half_kernelILi4ELi48ELb1ELb0ELi32EEvPK6__halfPKjS4_S2_PS0_iiiiPKtS7_iiiiiibS2_i:
	.zero		1012


//--------------------- .nv.constant0._Z23gemm_half_q_half_kernelILi4ELi16ELb1ELb0ELi32EEvPK6__halfPKjS4_S2_PS0_iiiiPKtS7_iiiiiibS2_i --------------------------
	.section	.nv.constant0._Z23gemm_half_q_half_kernelILi4ELi16ELb1ELb0ELi32EEvPK6__halfPKjS4_S2_PS0_iiiiPKtS7_iiiiiibS2_i,"a",@progbits
	.sectionflags	@""
	.align	4
.nv.constant0._Z23gemm_half_q_half_kernelILi4ELi16ELb1ELb0ELi32EEvPK6__halfPKjS4_S2_PS0_iiiiPKtS7_iiiiiibS2_i:
	.zero		1012


//--------------------- .nv.constant0._Z23gemm_half_q_half_kernelILi4ELi24ELb1ELb0ELi32EEvPK6__halfPKjS4_S2_PS0_iiiiPKtS7_iiiiiibS2_i --------------------------
	.section	.nv.constant0._Z23gemm_half_q_half_kernelILi4ELi24ELb1ELb0ELi32EEvPK6__halfPKjS4_S2_PS0_iiiiPKtS7_iiiiiibS2_i,"a",@progbits
	.sectionflags	@""
	.align	4
.nv.constant0._Z23gemm_half_q_half_kernelILi4ELi24ELb1ELb0ELi32EEvPK6__halfPKjS4_S2_PS0_iiiiPKtS7_iiiiiibS2_i:
	.zero		1012


//--------------------- .nv.constant0._Z23gemm_half_q_half_kernelILi4ELi8ELb1ELb0ELi32EEvPK6__halfPKjS4_S2_PS0_iiiiPKtS7_iiiiiibS2_i --------------------------
	.section	.nv.constant0._Z23gemm_half_q_half_kernelILi4ELi8ELb1ELb0ELi32EEvPK6__halfPKjS4_S2_PS0_iiiiPKtS7_iiiiiibS2_i,"a",@progbits
	.sectionflags	@""
	.align	4
.nv.constant0._Z23gemm_half_q_half_kernelILi4ELi8ELb1ELb0ELi32EEvPK6__halfPKjS4_S2_PS0_iiiiPKtS7_iiiiiibS2_i:
	.zero		1012


//--------------------- .nv.constant0._Z23gemm_half_q_half_kernelILi4ELi12ELb1ELb0ELi32EEvPK6__halfPKjS4_S2_PS0_iiiiPKtS7_iiiiiibS2_i --------------------------
	.section	.nv.constant0._Z23gemm_half_q_half_kernelILi4ELi12ELb1ELb0ELi32EEvPK6__halfPKjS4_S2_PS0_iiiiPKtS7_iiiiiibS2_i,"a",@progbits
	.sectionflags	@""
	.align	4
.nv.constant0._Z23gemm_half_q_half_kernelILi4ELi12ELb1ELb0ELi32EEvPK6__halfPKjS4_S2_PS0_iiiiPKtS7_iiiiiibS2_i:
	.zero		1012


//--------------------- .nv.constant0._Z23gemm_half_q_half_kernelILi4ELi14ELb1ELb0ELi32EEvPK6__halfPKjS4_S2_PS0_iiiiPKtS7_iiiiiibS2_i --------------------------
	.section	.nv.constant0._Z23gemm_half_q_half_kernelILi4ELi14ELb1ELb0ELi32EEvPK6__halfPKjS4_S2_PS0_iiiiPKtS7_iiiiiibS2_i,"a",@progbits
	.sectionflags	@""
	.align	4
.nv.constant0._Z23gemm_half_q_half_kernelILi4ELi14ELb1ELb0ELi32EEvPK6__halfPKjS4_S2_PS0_iiiiPKtS7_iiiiiibS2_i:
	.zero		1012


//--------------------- .nv.constant0._Z23gemm_half_q_half_kernelILi4ELi4ELb1ELb0ELi32EEvPK6__halfPKjS4_S2_PS0_iiiiPKtS7_iiiiiibS2_i --------------------------
	.section	.nv.constant0._Z23gemm_half_q_half_kernelILi4ELi4ELb1ELb0ELi32EEvPK6__halfPKjS4_S2_PS0_iiiiPKtS7_iiiiiibS2_i,"a",@progbits
	.sectionflags	@""
	.align	4
.nv.constant0._Z23gemm_half_q_half_kernelILi4ELi4ELb1ELb0ELi32EEvPK6__halfPKjS4_S2_PS0_iiiiPKtS7_iiiiiibS2_i:
	.zero		1012


//--------------------- .nv.constant0._Z23gemm_half_q_half_kernelILi4ELi6ELb1ELb0ELi32EEvPK6__halfPKjS4_S2_PS0_iiiiPKtS7_iiiiiibS2_i --------------------------
	.section	.nv.constant0._Z23gemm_half_q_half_kernelILi4ELi6ELb1ELb0ELi32EEvPK6__halfPKjS4_S2_PS0_iiiiPKtS7_iiiiiibS2_i,"a",@progbits
	.sectionflags	@""
	.align	4
.nv.constant0._Z23gemm_half_q_half_kernelILi4ELi6ELb1ELb0ELi32EEvPK6__halfPKjS4_S2_PS0_iiiiPKtS7_iiiiiibS2_i:
	.zero		1012


//--------------------- .nv.constant0._Z23gemm_half_q_half_kernelILi4ELi2ELb1ELb0ELi32EEvPK6__halfPKjS4_S2_PS0_iiiiPKtS7_iiiiiibS2_i --------------------------
	.section	.nv.constant0._Z23gemm_half_q_half_kernelILi4ELi2ELb1ELb0ELi32EEvPK6__halfPKjS4_S2_PS0_iiiiPKtS7_iiiiiibS2_i,"a",@progbits
	.sectionflags	@""
	.align	4
.nv.constant0._Z23gemm_half_q_half_kernelILi4ELi2ELb1ELb0ELi32EEvPK6__halfPKjS4_S2_PS0_iiiiPKtS7_iiiiiibS2_i:
	.zero		1012


//--------------------- .nv.constant0._Z23gemm_half_q_half_kernelILi3ELi32ELb1ELb0ELi64EEvPK6__halfPKjS4_S2_PS0_iiiiPKtS7_iiiiiibS2_i --------------------------
	.section	.nv.constant0._Z23gemm_half_q_half_kernelILi3ELi32ELb1ELb0ELi64EEvPK6__halfPKjS4_S2_PS0_iiiiPKtS7_iiiiiibS2_i,"a",@progbits
	.sectionflags	@""
	.align	4
.nv.constant0._Z23gemm_half_q_half_kernelILi3ELi32ELb1ELb0ELi64EEvPK6__halfPKjS4_S2_PS0_iiiiPKtS7_iiiiiibS2_i:
	.zero		1012


//--------------------- .nv.constant0._Z23gemm_half_q_half_kernelILi3ELi48ELb1ELb0ELi64EEvPK6__halfPKjS4_S2_PS0_iiiiPKtS7_iiiiiibS2_i --------------------------
	.section	.nv.constant0._Z23gemm_half_q_half_kernelILi3ELi48ELb1ELb0ELi64EEvPK6__halfPKjS4_S2_PS0_iiiiPKtS7_iiiiiibS2_i,"a",@progbits
	.sectionflags	@""
	.align	4
.nv.constant0._Z23gemm_half_q_half_kernelILi3ELi48ELb1ELb0ELi64EEvPK6__halfPKjS4_S2_PS0_iiiiPKtS7_iiiiiibS2_i:
	.zero		1012


//--------------------- .nv.constant0._Z23gemm_half_q_half_kernelILi3ELi16ELb1ELb0ELi64EEvPK6__halfPKjS4_S2_PS0_iiiiPKtS7_iiiiiibS2_i --------------------------
	.section	.nv.constant0._Z23gemm_half_q_half_kernelILi3ELi16ELb1ELb0ELi64EEvPK6__halfPKjS4_S2_PS0_iiiiPKtS7_iiiiiibS2_i,"a",@progbits
	.sectionflags	@""
	.align	4
.nv.constant0._Z23gemm_half_q_half_kernelILi3ELi16ELb1ELb0ELi64EEvPK6__halfPKjS4_S2_PS0_iiiiPKtS7_iiiiiibS2_i:
	.zero		1012


//--------------------- .nv.constant0._Z23gemm_half_q_half_kernelILi3ELi24ELb1ELb0ELi64EEvPK6__halfPKjS4_S2_PS0_iiiiPKtS7_iiiiiibS2_i --------------------------
	.section	.nv.constant0._Z23gemm_half_q_half_kernelILi3ELi24ELb1ELb0ELi64EEvPK6__halfPKjS4_S2_PS0_iiiiPKtS7_iiiiiibS2_i,"a",@progbits
	.sectionflags	@""
	.align	4
.nv.constant0._Z23gemm_half_q_half_kernelILi3ELi24ELb1ELb0ELi64EEvPK6__halfPKjS4_S2_PS0_iiiiPKtS7_iiiiiibS2_i:
	.zero		1012


//--------------------- .nv.constant0._Z23gemm_half_q_half_kernelILi3ELi8ELb1ELb0ELi64EEvPK6__halfPKjS4_S2_PS0_iiiiPKtS7_iiiiiibS2_i --------------------------
	.section	.nv.constant0._Z23gemm_half_q_half_kernelILi3ELi8ELb1ELb0ELi64EEvPK6__halfPKjS4_S2_PS0_iiiiPKtS7_iiiiiibS2_i,"a",@progbits
	.sectionflags	@""
	.align	4
.nv.constant0._Z23gemm_half_q_half_kernelILi3ELi8ELb1ELb0ELi64EEvPK6__halfPKjS4_S2_PS0_iiiiPKtS7_iiiiiibS2_i:
	.zero		1012


//--------------------- .nv.constant0._Z23gemm_half_q_half_kernelILi3ELi12ELb1ELb0ELi64EEvPK6__halfPKjS4_S2_PS0_iiiiPKtS7_iiiiiibS2_i --------------------------
	.section	.nv.constant0._Z23gemm_half_q_half_kernelILi3ELi12ELb1ELb0ELi64EEvPK6__halfPKjS4_S2_PS0_iiiiPKtS7_iiiiiibS2_i,"a",@progbits
	.sectionflags	@""
	.align	4
.nv.constant0._Z23gemm_half_q_half_kernelILi3ELi12ELb1ELb0ELi64EEvPK6__halfPKjS4_S2_PS0_iiiiPKtS7_iiiiiibS2_i:
	.zero		1012


//--------------------- .nv.constant0._Z23gemm_half_q_half_kernelILi3ELi14ELb1ELb0ELi64EEvPK6__halfPKjS4_S2_PS0_iiiiPKtS7_iiiiiibS2_i --------------------------
	.section	.nv.constant0._Z23gemm_half_q_half_kernelILi3ELi14ELb1ELb0ELi64EEvPK6__halfPKjS4_S2_PS0_iiiiPKtS7_iiiiiibS2_i,"a",@progbits
	.sectionflags	@""
	.align	4
.nv.constant0._Z23gemm_half_q_half_kernelILi3ELi14ELb1ELb0ELi64EEvPK6__halfPKjS4_S2_PS0_iiiiPKtS7_iiiiiibS2_i:
	.zero		1012


//--------------------- .nv.constant0._Z23gemm_half_q_half_kernelILi3ELi4ELb1ELb0ELi64EEvPK6__halfPKjS4_S2_PS0_iiiiPKtS7_iiiiiibS2_i --------------------------
	.section	.nv.constant0._Z23gemm_half_q_half_kernelILi3ELi4ELb1ELb0ELi64EEvPK6__halfPKjS4_S2_PS0_iiiiPKtS7_iiiiiibS2_i,"a",@progbits
	.sectionflags	@""
	.align	4
.nv.constant0._Z23gemm_half_q_half_kernelILi3ELi4ELb1ELb0ELi64EEvPK6__halfPKjS4_S2_PS0_iiiiPKtS7_iiiiiibS2_i:
	.zero		1012


//--------------------- .nv.constant0._Z23gemm_half_q_half_kernelILi3ELi6ELb1ELb0ELi64EEvPK6__halfPKjS4_S2_PS0_iiiiPKtS7_iiiiiibS2_i --------------------------
	.section	.nv.constant0._Z23gemm_half_q_half_kernelILi3ELi6ELb1ELb0ELi64EEvPK6__halfPKjS4_S2_PS0_iiiiPKtS7_iiiiiibS2_i,"a",@progbits
	.sectionflags	@""
	.align	4
.nv.constant0._Z23gemm_half_q_half_kernelILi3ELi6ELb1ELb0ELi64EEvPK6__halfPKjS4_S2_PS0_iiiiPKtS7_iiiiiibS2_i:
	.zero		1012


//--------------------- .nv.constant0._Z23gemm_half_q_half_kernelILi3ELi2ELb1ELb0ELi64EEvPK6__halfPKjS4_S2_PS0_iiiiPKtS7_iiiiiibS2_i --------------------------
	.section	.nv.constant0._Z23gemm_half_q_half_kernelILi3ELi2ELb1ELb0ELi64EEvPK6__halfPKjS4_S2_PS0_iiiiPKtS7_iiiiiibS2_i,"a",@progbits
	.sectionflags	@""
	.align	4
.nv.constant0._Z23gemm_half_q_half_kernelILi3ELi2ELb1ELb0ELi64EEvPK6__halfPKjS4_S2_PS0_iiiiPKtS7_iiiiiibS2_i:
	.zero		1012


//--------------------- .nv.constant0._Z23gemm_half_q_half_kernelILi3ELi32ELb1ELb0ELi32EEvPK6__halfPKjS4_S2_PS0_iiiiPKtS7_iiiiiibS2_i --------------------------
	.section	.nv.constant0._Z23gemm_half_q_half_kernelILi3ELi32ELb1ELb0ELi32EEvPK6__halfPKjS4_S2_PS0_iiiiPKtS7_iiiiiibS2_i,"a",@progbits
	.sectionflags	@""
	.align	4
.nv.constant0._Z23gemm_half_q_half_kernelILi3ELi32ELb1ELb0ELi32EEvPK6__halfPKjS4_S2_PS0_iiiiPKtS7_iiiiiibS2_i:
	.zero		1012


//--------------------- .nv.constant0._Z23gemm_half_q_half_kernelILi3ELi48ELb1ELb0ELi32EEvPK6__halfPKjS4_S2_PS0_iiiiPKtS7_iiiiiibS2_i --------------------------
	.section	.nv.constant0._Z23gemm_half_q_half_kernelILi3ELi48ELb1ELb0ELi32EEvPK6__halfPKjS4_S2_PS0_iiiiPKtS7_iiiiiibS2_i,"a",@progbits
	.sectionflags	@""
	.align	4
.nv.constant0._Z23gemm_half_q_half_kernelILi3ELi48ELb1ELb0ELi32EEvPK6__halfPKjS4_S2_PS0_iiiiPKtS7_iiiiiibS2_i:
	.zero		1012


//--------------------- .nv.constant0._Z23gemm_half_q_half_kernelILi3ELi16ELb1ELb0ELi32EEvPK6__halfPKjS4_S2_PS0_iiiiPKtS7_iiiiiibS2_i --------------------------
	.section	.nv.constant0._Z23gemm_half_q_half_kernelILi3ELi16ELb1ELb0ELi32EEvPK6__halfPKjS4_S2_PS0_iiiiPKtS7_iiiiiibS2_i,"a",@progbits
	.sectionflags	@""
	.align	4
.nv.constant0._Z23gemm_half_q_half_kernelILi3ELi16ELb1ELb0ELi32EEvPK6__halfPKjS4_S2_PS0_iiiiPKtS7_iiiiiibS2_i:
	.zero		1012


//--------------------- .nv.constant0._Z23gemm_half_q_half_kernelILi3ELi24ELb1ELb0ELi32EEvPK6__halfPKjS4_S2_PS0_iiiiPKtS7_iiiiiibS2_i --------------------------
	.section	.nv.constant0._Z23gemm_half_q_half_kernelILi3ELi24ELb1ELb0ELi32EEvPK6__halfPKjS4_S2_PS0_iiiiPKtS7_iiiiiibS2_i,"a",@progbits
	.sectionflags	@""
	.align	4
.nv.constant0._Z23gemm_half_q_half_kernelILi3ELi24ELb1ELb0ELi32EEvPK6__halfPKjS4_S2_PS0_iiiiPKtS7_iiiiiibS2_i:
	.zero		1012


//--------------------- .nv.constant0._Z23gemm_half_q_half_kernelILi3ELi8ELb1ELb0ELi32EEvPK6__halfPKjS4_S2_PS0_iiiiPKtS7_iiiiiibS2_i --------------------------
	.section	.nv.constant0._Z23gemm_half_q_half_kernelILi3ELi8ELb1ELb0ELi32EEvPK6__halfPKjS4_S2_PS0_iiiiPKtS7_iiiiiibS2_i,"a",@progbits
	.sectionflags	@""
	.align	4
.nv.constant0._Z23gemm_half_q_half_kernelILi3ELi8ELb1ELb0ELi32EEvPK6__halfPKjS4_S2_PS0_iiiiPKtS7_iiiiiibS2_i:
	.zero		1012


//--------------------- .nv.constant0._Z23gemm_half_q_half_kernelILi3ELi12ELb1ELb0ELi32EEvPK6__halfPKjS4_S2_PS0_iiiiPKtS7_iiiiiibS2_i --------------------------
	.section	.nv.constant0._Z23gemm_half_q_half_kernelILi3ELi12ELb1ELb0ELi32EEvPK6__halfPKjS4_S2_PS0_iiiiPKtS7_iiiiiibS2_i,"a",@progbits
	.sectionflags	@""
	.align	4
.nv.constant0._Z23gemm_half_q_half_kernelILi3ELi12ELb1ELb0ELi32EEvPK6__halfPKjS4_S2_PS0_iiiiPKtS7_iiiiiibS2_i:
	.zero		1012


//--------------------- .nv.constant0._Z23gemm_half_q_half_kernelILi3ELi14ELb1ELb0ELi32EEvPK6__halfPKjS4_S2_PS0_iiiiPKtS7_iiiiiibS2_i --------------------------
	.section	.nv.constant0._Z23gemm_half_q_half_kernelILi3ELi14ELb1ELb0ELi32EEvPK6__halfPKjS4_S2_PS0_iiiiPKtS7_iiiiiibS2_i,"a",@progbits
	.sectionflags	@""
	.align	4
.nv.constant0._Z23gemm_half_q_half_kernelILi3ELi14ELb1ELb0ELi32EEvPK6__halfPKjS4_S2_PS0_iiiiPKtS7_iiiiiibS2_i:
	.zero		1012


//--------------------- .nv.constant0._Z23gemm_half_q_half_kernelILi3ELi4ELb1ELb0ELi32EEvPK6__halfPKjS4_S2_PS0_iiiiPKtS7_iiiiiibS2_i --------------------------
	.section	.nv.constant0._Z23gemm_half_q_half_kernelILi3ELi4ELb1ELb0ELi32EEvPK6__halfPKjS4_S2_PS0_iiiiPKtS7_iiiiiibS2_i,"a",@progbits
	.sectionflags	@""
	.align	4
.nv.constant0._Z23gemm_half_q_half_kernelILi3ELi4ELb1ELb0ELi32EEvPK6__halfPKjS4_S2_PS0_iiiiPKtS7_iiiiiibS2_i:
	.zero		1012


//--------------------- .nv.constant0._Z23gemm_half_q_half_kernelILi3ELi6ELb1ELb0ELi32EEvPK6__halfPKjS4_S2_PS0_iiiiPKtS7_iiiiiibS2_i --------------------------
	.section	.nv.constant0._Z23gemm_half_q_half_kernelILi3ELi6ELb1ELb0ELi32EEvPK6__halfPKjS4_S2_PS0_iiiiPKtS7_iiiiiibS2_i,"a",@progbits
	.sectionflags	@""
	.align	4
.nv.constant0._Z23gemm_half_q_half_kernelILi3ELi6ELb1ELb0ELi32EEvPK6__halfPKjS4_S2_PS0_iiiiPKtS7_iiiiiibS2_i:
	.zero		1012


//--------------------- .nv.constant0._Z23gemm_half_q_half_kernelILi3ELi2ELb1ELb0ELi32EEvPK6__halfPKjS4_S2_PS0_iiiiPKtS7_iiiiiibS2_i --------------------------
	.section	.nv.constant0._Z23gemm_half_q_half_kernelILi3ELi2ELb1ELb0ELi32EEvPK6__halfPKjS4_S2_PS0_iiiiPKtS7_iiiiiibS2_i,"a",@progbits
	.sectionflags	@""
	.align	4
.nv.constant0._Z23gemm_half_q_half_kernelILi3ELi2ELb1ELb0ELi32EEvPK6__halfPKjS4_S2_PS0_iiiiPKtS7_iiiiiibS2_i:
	.zero		1012


//--------------------- .nv.constant0._Z23gemm_half_q_half_kernelILi2ELi32ELb1ELb0ELi64EEvPK6__halfPKjS4_S2_PS0_iiiiPKtS7_iiiiiibS2_i --------------------------
	.section	.nv.constant0._Z23gemm_half_q_half_kernelILi2ELi32ELb1ELb0ELi64EEvPK6__halfPKjS4_S2_PS0_iiiiPKtS7_iiiiiibS2_i,"a",@progbits
	.sectionflags	@""
	.align	4
.nv.constant0._Z23gemm_half_q_half_kernelILi2ELi32ELb1ELb0ELi64EEvPK6__halfPKjS4_S2_PS0_iiiiPKtS7_iiiiiibS2_i:
	.zero		1012


//--------------------- .nv.constant0._Z23gemm_half_q_half_kernelILi2ELi48ELb1ELb0ELi64EEvPK6__halfPKjS4_S2_PS0_iiiiPKtS7_iiiiiibS2_i --------------------------
	.section	.nv.constant0._Z23gemm_half_q_half_kernelILi2ELi48ELb1ELb0ELi64EEvPK6__halfPKjS4_S2_PS0_iiiiPKtS7_iiiiiibS2_i,"a",@progbits
	.sectionflags	@""
	.align	4
.nv.constant0._Z23gemm_half_q_half_kernelILi2ELi48ELb1ELb0ELi64EEvPK6__halfPKjS4_S2_PS0_iiiiPKtS7_iiiiiibS2_i:
	.zero		1012


//--------------------- .nv.constant0._Z23gemm_half_q_half_kernelILi2ELi16ELb1ELb0ELi64EEvPK6__halfPKjS4_S2_PS0_iiiiPKtS7_iiiiiibS2_i --------------------------
	.section	.nv.constant0._Z23gemm_half_q_half_kernelILi2ELi16ELb1ELb0ELi64EEvPK6__halfPKjS4_S2_PS0_iiiiPKtS7_iiiiiibS2_i,"a",@progbits
	.sectionflags	@""
	.align	4
.nv.constant0._Z23gemm_half_q_half_kernelILi2ELi16ELb1ELb0ELi64EEvPK6__halfPKjS4_S2_PS0_iiiiPKtS7_iiiiiibS2_i:
	.zero		1012


//--------------------- .nv.constant0._Z23gemm_half_q_half_kernelILi2ELi24ELb1ELb0ELi64EEvPK6__halfPKjS4_S2_PS0_iiiiPKtS7_iiiiiibS2_i --------------------------
	.section	.nv.constant0._Z23gemm_half_q_half_kernelILi2ELi24ELb1ELb0ELi64EEvPK6__halfPKjS4_S2_PS0_iiiiPKtS7_iiiiiibS2_i,"a",@progbits
	.sectionflags	@""
	.align	4
.nv.constant0._Z23gemm_half_q_half_kernelILi2ELi24ELb1ELb0ELi64EEvPK6__halfPKjS4_S2_PS0_iiiiPKtS7_iiiiiibS2_i:
	.zero		1012


//--------------------- .nv.constant0._Z23gemm_half_q_half_kernelILi2ELi8ELb1ELb0ELi64EEvPK6__halfPKjS4_S2_PS0_iiiiPKtS7_iiiiiibS2_i --------------------------
	.section	.nv.constant0._Z23gemm_half_q_half_kernelILi2ELi8ELb1ELb0ELi64EEvPK6__halfPKjS4_S2_PS0_iiiiPKtS7_iiiiiibS2_i,"a",@progbits
	.sectionflags	@""
	.align	4
.nv.constant0._Z23gemm_half_q_half_kernelILi2ELi8ELb1ELb0ELi64EEvPK6__halfPKjS4_S2_PS0_iiiiPKtS7_iiiiiibS2_i:
	.zero		1012


//--------------------- .nv.constant0._Z23gemm_half_q_half_kernelILi2ELi12ELb1ELb0ELi64EEvPK6__halfPKjS4_S2_PS0_iiiiPKtS7_iiiiiibS2_i --------------------------
	.section	.nv.constant0._Z23gemm_half_q_half_kernelILi2ELi12ELb1ELb0ELi64EEvPK6__halfPKjS4_S2_PS0_iiiiPKtS7_iiiiiibS2_i,"a",@progbits
	.sectionflags	@""
	.align	4
.nv.constant0._Z23gemm_half_q_half_kernelILi2ELi12ELb1ELb0ELi64EEvPK6__halfPKjS4_S2_PS0_iiiiPKtS7_iiiiiibS2_i:
	.zero		1012


//--------------------- .nv.constant0._Z23gemm_half_q_half_kernelILi2ELi14ELb1ELb0ELi64EEvPK6__halfPKjS4_S2_PS0_iiiiPKtS7_iiiiiibS2_i --------------------------
	.section	.nv.constant0._Z23gemm_half_q_half_kernelILi2ELi14ELb1ELb0ELi64EEvPK6__halfPKjS4_S2_PS0_iiiiPKtS7_iiiiiibS2_i,"a",@progbits
	.sectionflags	@""
	.align	4
.nv.constant0._Z23gemm_half_q_half_kernelILi2ELi14ELb1ELb0ELi64EEvPK6__halfPKjS4_S2_PS0_iiiiPKtS7_iiiiiibS2_i:
	.zero		1012


//--------------------- .nv.constant0._Z23gemm_half_q_half_kernelILi2ELi4ELb1ELb0ELi64EEvPK6__halfPKjS4_S2_PS0_iiiiPKtS7_iiiiiibS2_i --------------------------
	.section	.nv.constant0._Z23gemm_half_q_half_kernelILi2ELi4ELb1ELb0ELi64EEvPK6__halfPKjS4_S2_PS0_iiiiPKtS7_iiiiiibS2_i,"a",@progbits
	.sectionflags	@""
	.align	4
.nv.constant0._Z23gemm_half_q_half_kernelILi2ELi4ELb1ELb0ELi64EEvPK6__halfPKjS4_S2_PS0_iiiiPKtS7_iiiiiibS2_i:
	.zero		1012


//--------------------- .nv.constant0._Z23gemm_half_q_half_kernelILi2ELi6ELb1ELb0ELi64EEvPK6__halfPKjS4_S2_PS0_iiiiPKtS7_iiiiiibS2_i --------------------------
	.section	.nv.constant0._Z23gemm_half_q_half_kernelILi2ELi6ELb1ELb0ELi64EEvPK6__halfPKjS4_S2_PS0_iiiiPKtS7_iiiiiibS2_i,"a",@progbits
	.sectionflags	@""
	.align	4
.nv.constant0._Z23gemm_half_q_half_kernelILi2ELi6ELb1ELb0ELi64EEvPK6__halfPKjS4_S2_PS0_iiiiPKtS7_iiiiiibS2_i:
	.zero		1012


//--------------------- .nv.constant0._Z23gemm_half_q_half_kernelILi2ELi2ELb1ELb0ELi64EEvPK6__halfPKjS4_S2_PS0_iiiiPKtS7_iiiiiibS2_i --------------------------
	.section	.nv.constant0._Z23gemm_half_q_half_kernelILi2ELi2ELb1ELb0ELi64EEvPK6__halfPKjS4_S2_PS0_iiiiPKtS7_iiiiiibS2_i,"a",@progbits
	.sectionflags	@""
	.align	4
.nv.constant0._Z23gemm_half_q_half_kernelILi2ELi2ELb1ELb0ELi64EEvPK6__halfPKjS4_S2_PS0_iiiiPKtS7_iiiiiibS2_i:
	.zero		1012


//--------------------- .nv.constant0._Z23gemm_half_q_half_kernelILi2ELi32ELb1ELb0ELi32EEvPK6__halfPKjS4_S2_PS0_iiiiPKtS7_iiiiiibS2_i --------------------------
	.section	.nv.constant0._Z23gemm_half_q_half_kernelILi2ELi32ELb1ELb0ELi32EEvPK6__halfPKjS4_S2_PS0_iiiiPKtS7_iiiiiibS2_i,"a",@progbits
	.sectionflags	@""
	.align	4
.nv.constant0._Z23gemm_half_q_half_kernelILi2ELi32ELb1ELb0ELi32EEvPK6__halfPKjS4_S2_PS0_iiiiPKtS7_iiiiiibS2_i:
	.zero		1012


//--------------------- .nv.constant0._Z23gemm_half_q_half_kernelILi2ELi48ELb1ELb0ELi32EEvPK6__halfPKjS4_S2_PS0_iiiiPKtS7_iiiiiibS2_i --------------------------
	.section	.nv.constant0._Z23gemm_half_q_half_kernelILi2ELi48ELb1ELb0ELi32EEvPK6__halfPKjS4_S2_PS0_iiiiPKtS7_iiiiiibS2_i,"a",@progbits
	.sectionflags	@""
	.align	4
.nv.constant0._Z23gemm_half_q_half_kernelILi2ELi48ELb1ELb0ELi32EEvPK6__halfPKjS4_S2_PS0_iiiiPKtS7_iiiiiibS2_i:
	.zero		1012


//--------------------- .nv.constant0._Z23gemm_half_q_half_kernelILi2ELi16ELb1ELb0ELi32EEvPK6__halfPKjS4_S2_PS0_iiiiPKtS7_iiiiiibS2_i --------------------------
	.section	.nv.constant0._Z23gemm_half_q_half_kernelILi2ELi16ELb1ELb0ELi32EEvPK6__halfPKjS4_S2_PS0_iiiiPKtS7_iiiiiibS2_i,"a",@progbits
	.sectionflags	@""
	.align	4
.nv.constant0._Z23gemm_half_q_half_kernelILi2ELi16ELb1ELb0ELi32EEvPK6__halfPKjS4_S2_PS0_iiiiPKtS7_iiiiiibS2_i:
	.zero		1012


//--------------------- .nv.constant0._Z23gemm_half_q_half_kernelILi2ELi24ELb1ELb0ELi32EEvPK6__halfPKjS4_S2_PS0_iiiiPKtS7_iiiiiibS2_i --------------------------
	.section	.nv.constant0._Z23gemm_half_q_half_kernelILi2ELi24ELb1ELb0ELi32EEvPK6__halfPKjS4_S2_PS0_iiiiPKtS7_iiiiiibS2_i,"a",@progbits
	.sectionflags	@""
	.align	4
.nv.constant0._Z23gemm_half_q_half_kernelILi2ELi24ELb1ELb0ELi32EEvPK6__halfPKjS4_S2_PS0_iiiiPKtS7_iiiiiibS2_i:
	.zero		1012


//--------------------- .nv.constant0._Z23gemm_half_q_half_kernelILi2ELi8ELb1ELb0ELi32EEvPK6__halfPKjS4_S2_PS0_iiiiPKtS7_iiiiiibS2_i --------------------------
	.section	.nv.constant0._Z23gemm_half_q_half_kernelILi2ELi8ELb1ELb0ELi32EEvPK6__halfPKjS4_S2_PS0_iiiiPKtS7_iiiiiibS2_i,"a",@progbits
	.sectionflags	@""
	.align	4
.nv.constant0._Z23gemm_half_q_half_kernelILi2ELi8ELb1ELb0ELi32EEvPK6__halfPKjS4_S2_PS0_iiiiPKtS7_iiiiiibS2_i:
	.zero		1012


//--------------------- .nv.constant0._Z23gemm_half_q_half_kernelILi2ELi12ELb1ELb0ELi32EEvPK6__halfPKjS4_S2_PS0_iiiiPKtS7_iiiiiibS2_i --------------------------
	.section	.nv.constant0._Z23gemm_half_q_half_kernelILi2ELi12ELb1ELb0ELi32EEvPK6__halfPKjS4_S2_PS0_iiiiPKtS7_iiiiiibS2_i,"a",@progbits
	.sectionflags	@""
	.align	4
.nv.constant0._Z23gemm_half_q_half_kernelILi2ELi12ELb1ELb0ELi32EEvPK6__halfPKjS4_S2_PS0_iiiiPKtS7_iiiiiibS2_i:
	.zero		1012


//--------------------- .nv.constant0._Z23gemm_half_q_half_kernelILi2ELi14ELb1ELb0ELi32EEvPK6__halfPKjS4_S2_PS0_iiiiPKtS7_iiiiiibS2_i --------------------------
	.section	.nv.constant0._Z23gemm_half_q_half_kernelILi2ELi14ELb1ELb0ELi32EEvPK6__halfPKjS4_S2_PS0_iiiiPKtS7_iiiiiibS2_i,"a",@progbits
	.sectionflags	@""
	.align	4
.nv.constant0._Z23gemm_half_q_half_kernelILi2ELi14ELb1ELb0ELi32EEvPK6__halfPKjS4_S2_PS0_iiiiPKtS7_iiiiiibS2_i:
	.zero		1012


//--------------------- .nv.constant0._Z23gemm_half_q_half_kernelILi2ELi4ELb1ELb0ELi32EEvPK6__halfPKjS4_S2_PS0_iiiiPKtS7_iiiiiibS2_i --------------------------
	.section	.nv.constant0._Z23gemm_half_q_half_kernelILi2ELi4ELb1ELb0ELi32EEvPK6__halfPKjS4_S2_PS0_iiiiPKtS7_iiiiiibS2_i,"a",@progbits
	.sectionflags	@""
	.align	4
.nv.constant0._Z23gemm_half_q_half_kernelILi2ELi4ELb1ELb0ELi32EEvPK6__halfPKjS4_S2_PS0_iiiiPKtS7_iiiiiibS2_i:
	.zero		1012


//--------------------- .nv.constant0._Z23gemm_half_q_half_kernelILi2ELi6ELb1ELb0ELi32EEvPK6__halfPKjS4_S2_PS0_iiiiPKtS7_iiiiiibS2_i --------------------------
	.section	.nv.constant0._Z23gemm_half_q_half_kernelILi2ELi6ELb1ELb0ELi32EEvPK6__halfPKjS4_S2_PS0_iiiiPKtS7_iiiiiibS2_i,"a",@progbits
	.sectionflags	@""
	.align	4
.nv.constant0._Z23gemm_half_q_half_kernelILi2ELi6ELb1ELb0ELi32EEvPK6__halfPKjS4_S2_PS0_iiiiPKtS7_iiiiiibS2_i:
	.zero		1012


//--------------------- .nv.constant0._Z23gemm_half_q_half_kernelILi2ELi2ELb1ELb0ELi32EEvPK6__halfPKjS4_S2_PS0_iiiiPKtS7_iiiiiibS2_i --------------------------
	.section	.nv.constant0._Z23gemm_half_q_half_kernelILi2ELi2ELb1ELb0ELi32EEvPK6__halfPKjS4_S2_PS0_iiiiPKtS7_iiiiiibS2_i,"a",@progbits
	.sectionflags	@""
	.align	4
.nv.constant0._Z23gemm_half_q_half_kernelILi2ELi2ELb1ELb0ELi32EEvPK6__halfPKjS4_S2_PS0_iiiiPKtS7_iiiiiibS2_i:
	.zero		1012


//--------------------- .nv.constant0._Z23gemm_half_q_half_kernelILi1ELi32ELb1ELb0ELi64EEvPK6__halfPKjS4_S2_PS0_iiiiPKtS7_iiiiiibS2_i --------------------------
	.section	.nv.constant0._Z23gemm_half_q_half_kernelILi1ELi32ELb1ELb0ELi64EEvPK6__halfPKjS4_S2_PS0_iiiiPKtS7_iiiiiibS2_i,"a",@progbits
	.sectionflags	@""
	.align	4
.nv.constant0._Z23gemm_half_q_half_kernelILi1ELi32ELb1ELb0ELi64EEvPK6__halfPKjS4_S2_PS0_iiiiPKtS7_iiiiiibS2_i:
	.zero		1012


//--------------------- .nv.constant0._Z23gemm_half_q_half_kernelILi1ELi48ELb1ELb0ELi64EEvPK6__halfPKjS4_S2_PS0_iiiiPKtS7_iiiiiibS2_i --------------------------
	.section	.nv.constant0._Z23gemm_half_q_half_kernelILi1ELi48ELb1ELb0ELi64EEvPK6__halfPKjS4_S2_PS0_iiiiPKtS7_iiiiiibS2_i,"a",@progbits
	.sectionflags	@""
	.align	4
.nv.constant0._Z23gemm_half_q_half_kernelILi1ELi48ELb1ELb0ELi64EEvPK6__halfPKjS4_S2_PS0_iiiiPKtS7_iiiiiibS2_i:
	.zero		1012


//--------------------- .nv.constant0._Z23gemm_half_q_half_kernelILi1ELi16ELb1ELb0ELi64EEvPK6__halfPKjS4_S2_PS0_iiiiPKtS7_iiiiiibS2_i --------------------------
	.section	.nv.constant0._Z23gemm_half_q_half_kernelILi1ELi16ELb1ELb0ELi64EEvPK6__halfPKjS4_S2_PS0_iiiiPKtS7_iiiiiibS2_i,"a",@progbits
	.sectionflags	@""
	.align	4
.nv.constant0._Z23gemm_half_q_half_kernelILi1ELi16ELb1ELb0ELi64EEvPK6__halfPKjS4_S2_PS0_iiiiPKtS7_iiiiiibS2_i:
	.zero		1012


//--------------------- .nv.constant0._Z23gemm_half_q_half_kernelILi1ELi24ELb1ELb0ELi64EEvPK6__halfPKjS4_S2_PS0_iiiiPKtS7_iiiiiibS2_i --------------------------
	.section	.nv.constant0._Z23gemm_half_q_half_kernelILi1ELi24ELb1ELb0ELi64EEvPK6__halfPKjS4_S2_PS0_iiiiPKtS7_iiiiiibS2_i,"a",@progbits
	.sectionflags	@""
	.align	4
.nv.constant0._Z23gemm_half_q_half_kernelILi1ELi24ELb1ELb0ELi64EEvPK6__halfPKjS4_S2_PS0_iiiiPKtS7_iiiiiibS2_i:
	.zero		1012


//--------------------- .nv.constant0._Z23gemm_half_q_half_kernelILi1ELi8ELb1ELb0ELi64EEvPK6__halfPKjS4_S2_PS0_iiiiPKtS7_iiiiiibS2_i --------------------------
	.section	.nv.constant0._Z23gemm_half_q_half_kernelILi1ELi8ELb1ELb0ELi64EEvPK6__halfPKjS4_S2_PS0_iiiiPKtS7_iiiiiibS2_i,"a",@progbits
	.sectionflags	@""
	.align	4
.nv.constant0._Z23gemm_half_q_half_kernelILi1ELi8ELb1ELb0ELi64EEvPK6__halfPKjS4_S2_PS0_iiiiPKtS7_iiiiiibS2_i:
	.zero		1012


//--------------------- .nv.constant0._Z23gemm_half_q_half_kernelILi1ELi12ELb1ELb0ELi64EEvPK6__halfPKjS4_S2_PS0_iiiiPKtS7_iiiiiibS2_i --------------------------
	.section	.nv.constant0._Z23gemm_half_q_half_kernelILi1ELi12ELb1ELb0ELi64EEvPK6__halfPKjS4_S2_PS0_iiiiPKtS7_iiiiiibS2_i,"a",@progbits
	.sectionflags	@""
	.align	4
.nv.constant0._Z23gemm_half_q_half_kernelILi1ELi12ELb1ELb0ELi64EEvPK6__halfPKjS4_S2_PS0_iiiiPKtS7_iiiiiibS2_i:
	.zero		1012


//--------------------- .nv.constant0._Z23gemm_half_q_half_kernelILi1ELi14ELb1ELb0ELi64EEvPK6__halfPKjS4_S2_PS0_iiiiPKtS7_iiiiiibS2_i --------------------------
	.section	.nv.constant0._Z23gemm_half_q_half_kernelILi1ELi14ELb1ELb0ELi64EEvPK6__halfPKjS4_S2_PS0_iiiiPKtS7_iiiiiibS2_i,"a",@progbits
	.sectionflags	@""
	.align	4
.nv.constant0._Z23gemm_half_q_half_kernelILi1ELi14ELb1ELb0ELi64EEvPK6__halfPKjS4_S2_PS0_iiiiPKtS7_iiiiiibS2_i:
	.zero		1012


//--------------------- .nv.constant0._Z23gemm_half_q_half_kernelILi1ELi4ELb1ELb0ELi64EEvPK6__halfPKjS4_S2_PS0_iiiiPKtS7_iiiiiibS2_i --------------------------
	.section	.nv.constant0._Z23gemm_half_q_half_kernelILi1ELi4ELb1ELb0ELi64EEvPK6__halfPKjS4_S2_PS0_iiiiPKtS7_iiiiiibS2_i,"a",@progbits
	.sectionflags	@""
	.align	4
.nv.constant0._Z23gemm_half_q_half_kernelILi1ELi4ELb1ELb0ELi64EEvPK6__halfPKjS4_S2_PS0_iiiiPKtS7_iiiiiibS2_i:
	.zero		1012


//--------------------- .nv.constant0._Z23gemm_half_q_half_kernelILi1ELi6ELb1ELb0ELi64EEvPK6__halfPKjS4_S2_PS0_iiiiPKtS7_iiiiiibS2_i --------------------------
	.section	.nv.constant0._Z23gemm_half_q_half_kernelILi1ELi6ELb1ELb0ELi64EEvPK6__halfPKjS4_S2_PS0_iiiiPKtS7_iiiiiibS2_i,"a",@progbits
	.sectionflags	@""
	.align	4
.nv.constant0._Z23gemm_half_q_half_kernelILi1ELi6ELb1ELb0ELi64EEvPK6__halfPKjS4_S2_PS0_iiiiPKtS7_iiiiiibS2_i:
	.zero		1012


//--------------------- .nv.constant0._Z23gemm_half_q_half_kernelILi1ELi2ELb1ELb0ELi64EEvPK6__halfPKjS4_S2_PS0_iiiiPKtS7_iiiiiibS2_i --------------------------
	.section	.nv.constant0._Z23gemm_half_q_half_kernelILi1ELi2ELb1ELb0ELi64EEvPK6__halfPKjS4_S2_PS0_iiiiPKtS7_iiiiiibS2_i,"a",@progbits
	.sectionflags	@""
	.align	4
.nv.constant0._Z23gemm_half_q_half_kernelILi1ELi2ELb1ELb0ELi64EEvPK6__halfPKjS4_S2_PS0_iiiiPKtS7_iiiiiibS2_i:
	.zero		1012


//--------------------- .nv.constant0._Z23gemm_half_q_half_kernelILi1ELi32ELb1ELb0ELi32EEvPK6__halfPKjS4_S2_PS0_iiiiPKtS7_iiiiiibS2_i --------------------------
	.section	.nv.constant0._Z23gemm_half_q_half_kernelILi1ELi32ELb1ELb0ELi32EEvPK6__halfPKjS4_S2_PS0_iiiiPKtS7_iiiiiibS2_i,"a",@progbits
	.sectionflags	@""
	.align	4
.nv.constant0._Z23gemm_half_q_half_kernelILi1ELi32ELb1ELb0ELi32EEvPK6__halfPKjS4_S2_PS0_iiiiPKtS7_iiiiiibS2_i:
	.zero		1012


//--------------------- .nv.constant0._Z23gemm_half_q_half_kernelILi1ELi48ELb1ELb0ELi32EEvPK6__halfPKjS4_S2_PS0_iiiiPKtS7_iiiiiibS2_i --------------------------
	.section	.nv.constant0._Z23gemm_half_q_half_kernelILi1ELi48ELb1ELb0ELi32EEvPK6__halfPKjS4_S2_PS0_iiiiPKtS7_iiiiiibS2_i,"a",@progbits
	.sectionflags	@""
	.align	4
.nv.constant0._Z23gemm_half_q_half_kernelILi1ELi48ELb1ELb0ELi32EEvPK6__halfPKjS4_S2_PS0_iiiiPKtS7_iiiiiibS2_i:
	.zero		1012


//--------------------- .nv.constant0._Z23gemm_half_q_half_kernelILi1ELi16ELb1ELb0ELi32EEvPK6__halfPKjS4_S2_PS0_iiiiPKtS7_iiiiiibS2_i --------------------------
	.section	.nv.constant0._Z23gemm_half_q_half_kernelILi1ELi16ELb1ELb0ELi32EEvPK6__halfPKjS4_S2_PS0_iiiiPKtS7_iiiiiibS2_i,"a",@progbits
	.sectionflags	@""
	.align	4
.nv.constant0._Z23gemm_half_q_half_kernelILi1ELi16ELb1ELb0ELi32EEvPK6__halfPKjS4_S2_PS0_iiiiPKtS7_iiiiiibS2_i:
	.zero		1012


//--------------------- .nv.constant0._Z23gemm_half_q_half_kernelILi1ELi24ELb1ELb0ELi32EEvPK6__halfPKjS4_S2_PS0_iiiiPKtS7_iiiiiibS2_i --------------------------
	.section	.nv.constant0._Z23gemm_half_q_half_kernelILi1ELi24ELb1ELb0ELi32EEvPK6__halfPKjS4_S2_PS0_iiiiPKtS7_iiiiiibS2_i,"a",@progbits
	.sectionflags	@""
	.align	4
.nv.constant0._Z23gemm_half_q_half_kernelILi1ELi24ELb1ELb0ELi32EEvPK6__halfPKjS4_S2_PS0_iiiiPKtS7_iiiiiibS2_i:
	.zero		1012


//--------------------- .nv.constant0._Z23gemm_half_q_half_kernelILi1ELi8ELb1ELb0ELi32EEvPK6__halfPKjS4_S2_PS0_iiiiPKtS7_iiiiiibS2_i --------------------------
	.section	.nv.constant0._Z23gemm_half_q_half_kernelILi1ELi8ELb1ELb0ELi32EEvPK6__halfPKjS4_S2_PS0_iiiiPKtS7_iiiiiibS2_i,"a",@progbits
	.sectionflags	@""
	.align	4
.nv.constant0._Z23gemm_half_q_half_kernelILi1ELi8ELb1ELb0ELi32EEvPK6__halfPKjS4_S2_PS0_iiiiPKtS7_iiiiiibS2_i:
	.zero		1012


//--------------------- .nv.constant0._Z23gemm_half_q_half_kernelILi1ELi12ELb1ELb0ELi32EEvPK6__halfPKjS4_S2_PS0_iiiiPKtS7_iiiiiibS2_i --------------------------
	.section	.nv.constant0._Z23gemm_half_q_half_kernelILi1ELi12ELb1ELb0ELi32EEvPK6__halfPKjS4_S2_PS0_iiiiPKtS7_iiiiiibS2_i,"a",@progbits
	.sectionflags	@""
	.align	4
.nv.constant0._Z23gemm_half_q_half_kernelILi1ELi12ELb1ELb0ELi32EEvPK6__halfPKjS4_S2_PS0_iiiiPKtS7_iiiiiibS2_i:
	.zero		1012


//--------------------- .nv.constant0._Z23gemm_half_q_half_kernelILi1ELi14ELb1ELb0ELi32EEvPK6__halfPKjS4_S2_PS0_iiiiPKtS7_iiiiiibS2_i --------------------------
	.section	.nv.constant0._Z23gemm_half_q_half_kernelILi1ELi14ELb1ELb0ELi32EEvPK6__halfPKjS4_S2_PS0_iiiiPKtS7_iiiiiibS2_i,"a",@progbits
	.sectionflags	@""
	.align	4
.nv.constant0._Z23gemm_half_q_half_kernelILi1ELi14ELb1ELb0ELi32EEvPK6__halfPKjS4_S2_PS0_iiiiPKtS7_iiiiiibS2_i:
	.zero		1012


//--------------------- .nv.constant0._Z23gemm_half_q_half_kernelILi1ELi4ELb1ELb0ELi32EEvPK6__halfPKjS4_S2_PS0_iiiiPKtS7_iiiiiibS2_i --------------------------
	.section	.nv.constant0._Z23gemm_half_q_half_kernelILi1ELi4ELb1ELb0ELi32EEvPK6__halfPKjS4_S2_PS0_iiiiPKtS7_iiiiiibS2_i,"a",@progbits
	.sectionflags	@""
	.align	4
.nv.constant0._Z23gemm_half_q_half_kernelILi1ELi4ELb1ELb0ELi32EEvPK6__halfPKjS4_S2_PS0_iiiiPKtS7_iiiiiibS2_i:
	.zero		1012


//--------------------- .nv.constant0._Z23gemm_half_q_half_kernelILi1ELi6ELb1ELb0ELi32EEvPK6__halfPKjS4_S2_PS0_iiiiPKtS7_iiiiiibS2_i --------------------------
	.section	.nv.constant0._Z23gemm_half_q_half_kernelILi1ELi6ELb1ELb0ELi32EEvPK6__halfPKjS4_S2_PS0_iiiiPKtS7_iiiiiibS2_i,"a",@progbits
	.sectionflags	@""
	.align	4
.nv.constant0._Z23gemm_half_q_half_kernelILi1ELi6ELb1ELb0ELi32EEvPK6__halfPKjS4_S2_PS0_iiiiPKtS7_iiiiiibS2_i:
	.zero		1012


//--------------------- .nv.constant0._Z23gemm_half_q_half_kernelILi1ELi2ELb1ELb0ELi32EEvPK6__halfPKjS4_S2_PS0_iiiiPKtS7_iiiiiibS2_i --------------------------
	.section	.nv.constant0._Z23gemm_half_q_half_kernelILi1ELi2ELb1ELb0ELi32EEvPK6__halfPKjS4_S2_PS0_iiiiPKtS7_iiiiiibS2_i,"a",@progbits
	.sectionflags	@""
	.align	4
.nv.constant0._Z23gemm_half_q_half_kernelILi1ELi2ELb1ELb0ELi32EEvPK6__halfPKjS4_S2_PS0_iiiiPKtS7_iiiiiibS2_i:
	.zero		1012


//--------------------- SYMBOLS --------------------------

	.type		.nv.reservedSmem.offset0,@object
	.size		.nv.reservedSmem.offset0,0x4
	.type		.nv.reservedSmem.cap,@object
	.size		.nv.reservedSmem.cap,0x4
